//
// Generated by NVIDIA NVVM Compiler
//
// Compiler Build ID: CL-36424714
// Cuda compilation tools, release 13.0, V13.0.88
// Based on NVVM 20.0.0
//

.version 9.0
.target sm_100
.address_size 64

	// .globl	fused_cast_fixed_point_multiply_clip_cast_kernel0
// _ZZ110fused_nn_conv2d_cast_fixed_point_multiply_add_cast_fixed_point_multiply_add_cast_13255070459903635369__kernel0E15pad_data_shared has been demoted
// _ZZ110fused_nn_conv2d_cast_fixed_point_multiply_add_cast_fixed_point_multiply_add_cast_13255070459903635369__kernel0E18placeholder_shared has been demoted
// _ZZ111fused_cast_fixed_point_multiply_nn_conv2d_cast_fixed_point_multiply_add_cast_fix_1476761249106760241__1_kernel0E15pad_data_shared has been demoted
// _ZZ111fused_cast_fixed_point_multiply_nn_conv2d_cast_fixed_point_multiply_add_cast_fix_1476761249106760241__1_kernel0E18placeholder_shared has been demoted
// _ZZ109fused_cast_fixed_point_multiply_nn_conv2d_cast_fixed_point_multiply_add_cast_fix_1476761249106760241__kernel0E15pad_data_shared has been demoted
// _ZZ109fused_cast_fixed_point_multiply_nn_conv2d_cast_fixed_point_multiply_add_cast_fix_1476761249106760241__kernel0E18placeholder_shared has been demoted
// _ZZ112fused_nn_conv2d_cast_fixed_point_multiply_add_cast_nn_relu_cast_fixed_point_mult_18399029763786111876__7_kernel0E18placeholder_shared has been demoted
// _ZZ112fused_nn_conv2d_cast_fixed_point_multiply_add_cast_nn_relu_cast_fixed_point_mult_18399029763786111876__7_kernel0E15pad_data_shared has been demoted
// _ZZ26fused_nn_dense_add_kernel0E14compute_shared has been demoted
// _ZZ26fused_nn_dense_add_kernel0E15compute_shared1 has been demoted
// _ZZ109fused_nn_conv2d_cast_fixed_point_multiply_add_cast_nn_relu_cast_fixed_point_mult_6343854372805914660__kernel0E18placeholder_shared has been demoted
// _ZZ109fused_nn_conv2d_cast_fixed_point_multiply_add_cast_nn_relu_cast_fixed_point_mult_6343854372805914660__kernel0E15pad_data_shared has been demoted
// _ZZ111fused_cast_fixed_point_multiply_nn_conv2d_cast_fixed_point_multiply_add_cast_fix_1476761249106760241__2_kernel0E15pad_data_shared has been demoted
// _ZZ111fused_cast_fixed_point_multiply_nn_conv2d_cast_fixed_point_multiply_add_cast_fix_1476761249106760241__2_kernel0E18placeholder_shared has been demoted
// _ZZ110fused_nn_conv2d_cast_fixed_point_multiply_add_cast_nn_relu_cast_fixed_point_mult_18399029763786111876__kernel0E15pad_data_shared has been demoted
// _ZZ110fused_nn_conv2d_cast_fixed_point_multiply_add_cast_nn_relu_cast_fixed_point_mult_18399029763786111876__kernel0E18placeholder_shared has been demoted
// _ZZ112fused_nn_conv2d_cast_fixed_point_multiply_add_cast_nn_relu_cast_fixed_point_mult_18399029763786111876__4_kernel0E15pad_data_shared has been demoted
// _ZZ112fused_nn_conv2d_cast_fixed_point_multiply_add_cast_nn_relu_cast_fixed_point_mult_18399029763786111876__4_kernel0E18placeholder_shared has been demoted
// _ZZ112fused_nn_conv2d_cast_fixed_point_multiply_add_cast_nn_relu_cast_fixed_point_mult_18399029763786111876__1_kernel0E15pad_data_shared has been demoted
// _ZZ112fused_nn_conv2d_cast_fixed_point_multiply_add_cast_nn_relu_cast_fixed_point_mult_18399029763786111876__1_kernel0E18placeholder_shared has been demoted
// _ZZ81fused_nn_conv2d_cast_fixed_point_multiply_add_cast_fixed_point_multiply_2_kernel0E18placeholder_shared has been demoted
// _ZZ81fused_nn_conv2d_cast_fixed_point_multiply_add_cast_fixed_point_multiply_2_kernel0E15pad_data_shared has been demoted
// _ZZ112fused_nn_conv2d_cast_fixed_point_multiply_add_cast_nn_relu_cast_fixed_point_mult_18399029763786111876__2_kernel0E15pad_data_shared has been demoted
// _ZZ112fused_nn_conv2d_cast_fixed_point_multiply_add_cast_nn_relu_cast_fixed_point_mult_18399029763786111876__2_kernel0E18placeholder_shared has been demoted
// _ZZ111fused_cast_fixed_point_multiply_nn_conv2d_cast_fixed_point_multiply_add_cast_fix_1476761249106760241__3_kernel0E15pad_data_shared has been demoted
// _ZZ111fused_cast_fixed_point_multiply_nn_conv2d_cast_fixed_point_multiply_add_cast_fix_1476761249106760241__3_kernel0E18placeholder_shared has been demoted
// _ZZ112fused_nn_conv2d_cast_fixed_point_multiply_add_cast_nn_relu_cast_fixed_point_mult_18399029763786111876__6_kernel0E15pad_data_shared has been demoted
// _ZZ112fused_nn_conv2d_cast_fixed_point_multiply_add_cast_nn_relu_cast_fixed_point_mult_18399029763786111876__6_kernel0E18placeholder_shared has been demoted
// _ZZ109fused_cast_fixed_point_multiply_nn_conv2d_cast_fixed_point_multiply_add_cast_fix_5734298839780500801__kernel0E18placeholder_shared has been demoted
// _ZZ109fused_cast_fixed_point_multiply_nn_conv2d_cast_fixed_point_multiply_add_cast_fix_5734298839780500801__kernel0E15pad_data_shared has been demoted
// _ZZ112fused_nn_conv2d_cast_fixed_point_multiply_add_cast_nn_relu_cast_fixed_point_mult_18399029763786111876__5_kernel0E15pad_data_shared has been demoted
// _ZZ112fused_nn_conv2d_cast_fixed_point_multiply_add_cast_nn_relu_cast_fixed_point_mult_18399029763786111876__5_kernel0E18placeholder_shared has been demoted
// _ZZ81fused_nn_conv2d_cast_fixed_point_multiply_add_cast_fixed_point_multiply_1_kernel0E15pad_data_shared has been demoted
// _ZZ81fused_nn_conv2d_cast_fixed_point_multiply_add_cast_fixed_point_multiply_1_kernel0E18placeholder_shared has been demoted
// _ZZ112fused_nn_conv2d_cast_fixed_point_multiply_add_cast_fixed_point_multiply_add_cast_13255070459903635369__1_kernel0E15pad_data_shared has been demoted
// _ZZ112fused_nn_conv2d_cast_fixed_point_multiply_add_cast_fixed_point_multiply_add_cast_13255070459903635369__1_kernel0E18placeholder_shared has been demoted
// _ZZ79fused_nn_conv2d_cast_fixed_point_multiply_add_cast_fixed_point_multiply_kernel0E15pad_data_shared has been demoted
// _ZZ79fused_nn_conv2d_cast_fixed_point_multiply_add_cast_fixed_point_multiply_kernel0E18placeholder_shared has been demoted
// _ZZ112fused_nn_conv2d_cast_fixed_point_multiply_add_cast_nn_relu_cast_fixed_point_mult_18399029763786111876__3_kernel0E15pad_data_shared has been demoted
// _ZZ112fused_nn_conv2d_cast_fixed_point_multiply_add_cast_nn_relu_cast_fixed_point_mult_18399029763786111876__3_kernel0E18placeholder_shared has been demoted
// _ZZ112fused_nn_conv2d_cast_fixed_point_multiply_add_cast_fixed_point_multiply_add_cast_13255070459903635369__2_kernel0E15pad_data_shared has been demoted
// _ZZ112fused_nn_conv2d_cast_fixed_point_multiply_add_cast_fixed_point_multiply_add_cast_13255070459903635369__2_kernel0E18placeholder_shared has been demoted

.visible .entry fused_cast_fixed_point_multiply_clip_cast_kernel0(
	.param .u64 .ptr .align 1 fused_cast_fixed_point_multiply_clip_cast_kernel0_param_0,
	.param .u64 .ptr .align 1 fused_cast_fixed_point_multiply_clip_cast_kernel0_param_1
)
{
	.reg .pred 	%p<22>;
	.reg .b32 	%r<14>;
	.reg .b64 	%rd<30>;

	ld.param.u64 	%rd3, [fused_cast_fixed_point_multiply_clip_cast_kernel0_param_0];
	ld.param.u64 	%rd4, [fused_cast_fixed_point_multiply_clip_cast_kernel0_param_1];
	cvta.to.global.u64 	%rd5, %rd3;
	cvta.to.global.u64 	%rd6, %rd4;
	mov.u32 	%r3, %ctaid.x;
	shl.b32 	%r1, %r3, 8;
	mov.u32 	%r4, %tid.x;
	shl.b32 	%r5, %r3, 10;
	or.b32  	%r6, %r5, %r4;
	setp.gt.u32 	%p1, %r1, 401407;
	setp.gt.u32 	%p2, %r6, 1605631;
	cvt.u64.u32 	%rd7, %r6;
	mul.wide.u32 	%rd8, %r6, 4;
	add.s64 	%rd1, %rd6, %rd8;
	add.s64 	%rd2, %rd5, %rd7;
	or.pred  	%p3, %p1, %p2;
	@%p3 bra 	$L__BB0_2;
	ld.global.nc.u32 	%r7, [%rd1];
	mul.wide.s32 	%rd9, %r7, 1839678963;
	add.s64 	%rd10, %rd9, 18014398509481984;
	shr.u64 	%rd11, %rd10, 55;
	st.global.u8 	[%rd2], %rd11;
$L__BB0_2:
	setp.gt.u32 	%p4, %r1, 335871;
	setp.gt.u32 	%p5, %r6, 1343487;
	or.pred  	%p6, %p4, %p5;
	@%p6 bra 	$L__BB0_4;
	ld.global.nc.u32 	%r8, [%rd1+1048576];
	mul.wide.s32 	%rd12, %r8, 1839678963;
	add.s64 	%rd13, %rd12, 18014398509481984;
	shr.u64 	%rd14, %rd13, 55;
	st.global.u8 	[%rd2+262144], %rd14;
$L__BB0_4:
	setp.gt.u32 	%p7, %r1, 270335;
	setp.gt.u32 	%p8, %r6, 1081343;
	or.pred  	%p9, %p7, %p8;
	@%p9 bra 	$L__BB0_6;
	ld.global.nc.u32 	%r9, [%rd1+2097152];
	mul.wide.s32 	%rd15, %r9, 1839678963;
	add.s64 	%rd16, %rd15, 18014398509481984;
	shr.u64 	%rd17, %rd16, 55;
	st.global.u8 	[%rd2+524288], %rd17;
$L__BB0_6:
	setp.gt.u32 	%p10, %r1, 204799;
	setp.gt.u32 	%p11, %r6, 819199;
	or.pred  	%p12, %p10, %p11;
	@%p12 bra 	$L__BB0_8;
	ld.global.nc.u32 	%r10, [%rd1+3145728];
	mul.wide.s32 	%rd18, %r10, 1839678963;
	add.s64 	%rd19, %rd18, 18014398509481984;
	shr.u64 	%rd20, %rd19, 55;
	st.global.u8 	[%rd2+786432], %rd20;
$L__BB0_8:
	setp.gt.u32 	%p13, %r1, 139263;
	setp.gt.u32 	%p14, %r6, 557055;
	or.pred  	%p15, %p13, %p14;
	@%p15 bra 	$L__BB0_10;
	ld.global.nc.u32 	%r11, [%rd1+4194304];
	mul.wide.s32 	%rd21, %r11, 1839678963;
	add.s64 	%rd22, %rd21, 18014398509481984;
	shr.u64 	%rd23, %rd22, 55;
	st.global.u8 	[%rd2+1048576], %rd23;
$L__BB0_10:
	setp.gt.u32 	%p16, %r1, 73727;
	setp.gt.u32 	%p17, %r6, 294911;
	or.pred  	%p18, %p16, %p17;
	@%p18 bra 	$L__BB0_12;
	ld.global.nc.u32 	%r12, [%rd1+5242880];
	mul.wide.s32 	%rd24, %r12, 1839678963;
	add.s64 	%rd25, %rd24, 18014398509481984;
	shr.u64 	%rd26, %rd25, 55;
	st.global.u8 	[%rd2+1310720], %rd26;
$L__BB0_12:
	setp.gt.u32 	%p19, %r1, 8191;
	setp.gt.u32 	%p20, %r6, 32767;
	or.pred  	%p21, %p19, %p20;
	@%p21 bra 	$L__BB0_14;
	ld.global.nc.u32 	%r13, [%rd1+6291456];
	mul.wide.s32 	%rd27, %r13, 1839678963;
	add.s64 	%rd28, %rd27, 18014398509481984;
	shr.u64 	%rd29, %rd28, 55;
	st.global.u8 	[%rd2+1572864], %rd29;
$L__BB0_14:
	ret;

}
	// .globl	fused_nn_conv2d_cast_fixed_point_multiply_add_cast_fixed_point_multiply_add_cast_13255070459903635369__kernel0
.visible .entry fused_nn_conv2d_cast_fixed_point_multiply_add_cast_fixed_point_multiply_add_cast_13255070459903635369__kernel0(
	.param .u64 .ptr .align 1 fused_nn_conv2d_cast_fixed_point_multiply_add_cast_fixed_point_multiply_add_cast_13255070459903635369__kernel0_param_0,
	.param .u64 .ptr .align 1 fused_nn_conv2d_cast_fixed_point_multiply_add_cast_fixed_point_multiply_add_cast_13255070459903635369__kernel0_param_1,
	.param .u64 .ptr .align 1 fused_nn_conv2d_cast_fixed_point_multiply_add_cast_fixed_point_multiply_add_cast_13255070459903635369__kernel0_param_2,
	.param .u64 .ptr .align 1 fused_nn_conv2d_cast_fixed_point_multiply_add_cast_fixed_point_multiply_add_cast_13255070459903635369__kernel0_param_3,
	.param .u64 .ptr .align 1 fused_nn_conv2d_cast_fixed_point_multiply_add_cast_fixed_point_multiply_add_cast_13255070459903635369__kernel0_param_4
)
{
	.reg .pred 	%p<46>;
	.reg .b16 	%rs<92>;
	.reg .b32 	%r<1457>;
	.reg .b64 	%rd<229>;
	// demoted variable
	.shared .align 4 .b8 _ZZ110fused_nn_conv2d_cast_fixed_point_multiply_add_cast_fixed_point_multiply_add_cast_13255070459903635369__kernel0E15pad_data_shared[3328];
	// demoted variable
	.shared .align 4 .b8 _ZZ110fused_nn_conv2d_cast_fixed_point_multiply_add_cast_fixed_point_multiply_add_cast_13255070459903635369__kernel0E18placeholder_shared[2048];
	ld.param.u64 	%rd12, [fused_nn_conv2d_cast_fixed_point_multiply_add_cast_fixed_point_multiply_add_cast_13255070459903635369__kernel0_param_0];
	ld.param.u64 	%rd8, [fused_nn_conv2d_cast_fixed_point_multiply_add_cast_fixed_point_multiply_add_cast_13255070459903635369__kernel0_param_1];
	cvta.to.global.u64 	%rd1, %rd12;
	cvta.to.global.u64 	%rd2, %rd8;
	mov.u32 	%r89, %tid.z;
	mov.u32 	%r2, %tid.x;
	mad.lo.s32 	%r3, %r89, 7, %r2;
	mov.u32 	%r4, %ctaid.z;
	mul.lo.s32 	%r90, %r4, 401408;
	mov.u32 	%r5, %ctaid.x;
	mad.lo.s32 	%r6, %r5, 112, %r90;
	shl.b32 	%r7, %r2, 2;
	mad.lo.s32 	%r8, %r89, 28, %r7;
	setp.gt.u32 	%p6, %r3, 415;
	setp.gt.u32 	%p7, %r89, 59;
	mov.u32 	%r91, _ZZ110fused_nn_conv2d_cast_fixed_point_multiply_add_cast_fixed_point_multiply_add_cast_13255070459903635369__kernel0E15pad_data_shared;
	add.s32 	%r9, %r91, %r8;
	or.pred  	%p8, %p6, %p7;
	@%p8 bra 	$L__BB1_2;
	cvt.u16.u32 	%rs1, %r3;
	mul.hi.u16 	%rs2, %rs1, 20165;
	shr.u16 	%rs3, %rs2, 4;
	mul.lo.s16 	%rs4, %rs3, 52;
	sub.s16 	%rs5, %rs1, %rs4;
	mul.lo.s16 	%rs6, %rs5, 20;
	shr.u16 	%rs7, %rs6, 8;
	shr.u16 	%rs8, %rs2, 2;
	mul.lo.s16 	%rs9, %rs8, 13;
	sub.s16 	%rs10, %rs1, %rs9;
	shl.b16 	%rs11, %rs10, 2;
	cvt.u32.u16 	%r92, %rs11;
	cvt.u32.u16 	%r93, %rs7;
	cvt.u32.u16 	%r94, %rs3;
	prmt.b32 	%r95, %r94, %r93, 0x3340U;
	prmt.b32 	%r96, %r97, %r98, 0x3340U;
	prmt.b32 	%r99, %r95, %r96, 0x5410U;
	mov.b32 	%r100, 51430400;
	dp2a.lo.u32.u32 	%r101, %r100, %r99, %r92;
	add.s32 	%r102, %r101, %r6;
	cvt.u64.u32 	%rd13, %r102;
	add.s64 	%rd14, %rd1, %rd13;
	ld.global.nc.u32 	%r103, [%rd14];
	st.shared.u32 	[%r9], %r103;
$L__BB1_2:
	setp.lt.u32 	%p9, %r3, 304;
	setp.lt.u32 	%p10, %r89, 44;
	and.pred  	%p1, %p9, %p10;
	not.pred 	%p11, %p1;
	@%p11 bra 	$L__BB1_4;
	cvt.u16.u32 	%rs12, %r3;
	add.s16 	%rs13, %rs12, 112;
	mul.hi.u16 	%rs14, %rs13, 20165;
	shr.u16 	%rs15, %rs14, 4;
	mul.wide.u16 	%r104, %rs15, -15360;
	mul.lo.s16 	%rs16, %rs15, 52;
	sub.s16 	%rs17, %rs13, %rs16;
	mul.lo.s16 	%rs18, %rs17, 20;
	shr.u16 	%rs19, %rs18, 8;
	mul.wide.u16 	%r105, %rs19, 784;
	shr.u16 	%rs20, %rs14, 2;
	mul.lo.s16 	%rs21, %rs20, 13;
	sub.s16 	%rs22, %rs13, %rs21;
	shl.b16 	%rs23, %rs22, 2;
	cvt.u32.u16 	%r106, %rs23;
	add.s32 	%r107, %r6, %r104;
	add.s32 	%r108, %r107, %r106;
	add.s32 	%r109, %r108, %r105;
	cvt.u64.u32 	%rd15, %r109;
	add.s64 	%rd16, %rd1, %rd15;
	ld.global.nc.u32 	%r110, [%rd16];
	st.shared.u32 	[%r9+448], %r110;
$L__BB1_4:
	setp.gt.u32 	%p12, %r3, 191;
	setp.gt.u32 	%p13, %r89, 27;
	or.pred  	%p14, %p12, %p13;
	@%p14 bra 	$L__BB1_6;
	cvt.u16.u32 	%rs24, %r3;
	add.s16 	%rs25, %rs24, 224;
	mul.hi.u16 	%rs26, %rs25, 20165;
	shr.u16 	%rs27, %rs26, 4;
	mul.wide.u16 	%r111, %rs27, -15360;
	mul.lo.s16 	%rs28, %rs27, 52;
	sub.s16 	%rs29, %rs25, %rs28;
	mul.lo.s16 	%rs30, %rs29, 20;
	shr.u16 	%rs31, %rs30, 8;
	mul.wide.u16 	%r112, %rs31, 784;
	shr.u16 	%rs32, %rs26, 2;
	mul.lo.s16 	%rs33, %rs32, 13;
	sub.s16 	%rs34, %rs25, %rs33;
	shl.b16 	%rs35, %rs34, 2;
	cvt.u32.u16 	%r113, %rs35;
	add.s32 	%r114, %r6, %r111;
	add.s32 	%r115, %r114, %r113;
	add.s32 	%r116, %r115, %r112;
	cvt.u64.u32 	%rd17, %r116;
	add.s64 	%rd18, %rd1, %rd17;
	ld.global.nc.u32 	%r117, [%rd18];
	st.shared.u32 	[%r9+896], %r117;
$L__BB1_6:
	setp.lt.u32 	%p15, %r3, 80;
	setp.lt.u32 	%p16, %r89, 12;
	and.pred  	%p2, %p15, %p16;
	not.pred 	%p17, %p2;
	@%p17 bra 	$L__BB1_8;
	cvt.u16.u32 	%rs36, %r3;
	add.s16 	%rs37, %rs36, 336;
	mul.hi.u16 	%rs38, %rs37, 20165;
	shr.u16 	%rs39, %rs38, 4;
	mul.wide.u16 	%r118, %rs39, -15360;
	mul.lo.s16 	%rs40, %rs39, 52;
	sub.s16 	%rs41, %rs37, %rs40;
	mul.lo.s16 	%rs42, %rs41, 20;
	shr.u16 	%rs43, %rs42, 8;
	mul.wide.u16 	%r119, %rs43, 784;
	shr.u16 	%rs44, %rs38, 2;
	mul.lo.s16 	%rs45, %rs44, 13;
	sub.s16 	%rs46, %rs37, %rs45;
	shl.b16 	%rs47, %rs46, 2;
	cvt.u32.u16 	%r120, %rs47;
	add.s32 	%r121, %r6, %r118;
	add.s32 	%r122, %r121, %r120;
	add.s32 	%r123, %r122, %r119;
	cvt.u64.u32 	%rd19, %r123;
	add.s64 	%rd20, %rd1, %rd19;
	ld.global.nc.u32 	%r124, [%rd20];
	st.shared.u32 	[%r9+1344], %r124;
$L__BB1_8:
	mov.u32 	%r125, %ctaid.y;
	shl.b32 	%r126, %r125, 4;
	shr.u32 	%r127, %r3, 4;
	add.s32 	%r11, %r127, %r126;
	shl.b32 	%r128, %r125, 14;
	shl.b32 	%r129, %r3, 6;
	and.b32  	%r130, %r129, 64512;
	shl.b32 	%r131, %r3, 2;
	and.b32  	%r132, %r131, 60;
	add.s32 	%r133, %r130, %r128;
	or.b32  	%r12, %r133, %r132;
	setp.lt.u32 	%p18, %r3, 256;
	setp.lt.u32 	%p19, %r89, 37;
	and.pred  	%p20, %p18, %p19;
	setp.lt.u32 	%p21, %r11, 128;
	and.pred  	%p3, %p20, %p21;
	cvt.u64.u32 	%rd21, %r12;
	add.s64 	%rd3, %rd2, %rd21;
	mov.u32 	%r134, _ZZ110fused_nn_conv2d_cast_fixed_point_multiply_add_cast_fixed_point_multiply_add_cast_13255070459903635369__kernel0E18placeholder_shared;
	add.s32 	%r13, %r134, %r8;
	not.pred 	%p22, %p3;
	@%p22 bra 	$L__BB1_10;
	ld.global.nc.u32 	%r135, [%rd3];
	st.shared.u32 	[%r13], %r135;
$L__BB1_10:
	setp.lt.u32 	%p23, %r3, 144;
	setp.lt.u32 	%p24, %r89, 21;
	and.pred  	%p25, %p23, %p24;
	setp.lt.u32 	%p26, %r11, 121;
	and.pred  	%p4, %p25, %p26;
	not.pred 	%p27, %p4;
	@%p27 bra 	$L__BB1_12;
	ld.global.nc.u32 	%r136, [%rd3+7168];
	st.shared.u32 	[%r13+448], %r136;
$L__BB1_12:
	setp.lt.u32 	%p28, %r3, 32;
	setp.lt.u32 	%p29, %r89, 5;
	and.pred  	%p30, %p28, %p29;
	setp.lt.u32 	%p31, %r11, 114;
	and.pred  	%p5, %p30, %p31;
	not.pred 	%p32, %p5;
	@%p32 bra 	$L__BB1_14;
	ld.global.nc.u32 	%r137, [%rd3+14336];
	st.shared.u32 	[%r13+896], %r137;
$L__BB1_14:
	shr.u32 	%r14, %r89, 3;
	shl.b32 	%r139, %r2, 3;
	mad.lo.s32 	%r15, %r14, 208, %r139;
	and.b32  	%r16, %r89, 7;
	cvt.u16.u32 	%rs48, %r3;
	mul.hi.u16 	%rs49, %rs48, 20165;
	shr.u16 	%rs50, %rs49, 4;
	mul.lo.s16 	%rs51, %rs50, 52;
	sub.s16 	%rs52, %rs48, %rs51;
	mul.lo.s16 	%rs53, %rs52, 20;
	shr.u16 	%rs54, %rs53, 8;
	shr.u16 	%rs55, %rs49, 2;
	mul.lo.s16 	%rs56, %rs55, 13;
	sub.s16 	%rs57, %rs48, %rs56;
	shl.b16 	%rs58, %rs57, 2;
	cvt.u32.u16 	%r140, %rs54;
	cvt.u32.u16 	%r141, %rs50;
	prmt.b32 	%r142, %r141, %r140, 0x3340U;
	prmt.b32 	%r143, %r144, %r145, 0x3340U;
	prmt.b32 	%r146, %r142, %r143, 0x5410U;
	cvt.u32.u16 	%r147, %rs58;
	mov.b32 	%r148, 51430400;
	dp2a.lo.u32.u32 	%r17, %r148, %r146, %r147;
	add.s16 	%rs59, %rs48, 112;
	mul.hi.u16 	%rs60, %rs59, 20165;
	shr.u16 	%rs61, %rs60, 4;
	cvt.u32.u16 	%r149, %rs61;
	mul.wide.u32 	%rd22, %r149, 50176;
	mul.lo.s16 	%rs62, %rs61, 52;
	sub.s16 	%rs63, %rs59, %rs62;
	mul.lo.s16 	%rs64, %rs63, 20;
	shr.u16 	%rs65, %rs64, 8;
	cvt.u32.u16 	%r150, %rs65;
	mul.wide.u32 	%rd23, %r150, 784;
	shr.u16 	%rs66, %rs60, 2;
	mul.lo.s16 	%rs67, %rs66, 13;
	sub.s16 	%rs68, %rs59, %rs67;
	shl.b16 	%rs69, %rs68, 2;
	cvt.u64.u16 	%rd24, %rs69;
	or.b64  	%rd25, %rd22, %rd24;
	add.s64 	%rd4, %rd25, %rd23;
	add.s16 	%rs70, %rs48, 224;
	mul.hi.u16 	%rs71, %rs70, 20165;
	shr.u16 	%rs72, %rs71, 4;
	cvt.u32.u16 	%r151, %rs72;
	mul.wide.u32 	%rd26, %r151, 50176;
	mul.lo.s16 	%rs73, %rs72, 52;
	sub.s16 	%rs74, %rs70, %rs73;
	mul.lo.s16 	%rs75, %rs74, 20;
	shr.u16 	%rs76, %rs75, 8;
	cvt.u32.u16 	%r152, %rs76;
	mul.wide.u32 	%rd27, %r152, 784;
	shr.u16 	%rs77, %rs71, 2;
	mul.lo.s16 	%rs78, %rs77, 13;
	sub.s16 	%rs79, %rs70, %rs78;
	shl.b16 	%rs80, %rs79, 2;
	cvt.u64.u16 	%rd28, %rs80;
	or.b64  	%rd29, %rd26, %rd28;
	add.s64 	%rd5, %rd29, %rd27;
	add.s16 	%rs81, %rs48, 336;
	mul.hi.u16 	%rs82, %rs81, 20165;
	shr.u16 	%rs83, %rs82, 4;
	cvt.u32.u16 	%r153, %rs83;
	mul.wide.u32 	%rd30, %r153, 50176;
	mul.lo.s16 	%rs84, %rs83, 52;
	sub.s16 	%rs85, %rs81, %rs84;
	mul.lo.s16 	%rs86, %rs85, 20;
	shr.u16 	%rs87, %rs86, 8;
	cvt.u32.u16 	%r154, %rs87;
	mul.wide.u32 	%rd31, %r154, 784;
	shr.u16 	%rs88, %rs82, 2;
	mul.lo.s16 	%rs89, %rs88, 13;
	sub.s16 	%rs90, %rs81, %rs89;
	shl.b16 	%rs91, %rs90, 2;
	cvt.u64.u16 	%rd32, %rs91;
	or.b64  	%rd33, %rd30, %rd32;
	add.s64 	%rd6, %rd33, %rd31;
	mov.b32 	%r1424, 0;
	cvt.u64.u32 	%rd35, %r6;
	cvt.u64.u32 	%rd37, %r17;
	mov.u32 	%r1425, %r1424;
	mov.u32 	%r1426, %r1424;
	mov.u32 	%r1427, %r1424;
	mov.u32 	%r1428, %r1424;
	mov.u32 	%r1429, %r1424;
	mov.u32 	%r1430, %r1424;
	mov.u32 	%r1431, %r1424;
	mov.u32 	%r1432, %r1424;
	mov.u32 	%r1433, %r1424;
	mov.u32 	%r1434, %r1424;
	mov.u32 	%r1435, %r1424;
	mov.u32 	%r1436, %r1424;
	mov.u32 	%r1437, %r1424;
	mov.u32 	%r1438, %r1424;
	mov.u32 	%r1439, %r1424;
	mov.u32 	%r1440, %r1424;
	mov.u32 	%r1441, %r1424;
	mov.u32 	%r1442, %r1424;
	mov.u32 	%r1443, %r1424;
	mov.u32 	%r1444, %r1424;
	mov.u32 	%r1445, %r1424;
	mov.u32 	%r1446, %r1424;
	mov.u32 	%r1447, %r1424;
	mov.u32 	%r1448, %r1424;
	mov.u32 	%r1449, %r1424;
	mov.u32 	%r1450, %r1424;
	mov.u32 	%r1451, %r1424;
	mov.u32 	%r1452, %r1424;
	mov.u32 	%r1453, %r1424;
	mov.u32 	%r1454, %r1424;
	mov.u32 	%r1455, %r1424;
	mov.u32 	%r1456, %r1424;
$L__BB1_15:
	bar.sync 	0;
	and.b32  	%r51, %r1456, 1;
	xor.b32  	%r52, %r51, 1;
	mul.lo.s32 	%r53, %r52, 1664;
	add.s32 	%r54, %r9, %r53;
	mov.u32 	%r155, %tid.x;
	mad.lo.s32 	%r156, %r89, 7, %r155;
	setp.gt.u32 	%p33, %r156, 415;
	setp.gt.u32 	%p34, %r89, 59;
	or.pred  	%p35, %p33, %p34;
	@%p35 bra 	$L__BB1_17;
	mul.lo.s32 	%r157, %r1456, 3136;
	cvt.u64.u32 	%rd34, %r157;
	add.s64 	%rd36, %rd35, %rd34;
	add.s64 	%rd38, %rd36, %rd37;
	add.s64 	%rd39, %rd1, %rd38;
	ld.global.nc.u32 	%r158, [%rd39+3136];
	st.shared.u32 	[%r54], %r158;
$L__BB1_17:
	@%p11 bra 	$L__BB1_19;
	mul.lo.s32 	%r159, %r1456, 3136;
	cvt.u64.u32 	%rd40, %r159;
	add.s64 	%rd42, %rd35, %rd40;
	add.s64 	%rd43, %rd42, %rd4;
	add.s64 	%rd44, %rd1, %rd43;
	ld.global.nc.u32 	%r160, [%rd44+3136];
	st.shared.u32 	[%r54+448], %r160;
$L__BB1_19:
	mov.u32 	%r161, %tid.x;
	mad.lo.s32 	%r162, %r89, 7, %r161;
	setp.gt.u32 	%p37, %r162, 191;
	setp.gt.u32 	%p38, %r89, 27;
	or.pred  	%p39, %p37, %p38;
	@%p39 bra 	$L__BB1_21;
	mul.lo.s32 	%r163, %r1456, 3136;
	cvt.u64.u32 	%rd45, %r163;
	add.s64 	%rd47, %rd35, %rd45;
	add.s64 	%rd48, %rd47, %rd5;
	add.s64 	%rd49, %rd1, %rd48;
	ld.global.nc.u32 	%r164, [%rd49+3136];
	st.shared.u32 	[%r54+896], %r164;
$L__BB1_21:
	@%p17 bra 	$L__BB1_23;
	mul.lo.s32 	%r165, %r1456, 3136;
	cvt.u64.u32 	%rd50, %r165;
	add.s64 	%rd52, %rd35, %rd50;
	add.s64 	%rd53, %rd52, %rd6;
	add.s64 	%rd54, %rd1, %rd53;
	ld.global.nc.u32 	%r166, [%rd54+3136];
	st.shared.u32 	[%r54+1344], %r166;
$L__BB1_23:
	ld.param.u64 	%rd225, [fused_nn_conv2d_cast_fixed_point_multiply_add_cast_fixed_point_multiply_add_cast_13255070459903635369__kernel0_param_1];
	shl.b32 	%r167, %r1456, 6;
	add.s32 	%r168, %r8, %r53;
	mad.lo.s32 	%r169, %r52, -640, %r168;
	add.s32 	%r170, %r12, %r167;
	cvt.u64.u32 	%rd55, %r170;
	cvta.to.global.u64 	%rd56, %rd225;
	add.s64 	%rd7, %rd56, %rd55;
	mov.u32 	%r171, _ZZ110fused_nn_conv2d_cast_fixed_point_multiply_add_cast_fixed_point_multiply_add_cast_13255070459903635369__kernel0E18placeholder_shared;
	add.s32 	%r55, %r171, %r169;
	@%p22 bra 	$L__BB1_25;
	ld.global.nc.u32 	%r172, [%rd7+64];
	st.shared.u32 	[%r55], %r172;
$L__BB1_25:
	@%p27 bra 	$L__BB1_27;
	ld.global.nc.u32 	%r173, [%rd7+7232];
	st.shared.u32 	[%r55+448], %r173;
$L__BB1_27:
	@%p32 bra 	$L__BB1_29;
	ld.global.nc.u32 	%r174, [%rd7+14400];
	st.shared.u32 	[%r55+896], %r174;
$L__BB1_29:
	and.b32  	%r687, %r1456, 1;
	setp.eq.b32 	%p44, %r687, 1;
	selp.b32 	%r688, 1664, 0, %p44;
	add.s32 	%r689, %r15, %r688;
	shl.b32 	%r690, %r51, 10;
	shl.b32 	%r691, %r16, 6;
	or.b32  	%r692, %r690, %r691;
	mov.u32 	%r693, _ZZ110fused_nn_conv2d_cast_fixed_point_multiply_add_cast_fixed_point_multiply_add_cast_13255070459903635369__kernel0E15pad_data_shared;
	add.s32 	%r694, %r693, %r689;
	ld.shared.u32 	%r176, [%r694];
	mov.u32 	%r695, _ZZ110fused_nn_conv2d_cast_fixed_point_multiply_add_cast_fixed_point_multiply_add_cast_13255070459903635369__kernel0E18placeholder_shared;
	add.s32 	%r696, %r695, %r692;
	ld.shared.u32 	%r177, [%r696];
	// begin inline asm
	dp4a.s32.s32 %r175, %r176, %r177, %r1455;
	// end inline asm
	ld.shared.u32 	%r180, [%r694+416];
	ld.shared.u32 	%r181, [%r696];
	// begin inline asm
	dp4a.s32.s32 %r179, %r180, %r181, %r1447;
	// end inline asm
	ld.shared.u32 	%r184, [%r694+832];
	ld.shared.u32 	%r185, [%r696];
	// begin inline asm
	dp4a.s32.s32 %r183, %r184, %r185, %r1439;
	// end inline asm
	ld.shared.u32 	%r188, [%r694+1248];
	ld.shared.u32 	%r189, [%r696];
	// begin inline asm
	dp4a.s32.s32 %r187, %r188, %r189, %r1431;
	// end inline asm
	ld.shared.u32 	%r192, [%r694];
	ld.shared.u32 	%r193, [%r696+512];
	// begin inline asm
	dp4a.s32.s32 %r191, %r192, %r193, %r1451;
	// end inline asm
	ld.shared.u32 	%r196, [%r694+416];
	ld.shared.u32 	%r197, [%r696+512];
	// begin inline asm
	dp4a.s32.s32 %r195, %r196, %r197, %r1443;
	// end inline asm
	ld.shared.u32 	%r200, [%r694+832];
	ld.shared.u32 	%r201, [%r696+512];
	// begin inline asm
	dp4a.s32.s32 %r199, %r200, %r201, %r1435;
	// end inline asm
	ld.shared.u32 	%r204, [%r694+1248];
	ld.shared.u32 	%r205, [%r696+512];
	// begin inline asm
	dp4a.s32.s32 %r203, %r204, %r205, %r1427;
	// end inline asm
	ld.shared.u32 	%r208, [%r694];
	ld.shared.u32 	%r209, [%r696+4];
	// begin inline asm
	dp4a.s32.s32 %r207, %r208, %r209, %r1454;
	// end inline asm
	ld.shared.u32 	%r212, [%r694+416];
	ld.shared.u32 	%r213, [%r696+4];
	// begin inline asm
	dp4a.s32.s32 %r211, %r212, %r213, %r1446;
	// end inline asm
	ld.shared.u32 	%r216, [%r694+832];
	ld.shared.u32 	%r217, [%r696+4];
	// begin inline asm
	dp4a.s32.s32 %r215, %r216, %r217, %r1438;
	// end inline asm
	ld.shared.u32 	%r220, [%r694+1248];
	ld.shared.u32 	%r221, [%r696+4];
	// begin inline asm
	dp4a.s32.s32 %r219, %r220, %r221, %r1430;
	// end inline asm
	ld.shared.u32 	%r224, [%r694];
	ld.shared.u32 	%r225, [%r696+516];
	// begin inline asm
	dp4a.s32.s32 %r223, %r224, %r225, %r1450;
	// end inline asm
	ld.shared.u32 	%r228, [%r694+416];
	ld.shared.u32 	%r229, [%r696+516];
	// begin inline asm
	dp4a.s32.s32 %r227, %r228, %r229, %r1442;
	// end inline asm
	ld.shared.u32 	%r232, [%r694+832];
	ld.shared.u32 	%r233, [%r696+516];
	// begin inline asm
	dp4a.s32.s32 %r231, %r232, %r233, %r1434;
	// end inline asm
	ld.shared.u32 	%r236, [%r694+1248];
	ld.shared.u32 	%r237, [%r696+516];
	// begin inline asm
	dp4a.s32.s32 %r235, %r236, %r237, %r1426;
	// end inline asm
	ld.shared.u32 	%r240, [%r694];
	ld.shared.u32 	%r241, [%r696+8];
	// begin inline asm
	dp4a.s32.s32 %r239, %r240, %r241, %r1453;
	// end inline asm
	ld.shared.u32 	%r244, [%r694+416];
	ld.shared.u32 	%r245, [%r696+8];
	// begin inline asm
	dp4a.s32.s32 %r243, %r244, %r245, %r1445;
	// end inline asm
	ld.shared.u32 	%r248, [%r694+832];
	ld.shared.u32 	%r249, [%r696+8];
	// begin inline asm
	dp4a.s32.s32 %r247, %r248, %r249, %r1437;
	// end inline asm
	ld.shared.u32 	%r252, [%r694+1248];
	ld.shared.u32 	%r253, [%r696+8];
	// begin inline asm
	dp4a.s32.s32 %r251, %r252, %r253, %r1429;
	// end inline asm
	ld.shared.u32 	%r256, [%r694];
	ld.shared.u32 	%r257, [%r696+520];
	// begin inline asm
	dp4a.s32.s32 %r255, %r256, %r257, %r1449;
	// end inline asm
	ld.shared.u32 	%r260, [%r694+416];
	ld.shared.u32 	%r261, [%r696+520];
	// begin inline asm
	dp4a.s32.s32 %r259, %r260, %r261, %r1441;
	// end inline asm
	ld.shared.u32 	%r264, [%r694+832];
	ld.shared.u32 	%r265, [%r696+520];
	// begin inline asm
	dp4a.s32.s32 %r263, %r264, %r265, %r1433;
	// end inline asm
	ld.shared.u32 	%r268, [%r694+1248];
	ld.shared.u32 	%r269, [%r696+520];
	// begin inline asm
	dp4a.s32.s32 %r267, %r268, %r269, %r1425;
	// end inline asm
	ld.shared.u32 	%r272, [%r694];
	ld.shared.u32 	%r273, [%r696+12];
	// begin inline asm
	dp4a.s32.s32 %r271, %r272, %r273, %r1452;
	// end inline asm
	ld.shared.u32 	%r276, [%r694+416];
	ld.shared.u32 	%r277, [%r696+12];
	// begin inline asm
	dp4a.s32.s32 %r275, %r276, %r277, %r1444;
	// end inline asm
	ld.shared.u32 	%r280, [%r694+832];
	ld.shared.u32 	%r281, [%r696+12];
	// begin inline asm
	dp4a.s32.s32 %r279, %r280, %r281, %r1436;
	// end inline asm
	ld.shared.u32 	%r284, [%r694+1248];
	ld.shared.u32 	%r285, [%r696+12];
	// begin inline asm
	dp4a.s32.s32 %r283, %r284, %r285, %r1428;
	// end inline asm
	ld.shared.u32 	%r288, [%r694];
	ld.shared.u32 	%r289, [%r696+524];
	// begin inline asm
	dp4a.s32.s32 %r287, %r288, %r289, %r1448;
	// end inline asm
	ld.shared.u32 	%r292, [%r694+416];
	ld.shared.u32 	%r293, [%r696+524];
	// begin inline asm
	dp4a.s32.s32 %r291, %r292, %r293, %r1440;
	// end inline asm
	ld.shared.u32 	%r296, [%r694+832];
	ld.shared.u32 	%r297, [%r696+524];
	// begin inline asm
	dp4a.s32.s32 %r295, %r296, %r297, %r1432;
	// end inline asm
	ld.shared.u32 	%r300, [%r694+1248];
	ld.shared.u32 	%r301, [%r696+524];
	// begin inline asm
	dp4a.s32.s32 %r299, %r300, %r301, %r1424;
	// end inline asm
	ld.shared.u32 	%r304, [%r694+52];
	ld.shared.u32 	%r305, [%r696+16];
	// begin inline asm
	dp4a.s32.s32 %r303, %r304, %r305, %r175;
	// end inline asm
	ld.shared.u32 	%r308, [%r694+468];
	ld.shared.u32 	%r309, [%r696+16];
	// begin inline asm
	dp4a.s32.s32 %r307, %r308, %r309, %r179;
	// end inline asm
	ld.shared.u32 	%r312, [%r694+884];
	ld.shared.u32 	%r313, [%r696+16];
	// begin inline asm
	dp4a.s32.s32 %r311, %r312, %r313, %r183;
	// end inline asm
	ld.shared.u32 	%r316, [%r694+1300];
	ld.shared.u32 	%r317, [%r696+16];
	// begin inline asm
	dp4a.s32.s32 %r315, %r316, %r317, %r187;
	// end inline asm
	ld.shared.u32 	%r320, [%r694+52];
	ld.shared.u32 	%r321, [%r696+528];
	// begin inline asm
	dp4a.s32.s32 %r319, %r320, %r321, %r191;
	// end inline asm
	ld.shared.u32 	%r324, [%r694+468];
	ld.shared.u32 	%r325, [%r696+528];
	// begin inline asm
	dp4a.s32.s32 %r323, %r324, %r325, %r195;
	// end inline asm
	ld.shared.u32 	%r328, [%r694+884];
	ld.shared.u32 	%r329, [%r696+528];
	// begin inline asm
	dp4a.s32.s32 %r327, %r328, %r329, %r199;
	// end inline asm
	ld.shared.u32 	%r332, [%r694+1300];
	ld.shared.u32 	%r333, [%r696+528];
	// begin inline asm
	dp4a.s32.s32 %r331, %r332, %r333, %r203;
	// end inline asm
	ld.shared.u32 	%r336, [%r694+52];
	ld.shared.u32 	%r337, [%r696+20];
	// begin inline asm
	dp4a.s32.s32 %r335, %r336, %r337, %r207;
	// end inline asm
	ld.shared.u32 	%r340, [%r694+468];
	ld.shared.u32 	%r341, [%r696+20];
	// begin inline asm
	dp4a.s32.s32 %r339, %r340, %r341, %r211;
	// end inline asm
	ld.shared.u32 	%r344, [%r694+884];
	ld.shared.u32 	%r345, [%r696+20];
	// begin inline asm
	dp4a.s32.s32 %r343, %r344, %r345, %r215;
	// end inline asm
	ld.shared.u32 	%r348, [%r694+1300];
	ld.shared.u32 	%r349, [%r696+20];
	// begin inline asm
	dp4a.s32.s32 %r347, %r348, %r349, %r219;
	// end inline asm
	ld.shared.u32 	%r352, [%r694+52];
	ld.shared.u32 	%r353, [%r696+532];
	// begin inline asm
	dp4a.s32.s32 %r351, %r352, %r353, %r223;
	// end inline asm
	ld.shared.u32 	%r356, [%r694+468];
	ld.shared.u32 	%r357, [%r696+532];
	// begin inline asm
	dp4a.s32.s32 %r355, %r356, %r357, %r227;
	// end inline asm
	ld.shared.u32 	%r360, [%r694+884];
	ld.shared.u32 	%r361, [%r696+532];
	// begin inline asm
	dp4a.s32.s32 %r359, %r360, %r361, %r231;
	// end inline asm
	ld.shared.u32 	%r364, [%r694+1300];
	ld.shared.u32 	%r365, [%r696+532];
	// begin inline asm
	dp4a.s32.s32 %r363, %r364, %r365, %r235;
	// end inline asm
	ld.shared.u32 	%r368, [%r694+52];
	ld.shared.u32 	%r369, [%r696+24];
	// begin inline asm
	dp4a.s32.s32 %r367, %r368, %r369, %r239;
	// end inline asm
	ld.shared.u32 	%r372, [%r694+468];
	ld.shared.u32 	%r373, [%r696+24];
	// begin inline asm
	dp4a.s32.s32 %r371, %r372, %r373, %r243;
	// end inline asm
	ld.shared.u32 	%r376, [%r694+884];
	ld.shared.u32 	%r377, [%r696+24];
	// begin inline asm
	dp4a.s32.s32 %r375, %r376, %r377, %r247;
	// end inline asm
	ld.shared.u32 	%r380, [%r694+1300];
	ld.shared.u32 	%r381, [%r696+24];
	// begin inline asm
	dp4a.s32.s32 %r379, %r380, %r381, %r251;
	// end inline asm
	ld.shared.u32 	%r384, [%r694+52];
	ld.shared.u32 	%r385, [%r696+536];
	// begin inline asm
	dp4a.s32.s32 %r383, %r384, %r385, %r255;
	// end inline asm
	ld.shared.u32 	%r388, [%r694+468];
	ld.shared.u32 	%r389, [%r696+536];
	// begin inline asm
	dp4a.s32.s32 %r387, %r388, %r389, %r259;
	// end inline asm
	ld.shared.u32 	%r392, [%r694+884];
	ld.shared.u32 	%r393, [%r696+536];
	// begin inline asm
	dp4a.s32.s32 %r391, %r392, %r393, %r263;
	// end inline asm
	ld.shared.u32 	%r396, [%r694+1300];
	ld.shared.u32 	%r397, [%r696+536];
	// begin inline asm
	dp4a.s32.s32 %r395, %r396, %r397, %r267;
	// end inline asm
	ld.shared.u32 	%r400, [%r694+52];
	ld.shared.u32 	%r401, [%r696+28];
	// begin inline asm
	dp4a.s32.s32 %r399, %r400, %r401, %r271;
	// end inline asm
	ld.shared.u32 	%r404, [%r694+468];
	ld.shared.u32 	%r405, [%r696+28];
	// begin inline asm
	dp4a.s32.s32 %r403, %r404, %r405, %r275;
	// end inline asm
	ld.shared.u32 	%r408, [%r694+884];
	ld.shared.u32 	%r409, [%r696+28];
	// begin inline asm
	dp4a.s32.s32 %r407, %r408, %r409, %r279;
	// end inline asm
	ld.shared.u32 	%r412, [%r694+1300];
	ld.shared.u32 	%r413, [%r696+28];
	// begin inline asm
	dp4a.s32.s32 %r411, %r412, %r413, %r283;
	// end inline asm
	ld.shared.u32 	%r416, [%r694+52];
	ld.shared.u32 	%r417, [%r696+540];
	// begin inline asm
	dp4a.s32.s32 %r415, %r416, %r417, %r287;
	// end inline asm
	ld.shared.u32 	%r420, [%r694+468];
	ld.shared.u32 	%r421, [%r696+540];
	// begin inline asm
	dp4a.s32.s32 %r419, %r420, %r421, %r291;
	// end inline asm
	ld.shared.u32 	%r424, [%r694+884];
	ld.shared.u32 	%r425, [%r696+540];
	// begin inline asm
	dp4a.s32.s32 %r423, %r424, %r425, %r295;
	// end inline asm
	ld.shared.u32 	%r428, [%r694+1300];
	ld.shared.u32 	%r429, [%r696+540];
	// begin inline asm
	dp4a.s32.s32 %r427, %r428, %r429, %r299;
	// end inline asm
	ld.shared.u32 	%r432, [%r694+104];
	ld.shared.u32 	%r433, [%r696+32];
	// begin inline asm
	dp4a.s32.s32 %r431, %r432, %r433, %r303;
	// end inline asm
	ld.shared.u32 	%r436, [%r694+520];
	ld.shared.u32 	%r437, [%r696+32];
	// begin inline asm
	dp4a.s32.s32 %r435, %r436, %r437, %r307;
	// end inline asm
	ld.shared.u32 	%r440, [%r694+936];
	ld.shared.u32 	%r441, [%r696+32];
	// begin inline asm
	dp4a.s32.s32 %r439, %r440, %r441, %r311;
	// end inline asm
	ld.shared.u32 	%r444, [%r694+1352];
	ld.shared.u32 	%r445, [%r696+32];
	// begin inline asm
	dp4a.s32.s32 %r443, %r444, %r445, %r315;
	// end inline asm
	ld.shared.u32 	%r448, [%r694+104];
	ld.shared.u32 	%r449, [%r696+544];
	// begin inline asm
	dp4a.s32.s32 %r447, %r448, %r449, %r319;
	// end inline asm
	ld.shared.u32 	%r452, [%r694+520];
	ld.shared.u32 	%r453, [%r696+544];
	// begin inline asm
	dp4a.s32.s32 %r451, %r452, %r453, %r323;
	// end inline asm
	ld.shared.u32 	%r456, [%r694+936];
	ld.shared.u32 	%r457, [%r696+544];
	// begin inline asm
	dp4a.s32.s32 %r455, %r456, %r457, %r327;
	// end inline asm
	ld.shared.u32 	%r460, [%r694+1352];
	ld.shared.u32 	%r461, [%r696+544];
	// begin inline asm
	dp4a.s32.s32 %r459, %r460, %r461, %r331;
	// end inline asm
	ld.shared.u32 	%r464, [%r694+104];
	ld.shared.u32 	%r465, [%r696+36];
	// begin inline asm
	dp4a.s32.s32 %r463, %r464, %r465, %r335;
	// end inline asm
	ld.shared.u32 	%r468, [%r694+520];
	ld.shared.u32 	%r469, [%r696+36];
	// begin inline asm
	dp4a.s32.s32 %r467, %r468, %r469, %r339;
	// end inline asm
	ld.shared.u32 	%r472, [%r694+936];
	ld.shared.u32 	%r473, [%r696+36];
	// begin inline asm
	dp4a.s32.s32 %r471, %r472, %r473, %r343;
	// end inline asm
	ld.shared.u32 	%r476, [%r694+1352];
	ld.shared.u32 	%r477, [%r696+36];
	// begin inline asm
	dp4a.s32.s32 %r475, %r476, %r477, %r347;
	// end inline asm
	ld.shared.u32 	%r480, [%r694+104];
	ld.shared.u32 	%r481, [%r696+548];
	// begin inline asm
	dp4a.s32.s32 %r479, %r480, %r481, %r351;
	// end inline asm
	ld.shared.u32 	%r484, [%r694+520];
	ld.shared.u32 	%r485, [%r696+548];
	// begin inline asm
	dp4a.s32.s32 %r483, %r484, %r485, %r355;
	// end inline asm
	ld.shared.u32 	%r488, [%r694+936];
	ld.shared.u32 	%r489, [%r696+548];
	// begin inline asm
	dp4a.s32.s32 %r487, %r488, %r489, %r359;
	// end inline asm
	ld.shared.u32 	%r492, [%r694+1352];
	ld.shared.u32 	%r493, [%r696+548];
	// begin inline asm
	dp4a.s32.s32 %r491, %r492, %r493, %r363;
	// end inline asm
	ld.shared.u32 	%r496, [%r694+104];
	ld.shared.u32 	%r497, [%r696+40];
	// begin inline asm
	dp4a.s32.s32 %r495, %r496, %r497, %r367;
	// end inline asm
	ld.shared.u32 	%r500, [%r694+520];
	ld.shared.u32 	%r501, [%r696+40];
	// begin inline asm
	dp4a.s32.s32 %r499, %r500, %r501, %r371;
	// end inline asm
	ld.shared.u32 	%r504, [%r694+936];
	ld.shared.u32 	%r505, [%r696+40];
	// begin inline asm
	dp4a.s32.s32 %r503, %r504, %r505, %r375;
	// end inline asm
	ld.shared.u32 	%r508, [%r694+1352];
	ld.shared.u32 	%r509, [%r696+40];
	// begin inline asm
	dp4a.s32.s32 %r507, %r508, %r509, %r379;
	// end inline asm
	ld.shared.u32 	%r512, [%r694+104];
	ld.shared.u32 	%r513, [%r696+552];
	// begin inline asm
	dp4a.s32.s32 %r511, %r512, %r513, %r383;
	// end inline asm
	ld.shared.u32 	%r516, [%r694+520];
	ld.shared.u32 	%r517, [%r696+552];
	// begin inline asm
	dp4a.s32.s32 %r515, %r516, %r517, %r387;
	// end inline asm
	ld.shared.u32 	%r520, [%r694+936];
	ld.shared.u32 	%r521, [%r696+552];
	// begin inline asm
	dp4a.s32.s32 %r519, %r520, %r521, %r391;
	// end inline asm
	ld.shared.u32 	%r524, [%r694+1352];
	ld.shared.u32 	%r525, [%r696+552];
	// begin inline asm
	dp4a.s32.s32 %r523, %r524, %r525, %r395;
	// end inline asm
	ld.shared.u32 	%r528, [%r694+104];
	ld.shared.u32 	%r529, [%r696+44];
	// begin inline asm
	dp4a.s32.s32 %r527, %r528, %r529, %r399;
	// end inline asm
	ld.shared.u32 	%r532, [%r694+520];
	ld.shared.u32 	%r533, [%r696+44];
	// begin inline asm
	dp4a.s32.s32 %r531, %r532, %r533, %r403;
	// end inline asm
	ld.shared.u32 	%r536, [%r694+936];
	ld.shared.u32 	%r537, [%r696+44];
	// begin inline asm
	dp4a.s32.s32 %r535, %r536, %r537, %r407;
	// end inline asm
	ld.shared.u32 	%r540, [%r694+1352];
	ld.shared.u32 	%r541, [%r696+44];
	// begin inline asm
	dp4a.s32.s32 %r539, %r540, %r541, %r411;
	// end inline asm
	ld.shared.u32 	%r544, [%r694+104];
	ld.shared.u32 	%r545, [%r696+556];
	// begin inline asm
	dp4a.s32.s32 %r543, %r544, %r545, %r415;
	// end inline asm
	ld.shared.u32 	%r548, [%r694+520];
	ld.shared.u32 	%r549, [%r696+556];
	// begin inline asm
	dp4a.s32.s32 %r547, %r548, %r549, %r419;
	// end inline asm
	ld.shared.u32 	%r552, [%r694+936];
	ld.shared.u32 	%r553, [%r696+556];
	// begin inline asm
	dp4a.s32.s32 %r551, %r552, %r553, %r423;
	// end inline asm
	ld.shared.u32 	%r556, [%r694+1352];
	ld.shared.u32 	%r557, [%r696+556];
	// begin inline asm
	dp4a.s32.s32 %r555, %r556, %r557, %r427;
	// end inline asm
	ld.shared.u32 	%r560, [%r694+156];
	ld.shared.u32 	%r561, [%r696+48];
	// begin inline asm
	dp4a.s32.s32 %r1455, %r560, %r561, %r431;
	// end inline asm
	ld.shared.u32 	%r564, [%r694+572];
	ld.shared.u32 	%r565, [%r696+48];
	// begin inline asm
	dp4a.s32.s32 %r1447, %r564, %r565, %r435;
	// end inline asm
	ld.shared.u32 	%r568, [%r694+988];
	ld.shared.u32 	%r569, [%r696+48];
	// begin inline asm
	dp4a.s32.s32 %r1439, %r568, %r569, %r439;
	// end inline asm
	ld.shared.u32 	%r572, [%r694+1404];
	ld.shared.u32 	%r573, [%r696+48];
	// begin inline asm
	dp4a.s32.s32 %r1431, %r572, %r573, %r443;
	// end inline asm
	ld.shared.u32 	%r576, [%r694+156];
	ld.shared.u32 	%r577, [%r696+560];
	// begin inline asm
	dp4a.s32.s32 %r1451, %r576, %r577, %r447;
	// end inline asm
	ld.shared.u32 	%r580, [%r694+572];
	ld.shared.u32 	%r581, [%r696+560];
	// begin inline asm
	dp4a.s32.s32 %r1443, %r580, %r581, %r451;
	// end inline asm
	ld.shared.u32 	%r584, [%r694+988];
	ld.shared.u32 	%r585, [%r696+560];
	// begin inline asm
	dp4a.s32.s32 %r1435, %r584, %r585, %r455;
	// end inline asm
	ld.shared.u32 	%r588, [%r694+1404];
	ld.shared.u32 	%r589, [%r696+560];
	// begin inline asm
	dp4a.s32.s32 %r1427, %r588, %r589, %r459;
	// end inline asm
	ld.shared.u32 	%r592, [%r694+156];
	ld.shared.u32 	%r593, [%r696+52];
	// begin inline asm
	dp4a.s32.s32 %r1454, %r592, %r593, %r463;
	// end inline asm
	ld.shared.u32 	%r596, [%r694+572];
	ld.shared.u32 	%r597, [%r696+52];
	// begin inline asm
	dp4a.s32.s32 %r1446, %r596, %r597, %r467;
	// end inline asm
	ld.shared.u32 	%r600, [%r694+988];
	ld.shared.u32 	%r601, [%r696+52];
	// begin inline asm
	dp4a.s32.s32 %r1438, %r600, %r601, %r471;
	// end inline asm
	ld.shared.u32 	%r604, [%r694+1404];
	ld.shared.u32 	%r605, [%r696+52];
	// begin inline asm
	dp4a.s32.s32 %r1430, %r604, %r605, %r475;
	// end inline asm
	ld.shared.u32 	%r608, [%r694+156];
	ld.shared.u32 	%r609, [%r696+564];
	// begin inline asm
	dp4a.s32.s32 %r1450, %r608, %r609, %r479;
	// end inline asm
	ld.shared.u32 	%r612, [%r694+572];
	ld.shared.u32 	%r613, [%r696+564];
	// begin inline asm
	dp4a.s32.s32 %r1442, %r612, %r613, %r483;
	// end inline asm
	ld.shared.u32 	%r616, [%r694+988];
	ld.shared.u32 	%r617, [%r696+564];
	// begin inline asm
	dp4a.s32.s32 %r1434, %r616, %r617, %r487;
	// end inline asm
	ld.shared.u32 	%r620, [%r694+1404];
	ld.shared.u32 	%r621, [%r696+564];
	// begin inline asm
	dp4a.s32.s32 %r1426, %r620, %r621, %r491;
	// end inline asm
	ld.shared.u32 	%r624, [%r694+156];
	ld.shared.u32 	%r625, [%r696+56];
	// begin inline asm
	dp4a.s32.s32 %r1453, %r624, %r625, %r495;
	// end inline asm
	ld.shared.u32 	%r628, [%r694+572];
	ld.shared.u32 	%r629, [%r696+56];
	// begin inline asm
	dp4a.s32.s32 %r1445, %r628, %r629, %r499;
	// end inline asm
	ld.shared.u32 	%r632, [%r694+988];
	ld.shared.u32 	%r633, [%r696+56];
	// begin inline asm
	dp4a.s32.s32 %r1437, %r632, %r633, %r503;
	// end inline asm
	ld.shared.u32 	%r636, [%r694+1404];
	ld.shared.u32 	%r637, [%r696+56];
	// begin inline asm
	dp4a.s32.s32 %r1429, %r636, %r637, %r507;
	// end inline asm
	ld.shared.u32 	%r640, [%r694+156];
	ld.shared.u32 	%r641, [%r696+568];
	// begin inline asm
	dp4a.s32.s32 %r1449, %r640, %r641, %r511;
	// end inline asm
	ld.shared.u32 	%r644, [%r694+572];
	ld.shared.u32 	%r645, [%r696+568];
	// begin inline asm
	dp4a.s32.s32 %r1441, %r644, %r645, %r515;
	// end inline asm
	ld.shared.u32 	%r648, [%r694+988];
	ld.shared.u32 	%r649, [%r696+568];
	// begin inline asm
	dp4a.s32.s32 %r1433, %r648, %r649, %r519;
	// end inline asm
	ld.shared.u32 	%r652, [%r694+1404];
	ld.shared.u32 	%r653, [%r696+568];
	// begin inline asm
	dp4a.s32.s32 %r1425, %r652, %r653, %r523;
	// end inline asm
	ld.shared.u32 	%r656, [%r694+156];
	ld.shared.u32 	%r657, [%r696+60];
	// begin inline asm
	dp4a.s32.s32 %r1452, %r656, %r657, %r527;
	// end inline asm
	ld.shared.u32 	%r660, [%r694+572];
	ld.shared.u32 	%r661, [%r696+60];
	// begin inline asm
	dp4a.s32.s32 %r1444, %r660, %r661, %r531;
	// end inline asm
	ld.shared.u32 	%r664, [%r694+988];
	ld.shared.u32 	%r665, [%r696+60];
	// begin inline asm
	dp4a.s32.s32 %r1436, %r664, %r665, %r535;
	// end inline asm
	ld.shared.u32 	%r668, [%r694+1404];
	ld.shared.u32 	%r669, [%r696+60];
	// begin inline asm
	dp4a.s32.s32 %r1428, %r668, %r669, %r539;
	// end inline asm
	ld.shared.u32 	%r672, [%r694+156];
	ld.shared.u32 	%r673, [%r696+572];
	// begin inline asm
	dp4a.s32.s32 %r1448, %r672, %r673, %r543;
	// end inline asm
	ld.shared.u32 	%r676, [%r694+572];
	ld.shared.u32 	%r677, [%r696+572];
	// begin inline asm
	dp4a.s32.s32 %r1440, %r676, %r677, %r547;
	// end inline asm
	ld.shared.u32 	%r680, [%r694+988];
	ld.shared.u32 	%r681, [%r696+572];
	// begin inline asm
	dp4a.s32.s32 %r1432, %r680, %r681, %r551;
	// end inline asm
	ld.shared.u32 	%r684, [%r694+1404];
	ld.shared.u32 	%r685, [%r696+572];
	// begin inline asm
	dp4a.s32.s32 %r1424, %r684, %r685, %r555;
	// end inline asm
	add.s32 	%r1456, %r1456, 1;
	setp.ne.s32 	%p45, %r1456, 15;
	@%p45 bra 	$L__BB1_15;
	ld.param.u64 	%rd228, [fused_nn_conv2d_cast_fixed_point_multiply_add_cast_fixed_point_multiply_add_cast_13255070459903635369__kernel0_param_4];
	ld.param.u64 	%rd227, [fused_nn_conv2d_cast_fixed_point_multiply_add_cast_fixed_point_multiply_add_cast_13255070459903635369__kernel0_param_3];
	ld.param.u64 	%rd226, [fused_nn_conv2d_cast_fixed_point_multiply_add_cast_fixed_point_multiply_add_cast_13255070459903635369__kernel0_param_2];
	bar.sync 	0;
	shl.b32 	%r1209, %r89, 6;
	and.b32  	%r1210, %r1209, 448;
	mov.u32 	%r1211, _ZZ110fused_nn_conv2d_cast_fixed_point_multiply_add_cast_fixed_point_multiply_add_cast_13255070459903635369__kernel0E15pad_data_shared;
	add.s32 	%r1212, %r1211, %r15;
	ld.shared.u32 	%r698, [%r1212+1664];
	mov.u32 	%r1213, _ZZ110fused_nn_conv2d_cast_fixed_point_multiply_add_cast_fixed_point_multiply_add_cast_13255070459903635369__kernel0E18placeholder_shared;
	add.s32 	%r1214, %r1213, %r1210;
	ld.shared.u32 	%r699, [%r1214+1024];
	// begin inline asm
	dp4a.s32.s32 %r697, %r698, %r699, %r1455;
	// end inline asm
	ld.shared.u32 	%r702, [%r1212+2080];
	ld.shared.u32 	%r703, [%r1214+1024];
	// begin inline asm
	dp4a.s32.s32 %r701, %r702, %r703, %r1447;
	// end inline asm
	ld.shared.u32 	%r706, [%r1212+2496];
	ld.shared.u32 	%r707, [%r1214+1024];
	// begin inline asm
	dp4a.s32.s32 %r705, %r706, %r707, %r1439;
	// end inline asm
	ld.shared.u32 	%r710, [%r1212+2912];
	ld.shared.u32 	%r711, [%r1214+1024];
	// begin inline asm
	dp4a.s32.s32 %r709, %r710, %r711, %r1431;
	// end inline asm
	ld.shared.u32 	%r714, [%r1212+1664];
	ld.shared.u32 	%r715, [%r1214+1536];
	// begin inline asm
	dp4a.s32.s32 %r713, %r714, %r715, %r1451;
	// end inline asm
	ld.shared.u32 	%r718, [%r1212+2080];
	ld.shared.u32 	%r719, [%r1214+1536];
	// begin inline asm
	dp4a.s32.s32 %r717, %r718, %r719, %r1443;
	// end inline asm
	ld.shared.u32 	%r722, [%r1212+2496];
	ld.shared.u32 	%r723, [%r1214+1536];
	// begin inline asm
	dp4a.s32.s32 %r721, %r722, %r723, %r1435;
	// end inline asm
	ld.shared.u32 	%r726, [%r1212+2912];
	ld.shared.u32 	%r727, [%r1214+1536];
	// begin inline asm
	dp4a.s32.s32 %r725, %r726, %r727, %r1427;
	// end inline asm
	ld.shared.u32 	%r730, [%r1212+1664];
	ld.shared.u32 	%r731, [%r1214+1028];
	// begin inline asm
	dp4a.s32.s32 %r729, %r730, %r731, %r1454;
	// end inline asm
	ld.shared.u32 	%r734, [%r1212+2080];
	ld.shared.u32 	%r735, [%r1214+1028];
	// begin inline asm
	dp4a.s32.s32 %r733, %r734, %r735, %r1446;
	// end inline asm
	ld.shared.u32 	%r738, [%r1212+2496];
	ld.shared.u32 	%r739, [%r1214+1028];
	// begin inline asm
	dp4a.s32.s32 %r737, %r738, %r739, %r1438;
	// end inline asm
	ld.shared.u32 	%r742, [%r1212+2912];
	ld.shared.u32 	%r743, [%r1214+1028];
	// begin inline asm
	dp4a.s32.s32 %r741, %r742, %r743, %r1430;
	// end inline asm
	ld.shared.u32 	%r746, [%r1212+1664];
	ld.shared.u32 	%r747, [%r1214+1540];
	// begin inline asm
	dp4a.s32.s32 %r745, %r746, %r747, %r1450;
	// end inline asm
	ld.shared.u32 	%r750, [%r1212+2080];
	ld.shared.u32 	%r751, [%r1214+1540];
	// begin inline asm
	dp4a.s32.s32 %r749, %r750, %r751, %r1442;
	// end inline asm
	ld.shared.u32 	%r754, [%r1212+2496];
	ld.shared.u32 	%r755, [%r1214+1540];
	// begin inline asm
	dp4a.s32.s32 %r753, %r754, %r755, %r1434;
	// end inline asm
	ld.shared.u32 	%r758, [%r1212+2912];
	ld.shared.u32 	%r759, [%r1214+1540];
	// begin inline asm
	dp4a.s32.s32 %r757, %r758, %r759, %r1426;
	// end inline asm
	ld.shared.u32 	%r762, [%r1212+1664];
	ld.shared.u32 	%r763, [%r1214+1032];
	// begin inline asm
	dp4a.s32.s32 %r761, %r762, %r763, %r1453;
	// end inline asm
	ld.shared.u32 	%r766, [%r1212+2080];
	ld.shared.u32 	%r767, [%r1214+1032];
	// begin inline asm
	dp4a.s32.s32 %r765, %r766, %r767, %r1445;
	// end inline asm
	ld.shared.u32 	%r770, [%r1212+2496];
	ld.shared.u32 	%r771, [%r1214+1032];
	// begin inline asm
	dp4a.s32.s32 %r769, %r770, %r771, %r1437;
	// end inline asm
	ld.shared.u32 	%r774, [%r1212+2912];
	ld.shared.u32 	%r775, [%r1214+1032];
	// begin inline asm
	dp4a.s32.s32 %r773, %r774, %r775, %r1429;
	// end inline asm
	ld.shared.u32 	%r778, [%r1212+1664];
	ld.shared.u32 	%r779, [%r1214+1544];
	// begin inline asm
	dp4a.s32.s32 %r777, %r778, %r779, %r1449;
	// end inline asm
	ld.shared.u32 	%r782, [%r1212+2080];
	ld.shared.u32 	%r783, [%r1214+1544];
	// begin inline asm
	dp4a.s32.s32 %r781, %r782, %r783, %r1441;
	// end inline asm
	ld.shared.u32 	%r786, [%r1212+2496];
	ld.shared.u32 	%r787, [%r1214+1544];
	// begin inline asm
	dp4a.s32.s32 %r785, %r786, %r787, %r1433;
	// end inline asm
	ld.shared.u32 	%r790, [%r1212+2912];
	ld.shared.u32 	%r791, [%r1214+1544];
	// begin inline asm
	dp4a.s32.s32 %r789, %r790, %r791, %r1425;
	// end inline asm
	ld.shared.u32 	%r794, [%r1212+1664];
	ld.shared.u32 	%r795, [%r1214+1036];
	// begin inline asm
	dp4a.s32.s32 %r793, %r794, %r795, %r1452;
	// end inline asm
	ld.shared.u32 	%r798, [%r1212+2080];
	ld.shared.u32 	%r799, [%r1214+1036];
	// begin inline asm
	dp4a.s32.s32 %r797, %r798, %r799, %r1444;
	// end inline asm
	ld.shared.u32 	%r802, [%r1212+2496];
	ld.shared.u32 	%r803, [%r1214+1036];
	// begin inline asm
	dp4a.s32.s32 %r801, %r802, %r803, %r1436;
	// end inline asm
	ld.shared.u32 	%r806, [%r1212+2912];
	ld.shared.u32 	%r807, [%r1214+1036];
	// begin inline asm
	dp4a.s32.s32 %r805, %r806, %r807, %r1428;
	// end inline asm
	ld.shared.u32 	%r810, [%r1212+1664];
	ld.shared.u32 	%r811, [%r1214+1548];
	// begin inline asm
	dp4a.s32.s32 %r809, %r810, %r811, %r1448;
	// end inline asm
	ld.shared.u32 	%r814, [%r1212+2080];
	ld.shared.u32 	%r815, [%r1214+1548];
	// begin inline asm
	dp4a.s32.s32 %r813, %r814, %r815, %r1440;
	// end inline asm
	ld.shared.u32 	%r818, [%r1212+2496];
	ld.shared.u32 	%r819, [%r1214+1548];
	// begin inline asm
	dp4a.s32.s32 %r817, %r818, %r819, %r1432;
	// end inline asm
	ld.shared.u32 	%r822, [%r1212+2912];
	ld.shared.u32 	%r823, [%r1214+1548];
	// begin inline asm
	dp4a.s32.s32 %r821, %r822, %r823, %r1424;
	// end inline asm
	ld.shared.u32 	%r826, [%r1212+1716];
	ld.shared.u32 	%r827, [%r1214+1040];
	// begin inline asm
	dp4a.s32.s32 %r825, %r826, %r827, %r697;
	// end inline asm
	ld.shared.u32 	%r830, [%r1212+2132];
	ld.shared.u32 	%r831, [%r1214+1040];
	// begin inline asm
	dp4a.s32.s32 %r829, %r830, %r831, %r701;
	// end inline asm
	ld.shared.u32 	%r834, [%r1212+2548];
	ld.shared.u32 	%r835, [%r1214+1040];
	// begin inline asm
	dp4a.s32.s32 %r833, %r834, %r835, %r705;
	// end inline asm
	ld.shared.u32 	%r838, [%r1212+2964];
	ld.shared.u32 	%r839, [%r1214+1040];
	// begin inline asm
	dp4a.s32.s32 %r837, %r838, %r839, %r709;
	// end inline asm
	ld.shared.u32 	%r842, [%r1212+1716];
	ld.shared.u32 	%r843, [%r1214+1552];
	// begin inline asm
	dp4a.s32.s32 %r841, %r842, %r843, %r713;
	// end inline asm
	ld.shared.u32 	%r846, [%r1212+2132];
	ld.shared.u32 	%r847, [%r1214+1552];
	// begin inline asm
	dp4a.s32.s32 %r845, %r846, %r847, %r717;
	// end inline asm
	ld.shared.u32 	%r850, [%r1212+2548];
	ld.shared.u32 	%r851, [%r1214+1552];
	// begin inline asm
	dp4a.s32.s32 %r849, %r850, %r851, %r721;
	// end inline asm
	ld.shared.u32 	%r854, [%r1212+2964];
	ld.shared.u32 	%r855, [%r1214+1552];
	// begin inline asm
	dp4a.s32.s32 %r853, %r854, %r855, %r725;
	// end inline asm
	ld.shared.u32 	%r858, [%r1212+1716];
	ld.shared.u32 	%r859, [%r1214+1044];
	// begin inline asm
	dp4a.s32.s32 %r857, %r858, %r859, %r729;
	// end inline asm
	ld.shared.u32 	%r862, [%r1212+2132];
	ld.shared.u32 	%r863, [%r1214+1044];
	// begin inline asm
	dp4a.s32.s32 %r861, %r862, %r863, %r733;
	// end inline asm
	ld.shared.u32 	%r866, [%r1212+2548];
	ld.shared.u32 	%r867, [%r1214+1044];
	// begin inline asm
	dp4a.s32.s32 %r865, %r866, %r867, %r737;
	// end inline asm
	ld.shared.u32 	%r870, [%r1212+2964];
	ld.shared.u32 	%r871, [%r1214+1044];
	// begin inline asm
	dp4a.s32.s32 %r869, %r870, %r871, %r741;
	// end inline asm
	ld.shared.u32 	%r874, [%r1212+1716];
	ld.shared.u32 	%r875, [%r1214+1556];
	// begin inline asm
	dp4a.s32.s32 %r873, %r874, %r875, %r745;
	// end inline asm
	ld.shared.u32 	%r878, [%r1212+2132];
	ld.shared.u32 	%r879, [%r1214+1556];
	// begin inline asm
	dp4a.s32.s32 %r877, %r878, %r879, %r749;
	// end inline asm
	ld.shared.u32 	%r882, [%r1212+2548];
	ld.shared.u32 	%r883, [%r1214+1556];
	// begin inline asm
	dp4a.s32.s32 %r881, %r882, %r883, %r753;
	// end inline asm
	ld.shared.u32 	%r886, [%r1212+2964];
	ld.shared.u32 	%r887, [%r1214+1556];
	// begin inline asm
	dp4a.s32.s32 %r885, %r886, %r887, %r757;
	// end inline asm
	ld.shared.u32 	%r890, [%r1212+1716];
	ld.shared.u32 	%r891, [%r1214+1048];
	// begin inline asm
	dp4a.s32.s32 %r889, %r890, %r891, %r761;
	// end inline asm
	ld.shared.u32 	%r894, [%r1212+2132];
	ld.shared.u32 	%r895, [%r1214+1048];
	// begin inline asm
	dp4a.s32.s32 %r893, %r894, %r895, %r765;
	// end inline asm
	ld.shared.u32 	%r898, [%r1212+2548];
	ld.shared.u32 	%r899, [%r1214+1048];
	// begin inline asm
	dp4a.s32.s32 %r897, %r898, %r899, %r769;
	// end inline asm
	ld.shared.u32 	%r902, [%r1212+2964];
	ld.shared.u32 	%r903, [%r1214+1048];
	// begin inline asm
	dp4a.s32.s32 %r901, %r902, %r903, %r773;
	// end inline asm
	ld.shared.u32 	%r906, [%r1212+1716];
	ld.shared.u32 	%r907, [%r1214+1560];
	// begin inline asm
	dp4a.s32.s32 %r905, %r906, %r907, %r777;
	// end inline asm
	ld.shared.u32 	%r910, [%r1212+2132];
	ld.shared.u32 	%r911, [%r1214+1560];
	// begin inline asm
	dp4a.s32.s32 %r909, %r910, %r911, %r781;
	// end inline asm
	ld.shared.u32 	%r914, [%r1212+2548];
	ld.shared.u32 	%r915, [%r1214+1560];
	// begin inline asm
	dp4a.s32.s32 %r913, %r914, %r915, %r785;
	// end inline asm
	ld.shared.u32 	%r918, [%r1212+2964];
	ld.shared.u32 	%r919, [%r1214+1560];
	// begin inline asm
	dp4a.s32.s32 %r917, %r918, %r919, %r789;
	// end inline asm
	ld.shared.u32 	%r922, [%r1212+1716];
	ld.shared.u32 	%r923, [%r1214+1052];
	// begin inline asm
	dp4a.s32.s32 %r921, %r922, %r923, %r793;
	// end inline asm
	ld.shared.u32 	%r926, [%r1212+2132];
	ld.shared.u32 	%r927, [%r1214+1052];
	// begin inline asm
	dp4a.s32.s32 %r925, %r926, %r927, %r797;
	// end inline asm
	ld.shared.u32 	%r930, [%r1212+2548];
	ld.shared.u32 	%r931, [%r1214+1052];
	// begin inline asm
	dp4a.s32.s32 %r929, %r930, %r931, %r801;
	// end inline asm
	ld.shared.u32 	%r934, [%r1212+2964];
	ld.shared.u32 	%r935, [%r1214+1052];
	// begin inline asm
	dp4a.s32.s32 %r933, %r934, %r935, %r805;
	// end inline asm
	ld.shared.u32 	%r938, [%r1212+1716];
	ld.shared.u32 	%r939, [%r1214+1564];
	// begin inline asm
	dp4a.s32.s32 %r937, %r938, %r939, %r809;
	// end inline asm
	ld.shared.u32 	%r942, [%r1212+2132];
	ld.shared.u32 	%r943, [%r1214+1564];
	// begin inline asm
	dp4a.s32.s32 %r941, %r942, %r943, %r813;
	// end inline asm
	ld.shared.u32 	%r946, [%r1212+2548];
	ld.shared.u32 	%r947, [%r1214+1564];
	// begin inline asm
	dp4a.s32.s32 %r945, %r946, %r947, %r817;
	// end inline asm
	ld.shared.u32 	%r950, [%r1212+2964];
	ld.shared.u32 	%r951, [%r1214+1564];
	// begin inline asm
	dp4a.s32.s32 %r949, %r950, %r951, %r821;
	// end inline asm
	ld.shared.u32 	%r954, [%r1212+1768];
	ld.shared.u32 	%r955, [%r1214+1056];
	// begin inline asm
	dp4a.s32.s32 %r953, %r954, %r955, %r825;
	// end inline asm
	ld.shared.u32 	%r958, [%r1212+2184];
	ld.shared.u32 	%r959, [%r1214+1056];
	// begin inline asm
	dp4a.s32.s32 %r957, %r958, %r959, %r829;
	// end inline asm
	ld.shared.u32 	%r962, [%r1212+2600];
	ld.shared.u32 	%r963, [%r1214+1056];
	// begin inline asm
	dp4a.s32.s32 %r961, %r962, %r963, %r833;
	// end inline asm
	ld.shared.u32 	%r966, [%r1212+3016];
	ld.shared.u32 	%r967, [%r1214+1056];
	// begin inline asm
	dp4a.s32.s32 %r965, %r966, %r967, %r837;
	// end inline asm
	ld.shared.u32 	%r970, [%r1212+1768];
	ld.shared.u32 	%r971, [%r1214+1568];
	// begin inline asm
	dp4a.s32.s32 %r969, %r970, %r971, %r841;
	// end inline asm
	ld.shared.u32 	%r974, [%r1212+2184];
	ld.shared.u32 	%r975, [%r1214+1568];
	// begin inline asm
	dp4a.s32.s32 %r973, %r974, %r975, %r845;
	// end inline asm
	ld.shared.u32 	%r978, [%r1212+2600];
	ld.shared.u32 	%r979, [%r1214+1568];
	// begin inline asm
	dp4a.s32.s32 %r977, %r978, %r979, %r849;
	// end inline asm
	ld.shared.u32 	%r982, [%r1212+3016];
	ld.shared.u32 	%r983, [%r1214+1568];
	// begin inline asm
	dp4a.s32.s32 %r981, %r982, %r983, %r853;
	// end inline asm
	ld.shared.u32 	%r986, [%r1212+1768];
	ld.shared.u32 	%r987, [%r1214+1060];
	// begin inline asm
	dp4a.s32.s32 %r985, %r986, %r987, %r857;
	// end inline asm
	ld.shared.u32 	%r990, [%r1212+2184];
	ld.shared.u32 	%r991, [%r1214+1060];
	// begin inline asm
	dp4a.s32.s32 %r989, %r990, %r991, %r861;
	// end inline asm
	ld.shared.u32 	%r994, [%r1212+2600];
	ld.shared.u32 	%r995, [%r1214+1060];
	// begin inline asm
	dp4a.s32.s32 %r993, %r994, %r995, %r865;
	// end inline asm
	ld.shared.u32 	%r998, [%r1212+3016];
	ld.shared.u32 	%r999, [%r1214+1060];
	// begin inline asm
	dp4a.s32.s32 %r997, %r998, %r999, %r869;
	// end inline asm
	ld.shared.u32 	%r1002, [%r1212+1768];
	ld.shared.u32 	%r1003, [%r1214+1572];
	// begin inline asm
	dp4a.s32.s32 %r1001, %r1002, %r1003, %r873;
	// end inline asm
	ld.shared.u32 	%r1006, [%r1212+2184];
	ld.shared.u32 	%r1007, [%r1214+1572];
	// begin inline asm
	dp4a.s32.s32 %r1005, %r1006, %r1007, %r877;
	// end inline asm
	ld.shared.u32 	%r1010, [%r1212+2600];
	ld.shared.u32 	%r1011, [%r1214+1572];
	// begin inline asm
	dp4a.s32.s32 %r1009, %r1010, %r1011, %r881;
	// end inline asm
	ld.shared.u32 	%r1014, [%r1212+3016];
	ld.shared.u32 	%r1015, [%r1214+1572];
	// begin inline asm
	dp4a.s32.s32 %r1013, %r1014, %r1015, %r885;
	// end inline asm
	ld.shared.u32 	%r1018, [%r1212+1768];
	ld.shared.u32 	%r1019, [%r1214+1064];
	// begin inline asm
	dp4a.s32.s32 %r1017, %r1018, %r1019, %r889;
	// end inline asm
	ld.shared.u32 	%r1022, [%r1212+2184];
	ld.shared.u32 	%r1023, [%r1214+1064];
	// begin inline asm
	dp4a.s32.s32 %r1021, %r1022, %r1023, %r893;
	// end inline asm
	ld.shared.u32 	%r1026, [%r1212+2600];
	ld.shared.u32 	%r1027, [%r1214+1064];
	// begin inline asm
	dp4a.s32.s32 %r1025, %r1026, %r1027, %r897;
	// end inline asm
	ld.shared.u32 	%r1030, [%r1212+3016];
	ld.shared.u32 	%r1031, [%r1214+1064];
	// begin inline asm
	dp4a.s32.s32 %r1029, %r1030, %r1031, %r901;
	// end inline asm
	ld.shared.u32 	%r1034, [%r1212+1768];
	ld.shared.u32 	%r1035, [%r1214+1576];
	// begin inline asm
	dp4a.s32.s32 %r1033, %r1034, %r1035, %r905;
	// end inline asm
	ld.shared.u32 	%r1038, [%r1212+2184];
	ld.shared.u32 	%r1039, [%r1214+1576];
	// begin inline asm
	dp4a.s32.s32 %r1037, %r1038, %r1039, %r909;
	// end inline asm
	ld.shared.u32 	%r1042, [%r1212+2600];
	ld.shared.u32 	%r1043, [%r1214+1576];
	// begin inline asm
	dp4a.s32.s32 %r1041, %r1042, %r1043, %r913;
	// end inline asm
	ld.shared.u32 	%r1046, [%r1212+3016];
	ld.shared.u32 	%r1047, [%r1214+1576];
	// begin inline asm
	dp4a.s32.s32 %r1045, %r1046, %r1047, %r917;
	// end inline asm
	ld.shared.u32 	%r1050, [%r1212+1768];
	ld.shared.u32 	%r1051, [%r1214+1068];
	// begin inline asm
	dp4a.s32.s32 %r1049, %r1050, %r1051, %r921;
	// end inline asm
	ld.shared.u32 	%r1054, [%r1212+2184];
	ld.shared.u32 	%r1055, [%r1214+1068];
	// begin inline asm
	dp4a.s32.s32 %r1053, %r1054, %r1055, %r925;
	// end inline asm
	ld.shared.u32 	%r1058, [%r1212+2600];
	ld.shared.u32 	%r1059, [%r1214+1068];
	// begin inline asm
	dp4a.s32.s32 %r1057, %r1058, %r1059, %r929;
	// end inline asm
	ld.shared.u32 	%r1062, [%r1212+3016];
	ld.shared.u32 	%r1063, [%r1214+1068];
	// begin inline asm
	dp4a.s32.s32 %r1061, %r1062, %r1063, %r933;
	// end inline asm
	ld.shared.u32 	%r1066, [%r1212+1768];
	ld.shared.u32 	%r1067, [%r1214+1580];
	// begin inline asm
	dp4a.s32.s32 %r1065, %r1066, %r1067, %r937;
	// end inline asm
	ld.shared.u32 	%r1070, [%r1212+2184];
	ld.shared.u32 	%r1071, [%r1214+1580];
	// begin inline asm
	dp4a.s32.s32 %r1069, %r1070, %r1071, %r941;
	// end inline asm
	ld.shared.u32 	%r1074, [%r1212+2600];
	ld.shared.u32 	%r1075, [%r1214+1580];
	// begin inline asm
	dp4a.s32.s32 %r1073, %r1074, %r1075, %r945;
	// end inline asm
	ld.shared.u32 	%r1078, [%r1212+3016];
	ld.shared.u32 	%r1079, [%r1214+1580];
	// begin inline asm
	dp4a.s32.s32 %r1077, %r1078, %r1079, %r949;
	// end inline asm
	ld.shared.u32 	%r1082, [%r1212+1820];
	ld.shared.u32 	%r1083, [%r1214+1072];
	// begin inline asm
	dp4a.s32.s32 %r1081, %r1082, %r1083, %r953;
	// end inline asm
	ld.shared.u32 	%r1086, [%r1212+2236];
	ld.shared.u32 	%r1087, [%r1214+1072];
	// begin inline asm
	dp4a.s32.s32 %r1085, %r1086, %r1087, %r957;
	// end inline asm
	ld.shared.u32 	%r1090, [%r1212+2652];
	ld.shared.u32 	%r1091, [%r1214+1072];
	// begin inline asm
	dp4a.s32.s32 %r1089, %r1090, %r1091, %r961;
	// end inline asm
	ld.shared.u32 	%r1094, [%r1212+3068];
	ld.shared.u32 	%r1095, [%r1214+1072];
	// begin inline asm
	dp4a.s32.s32 %r1093, %r1094, %r1095, %r965;
	// end inline asm
	ld.shared.u32 	%r1098, [%r1212+1820];
	ld.shared.u32 	%r1099, [%r1214+1584];
	// begin inline asm
	dp4a.s32.s32 %r1097, %r1098, %r1099, %r969;
	// end inline asm
	ld.shared.u32 	%r1102, [%r1212+2236];
	ld.shared.u32 	%r1103, [%r1214+1584];
	// begin inline asm
	dp4a.s32.s32 %r1101, %r1102, %r1103, %r973;
	// end inline asm
	ld.shared.u32 	%r1106, [%r1212+2652];
	ld.shared.u32 	%r1107, [%r1214+1584];
	// begin inline asm
	dp4a.s32.s32 %r1105, %r1106, %r1107, %r977;
	// end inline asm
	ld.shared.u32 	%r1110, [%r1212+3068];
	ld.shared.u32 	%r1111, [%r1214+1584];
	// begin inline asm
	dp4a.s32.s32 %r1109, %r1110, %r1111, %r981;
	// end inline asm
	ld.shared.u32 	%r1114, [%r1212+1820];
	ld.shared.u32 	%r1115, [%r1214+1076];
	// begin inline asm
	dp4a.s32.s32 %r1113, %r1114, %r1115, %r985;
	// end inline asm
	ld.shared.u32 	%r1118, [%r1212+2236];
	ld.shared.u32 	%r1119, [%r1214+1076];
	// begin inline asm
	dp4a.s32.s32 %r1117, %r1118, %r1119, %r989;
	// end inline asm
	ld.shared.u32 	%r1122, [%r1212+2652];
	ld.shared.u32 	%r1123, [%r1214+1076];
	// begin inline asm
	dp4a.s32.s32 %r1121, %r1122, %r1123, %r993;
	// end inline asm
	ld.shared.u32 	%r1126, [%r1212+3068];
	ld.shared.u32 	%r1127, [%r1214+1076];
	// begin inline asm
	dp4a.s32.s32 %r1125, %r1126, %r1127, %r997;
	// end inline asm
	ld.shared.u32 	%r1130, [%r1212+1820];
	ld.shared.u32 	%r1131, [%r1214+1588];
	// begin inline asm
	dp4a.s32.s32 %r1129, %r1130, %r1131, %r1001;
	// end inline asm
	ld.shared.u32 	%r1134, [%r1212+2236];
	ld.shared.u32 	%r1135, [%r1214+1588];
	// begin inline asm
	dp4a.s32.s32 %r1133, %r1134, %r1135, %r1005;
	// end inline asm
	ld.shared.u32 	%r1138, [%r1212+2652];
	ld.shared.u32 	%r1139, [%r1214+1588];
	// begin inline asm
	dp4a.s32.s32 %r1137, %r1138, %r1139, %r1009;
	// end inline asm
	ld.shared.u32 	%r1142, [%r1212+3068];
	ld.shared.u32 	%r1143, [%r1214+1588];
	// begin inline asm
	dp4a.s32.s32 %r1141, %r1142, %r1143, %r1013;
	// end inline asm
	ld.shared.u32 	%r1146, [%r1212+1820];
	ld.shared.u32 	%r1147, [%r1214+1080];
	// begin inline asm
	dp4a.s32.s32 %r1145, %r1146, %r1147, %r1017;
	// end inline asm
	ld.shared.u32 	%r1150, [%r1212+2236];
	ld.shared.u32 	%r1151, [%r1214+1080];
	// begin inline asm
	dp4a.s32.s32 %r1149, %r1150, %r1151, %r1021;
	// end inline asm
	ld.shared.u32 	%r1154, [%r1212+2652];
	ld.shared.u32 	%r1155, [%r1214+1080];
	// begin inline asm
	dp4a.s32.s32 %r1153, %r1154, %r1155, %r1025;
	// end inline asm
	ld.shared.u32 	%r1158, [%r1212+3068];
	ld.shared.u32 	%r1159, [%r1214+1080];
	// begin inline asm
	dp4a.s32.s32 %r1157, %r1158, %r1159, %r1029;
	// end inline asm
	ld.shared.u32 	%r1162, [%r1212+1820];
	ld.shared.u32 	%r1163, [%r1214+1592];
	// begin inline asm
	dp4a.s32.s32 %r1161, %r1162, %r1163, %r1033;
	// end inline asm
	ld.shared.u32 	%r1166, [%r1212+2236];
	ld.shared.u32 	%r1167, [%r1214+1592];
	// begin inline asm
	dp4a.s32.s32 %r1165, %r1166, %r1167, %r1037;
	// end inline asm
	ld.shared.u32 	%r1170, [%r1212+2652];
	ld.shared.u32 	%r1171, [%r1214+1592];
	// begin inline asm
	dp4a.s32.s32 %r1169, %r1170, %r1171, %r1041;
	// end inline asm
	ld.shared.u32 	%r1174, [%r1212+3068];
	ld.shared.u32 	%r1175, [%r1214+1592];
	// begin inline asm
	dp4a.s32.s32 %r1173, %r1174, %r1175, %r1045;
	// end inline asm
	ld.shared.u32 	%r1178, [%r1212+1820];
	ld.shared.u32 	%r1179, [%r1214+1084];
	// begin inline asm
	dp4a.s32.s32 %r1177, %r1178, %r1179, %r1049;
	// end inline asm
	ld.shared.u32 	%r1182, [%r1212+2236];
	ld.shared.u32 	%r1183, [%r1214+1084];
	// begin inline asm
	dp4a.s32.s32 %r1181, %r1182, %r1183, %r1053;
	// end inline asm
	ld.shared.u32 	%r1186, [%r1212+2652];
	ld.shared.u32 	%r1187, [%r1214+1084];
	// begin inline asm
	dp4a.s32.s32 %r1185, %r1186, %r1187, %r1057;
	// end inline asm
	ld.shared.u32 	%r1190, [%r1212+3068];
	ld.shared.u32 	%r1191, [%r1214+1084];
	// begin inline asm
	dp4a.s32.s32 %r1189, %r1190, %r1191, %r1061;
	// end inline asm
	ld.shared.u32 	%r1194, [%r1212+1820];
	ld.shared.u32 	%r1195, [%r1214+1596];
	// begin inline asm
	dp4a.s32.s32 %r1193, %r1194, %r1195, %r1065;
	// end inline asm
	ld.shared.u32 	%r1198, [%r1212+2236];
	ld.shared.u32 	%r1199, [%r1214+1596];
	// begin inline asm
	dp4a.s32.s32 %r1197, %r1198, %r1199, %r1069;
	// end inline asm
	ld.shared.u32 	%r1202, [%r1212+2652];
	ld.shared.u32 	%r1203, [%r1214+1596];
	// begin inline asm
	dp4a.s32.s32 %r1201, %r1202, %r1203, %r1073;
	// end inline asm
	ld.shared.u32 	%r1206, [%r1212+3068];
	ld.shared.u32 	%r1207, [%r1214+1596];
	// begin inline asm
	dp4a.s32.s32 %r1205, %r1206, %r1207, %r1077;
	// end inline asm
	shl.b32 	%r1215, %r125, 6;
	shl.b32 	%r1216, %r16, 2;
	or.b32  	%r1217, %r1216, %r1215;
	mul.lo.s32 	%r1218, %r4, 200704;
	mad.lo.s32 	%r1219, %r125, 3136, %r1218;
	mad.lo.s32 	%r1220, %r5, 28, %r1219;
	add.s32 	%r1221, %r1220, %r7;
	mad.lo.s32 	%r1222, %r14, 25088, %r1221;
	mad.lo.s32 	%r1223, %r16, 196, %r1222;
	cvta.to.global.u64 	%rd57, %rd227;
	cvta.to.global.u64 	%rd58, %rd228;
	cvta.to.global.u64 	%rd59, %rd226;
	cvt.s64.s32 	%rd60, %r1081;
	mad.lo.s64 	%rd61, %rd60, 881831384186880, 1073741824;
	shr.u64 	%rd62, %rd61, 31;
	cvt.u32.u64 	%r1224, %rd62;
	mul.wide.u32 	%rd63, %r1217, 4;
	add.s64 	%rd64, %rd57, %rd63;
	ld.global.nc.u32 	%r1225, [%rd64];
	add.s32 	%r1226, %r1225, %r1224;
	mul.wide.s32 	%rd65, %r1226, 1734818005;
	add.s64 	%rd66, %rd65, 2147483648;
	{ .reg .b32 tmp; mov.b64 {tmp, %r1227}, %rd66; }
	mul.wide.u32 	%rd67, %r1223, 4;
	add.s64 	%rd68, %rd58, %rd67;
	ld.global.nc.u32 	%r1228, [%rd68];
	add.s32 	%r1229, %r1228, %r1227;
	max.s32 	%r1230, %r1229, 0;
	add.s64 	%rd69, %rd59, %rd67;
	st.global.u32 	[%rd69], %r1230;
	cvt.s64.s32 	%rd70, %r1085;
	mad.lo.s64 	%rd71, %rd70, 881831384186880, 1073741824;
	shr.u64 	%rd72, %rd71, 31;
	cvt.u32.u64 	%r1231, %rd72;
	add.s32 	%r1232, %r1225, %r1231;
	mul.wide.s32 	%rd73, %r1232, 1734818005;
	add.s64 	%rd74, %rd73, 2147483648;
	{ .reg .b32 tmp; mov.b64 {tmp, %r1233}, %rd74; }
	ld.global.nc.u32 	%r1234, [%rd68+200704];
	add.s32 	%r1235, %r1234, %r1233;
	max.s32 	%r1236, %r1235, 0;
	st.global.u32 	[%rd69+200704], %r1236;
	cvt.s64.s32 	%rd75, %r1089;
	mad.lo.s64 	%rd76, %rd75, 881831384186880, 1073741824;
	shr.u64 	%rd77, %rd76, 31;
	cvt.u32.u64 	%r1237, %rd77;
	add.s32 	%r1238, %r1225, %r1237;
	mul.wide.s32 	%rd78, %r1238, 1734818005;
	add.s64 	%rd79, %rd78, 2147483648;
	{ .reg .b32 tmp; mov.b64 {tmp, %r1239}, %rd79; }
	ld.global.nc.u32 	%r1240, [%rd68+401408];
	add.s32 	%r1241, %r1240, %r1239;
	max.s32 	%r1242, %r1241, 0;
	st.global.u32 	[%rd69+401408], %r1242;
	cvt.s64.s32 	%rd80, %r1093;
	mad.lo.s64 	%rd81, %rd80, 881831384186880, 1073741824;
	shr.u64 	%rd82, %rd81, 31;
	cvt.u32.u64 	%r1243, %rd82;
	add.s32 	%r1244, %r1225, %r1243;
	mul.wide.s32 	%rd83, %r1244, 1734818005;
	add.s64 	%rd84, %rd83, 2147483648;
	{ .reg .b32 tmp; mov.b64 {tmp, %r1245}, %rd84; }
	ld.global.nc.u32 	%r1246, [%rd68+602112];
	add.s32 	%r1247, %r1246, %r1245;
	max.s32 	%r1248, %r1247, 0;
	st.global.u32 	[%rd69+602112], %r1248;
	cvt.s64.s32 	%rd85, %r1097;
	mad.lo.s64 	%rd86, %rd85, 881831384186880, 1073741824;
	shr.u64 	%rd87, %rd86, 31;
	cvt.u32.u64 	%r1249, %rd87;
	ld.global.nc.u32 	%r1250, [%rd64+128];
	add.s32 	%r1251, %r1250, %r1249;
	mul.wide.s32 	%rd88, %r1251, 1734818005;
	add.s64 	%rd89, %rd88, 2147483648;
	{ .reg .b32 tmp; mov.b64 {tmp, %r1252}, %rd89; }
	ld.global.nc.u32 	%r1253, [%rd68+6272];
	add.s32 	%r1254, %r1253, %r1252;
	max.s32 	%r1255, %r1254, 0;
	st.global.u32 	[%rd69+6272], %r1255;
	cvt.s64.s32 	%rd90, %r1101;
	mad.lo.s64 	%rd91, %rd90, 881831384186880, 1073741824;
	shr.u64 	%rd92, %rd91, 31;
	cvt.u32.u64 	%r1256, %rd92;
	add.s32 	%r1257, %r1250, %r1256;
	mul.wide.s32 	%rd93, %r1257, 1734818005;
	add.s64 	%rd94, %rd93, 2147483648;
	{ .reg .b32 tmp; mov.b64 {tmp, %r1258}, %rd94; }
	ld.global.nc.u32 	%r1259, [%rd68+206976];
	add.s32 	%r1260, %r1259, %r1258;
	max.s32 	%r1261, %r1260, 0;
	st.global.u32 	[%rd69+206976], %r1261;
	cvt.s64.s32 	%rd95, %r1105;
	mad.lo.s64 	%rd96, %rd95, 881831384186880, 1073741824;
	shr.u64 	%rd97, %rd96, 31;
	cvt.u32.u64 	%r1262, %rd97;
	add.s32 	%r1263, %r1250, %r1262;
	mul.wide.s32 	%rd98, %r1263, 1734818005;
	add.s64 	%rd99, %rd98, 2147483648;
	{ .reg .b32 tmp; mov.b64 {tmp, %r1264}, %rd99; }
	ld.global.nc.u32 	%r1265, [%rd68+407680];
	add.s32 	%r1266, %r1265, %r1264;
	max.s32 	%r1267, %r1266, 0;
	st.global.u32 	[%rd69+407680], %r1267;
	cvt.s64.s32 	%rd100, %r1109;
	mad.lo.s64 	%rd101, %rd100, 881831384186880, 1073741824;
	shr.u64 	%rd102, %rd101, 31;
	cvt.u32.u64 	%r1268, %rd102;
	add.s32 	%r1269, %r1250, %r1268;
	mul.wide.s32 	%rd103, %r1269, 1734818005;
	add.s64 	%rd104, %rd103, 2147483648;
	{ .reg .b32 tmp; mov.b64 {tmp, %r1270}, %rd104; }
	ld.global.nc.u32 	%r1271, [%rd68+608384];
	add.s32 	%r1272, %r1271, %r1270;
	max.s32 	%r1273, %r1272, 0;
	st.global.u32 	[%rd69+608384], %r1273;
	cvt.s64.s32 	%rd105, %r1113;
	mad.lo.s64 	%rd106, %rd105, 881831384186880, 1073741824;
	shr.u64 	%rd107, %rd106, 31;
	cvt.u32.u64 	%r1274, %rd107;
	ld.global.nc.u32 	%r1275, [%rd64+4];
	add.s32 	%r1276, %r1275, %r1274;
	mul.wide.s32 	%rd108, %r1276, 1734818005;
	add.s64 	%rd109, %rd108, 2147483648;
	{ .reg .b32 tmp; mov.b64 {tmp, %r1277}, %rd109; }
	ld.global.nc.u32 	%r1278, [%rd68+4];
	add.s32 	%r1279, %r1278, %r1277;
	max.s32 	%r1280, %r1279, 0;
	st.global.u32 	[%rd69+4], %r1280;
	cvt.s64.s32 	%rd110, %r1117;
	mad.lo.s64 	%rd111, %rd110, 881831384186880, 1073741824;
	shr.u64 	%rd112, %rd111, 31;
	cvt.u32.u64 	%r1281, %rd112;
	add.s32 	%r1282, %r1275, %r1281;
	mul.wide.s32 	%rd113, %r1282, 1734818005;
	add.s64 	%rd114, %rd113, 2147483648;
	{ .reg .b32 tmp; mov.b64 {tmp, %r1283}, %rd114; }
	ld.global.nc.u32 	%r1284, [%rd68+200708];
	add.s32 	%r1285, %r1284, %r1283;
	max.s32 	%r1286, %r1285, 0;
	st.global.u32 	[%rd69+200708], %r1286;
	cvt.s64.s32 	%rd115, %r1121;
	mad.lo.s64 	%rd116, %rd115, 881831384186880, 1073741824;
	shr.u64 	%rd117, %rd116, 31;
	cvt.u32.u64 	%r1287, %rd117;
	add.s32 	%r1288, %r1275, %r1287;
	mul.wide.s32 	%rd118, %r1288, 1734818005;
	add.s64 	%rd119, %rd118, 2147483648;
	{ .reg .b32 tmp; mov.b64 {tmp, %r1289}, %rd119; }
	ld.global.nc.u32 	%r1290, [%rd68+401412];
	add.s32 	%r1291, %r1290, %r1289;
	max.s32 	%r1292, %r1291, 0;
	st.global.u32 	[%rd69+401412], %r1292;
	cvt.s64.s32 	%rd120, %r1125;
	mad.lo.s64 	%rd121, %rd120, 881831384186880, 1073741824;
	shr.u64 	%rd122, %rd121, 31;
	cvt.u32.u64 	%r1293, %rd122;
	add.s32 	%r1294, %r1275, %r1293;
	mul.wide.s32 	%rd123, %r1294, 1734818005;
	add.s64 	%rd124, %rd123, 2147483648;
	{ .reg .b32 tmp; mov.b64 {tmp, %r1295}, %rd124; }
	ld.global.nc.u32 	%r1296, [%rd68+602116];
	add.s32 	%r1297, %r1296, %r1295;
	max.s32 	%r1298, %r1297, 0;
	st.global.u32 	[%rd69+602116], %r1298;
	cvt.s64.s32 	%rd125, %r1129;
	mad.lo.s64 	%rd126, %rd125, 881831384186880, 1073741824;
	shr.u64 	%rd127, %rd126, 31;
	cvt.u32.u64 	%r1299, %rd127;
	ld.global.nc.u32 	%r1300, [%rd64+132];
	add.s32 	%r1301, %r1300, %r1299;
	mul.wide.s32 	%rd128, %r1301, 1734818005;
	add.s64 	%rd129, %rd128, 2147483648;
	{ .reg .b32 tmp; mov.b64 {tmp, %r1302}, %rd129; }
	ld.global.nc.u32 	%r1303, [%rd68+6276];
	add.s32 	%r1304, %r1303, %r1302;
	max.s32 	%r1305, %r1304, 0;
	st.global.u32 	[%rd69+6276], %r1305;
	cvt.s64.s32 	%rd130, %r1133;
	mad.lo.s64 	%rd131, %rd130, 881831384186880, 1073741824;
	shr.u64 	%rd132, %rd131, 31;
	cvt.u32.u64 	%r1306, %rd132;
	add.s32 	%r1307, %r1300, %r1306;
	mul.wide.s32 	%rd133, %r1307, 1734818005;
	add.s64 	%rd134, %rd133, 2147483648;
	{ .reg .b32 tmp; mov.b64 {tmp, %r1308}, %rd134; }
	ld.global.nc.u32 	%r1309, [%rd68+206980];
	add.s32 	%r1310, %r1309, %r1308;
	max.s32 	%r1311, %r1310, 0;
	st.global.u32 	[%rd69+206980], %r1311;
	cvt.s64.s32 	%rd135, %r1137;
	mad.lo.s64 	%rd136, %rd135, 881831384186880, 1073741824;
	shr.u64 	%rd137, %rd136, 31;
	cvt.u32.u64 	%r1312, %rd137;
	add.s32 	%r1313, %r1300, %r1312;
	mul.wide.s32 	%rd138, %r1313, 1734818005;
	add.s64 	%rd139, %rd138, 2147483648;
	{ .reg .b32 tmp; mov.b64 {tmp, %r1314}, %rd139; }
	ld.global.nc.u32 	%r1315, [%rd68+407684];
	add.s32 	%r1316, %r1315, %r1314;
	max.s32 	%r1317, %r1316, 0;
	st.global.u32 	[%rd69+407684], %r1317;
	cvt.s64.s32 	%rd140, %r1141;
	mad.lo.s64 	%rd141, %rd140, 881831384186880, 1073741824;
	shr.u64 	%rd142, %rd141, 31;
	cvt.u32.u64 	%r1318, %rd142;
	add.s32 	%r1319, %r1300, %r1318;
	mul.wide.s32 	%rd143, %r1319, 1734818005;
	add.s64 	%rd144, %rd143, 2147483648;
	{ .reg .b32 tmp; mov.b64 {tmp, %r1320}, %rd144; }
	ld.global.nc.u32 	%r1321, [%rd68+608388];
	add.s32 	%r1322, %r1321, %r1320;
	max.s32 	%r1323, %r1322, 0;
	st.global.u32 	[%rd69+608388], %r1323;
	cvt.s64.s32 	%rd145, %r1145;
	mad.lo.s64 	%rd146, %rd145, 881831384186880, 1073741824;
	shr.u64 	%rd147, %rd146, 31;
	cvt.u32.u64 	%r1324, %rd147;
	ld.global.nc.u32 	%r1325, [%rd64+8];
	add.s32 	%r1326, %r1325, %r1324;
	mul.wide.s32 	%rd148, %r1326, 1734818005;
	add.s64 	%rd149, %rd148, 2147483648;
	{ .reg .b32 tmp; mov.b64 {tmp, %r1327}, %rd149; }
	ld.global.nc.u32 	%r1328, [%rd68+8];
	add.s32 	%r1329, %r1328, %r1327;
	max.s32 	%r1330, %r1329, 0;
	st.global.u32 	[%rd69+8], %r1330;
	cvt.s64.s32 	%rd150, %r1149;
	mad.lo.s64 	%rd151, %rd150, 881831384186880, 1073741824;
	shr.u64 	%rd152, %rd151, 31;
	cvt.u32.u64 	%r1331, %rd152;
	add.s32 	%r1332, %r1325, %r1331;
	mul.wide.s32 	%rd153, %r1332, 1734818005;
	add.s64 	%rd154, %rd153, 2147483648;
	{ .reg .b32 tmp; mov.b64 {tmp, %r1333}, %rd154; }
	ld.global.nc.u32 	%r1334, [%rd68+200712];
	add.s32 	%r1335, %r1334, %r1333;
	max.s32 	%r1336, %r1335, 0;
	st.global.u32 	[%rd69+200712], %r1336;
	cvt.s64.s32 	%rd155, %r1153;
	mad.lo.s64 	%rd156, %rd155, 881831384186880, 1073741824;
	shr.u64 	%rd157, %rd156, 31;
	cvt.u32.u64 	%r1337, %rd157;
	add.s32 	%r1338, %r1325, %r1337;
	mul.wide.s32 	%rd158, %r1338, 1734818005;
	add.s64 	%rd159, %rd158, 2147483648;
	{ .reg .b32 tmp; mov.b64 {tmp, %r1339}, %rd159; }
	ld.global.nc.u32 	%r1340, [%rd68+401416];
	add.s32 	%r1341, %r1340, %r1339;
	max.s32 	%r1342, %r1341, 0;
	st.global.u32 	[%rd69+401416], %r1342;
	cvt.s64.s32 	%rd160, %r1157;
	mad.lo.s64 	%rd161, %rd160, 881831384186880, 1073741824;
	shr.u64 	%rd162, %rd161, 31;
	cvt.u32.u64 	%r1343, %rd162;
	add.s32 	%r1344, %r1325, %r1343;
	mul.wide.s32 	%rd163, %r1344, 1734818005;
	add.s64 	%rd164, %rd163, 2147483648;
	{ .reg .b32 tmp; mov.b64 {tmp, %r1345}, %rd164; }
	ld.global.nc.u32 	%r1346, [%rd68+602120];
	add.s32 	%r1347, %r1346, %r1345;
	max.s32 	%r1348, %r1347, 0;
	st.global.u32 	[%rd69+602120], %r1348;
	cvt.s64.s32 	%rd165, %r1161;
	mad.lo.s64 	%rd166, %rd165, 881831384186880, 1073741824;
	shr.u64 	%rd167, %rd166, 31;
	cvt.u32.u64 	%r1349, %rd167;
	ld.global.nc.u32 	%r1350, [%rd64+136];
	add.s32 	%r1351, %r1350, %r1349;
	mul.wide.s32 	%rd168, %r1351, 1734818005;
	add.s64 	%rd169, %rd168, 2147483648;
	{ .reg .b32 tmp; mov.b64 {tmp, %r1352}, %rd169; }
	ld.global.nc.u32 	%r1353, [%rd68+6280];
	add.s32 	%r1354, %r1353, %r1352;
	max.s32 	%r1355, %r1354, 0;
	st.global.u32 	[%rd69+6280], %r1355;
	cvt.s64.s32 	%rd170, %r1165;
	mad.lo.s64 	%rd171, %rd170, 881831384186880, 1073741824;
	shr.u64 	%rd172, %rd171, 31;
	cvt.u32.u64 	%r1356, %rd172;
	add.s32 	%r1357, %r1350, %r1356;
	mul.wide.s32 	%rd173, %r1357, 1734818005;
	add.s64 	%rd174, %rd173, 2147483648;
	{ .reg .b32 tmp; mov.b64 {tmp, %r1358}, %rd174; }
	ld.global.nc.u32 	%r1359, [%rd68+206984];
	add.s32 	%r1360, %r1359, %r1358;
	max.s32 	%r1361, %r1360, 0;
	st.global.u32 	[%rd69+206984], %r1361;
	cvt.s64.s32 	%rd175, %r1169;
	mad.lo.s64 	%rd176, %rd175, 881831384186880, 1073741824;
	shr.u64 	%rd177, %rd176, 31;
	cvt.u32.u64 	%r1362, %rd177;
	add.s32 	%r1363, %r1350, %r1362;
	mul.wide.s32 	%rd178, %r1363, 1734818005;
	add.s64 	%rd179, %rd178, 2147483648;
	{ .reg .b32 tmp; mov.b64 {tmp, %r1364}, %rd179; }
	ld.global.nc.u32 	%r1365, [%rd68+407688];
	add.s32 	%r1366, %r1365, %r1364;
	max.s32 	%r1367, %r1366, 0;
	st.global.u32 	[%rd69+407688], %r1367;
	cvt.s64.s32 	%rd180, %r1173;
	mad.lo.s64 	%rd181, %rd180, 881831384186880, 1073741824;
	shr.u64 	%rd182, %rd181, 31;
	cvt.u32.u64 	%r1368, %rd182;
	add.s32 	%r1369, %r1350, %r1368;
	mul.wide.s32 	%rd183, %r1369, 1734818005;
	add.s64 	%rd184, %rd183, 2147483648;
	{ .reg .b32 tmp; mov.b64 {tmp, %r1370}, %rd184; }
	ld.global.nc.u32 	%r1371, [%rd68+608392];
	add.s32 	%r1372, %r1371, %r1370;
	max.s32 	%r1373, %r1372, 0;
	st.global.u32 	[%rd69+608392], %r1373;
	cvt.s64.s32 	%rd185, %r1177;
	mad.lo.s64 	%rd186, %rd185, 881831384186880, 1073741824;
	shr.u64 	%rd187, %rd186, 31;
	cvt.u32.u64 	%r1374, %rd187;
	ld.global.nc.u32 	%r1375, [%rd64+12];
	add.s32 	%r1376, %r1375, %r1374;
	mul.wide.s32 	%rd188, %r1376, 1734818005;
	add.s64 	%rd189, %rd188, 2147483648;
	{ .reg .b32 tmp; mov.b64 {tmp, %r1377}, %rd189; }
	ld.global.nc.u32 	%r1378, [%rd68+12];
	add.s32 	%r1379, %r1378, %r1377;
	max.s32 	%r1380, %r1379, 0;
	st.global.u32 	[%rd69+12], %r1380;
	cvt.s64.s32 	%rd190, %r1181;
	mad.lo.s64 	%rd191, %rd190, 881831384186880, 1073741824;
	shr.u64 	%rd192, %rd191, 31;
	cvt.u32.u64 	%r1381, %rd192;
	add.s32 	%r1382, %r1375, %r1381;
	mul.wide.s32 	%rd193, %r1382, 1734818005;
	add.s64 	%rd194, %rd193, 2147483648;
	{ .reg .b32 tmp; mov.b64 {tmp, %r1383}, %rd194; }
	ld.global.nc.u32 	%r1384, [%rd68+200716];
	add.s32 	%r1385, %r1384, %r1383;
	max.s32 	%r1386, %r1385, 0;
	st.global.u32 	[%rd69+200716], %r1386;
	cvt.s64.s32 	%rd195, %r1185;
	mad.lo.s64 	%rd196, %rd195, 881831384186880, 1073741824;
	shr.u64 	%rd197, %rd196, 31;
	cvt.u32.u64 	%r1387, %rd197;
	add.s32 	%r1388, %r1375, %r1387;
	mul.wide.s32 	%rd198, %r1388, 1734818005;
	add.s64 	%rd199, %rd198, 2147483648;
	{ .reg .b32 tmp; mov.b64 {tmp, %r1389}, %rd199; }
	ld.global.nc.u32 	%r1390, [%rd68+401420];
	add.s32 	%r1391, %r1390, %r1389;
	max.s32 	%r1392, %r1391, 0;
	st.global.u32 	[%rd69+401420], %r1392;
	cvt.s64.s32 	%rd200, %r1189;
	mad.lo.s64 	%rd201, %rd200, 881831384186880, 1073741824;
	shr.u64 	%rd202, %rd201, 31;
	cvt.u32.u64 	%r1393, %rd202;
	add.s32 	%r1394, %r1375, %r1393;
	mul.wide.s32 	%rd203, %r1394, 1734818005;
	add.s64 	%rd204, %rd203, 2147483648;
	{ .reg .b32 tmp; mov.b64 {tmp, %r1395}, %rd204; }
	ld.global.nc.u32 	%r1396, [%rd68+602124];
	add.s32 	%r1397, %r1396, %r1395;
	max.s32 	%r1398, %r1397, 0;
	st.global.u32 	[%rd69+602124], %r1398;
	cvt.s64.s32 	%rd205, %r1193;
	mad.lo.s64 	%rd206, %rd205, 881831384186880, 1073741824;
	shr.u64 	%rd207, %rd206, 31;
	cvt.u32.u64 	%r1399, %rd207;
	ld.global.nc.u32 	%r1400, [%rd64+140];
	add.s32 	%r1401, %r1400, %r1399;
	mul.wide.s32 	%rd208, %r1401, 1734818005;
	add.s64 	%rd209, %rd208, 2147483648;
	{ .reg .b32 tmp; mov.b64 {tmp, %r1402}, %rd209; }
	ld.global.nc.u32 	%r1403, [%rd68+6284];
	add.s32 	%r1404, %r1403, %r1402;
	max.s32 	%r1405, %r1404, 0;
	st.global.u32 	[%rd69+6284], %r1405;
	cvt.s64.s32 	%rd210, %r1197;
	mad.lo.s64 	%rd211, %rd210, 881831384186880, 1073741824;
	shr.u64 	%rd212, %rd211, 31;
	cvt.u32.u64 	%r1406, %rd212;
	add.s32 	%r1407, %r1400, %r1406;
	mul.wide.s32 	%rd213, %r1407, 1734818005;
	add.s64 	%rd214, %rd213, 2147483648;
	{ .reg .b32 tmp; mov.b64 {tmp, %r1408}, %rd214; }
	ld.global.nc.u32 	%r1409, [%rd68+206988];
	add.s32 	%r1410, %r1409, %r1408;
	max.s32 	%r1411, %r1410, 0;
	st.global.u32 	[%rd69+206988], %r1411;
	cvt.s64.s32 	%rd215, %r1201;
	mad.lo.s64 	%rd216, %rd215, 881831384186880, 1073741824;
	shr.u64 	%rd217, %rd216, 31;
	cvt.u32.u64 	%r1412, %rd217;
	add.s32 	%r1413, %r1400, %r1412;
	mul.wide.s32 	%rd218, %r1413, 1734818005;
	add.s64 	%rd219, %rd218, 2147483648;
	{ .reg .b32 tmp; mov.b64 {tmp, %r1414}, %rd219; }
	ld.global.nc.u32 	%r1415, [%rd68+407692];
	add.s32 	%r1416, %r1415, %r1414;
	max.s32 	%r1417, %r1416, 0;
	st.global.u32 	[%rd69+407692], %r1417;
	cvt.s64.s32 	%rd220, %r1205;
	mad.lo.s64 	%rd221, %rd220, 881831384186880, 1073741824;
	shr.u64 	%rd222, %rd221, 31;
	cvt.u32.u64 	%r1418, %rd222;
	add.s32 	%r1419, %r1400, %r1418;
	mul.wide.s32 	%rd223, %r1419, 1734818005;
	add.s64 	%rd224, %rd223, 2147483648;
	{ .reg .b32 tmp; mov.b64 {tmp, %r1420}, %rd224; }
	ld.global.nc.u32 	%r1421, [%rd68+608396];
	add.s32 	%r1422, %r1421, %r1420;
	max.s32 	%r1423, %r1422, 0;
	st.global.u32 	[%rd69+608396], %r1423;
	ret;

}
	// .globl	fused_cast_fixed_point_multiply_nn_conv2d_cast_fixed_point_multiply_add_cast_fix_1476761249106760241__1_kernel0
.visible .entry fused_cast_fixed_point_multiply_nn_conv2d_cast_fixed_point_multiply_add_cast_fix_1476761249106760241__1_kernel0(
	.param .u64 .ptr .align 1 fused_cast_fixed_point_multiply_nn_conv2d_cast_fixed_point_multiply_add_cast_fix_1476761249106760241__1_kernel0_param_0,
	.param .u64 .ptr .align 1 fused_cast_fixed_point_multiply_nn_conv2d_cast_fixed_point_multiply_add_cast_fix_1476761249106760241__1_kernel0_param_1,
	.param .u64 .ptr .align 1 fused_cast_fixed_point_multiply_nn_conv2d_cast_fixed_point_multiply_add_cast_fix_1476761249106760241__1_kernel0_param_2,
	.param .u64 .ptr .align 1 fused_cast_fixed_point_multiply_nn_conv2d_cast_fixed_point_multiply_add_cast_fix_1476761249106760241__1_kernel0_param_3,
	.param .u64 .ptr .align 1 fused_cast_fixed_point_multiply_nn_conv2d_cast_fixed_point_multiply_add_cast_fix_1476761249106760241__1_kernel0_param_4
)
{
	.reg .pred 	%p<19>;
	.reg .b16 	%rs<58>;
	.reg .b32 	%r<2775>;
	.reg .b64 	%rd<555>;
	// demoted variable
	.shared .align 4 .b8 _ZZ111fused_cast_fixed_point_multiply_nn_conv2d_cast_fixed_point_multiply_add_cast_fix_1476761249106760241__1_kernel0E15pad_data_shared[384];
	// demoted variable
	.shared .align 4 .b8 _ZZ111fused_cast_fixed_point_multiply_nn_conv2d_cast_fixed_point_multiply_add_cast_fix_1476761249106760241__1_kernel0E18placeholder_shared[1152];
	ld.param.u64 	%rd8, [fused_cast_fixed_point_multiply_nn_conv2d_cast_fixed_point_multiply_add_cast_fix_1476761249106760241__1_kernel0_param_1];
	cvta.to.global.u64 	%rd554, %rd8;
	mov.u32 	%r150, %ctaid.x;
	mul.hi.u32 	%r151, %r150, -1840700269;
	shr.u32 	%r1, %r151, 2;
	mul.lo.s32 	%r152, %r1, 14;
	mov.u32 	%r153, %tid.z;
	shl.b32 	%r154, %r153, 3;
	mov.u32 	%r155, %tid.y;
	shl.b32 	%r156, %r155, 2;
	mov.u32 	%r157, %tid.x;
	add.s32 	%r158, %r154, %r157;
	add.s32 	%r159, %r158, %r156;
	mul.lo.s32 	%r160, %r1, 7;
	sub.s32 	%r2, %r150, %r160;
	mov.u32 	%r161, %ctaid.z;
	shl.b32 	%r162, %r157, 2;
	mov.u32 	%r163, %ctaid.y;
	mul.lo.s32 	%r164, %r163, 36864;
	shl.b32 	%r165, %r153, 1;
	add.s32 	%r166, %r165, %r155;
	cvt.u16.u32 	%rs1, %r159;
	mul.hi.u16 	%rs2, %rs1, 10923;
	cvt.u32.u16 	%r167, %rs2;
	or.b32  	%r168, %r152, %r167;
	setp.eq.s32 	%p2, %r168, 0;
	add.s32 	%r169, %r152, %r167;
	setp.gt.u32 	%p3, %r169, 28;
	or.pred  	%p1, %p2, %p3;
	mul.lo.s16 	%rs3, %rs2, 6;
	sub.s16 	%rs4, %rs1, %rs3;
	cvt.u32.u16 	%r3, %rs4;
	mul.wide.u16 	%r171, %rs2, 112;
	mul.wide.u16 	%r172, %rs4, 4;
	add.s16 	%rs5, %rs1, 32;
	mul.hi.u16 	%rs6, %rs5, 10923;
	cvt.u32.u16 	%r173, %rs6;
	add.s32 	%r4, %r152, %r173;
	mul.lo.s16 	%rs7, %rs6, 6;
	sub.s16 	%rs8, %rs5, %rs7;
	cvt.u32.u16 	%r5, %rs8;
	mul.wide.u16 	%r174, %rs6, 112;
	mul.wide.u16 	%r175, %rs8, 4;
	add.s16 	%rs9, %rs1, 64;
	mul.hi.u16 	%rs10, %rs9, 10923;
	cvt.u32.u16 	%r176, %rs10;
	add.s32 	%r6, %r152, %r176;
	mul.lo.s16 	%rs11, %rs10, 6;
	sub.s16 	%rs12, %rs9, %rs11;
	cvt.u32.u16 	%r7, %rs12;
	mul.wide.u16 	%r177, %rs12, 4;
	cvt.u16.u32 	%rs13, %r166;
	mul.hi.u16 	%rs14, %rs13, 7282;
	mul.wide.u16 	%r178, %rs14, 4608;
	mul.lo.s16 	%rs15, %rs14, 9;
	sub.s16 	%rs16, %rs13, %rs15;
	shl.b16 	%rs17, %rs16, 4;
	cvt.u32.u16 	%r179, %rs17;
	add.s16 	%rs18, %rs13, 8;
	mul.hi.u16 	%rs19, %rs18, 7282;
	mul.wide.u16 	%r180, %rs19, 4608;
	mul.lo.s16 	%rs20, %rs19, 9;
	sub.s16 	%rs21, %rs18, %rs20;
	shl.b16 	%rs22, %rs21, 4;
	cvt.u32.u16 	%r181, %rs22;
	add.s16 	%rs23, %rs13, 16;
	mul.hi.u16 	%rs24, %rs23, 7282;
	mul.wide.u16 	%r182, %rs24, 4608;
	mul.lo.s16 	%rs25, %rs24, 9;
	sub.s16 	%rs26, %rs23, %rs25;
	shl.b16 	%rs27, %rs26, 4;
	cvt.u32.u16 	%r183, %rs27;
	add.s16 	%rs28, %rs13, 24;
	mul.hi.u16 	%rs29, %rs28, 7282;
	mul.wide.u16 	%r184, %rs29, 4608;
	mul.lo.s16 	%rs30, %rs29, 9;
	sub.s16 	%rs31, %rs28, %rs30;
	shl.b16 	%rs32, %rs31, 4;
	cvt.u32.u16 	%r185, %rs32;
	add.s16 	%rs33, %rs13, 32;
	mul.hi.u16 	%rs34, %rs33, 7282;
	mul.wide.u16 	%r186, %rs34, 4608;
	mul.lo.s16 	%rs35, %rs34, 9;
	sub.s16 	%rs36, %rs33, %rs35;
	shl.b16 	%rs37, %rs36, 4;
	cvt.u32.u16 	%r187, %rs37;
	add.s16 	%rs38, %rs13, 40;
	mul.hi.u16 	%rs39, %rs38, 7282;
	mul.wide.u16 	%r188, %rs39, 4608;
	mul.lo.s16 	%rs40, %rs39, 9;
	sub.s16 	%rs41, %rs38, %rs40;
	shl.b16 	%rs42, %rs41, 4;
	cvt.u32.u16 	%r189, %rs42;
	add.s16 	%rs43, %rs13, 48;
	mul.hi.u16 	%rs44, %rs43, 7282;
	mul.wide.u16 	%r190, %rs44, 4608;
	mul.lo.s16 	%rs45, %rs44, 9;
	sub.s16 	%rs46, %rs43, %rs45;
	shl.b16 	%rs47, %rs46, 4;
	cvt.u32.u16 	%r191, %rs47;
	add.s16 	%rs48, %rs13, 56;
	mul.hi.u16 	%rs49, %rs48, 7282;
	mul.wide.u16 	%r192, %rs49, 4608;
	mul.lo.s16 	%rs50, %rs49, 9;
	sub.s16 	%rs51, %rs48, %rs50;
	shl.b16 	%rs52, %rs51, 4;
	cvt.u32.u16 	%r193, %rs52;
	add.s16 	%rs53, %rs13, 64;
	mul.hi.u16 	%rs54, %rs53, 7282;
	mul.wide.u16 	%r194, %rs54, 4608;
	mul.lo.s16 	%rs55, %rs54, 9;
	sub.s16 	%rs56, %rs53, %rs55;
	shl.b16 	%rs57, %rs56, 4;
	cvt.u32.u16 	%r195, %rs57;
	add.s32 	%r196, %r164, %r194;
	add.s32 	%r197, %r196, %r162;
	add.s32 	%r8, %r197, %r195;
	add.s32 	%r198, %r164, %r192;
	add.s32 	%r199, %r198, %r162;
	add.s32 	%r9, %r199, %r193;
	add.s32 	%r200, %r164, %r190;
	add.s32 	%r201, %r200, %r162;
	add.s32 	%r10, %r201, %r191;
	add.s32 	%r202, %r164, %r188;
	add.s32 	%r203, %r202, %r162;
	add.s32 	%r11, %r203, %r189;
	add.s32 	%r204, %r164, %r186;
	add.s32 	%r205, %r204, %r162;
	add.s32 	%r12, %r205, %r187;
	add.s32 	%r206, %r164, %r184;
	add.s32 	%r207, %r206, %r162;
	add.s32 	%r13, %r207, %r185;
	add.s32 	%r208, %r164, %r182;
	add.s32 	%r209, %r208, %r162;
	add.s32 	%r14, %r209, %r183;
	add.s32 	%r210, %r164, %r180;
	add.s32 	%r211, %r210, %r162;
	add.s32 	%r15, %r211, %r181;
	add.s32 	%r212, %r164, %r178;
	add.s32 	%r213, %r212, %r162;
	add.s32 	%r16, %r213, %r179;
	mul.lo.s32 	%r214, %r1, 1456;
	mad.lo.s32 	%r215, %r161, 100352, %r214;
	mul.wide.u16 	%r216, %rs10, 112;
	add.s32 	%r217, %r215, %r216;
	shl.b32 	%r218, %r150, 4;
	add.s32 	%r219, %r217, %r218;
	add.s32 	%r220, %r219, %r177;
	add.s32 	%r2714, %r220, -116;
	add.s32 	%r221, %r215, %r174;
	add.s32 	%r222, %r221, %r218;
	add.s32 	%r223, %r222, %r175;
	add.s32 	%r2713, %r223, -116;
	add.s32 	%r224, %r215, %r171;
	add.s32 	%r225, %r224, %r218;
	add.s32 	%r226, %r225, %r172;
	add.s32 	%r2712, %r226, -116;
	mov.b32 	%r2715, 0;
	cvt.u64.u32 	%rd18, %r16;
	cvt.u64.u32 	%rd19, %r15;
	cvt.u64.u32 	%rd20, %r14;
	cvt.u64.u32 	%rd21, %r13;
	mov.u32 	%r2716, %r2715;
	mov.u32 	%r2717, %r2715;
	mov.u32 	%r2718, %r2715;
	mov.u32 	%r2719, %r2715;
	mov.u32 	%r2720, %r2715;
	mov.u32 	%r2721, %r2715;
	mov.u32 	%r2722, %r2715;
	mov.u32 	%r2723, %r2715;
	mov.u32 	%r2724, %r2715;
	mov.u32 	%r2725, %r2715;
	mov.u32 	%r2726, %r2715;
	mov.u32 	%r2727, %r2715;
	mov.u32 	%r2728, %r2715;
	mov.u32 	%r2729, %r2715;
	mov.u32 	%r2730, %r2715;
	mov.u32 	%r2731, %r2715;
	mov.u32 	%r2732, %r2715;
	mov.u32 	%r2733, %r2715;
	mov.u32 	%r2734, %r2715;
	mov.u32 	%r2735, %r2715;
	mov.u32 	%r2736, %r2715;
	mov.u32 	%r2737, %r2715;
	mov.u32 	%r2738, %r2715;
	mov.u32 	%r2739, %r2715;
	mov.u32 	%r2740, %r2715;
	mov.u32 	%r2741, %r2715;
	mov.u32 	%r2742, %r2715;
	mov.u32 	%r2743, %r2715;
	mov.u32 	%r2744, %r2715;
	mov.u32 	%r2745, %r2715;
	mov.u32 	%r2746, %r2715;
	mov.u32 	%r2747, %r2715;
	mov.u32 	%r2748, %r2715;
	mov.u32 	%r2749, %r2715;
	mov.u32 	%r2750, %r2715;
	mov.u32 	%r2751, %r2715;
	mov.u32 	%r2752, %r2715;
	mov.u32 	%r2753, %r2715;
	mov.u32 	%r2754, %r2715;
	mov.u32 	%r2755, %r2715;
	mov.u32 	%r2756, %r2715;
	mov.u32 	%r2757, %r2715;
	mov.u32 	%r2758, %r2715;
	mov.u32 	%r2759, %r2715;
	mov.u32 	%r2760, %r2715;
	mov.u32 	%r2761, %r2715;
	mov.u32 	%r2762, %r2715;
	mov.u32 	%r2763, %r2715;
	mov.u32 	%r2764, %r2715;
	mov.u32 	%r2765, %r2715;
	mov.u32 	%r2766, %r2715;
	mov.u32 	%r2767, %r2715;
	mov.u32 	%r2768, %r2715;
	mov.u32 	%r2769, %r2715;
	mov.u32 	%r2770, %r2715;
	mov.u32 	%r2771, %r2715;
$L__BB2_1:
	shl.b32 	%r228, %r2, 2;
	sub.s32 	%r229, 29, %r228;
	setp.le.u32 	%p4, %r229, %r3;
	or.b32  	%r231, %r228, %r3;
	setp.eq.s32 	%p5, %r231, 0;
	bar.sync 	0;
	or.pred  	%p6, %p1, %p5;
	or.pred  	%p7, %p6, %p4;
	mov.b32 	%r2772, 0;
	@%p7 bra 	$L__BB2_3;
	ld.param.u64 	%rd548, [fused_cast_fixed_point_multiply_nn_conv2d_cast_fixed_point_multiply_add_cast_fix_1476761249106760241__1_kernel0_param_0];
	cvt.s64.s32 	%rd9, %r2712;
	cvta.to.global.u64 	%rd10, %rd548;
	add.s64 	%rd11, %rd10, %rd9;
	ld.global.nc.u32 	%r2772, [%rd11];
$L__BB2_3:
	shl.b32 	%r233, %r2, 2;
	sub.s32 	%r234, 29, %r233;
	setp.le.u32 	%p8, %r234, %r5;
	or.b32  	%r236, %r233, %r5;
	setp.eq.s32 	%p9, %r236, 0;
	setp.gt.u32 	%p10, %r4, 28;
	mov.u32 	%r237, %tid.y;
	shl.b32 	%r238, %r237, 4;
	mov.u32 	%r239, %tid.z;
	shl.b32 	%r240, %r239, 5;
	add.s32 	%r241, %r238, %r240;
	mov.u32 	%r242, %tid.x;
	shl.b32 	%r243, %r242, 2;
	add.s32 	%r244, %r241, %r243;
	mov.u32 	%r245, _ZZ111fused_cast_fixed_point_multiply_nn_conv2d_cast_fixed_point_multiply_add_cast_fix_1476761249106760241__1_kernel0E15pad_data_shared;
	add.s32 	%r246, %r245, %r244;
	st.shared.u32 	[%r246], %r2772;
	or.pred  	%p11, %p10, %p9;
	or.pred  	%p12, %p11, %p8;
	mov.b32 	%r2773, 0;
	@%p12 bra 	$L__BB2_5;
	ld.param.u64 	%rd549, [fused_cast_fixed_point_multiply_nn_conv2d_cast_fixed_point_multiply_add_cast_fix_1476761249106760241__1_kernel0_param_0];
	cvt.s64.s32 	%rd12, %r2713;
	cvta.to.global.u64 	%rd13, %rd549;
	add.s64 	%rd14, %rd13, %rd12;
	ld.global.nc.u32 	%r2773, [%rd14];
$L__BB2_5:
	shl.b32 	%r248, %r2, 2;
	sub.s32 	%r249, 29, %r248;
	setp.le.u32 	%p13, %r249, %r7;
	or.b32  	%r251, %r248, %r7;
	setp.eq.s32 	%p14, %r251, 0;
	setp.gt.u32 	%p15, %r6, 28;
	mov.u32 	%r252, %tid.y;
	shl.b32 	%r253, %r252, 4;
	mov.u32 	%r254, %tid.z;
	shl.b32 	%r255, %r254, 5;
	add.s32 	%r256, %r253, %r255;
	mov.u32 	%r257, %tid.x;
	shl.b32 	%r258, %r257, 2;
	add.s32 	%r259, %r256, %r258;
	mov.u32 	%r260, _ZZ111fused_cast_fixed_point_multiply_nn_conv2d_cast_fixed_point_multiply_add_cast_fix_1476761249106760241__1_kernel0E15pad_data_shared;
	add.s32 	%r261, %r260, %r259;
	st.shared.u32 	[%r261+128], %r2773;
	or.pred  	%p16, %p15, %p14;
	or.pred  	%p17, %p16, %p13;
	mov.b32 	%r2774, 0;
	@%p17 bra 	$L__BB2_7;
	ld.param.u64 	%rd550, [fused_cast_fixed_point_multiply_nn_conv2d_cast_fixed_point_multiply_add_cast_fix_1476761249106760241__1_kernel0_param_0];
	cvt.s64.s32 	%rd15, %r2714;
	cvta.to.global.u64 	%rd16, %rd550;
	add.s64 	%rd17, %rd16, %rd15;
	ld.global.nc.u32 	%r2774, [%rd17];
$L__BB2_7:
	cvt.u64.u32 	%rd22, %r12;
	cvt.u64.u32 	%rd23, %r11;
	cvt.u64.u32 	%rd24, %r10;
	cvt.u64.u32 	%rd25, %r9;
	cvt.u64.u32 	%rd26, %r8;
	mov.u32 	%r86, %tid.y;
	shl.b32 	%r2278, %r86, 4;
	mov.u32 	%r87, %tid.z;
	shl.b32 	%r2279, %r87, 5;
	add.s32 	%r2280, %r2278, %r2279;
	mov.u32 	%r2281, %tid.x;
	shl.b32 	%r88, %r2281, 2;
	add.s32 	%r2282, %r2280, %r88;
	mov.u32 	%r2283, _ZZ111fused_cast_fixed_point_multiply_nn_conv2d_cast_fixed_point_multiply_add_cast_fix_1476761249106760241__1_kernel0E15pad_data_shared;
	add.s32 	%r2284, %r2283, %r2282;
	st.shared.u32 	[%r2284+256], %r2774;
	add.s64 	%rd27, %rd554, %rd18;
	ld.global.nc.u32 	%r2285, [%rd27];
	mov.u32 	%r2286, _ZZ111fused_cast_fixed_point_multiply_nn_conv2d_cast_fixed_point_multiply_add_cast_fix_1476761249106760241__1_kernel0E18placeholder_shared;
	add.s32 	%r2287, %r2286, %r2282;
	st.shared.u32 	[%r2287], %r2285;
	add.s64 	%rd28, %rd554, %rd19;
	ld.global.nc.u32 	%r2288, [%rd28];
	st.shared.u32 	[%r2287+128], %r2288;
	add.s64 	%rd29, %rd554, %rd20;
	ld.global.nc.u32 	%r2289, [%rd29];
	st.shared.u32 	[%r2287+256], %r2289;
	add.s64 	%rd30, %rd554, %rd21;
	ld.global.nc.u32 	%r2290, [%rd30];
	st.shared.u32 	[%r2287+384], %r2290;
	add.s64 	%rd31, %rd554, %rd22;
	ld.global.nc.u32 	%r2291, [%rd31];
	st.shared.u32 	[%r2287+512], %r2291;
	add.s64 	%rd32, %rd554, %rd23;
	ld.global.nc.u32 	%r2292, [%rd32];
	st.shared.u32 	[%r2287+640], %r2292;
	add.s64 	%rd33, %rd554, %rd24;
	ld.global.nc.u32 	%r2293, [%rd33];
	st.shared.u32 	[%r2287+768], %r2293;
	add.s64 	%rd34, %rd554, %rd25;
	ld.global.nc.u32 	%r2294, [%rd34];
	st.shared.u32 	[%r2287+896], %r2294;
	add.s64 	%rd35, %rd554, %rd26;
	ld.global.nc.u32 	%r2295, [%rd35];
	st.shared.u32 	[%r2287+1024], %r2295;
	bar.sync 	0;
	mad.lo.s32 	%r2296, %r86, 168, %r88;
	add.s32 	%r2297, %r2296, %r2283;
	ld.shared.u32 	%r263, [%r2297];
	mad.lo.s32 	%r2298, %r87, 288, %r2286;
	ld.shared.u32 	%r264, [%r2298];
	// begin inline asm
	dp4a.s32.s32 %r262, %r263, %r264, %r2770;
	// end inline asm
	ld.shared.u32 	%r267, [%r2297];
	ld.shared.u32 	%r268, [%r2298+4];
	// begin inline asm
	dp4a.s32.s32 %r266, %r267, %r268, %r2769;
	// end inline asm
	ld.shared.u32 	%r271, [%r2297];
	ld.shared.u32 	%r272, [%r2298+8];
	// begin inline asm
	dp4a.s32.s32 %r270, %r271, %r272, %r2768;
	// end inline asm
	ld.shared.u32 	%r275, [%r2297];
	ld.shared.u32 	%r276, [%r2298+12];
	// begin inline asm
	dp4a.s32.s32 %r274, %r275, %r276, %r2767;
	// end inline asm
	ld.shared.u32 	%r279, [%r2297+24];
	ld.shared.u32 	%r280, [%r2298];
	// begin inline asm
	dp4a.s32.s32 %r278, %r279, %r280, %r2766;
	// end inline asm
	ld.shared.u32 	%r283, [%r2297+24];
	ld.shared.u32 	%r284, [%r2298+4];
	// begin inline asm
	dp4a.s32.s32 %r282, %r283, %r284, %r2765;
	// end inline asm
	ld.shared.u32 	%r287, [%r2297+24];
	ld.shared.u32 	%r288, [%r2298+8];
	// begin inline asm
	dp4a.s32.s32 %r286, %r287, %r288, %r2764;
	// end inline asm
	ld.shared.u32 	%r291, [%r2297+24];
	ld.shared.u32 	%r292, [%r2298+12];
	// begin inline asm
	dp4a.s32.s32 %r290, %r291, %r292, %r2763;
	// end inline asm
	ld.shared.u32 	%r295, [%r2297+48];
	ld.shared.u32 	%r296, [%r2298];
	// begin inline asm
	dp4a.s32.s32 %r294, %r295, %r296, %r2762;
	// end inline asm
	ld.shared.u32 	%r299, [%r2297+48];
	ld.shared.u32 	%r300, [%r2298+4];
	// begin inline asm
	dp4a.s32.s32 %r298, %r299, %r300, %r2761;
	// end inline asm
	ld.shared.u32 	%r303, [%r2297+48];
	ld.shared.u32 	%r304, [%r2298+8];
	// begin inline asm
	dp4a.s32.s32 %r302, %r303, %r304, %r2760;
	// end inline asm
	ld.shared.u32 	%r307, [%r2297+48];
	ld.shared.u32 	%r308, [%r2298+12];
	// begin inline asm
	dp4a.s32.s32 %r306, %r307, %r308, %r2759;
	// end inline asm
	ld.shared.u32 	%r311, [%r2297+72];
	ld.shared.u32 	%r312, [%r2298];
	// begin inline asm
	dp4a.s32.s32 %r310, %r311, %r312, %r2758;
	// end inline asm
	ld.shared.u32 	%r315, [%r2297+72];
	ld.shared.u32 	%r316, [%r2298+4];
	// begin inline asm
	dp4a.s32.s32 %r314, %r315, %r316, %r2757;
	// end inline asm
	ld.shared.u32 	%r319, [%r2297+72];
	ld.shared.u32 	%r320, [%r2298+8];
	// begin inline asm
	dp4a.s32.s32 %r318, %r319, %r320, %r2756;
	// end inline asm
	ld.shared.u32 	%r323, [%r2297+72];
	ld.shared.u32 	%r324, [%r2298+12];
	// begin inline asm
	dp4a.s32.s32 %r322, %r323, %r324, %r2755;
	// end inline asm
	ld.shared.u32 	%r327, [%r2297+96];
	ld.shared.u32 	%r328, [%r2298];
	// begin inline asm
	dp4a.s32.s32 %r326, %r327, %r328, %r2754;
	// end inline asm
	ld.shared.u32 	%r331, [%r2297+96];
	ld.shared.u32 	%r332, [%r2298+4];
	// begin inline asm
	dp4a.s32.s32 %r330, %r331, %r332, %r2753;
	// end inline asm
	ld.shared.u32 	%r335, [%r2297+96];
	ld.shared.u32 	%r336, [%r2298+8];
	// begin inline asm
	dp4a.s32.s32 %r334, %r335, %r336, %r2752;
	// end inline asm
	ld.shared.u32 	%r339, [%r2297+96];
	ld.shared.u32 	%r340, [%r2298+12];
	// begin inline asm
	dp4a.s32.s32 %r338, %r339, %r340, %r2751;
	// end inline asm
	ld.shared.u32 	%r343, [%r2297+120];
	ld.shared.u32 	%r344, [%r2298];
	// begin inline asm
	dp4a.s32.s32 %r342, %r343, %r344, %r2750;
	// end inline asm
	ld.shared.u32 	%r347, [%r2297+120];
	ld.shared.u32 	%r348, [%r2298+4];
	// begin inline asm
	dp4a.s32.s32 %r346, %r347, %r348, %r2749;
	// end inline asm
	ld.shared.u32 	%r351, [%r2297+120];
	ld.shared.u32 	%r352, [%r2298+8];
	// begin inline asm
	dp4a.s32.s32 %r350, %r351, %r352, %r2748;
	// end inline asm
	ld.shared.u32 	%r355, [%r2297+120];
	ld.shared.u32 	%r356, [%r2298+12];
	// begin inline asm
	dp4a.s32.s32 %r354, %r355, %r356, %r2747;
	// end inline asm
	ld.shared.u32 	%r359, [%r2297+144];
	ld.shared.u32 	%r360, [%r2298];
	// begin inline asm
	dp4a.s32.s32 %r358, %r359, %r360, %r2746;
	// end inline asm
	ld.shared.u32 	%r363, [%r2297+144];
	ld.shared.u32 	%r364, [%r2298+4];
	// begin inline asm
	dp4a.s32.s32 %r362, %r363, %r364, %r2745;
	// end inline asm
	ld.shared.u32 	%r367, [%r2297+144];
	ld.shared.u32 	%r368, [%r2298+8];
	// begin inline asm
	dp4a.s32.s32 %r366, %r367, %r368, %r2744;
	// end inline asm
	ld.shared.u32 	%r371, [%r2297+144];
	ld.shared.u32 	%r372, [%r2298+12];
	// begin inline asm
	dp4a.s32.s32 %r370, %r371, %r372, %r2743;
	// end inline asm
	ld.shared.u32 	%r375, [%r2297];
	ld.shared.u32 	%r376, [%r2298+144];
	// begin inline asm
	dp4a.s32.s32 %r374, %r375, %r376, %r2742;
	// end inline asm
	ld.shared.u32 	%r379, [%r2297];
	ld.shared.u32 	%r380, [%r2298+148];
	// begin inline asm
	dp4a.s32.s32 %r378, %r379, %r380, %r2741;
	// end inline asm
	ld.shared.u32 	%r383, [%r2297];
	ld.shared.u32 	%r384, [%r2298+152];
	// begin inline asm
	dp4a.s32.s32 %r382, %r383, %r384, %r2740;
	// end inline asm
	ld.shared.u32 	%r387, [%r2297];
	ld.shared.u32 	%r388, [%r2298+156];
	// begin inline asm
	dp4a.s32.s32 %r386, %r387, %r388, %r2739;
	// end inline asm
	ld.shared.u32 	%r391, [%r2297+24];
	ld.shared.u32 	%r392, [%r2298+144];
	// begin inline asm
	dp4a.s32.s32 %r390, %r391, %r392, %r2738;
	// end inline asm
	ld.shared.u32 	%r395, [%r2297+24];
	ld.shared.u32 	%r396, [%r2298+148];
	// begin inline asm
	dp4a.s32.s32 %r394, %r395, %r396, %r2737;
	// end inline asm
	ld.shared.u32 	%r399, [%r2297+24];
	ld.shared.u32 	%r400, [%r2298+152];
	// begin inline asm
	dp4a.s32.s32 %r398, %r399, %r400, %r2736;
	// end inline asm
	ld.shared.u32 	%r403, [%r2297+24];
	ld.shared.u32 	%r404, [%r2298+156];
	// begin inline asm
	dp4a.s32.s32 %r402, %r403, %r404, %r2735;
	// end inline asm
	ld.shared.u32 	%r407, [%r2297+48];
	ld.shared.u32 	%r408, [%r2298+144];
	// begin inline asm
	dp4a.s32.s32 %r406, %r407, %r408, %r2734;
	// end inline asm
	ld.shared.u32 	%r411, [%r2297+48];
	ld.shared.u32 	%r412, [%r2298+148];
	// begin inline asm
	dp4a.s32.s32 %r410, %r411, %r412, %r2733;
	// end inline asm
	ld.shared.u32 	%r415, [%r2297+48];
	ld.shared.u32 	%r416, [%r2298+152];
	// begin inline asm
	dp4a.s32.s32 %r414, %r415, %r416, %r2732;
	// end inline asm
	ld.shared.u32 	%r419, [%r2297+48];
	ld.shared.u32 	%r420, [%r2298+156];
	// begin inline asm
	dp4a.s32.s32 %r418, %r419, %r420, %r2731;
	// end inline asm
	ld.shared.u32 	%r423, [%r2297+72];
	ld.shared.u32 	%r424, [%r2298+144];
	// begin inline asm
	dp4a.s32.s32 %r422, %r423, %r424, %r2730;
	// end inline asm
	ld.shared.u32 	%r427, [%r2297+72];
	ld.shared.u32 	%r428, [%r2298+148];
	// begin inline asm
	dp4a.s32.s32 %r426, %r427, %r428, %r2729;
	// end inline asm
	ld.shared.u32 	%r431, [%r2297+72];
	ld.shared.u32 	%r432, [%r2298+152];
	// begin inline asm
	dp4a.s32.s32 %r430, %r431, %r432, %r2728;
	// end inline asm
	ld.shared.u32 	%r435, [%r2297+72];
	ld.shared.u32 	%r436, [%r2298+156];
	// begin inline asm
	dp4a.s32.s32 %r434, %r435, %r436, %r2727;
	// end inline asm
	ld.shared.u32 	%r439, [%r2297+96];
	ld.shared.u32 	%r440, [%r2298+144];
	// begin inline asm
	dp4a.s32.s32 %r438, %r439, %r440, %r2726;
	// end inline asm
	ld.shared.u32 	%r443, [%r2297+96];
	ld.shared.u32 	%r444, [%r2298+148];
	// begin inline asm
	dp4a.s32.s32 %r442, %r443, %r444, %r2725;
	// end inline asm
	ld.shared.u32 	%r447, [%r2297+96];
	ld.shared.u32 	%r448, [%r2298+152];
	// begin inline asm
	dp4a.s32.s32 %r446, %r447, %r448, %r2724;
	// end inline asm
	ld.shared.u32 	%r451, [%r2297+96];
	ld.shared.u32 	%r452, [%r2298+156];
	// begin inline asm
	dp4a.s32.s32 %r450, %r451, %r452, %r2723;
	// end inline asm
	ld.shared.u32 	%r455, [%r2297+120];
	ld.shared.u32 	%r456, [%r2298+144];
	// begin inline asm
	dp4a.s32.s32 %r454, %r455, %r456, %r2722;
	// end inline asm
	ld.shared.u32 	%r459, [%r2297+120];
	ld.shared.u32 	%r460, [%r2298+148];
	// begin inline asm
	dp4a.s32.s32 %r458, %r459, %r460, %r2721;
	// end inline asm
	ld.shared.u32 	%r463, [%r2297+120];
	ld.shared.u32 	%r464, [%r2298+152];
	// begin inline asm
	dp4a.s32.s32 %r462, %r463, %r464, %r2720;
	// end inline asm
	ld.shared.u32 	%r467, [%r2297+120];
	ld.shared.u32 	%r468, [%r2298+156];
	// begin inline asm
	dp4a.s32.s32 %r466, %r467, %r468, %r2719;
	// end inline asm
	ld.shared.u32 	%r471, [%r2297+144];
	ld.shared.u32 	%r472, [%r2298+144];
	// begin inline asm
	dp4a.s32.s32 %r470, %r471, %r472, %r2718;
	// end inline asm
	ld.shared.u32 	%r475, [%r2297+144];
	ld.shared.u32 	%r476, [%r2298+148];
	// begin inline asm
	dp4a.s32.s32 %r474, %r475, %r476, %r2717;
	// end inline asm
	ld.shared.u32 	%r479, [%r2297+144];
	ld.shared.u32 	%r480, [%r2298+152];
	// begin inline asm
	dp4a.s32.s32 %r478, %r479, %r480, %r2716;
	// end inline asm
	ld.shared.u32 	%r483, [%r2297+144];
	ld.shared.u32 	%r484, [%r2298+156];
	// begin inline asm
	dp4a.s32.s32 %r482, %r483, %r484, %r2715;
	// end inline asm
	ld.shared.u32 	%r487, [%r2297+24];
	ld.shared.u32 	%r488, [%r2298+48];
	// begin inline asm
	dp4a.s32.s32 %r486, %r487, %r488, %r262;
	// end inline asm
	ld.shared.u32 	%r491, [%r2297+24];
	ld.shared.u32 	%r492, [%r2298+52];
	// begin inline asm
	dp4a.s32.s32 %r490, %r491, %r492, %r266;
	// end inline asm
	ld.shared.u32 	%r495, [%r2297+24];
	ld.shared.u32 	%r496, [%r2298+56];
	// begin inline asm
	dp4a.s32.s32 %r494, %r495, %r496, %r270;
	// end inline asm
	ld.shared.u32 	%r499, [%r2297+24];
	ld.shared.u32 	%r500, [%r2298+60];
	// begin inline asm
	dp4a.s32.s32 %r498, %r499, %r500, %r274;
	// end inline asm
	ld.shared.u32 	%r503, [%r2297+48];
	ld.shared.u32 	%r504, [%r2298+48];
	// begin inline asm
	dp4a.s32.s32 %r502, %r503, %r504, %r278;
	// end inline asm
	ld.shared.u32 	%r507, [%r2297+48];
	ld.shared.u32 	%r508, [%r2298+52];
	// begin inline asm
	dp4a.s32.s32 %r506, %r507, %r508, %r282;
	// end inline asm
	ld.shared.u32 	%r511, [%r2297+48];
	ld.shared.u32 	%r512, [%r2298+56];
	// begin inline asm
	dp4a.s32.s32 %r510, %r511, %r512, %r286;
	// end inline asm
	ld.shared.u32 	%r515, [%r2297+48];
	ld.shared.u32 	%r516, [%r2298+60];
	// begin inline asm
	dp4a.s32.s32 %r514, %r515, %r516, %r290;
	// end inline asm
	ld.shared.u32 	%r519, [%r2297+72];
	ld.shared.u32 	%r520, [%r2298+48];
	// begin inline asm
	dp4a.s32.s32 %r518, %r519, %r520, %r294;
	// end inline asm
	ld.shared.u32 	%r523, [%r2297+72];
	ld.shared.u32 	%r524, [%r2298+52];
	// begin inline asm
	dp4a.s32.s32 %r522, %r523, %r524, %r298;
	// end inline asm
	ld.shared.u32 	%r527, [%r2297+72];
	ld.shared.u32 	%r528, [%r2298+56];
	// begin inline asm
	dp4a.s32.s32 %r526, %r527, %r528, %r302;
	// end inline asm
	ld.shared.u32 	%r531, [%r2297+72];
	ld.shared.u32 	%r532, [%r2298+60];
	// begin inline asm
	dp4a.s32.s32 %r530, %r531, %r532, %r306;
	// end inline asm
	ld.shared.u32 	%r535, [%r2297+96];
	ld.shared.u32 	%r536, [%r2298+48];
	// begin inline asm
	dp4a.s32.s32 %r534, %r535, %r536, %r310;
	// end inline asm
	ld.shared.u32 	%r539, [%r2297+96];
	ld.shared.u32 	%r540, [%r2298+52];
	// begin inline asm
	dp4a.s32.s32 %r538, %r539, %r540, %r314;
	// end inline asm
	ld.shared.u32 	%r543, [%r2297+96];
	ld.shared.u32 	%r544, [%r2298+56];
	// begin inline asm
	dp4a.s32.s32 %r542, %r543, %r544, %r318;
	// end inline asm
	ld.shared.u32 	%r547, [%r2297+96];
	ld.shared.u32 	%r548, [%r2298+60];
	// begin inline asm
	dp4a.s32.s32 %r546, %r547, %r548, %r322;
	// end inline asm
	ld.shared.u32 	%r551, [%r2297+120];
	ld.shared.u32 	%r552, [%r2298+48];
	// begin inline asm
	dp4a.s32.s32 %r550, %r551, %r552, %r326;
	// end inline asm
	ld.shared.u32 	%r555, [%r2297+120];
	ld.shared.u32 	%r556, [%r2298+52];
	// begin inline asm
	dp4a.s32.s32 %r554, %r555, %r556, %r330;
	// end inline asm
	ld.shared.u32 	%r559, [%r2297+120];
	ld.shared.u32 	%r560, [%r2298+56];
	// begin inline asm
	dp4a.s32.s32 %r558, %r559, %r560, %r334;
	// end inline asm
	ld.shared.u32 	%r563, [%r2297+120];
	ld.shared.u32 	%r564, [%r2298+60];
	// begin inline asm
	dp4a.s32.s32 %r562, %r563, %r564, %r338;
	// end inline asm
	ld.shared.u32 	%r567, [%r2297+144];
	ld.shared.u32 	%r568, [%r2298+48];
	// begin inline asm
	dp4a.s32.s32 %r566, %r567, %r568, %r342;
	// end inline asm
	ld.shared.u32 	%r571, [%r2297+144];
	ld.shared.u32 	%r572, [%r2298+52];
	// begin inline asm
	dp4a.s32.s32 %r570, %r571, %r572, %r346;
	// end inline asm
	ld.shared.u32 	%r575, [%r2297+144];
	ld.shared.u32 	%r576, [%r2298+56];
	// begin inline asm
	dp4a.s32.s32 %r574, %r575, %r576, %r350;
	// end inline asm
	ld.shared.u32 	%r579, [%r2297+144];
	ld.shared.u32 	%r580, [%r2298+60];
	// begin inline asm
	dp4a.s32.s32 %r578, %r579, %r580, %r354;
	// end inline asm
	ld.shared.u32 	%r583, [%r2297+168];
	ld.shared.u32 	%r584, [%r2298+48];
	// begin inline asm
	dp4a.s32.s32 %r582, %r583, %r584, %r358;
	// end inline asm
	ld.shared.u32 	%r587, [%r2297+168];
	ld.shared.u32 	%r588, [%r2298+52];
	// begin inline asm
	dp4a.s32.s32 %r586, %r587, %r588, %r362;
	// end inline asm
	ld.shared.u32 	%r591, [%r2297+168];
	ld.shared.u32 	%r592, [%r2298+56];
	// begin inline asm
	dp4a.s32.s32 %r590, %r591, %r592, %r366;
	// end inline asm
	ld.shared.u32 	%r595, [%r2297+168];
	ld.shared.u32 	%r596, [%r2298+60];
	// begin inline asm
	dp4a.s32.s32 %r594, %r595, %r596, %r370;
	// end inline asm
	ld.shared.u32 	%r599, [%r2297+24];
	ld.shared.u32 	%r600, [%r2298+192];
	// begin inline asm
	dp4a.s32.s32 %r598, %r599, %r600, %r374;
	// end inline asm
	ld.shared.u32 	%r603, [%r2297+24];
	ld.shared.u32 	%r604, [%r2298+196];
	// begin inline asm
	dp4a.s32.s32 %r602, %r603, %r604, %r378;
	// end inline asm
	ld.shared.u32 	%r607, [%r2297+24];
	ld.shared.u32 	%r608, [%r2298+200];
	// begin inline asm
	dp4a.s32.s32 %r606, %r607, %r608, %r382;
	// end inline asm
	ld.shared.u32 	%r611, [%r2297+24];
	ld.shared.u32 	%r612, [%r2298+204];
	// begin inline asm
	dp4a.s32.s32 %r610, %r611, %r612, %r386;
	// end inline asm
	ld.shared.u32 	%r615, [%r2297+48];
	ld.shared.u32 	%r616, [%r2298+192];
	// begin inline asm
	dp4a.s32.s32 %r614, %r615, %r616, %r390;
	// end inline asm
	ld.shared.u32 	%r619, [%r2297+48];
	ld.shared.u32 	%r620, [%r2298+196];
	// begin inline asm
	dp4a.s32.s32 %r618, %r619, %r620, %r394;
	// end inline asm
	ld.shared.u32 	%r623, [%r2297+48];
	ld.shared.u32 	%r624, [%r2298+200];
	// begin inline asm
	dp4a.s32.s32 %r622, %r623, %r624, %r398;
	// end inline asm
	ld.shared.u32 	%r627, [%r2297+48];
	ld.shared.u32 	%r628, [%r2298+204];
	// begin inline asm
	dp4a.s32.s32 %r626, %r627, %r628, %r402;
	// end inline asm
	ld.shared.u32 	%r631, [%r2297+72];
	ld.shared.u32 	%r632, [%r2298+192];
	// begin inline asm
	dp4a.s32.s32 %r630, %r631, %r632, %r406;
	// end inline asm
	ld.shared.u32 	%r635, [%r2297+72];
	ld.shared.u32 	%r636, [%r2298+196];
	// begin inline asm
	dp4a.s32.s32 %r634, %r635, %r636, %r410;
	// end inline asm
	ld.shared.u32 	%r639, [%r2297+72];
	ld.shared.u32 	%r640, [%r2298+200];
	// begin inline asm
	dp4a.s32.s32 %r638, %r639, %r640, %r414;
	// end inline asm
	ld.shared.u32 	%r643, [%r2297+72];
	ld.shared.u32 	%r644, [%r2298+204];
	// begin inline asm
	dp4a.s32.s32 %r642, %r643, %r644, %r418;
	// end inline asm
	ld.shared.u32 	%r647, [%r2297+96];
	ld.shared.u32 	%r648, [%r2298+192];
	// begin inline asm
	dp4a.s32.s32 %r646, %r647, %r648, %r422;
	// end inline asm
	ld.shared.u32 	%r651, [%r2297+96];
	ld.shared.u32 	%r652, [%r2298+196];
	// begin inline asm
	dp4a.s32.s32 %r650, %r651, %r652, %r426;
	// end inline asm
	ld.shared.u32 	%r655, [%r2297+96];
	ld.shared.u32 	%r656, [%r2298+200];
	// begin inline asm
	dp4a.s32.s32 %r654, %r655, %r656, %r430;
	// end inline asm
	ld.shared.u32 	%r659, [%r2297+96];
	ld.shared.u32 	%r660, [%r2298+204];
	// begin inline asm
	dp4a.s32.s32 %r658, %r659, %r660, %r434;
	// end inline asm
	ld.shared.u32 	%r663, [%r2297+120];
	ld.shared.u32 	%r664, [%r2298+192];
	// begin inline asm
	dp4a.s32.s32 %r662, %r663, %r664, %r438;
	// end inline asm
	ld.shared.u32 	%r667, [%r2297+120];
	ld.shared.u32 	%r668, [%r2298+196];
	// begin inline asm
	dp4a.s32.s32 %r666, %r667, %r668, %r442;
	// end inline asm
	ld.shared.u32 	%r671, [%r2297+120];
	ld.shared.u32 	%r672, [%r2298+200];
	// begin inline asm
	dp4a.s32.s32 %r670, %r671, %r672, %r446;
	// end inline asm
	ld.shared.u32 	%r675, [%r2297+120];
	ld.shared.u32 	%r676, [%r2298+204];
	// begin inline asm
	dp4a.s32.s32 %r674, %r675, %r676, %r450;
	// end inline asm
	ld.shared.u32 	%r679, [%r2297+144];
	ld.shared.u32 	%r680, [%r2298+192];
	// begin inline asm
	dp4a.s32.s32 %r678, %r679, %r680, %r454;
	// end inline asm
	ld.shared.u32 	%r683, [%r2297+144];
	ld.shared.u32 	%r684, [%r2298+196];
	// begin inline asm
	dp4a.s32.s32 %r682, %r683, %r684, %r458;
	// end inline asm
	ld.shared.u32 	%r687, [%r2297+144];
	ld.shared.u32 	%r688, [%r2298+200];
	// begin inline asm
	dp4a.s32.s32 %r686, %r687, %r688, %r462;
	// end inline asm
	ld.shared.u32 	%r691, [%r2297+144];
	ld.shared.u32 	%r692, [%r2298+204];
	// begin inline asm
	dp4a.s32.s32 %r690, %r691, %r692, %r466;
	// end inline asm
	ld.shared.u32 	%r695, [%r2297+168];
	ld.shared.u32 	%r696, [%r2298+192];
	// begin inline asm
	dp4a.s32.s32 %r694, %r695, %r696, %r470;
	// end inline asm
	ld.shared.u32 	%r699, [%r2297+168];
	ld.shared.u32 	%r700, [%r2298+196];
	// begin inline asm
	dp4a.s32.s32 %r698, %r699, %r700, %r474;
	// end inline asm
	ld.shared.u32 	%r703, [%r2297+168];
	ld.shared.u32 	%r704, [%r2298+200];
	// begin inline asm
	dp4a.s32.s32 %r702, %r703, %r704, %r478;
	// end inline asm
	ld.shared.u32 	%r707, [%r2297+168];
	ld.shared.u32 	%r708, [%r2298+204];
	// begin inline asm
	dp4a.s32.s32 %r706, %r707, %r708, %r482;
	// end inline asm
	ld.shared.u32 	%r711, [%r2297+48];
	ld.shared.u32 	%r712, [%r2298+96];
	// begin inline asm
	dp4a.s32.s32 %r710, %r711, %r712, %r486;
	// end inline asm
	ld.shared.u32 	%r715, [%r2297+48];
	ld.shared.u32 	%r716, [%r2298+100];
	// begin inline asm
	dp4a.s32.s32 %r714, %r715, %r716, %r490;
	// end inline asm
	ld.shared.u32 	%r719, [%r2297+48];
	ld.shared.u32 	%r720, [%r2298+104];
	// begin inline asm
	dp4a.s32.s32 %r718, %r719, %r720, %r494;
	// end inline asm
	ld.shared.u32 	%r723, [%r2297+48];
	ld.shared.u32 	%r724, [%r2298+108];
	// begin inline asm
	dp4a.s32.s32 %r722, %r723, %r724, %r498;
	// end inline asm
	ld.shared.u32 	%r727, [%r2297+72];
	ld.shared.u32 	%r728, [%r2298+96];
	// begin inline asm
	dp4a.s32.s32 %r726, %r727, %r728, %r502;
	// end inline asm
	ld.shared.u32 	%r731, [%r2297+72];
	ld.shared.u32 	%r732, [%r2298+100];
	// begin inline asm
	dp4a.s32.s32 %r730, %r731, %r732, %r506;
	// end inline asm
	ld.shared.u32 	%r735, [%r2297+72];
	ld.shared.u32 	%r736, [%r2298+104];
	// begin inline asm
	dp4a.s32.s32 %r734, %r735, %r736, %r510;
	// end inline asm
	ld.shared.u32 	%r739, [%r2297+72];
	ld.shared.u32 	%r740, [%r2298+108];
	// begin inline asm
	dp4a.s32.s32 %r738, %r739, %r740, %r514;
	// end inline asm
	ld.shared.u32 	%r743, [%r2297+96];
	ld.shared.u32 	%r744, [%r2298+96];
	// begin inline asm
	dp4a.s32.s32 %r742, %r743, %r744, %r518;
	// end inline asm
	ld.shared.u32 	%r747, [%r2297+96];
	ld.shared.u32 	%r748, [%r2298+100];
	// begin inline asm
	dp4a.s32.s32 %r746, %r747, %r748, %r522;
	// end inline asm
	ld.shared.u32 	%r751, [%r2297+96];
	ld.shared.u32 	%r752, [%r2298+104];
	// begin inline asm
	dp4a.s32.s32 %r750, %r751, %r752, %r526;
	// end inline asm
	ld.shared.u32 	%r755, [%r2297+96];
	ld.shared.u32 	%r756, [%r2298+108];
	// begin inline asm
	dp4a.s32.s32 %r754, %r755, %r756, %r530;
	// end inline asm
	ld.shared.u32 	%r759, [%r2297+120];
	ld.shared.u32 	%r760, [%r2298+96];
	// begin inline asm
	dp4a.s32.s32 %r758, %r759, %r760, %r534;
	// end inline asm
	ld.shared.u32 	%r763, [%r2297+120];
	ld.shared.u32 	%r764, [%r2298+100];
	// begin inline asm
	dp4a.s32.s32 %r762, %r763, %r764, %r538;
	// end inline asm
	ld.shared.u32 	%r767, [%r2297+120];
	ld.shared.u32 	%r768, [%r2298+104];
	// begin inline asm
	dp4a.s32.s32 %r766, %r767, %r768, %r542;
	// end inline asm
	ld.shared.u32 	%r771, [%r2297+120];
	ld.shared.u32 	%r772, [%r2298+108];
	// begin inline asm
	dp4a.s32.s32 %r770, %r771, %r772, %r546;
	// end inline asm
	ld.shared.u32 	%r775, [%r2297+144];
	ld.shared.u32 	%r776, [%r2298+96];
	// begin inline asm
	dp4a.s32.s32 %r774, %r775, %r776, %r550;
	// end inline asm
	ld.shared.u32 	%r779, [%r2297+144];
	ld.shared.u32 	%r780, [%r2298+100];
	// begin inline asm
	dp4a.s32.s32 %r778, %r779, %r780, %r554;
	// end inline asm
	ld.shared.u32 	%r783, [%r2297+144];
	ld.shared.u32 	%r784, [%r2298+104];
	// begin inline asm
	dp4a.s32.s32 %r782, %r783, %r784, %r558;
	// end inline asm
	ld.shared.u32 	%r787, [%r2297+144];
	ld.shared.u32 	%r788, [%r2298+108];
	// begin inline asm
	dp4a.s32.s32 %r786, %r787, %r788, %r562;
	// end inline asm
	ld.shared.u32 	%r791, [%r2297+168];
	ld.shared.u32 	%r792, [%r2298+96];
	// begin inline asm
	dp4a.s32.s32 %r790, %r791, %r792, %r566;
	// end inline asm
	ld.shared.u32 	%r795, [%r2297+168];
	ld.shared.u32 	%r796, [%r2298+100];
	// begin inline asm
	dp4a.s32.s32 %r794, %r795, %r796, %r570;
	// end inline asm
	ld.shared.u32 	%r799, [%r2297+168];
	ld.shared.u32 	%r800, [%r2298+104];
	// begin inline asm
	dp4a.s32.s32 %r798, %r799, %r800, %r574;
	// end inline asm
	ld.shared.u32 	%r803, [%r2297+168];
	ld.shared.u32 	%r804, [%r2298+108];
	// begin inline asm
	dp4a.s32.s32 %r802, %r803, %r804, %r578;
	// end inline asm
	ld.shared.u32 	%r807, [%r2297+192];
	ld.shared.u32 	%r808, [%r2298+96];
	// begin inline asm
	dp4a.s32.s32 %r806, %r807, %r808, %r582;
	// end inline asm
	ld.shared.u32 	%r811, [%r2297+192];
	ld.shared.u32 	%r812, [%r2298+100];
	// begin inline asm
	dp4a.s32.s32 %r810, %r811, %r812, %r586;
	// end inline asm
	ld.shared.u32 	%r815, [%r2297+192];
	ld.shared.u32 	%r816, [%r2298+104];
	// begin inline asm
	dp4a.s32.s32 %r814, %r815, %r816, %r590;
	// end inline asm
	ld.shared.u32 	%r819, [%r2297+192];
	ld.shared.u32 	%r820, [%r2298+108];
	// begin inline asm
	dp4a.s32.s32 %r818, %r819, %r820, %r594;
	// end inline asm
	ld.shared.u32 	%r823, [%r2297+48];
	ld.shared.u32 	%r824, [%r2298+240];
	// begin inline asm
	dp4a.s32.s32 %r822, %r823, %r824, %r598;
	// end inline asm
	ld.shared.u32 	%r827, [%r2297+48];
	ld.shared.u32 	%r828, [%r2298+244];
	// begin inline asm
	dp4a.s32.s32 %r826, %r827, %r828, %r602;
	// end inline asm
	ld.shared.u32 	%r831, [%r2297+48];
	ld.shared.u32 	%r832, [%r2298+248];
	// begin inline asm
	dp4a.s32.s32 %r830, %r831, %r832, %r606;
	// end inline asm
	ld.shared.u32 	%r835, [%r2297+48];
	ld.shared.u32 	%r836, [%r2298+252];
	// begin inline asm
	dp4a.s32.s32 %r834, %r835, %r836, %r610;
	// end inline asm
	ld.shared.u32 	%r839, [%r2297+72];
	ld.shared.u32 	%r840, [%r2298+240];
	// begin inline asm
	dp4a.s32.s32 %r838, %r839, %r840, %r614;
	// end inline asm
	ld.shared.u32 	%r843, [%r2297+72];
	ld.shared.u32 	%r844, [%r2298+244];
	// begin inline asm
	dp4a.s32.s32 %r842, %r843, %r844, %r618;
	// end inline asm
	ld.shared.u32 	%r847, [%r2297+72];
	ld.shared.u32 	%r848, [%r2298+248];
	// begin inline asm
	dp4a.s32.s32 %r846, %r847, %r848, %r622;
	// end inline asm
	ld.shared.u32 	%r851, [%r2297+72];
	ld.shared.u32 	%r852, [%r2298+252];
	// begin inline asm
	dp4a.s32.s32 %r850, %r851, %r852, %r626;
	// end inline asm
	ld.shared.u32 	%r855, [%r2297+96];
	ld.shared.u32 	%r856, [%r2298+240];
	// begin inline asm
	dp4a.s32.s32 %r854, %r855, %r856, %r630;
	// end inline asm
	ld.shared.u32 	%r859, [%r2297+96];
	ld.shared.u32 	%r860, [%r2298+244];
	// begin inline asm
	dp4a.s32.s32 %r858, %r859, %r860, %r634;
	// end inline asm
	ld.shared.u32 	%r863, [%r2297+96];
	ld.shared.u32 	%r864, [%r2298+248];
	// begin inline asm
	dp4a.s32.s32 %r862, %r863, %r864, %r638;
	// end inline asm
	ld.shared.u32 	%r867, [%r2297+96];
	ld.shared.u32 	%r868, [%r2298+252];
	// begin inline asm
	dp4a.s32.s32 %r866, %r867, %r868, %r642;
	// end inline asm
	ld.shared.u32 	%r871, [%r2297+120];
	ld.shared.u32 	%r872, [%r2298+240];
	// begin inline asm
	dp4a.s32.s32 %r870, %r871, %r872, %r646;
	// end inline asm
	ld.shared.u32 	%r875, [%r2297+120];
	ld.shared.u32 	%r876, [%r2298+244];
	// begin inline asm
	dp4a.s32.s32 %r874, %r875, %r876, %r650;
	// end inline asm
	ld.shared.u32 	%r879, [%r2297+120];
	ld.shared.u32 	%r880, [%r2298+248];
	// begin inline asm
	dp4a.s32.s32 %r878, %r879, %r880, %r654;
	// end inline asm
	ld.shared.u32 	%r883, [%r2297+120];
	ld.shared.u32 	%r884, [%r2298+252];
	// begin inline asm
	dp4a.s32.s32 %r882, %r883, %r884, %r658;
	// end inline asm
	ld.shared.u32 	%r887, [%r2297+144];
	ld.shared.u32 	%r888, [%r2298+240];
	// begin inline asm
	dp4a.s32.s32 %r886, %r887, %r888, %r662;
	// end inline asm
	ld.shared.u32 	%r891, [%r2297+144];
	ld.shared.u32 	%r892, [%r2298+244];
	// begin inline asm
	dp4a.s32.s32 %r890, %r891, %r892, %r666;
	// end inline asm
	ld.shared.u32 	%r895, [%r2297+144];
	ld.shared.u32 	%r896, [%r2298+248];
	// begin inline asm
	dp4a.s32.s32 %r894, %r895, %r896, %r670;
	// end inline asm
	ld.shared.u32 	%r899, [%r2297+144];
	ld.shared.u32 	%r900, [%r2298+252];
	// begin inline asm
	dp4a.s32.s32 %r898, %r899, %r900, %r674;
	// end inline asm
	ld.shared.u32 	%r903, [%r2297+168];
	ld.shared.u32 	%r904, [%r2298+240];
	// begin inline asm
	dp4a.s32.s32 %r902, %r903, %r904, %r678;
	// end inline asm
	ld.shared.u32 	%r907, [%r2297+168];
	ld.shared.u32 	%r908, [%r2298+244];
	// begin inline asm
	dp4a.s32.s32 %r906, %r907, %r908, %r682;
	// end inline asm
	ld.shared.u32 	%r911, [%r2297+168];
	ld.shared.u32 	%r912, [%r2298+248];
	// begin inline asm
	dp4a.s32.s32 %r910, %r911, %r912, %r686;
	// end inline asm
	ld.shared.u32 	%r915, [%r2297+168];
	ld.shared.u32 	%r916, [%r2298+252];
	// begin inline asm
	dp4a.s32.s32 %r914, %r915, %r916, %r690;
	// end inline asm
	ld.shared.u32 	%r919, [%r2297+192];
	ld.shared.u32 	%r920, [%r2298+240];
	// begin inline asm
	dp4a.s32.s32 %r918, %r919, %r920, %r694;
	// end inline asm
	ld.shared.u32 	%r923, [%r2297+192];
	ld.shared.u32 	%r924, [%r2298+244];
	// begin inline asm
	dp4a.s32.s32 %r922, %r923, %r924, %r698;
	// end inline asm
	ld.shared.u32 	%r927, [%r2297+192];
	ld.shared.u32 	%r928, [%r2298+248];
	// begin inline asm
	dp4a.s32.s32 %r926, %r927, %r928, %r702;
	// end inline asm
	ld.shared.u32 	%r931, [%r2297+192];
	ld.shared.u32 	%r932, [%r2298+252];
	// begin inline asm
	dp4a.s32.s32 %r930, %r931, %r932, %r706;
	// end inline asm
	ld.shared.u32 	%r935, [%r2297+4];
	ld.shared.u32 	%r936, [%r2298+16];
	// begin inline asm
	dp4a.s32.s32 %r934, %r935, %r936, %r710;
	// end inline asm
	ld.shared.u32 	%r939, [%r2297+4];
	ld.shared.u32 	%r940, [%r2298+20];
	// begin inline asm
	dp4a.s32.s32 %r938, %r939, %r940, %r714;
	// end inline asm
	ld.shared.u32 	%r943, [%r2297+4];
	ld.shared.u32 	%r944, [%r2298+24];
	// begin inline asm
	dp4a.s32.s32 %r942, %r943, %r944, %r718;
	// end inline asm
	ld.shared.u32 	%r947, [%r2297+4];
	ld.shared.u32 	%r948, [%r2298+28];
	// begin inline asm
	dp4a.s32.s32 %r946, %r947, %r948, %r722;
	// end inline asm
	ld.shared.u32 	%r951, [%r2297+28];
	ld.shared.u32 	%r952, [%r2298+16];
	// begin inline asm
	dp4a.s32.s32 %r950, %r951, %r952, %r726;
	// end inline asm
	ld.shared.u32 	%r955, [%r2297+28];
	ld.shared.u32 	%r956, [%r2298+20];
	// begin inline asm
	dp4a.s32.s32 %r954, %r955, %r956, %r730;
	// end inline asm
	ld.shared.u32 	%r959, [%r2297+28];
	ld.shared.u32 	%r960, [%r2298+24];
	// begin inline asm
	dp4a.s32.s32 %r958, %r959, %r960, %r734;
	// end inline asm
	ld.shared.u32 	%r963, [%r2297+28];
	ld.shared.u32 	%r964, [%r2298+28];
	// begin inline asm
	dp4a.s32.s32 %r962, %r963, %r964, %r738;
	// end inline asm
	ld.shared.u32 	%r967, [%r2297+52];
	ld.shared.u32 	%r968, [%r2298+16];
	// begin inline asm
	dp4a.s32.s32 %r966, %r967, %r968, %r742;
	// end inline asm
	ld.shared.u32 	%r971, [%r2297+52];
	ld.shared.u32 	%r972, [%r2298+20];
	// begin inline asm
	dp4a.s32.s32 %r970, %r971, %r972, %r746;
	// end inline asm
	ld.shared.u32 	%r975, [%r2297+52];
	ld.shared.u32 	%r976, [%r2298+24];
	// begin inline asm
	dp4a.s32.s32 %r974, %r975, %r976, %r750;
	// end inline asm
	ld.shared.u32 	%r979, [%r2297+52];
	ld.shared.u32 	%r980, [%r2298+28];
	// begin inline asm
	dp4a.s32.s32 %r978, %r979, %r980, %r754;
	// end inline asm
	ld.shared.u32 	%r983, [%r2297+76];
	ld.shared.u32 	%r984, [%r2298+16];
	// begin inline asm
	dp4a.s32.s32 %r982, %r983, %r984, %r758;
	// end inline asm
	ld.shared.u32 	%r987, [%r2297+76];
	ld.shared.u32 	%r988, [%r2298+20];
	// begin inline asm
	dp4a.s32.s32 %r986, %r987, %r988, %r762;
	// end inline asm
	ld.shared.u32 	%r991, [%r2297+76];
	ld.shared.u32 	%r992, [%r2298+24];
	// begin inline asm
	dp4a.s32.s32 %r990, %r991, %r992, %r766;
	// end inline asm
	ld.shared.u32 	%r995, [%r2297+76];
	ld.shared.u32 	%r996, [%r2298+28];
	// begin inline asm
	dp4a.s32.s32 %r994, %r995, %r996, %r770;
	// end inline asm
	ld.shared.u32 	%r999, [%r2297+100];
	ld.shared.u32 	%r1000, [%r2298+16];
	// begin inline asm
	dp4a.s32.s32 %r998, %r999, %r1000, %r774;
	// end inline asm
	ld.shared.u32 	%r1003, [%r2297+100];
	ld.shared.u32 	%r1004, [%r2298+20];
	// begin inline asm
	dp4a.s32.s32 %r1002, %r1003, %r1004, %r778;
	// end inline asm
	ld.shared.u32 	%r1007, [%r2297+100];
	ld.shared.u32 	%r1008, [%r2298+24];
	// begin inline asm
	dp4a.s32.s32 %r1006, %r1007, %r1008, %r782;
	// end inline asm
	ld.shared.u32 	%r1011, [%r2297+100];
	ld.shared.u32 	%r1012, [%r2298+28];
	// begin inline asm
	dp4a.s32.s32 %r1010, %r1011, %r1012, %r786;
	// end inline asm
	ld.shared.u32 	%r1015, [%r2297+124];
	ld.shared.u32 	%r1016, [%r2298+16];
	// begin inline asm
	dp4a.s32.s32 %r1014, %r1015, %r1016, %r790;
	// end inline asm
	ld.shared.u32 	%r1019, [%r2297+124];
	ld.shared.u32 	%r1020, [%r2298+20];
	// begin inline asm
	dp4a.s32.s32 %r1018, %r1019, %r1020, %r794;
	// end inline asm
	ld.shared.u32 	%r1023, [%r2297+124];
	ld.shared.u32 	%r1024, [%r2298+24];
	// begin inline asm
	dp4a.s32.s32 %r1022, %r1023, %r1024, %r798;
	// end inline asm
	ld.shared.u32 	%r1027, [%r2297+124];
	ld.shared.u32 	%r1028, [%r2298+28];
	// begin inline asm
	dp4a.s32.s32 %r1026, %r1027, %r1028, %r802;
	// end inline asm
	ld.shared.u32 	%r1031, [%r2297+148];
	ld.shared.u32 	%r1032, [%r2298+16];
	// begin inline asm
	dp4a.s32.s32 %r1030, %r1031, %r1032, %r806;
	// end inline asm
	ld.shared.u32 	%r1035, [%r2297+148];
	ld.shared.u32 	%r1036, [%r2298+20];
	// begin inline asm
	dp4a.s32.s32 %r1034, %r1035, %r1036, %r810;
	// end inline asm
	ld.shared.u32 	%r1039, [%r2297+148];
	ld.shared.u32 	%r1040, [%r2298+24];
	// begin inline asm
	dp4a.s32.s32 %r1038, %r1039, %r1040, %r814;
	// end inline asm
	ld.shared.u32 	%r1043, [%r2297+148];
	ld.shared.u32 	%r1044, [%r2298+28];
	// begin inline asm
	dp4a.s32.s32 %r1042, %r1043, %r1044, %r818;
	// end inline asm
	ld.shared.u32 	%r1047, [%r2297+4];
	ld.shared.u32 	%r1048, [%r2298+160];
	// begin inline asm
	dp4a.s32.s32 %r1046, %r1047, %r1048, %r822;
	// end inline asm
	ld.shared.u32 	%r1051, [%r2297+4];
	ld.shared.u32 	%r1052, [%r2298+164];
	// begin inline asm
	dp4a.s32.s32 %r1050, %r1051, %r1052, %r826;
	// end inline asm
	ld.shared.u32 	%r1055, [%r2297+4];
	ld.shared.u32 	%r1056, [%r2298+168];
	// begin inline asm
	dp4a.s32.s32 %r1054, %r1055, %r1056, %r830;
	// end inline asm
	ld.shared.u32 	%r1059, [%r2297+4];
	ld.shared.u32 	%r1060, [%r2298+172];
	// begin inline asm
	dp4a.s32.s32 %r1058, %r1059, %r1060, %r834;
	// end inline asm
	ld.shared.u32 	%r1063, [%r2297+28];
	ld.shared.u32 	%r1064, [%r2298+160];
	// begin inline asm
	dp4a.s32.s32 %r1062, %r1063, %r1064, %r838;
	// end inline asm
	ld.shared.u32 	%r1067, [%r2297+28];
	ld.shared.u32 	%r1068, [%r2298+164];
	// begin inline asm
	dp4a.s32.s32 %r1066, %r1067, %r1068, %r842;
	// end inline asm
	ld.shared.u32 	%r1071, [%r2297+28];
	ld.shared.u32 	%r1072, [%r2298+168];
	// begin inline asm
	dp4a.s32.s32 %r1070, %r1071, %r1072, %r846;
	// end inline asm
	ld.shared.u32 	%r1075, [%r2297+28];
	ld.shared.u32 	%r1076, [%r2298+172];
	// begin inline asm
	dp4a.s32.s32 %r1074, %r1075, %r1076, %r850;
	// end inline asm
	ld.shared.u32 	%r1079, [%r2297+52];
	ld.shared.u32 	%r1080, [%r2298+160];
	// begin inline asm
	dp4a.s32.s32 %r1078, %r1079, %r1080, %r854;
	// end inline asm
	ld.shared.u32 	%r1083, [%r2297+52];
	ld.shared.u32 	%r1084, [%r2298+164];
	// begin inline asm
	dp4a.s32.s32 %r1082, %r1083, %r1084, %r858;
	// end inline asm
	ld.shared.u32 	%r1087, [%r2297+52];
	ld.shared.u32 	%r1088, [%r2298+168];
	// begin inline asm
	dp4a.s32.s32 %r1086, %r1087, %r1088, %r862;
	// end inline asm
	ld.shared.u32 	%r1091, [%r2297+52];
	ld.shared.u32 	%r1092, [%r2298+172];
	// begin inline asm
	dp4a.s32.s32 %r1090, %r1091, %r1092, %r866;
	// end inline asm
	ld.shared.u32 	%r1095, [%r2297+76];
	ld.shared.u32 	%r1096, [%r2298+160];
	// begin inline asm
	dp4a.s32.s32 %r1094, %r1095, %r1096, %r870;
	// end inline asm
	ld.shared.u32 	%r1099, [%r2297+76];
	ld.shared.u32 	%r1100, [%r2298+164];
	// begin inline asm
	dp4a.s32.s32 %r1098, %r1099, %r1100, %r874;
	// end inline asm
	ld.shared.u32 	%r1103, [%r2297+76];
	ld.shared.u32 	%r1104, [%r2298+168];
	// begin inline asm
	dp4a.s32.s32 %r1102, %r1103, %r1104, %r878;
	// end inline asm
	ld.shared.u32 	%r1107, [%r2297+76];
	ld.shared.u32 	%r1108, [%r2298+172];
	// begin inline asm
	dp4a.s32.s32 %r1106, %r1107, %r1108, %r882;
	// end inline asm
	ld.shared.u32 	%r1111, [%r2297+100];
	ld.shared.u32 	%r1112, [%r2298+160];
	// begin inline asm
	dp4a.s32.s32 %r1110, %r1111, %r1112, %r886;
	// end inline asm
	ld.shared.u32 	%r1115, [%r2297+100];
	ld.shared.u32 	%r1116, [%r2298+164];
	// begin inline asm
	dp4a.s32.s32 %r1114, %r1115, %r1116, %r890;
	// end inline asm
	ld.shared.u32 	%r1119, [%r2297+100];
	ld.shared.u32 	%r1120, [%r2298+168];
	// begin inline asm
	dp4a.s32.s32 %r1118, %r1119, %r1120, %r894;
	// end inline asm
	ld.shared.u32 	%r1123, [%r2297+100];
	ld.shared.u32 	%r1124, [%r2298+172];
	// begin inline asm
	dp4a.s32.s32 %r1122, %r1123, %r1124, %r898;
	// end inline asm
	ld.shared.u32 	%r1127, [%r2297+124];
	ld.shared.u32 	%r1128, [%r2298+160];
	// begin inline asm
	dp4a.s32.s32 %r1126, %r1127, %r1128, %r902;
	// end inline asm
	ld.shared.u32 	%r1131, [%r2297+124];
	ld.shared.u32 	%r1132, [%r2298+164];
	// begin inline asm
	dp4a.s32.s32 %r1130, %r1131, %r1132, %r906;
	// end inline asm
	ld.shared.u32 	%r1135, [%r2297+124];
	ld.shared.u32 	%r1136, [%r2298+168];
	// begin inline asm
	dp4a.s32.s32 %r1134, %r1135, %r1136, %r910;
	// end inline asm
	ld.shared.u32 	%r1139, [%r2297+124];
	ld.shared.u32 	%r1140, [%r2298+172];
	// begin inline asm
	dp4a.s32.s32 %r1138, %r1139, %r1140, %r914;
	// end inline asm
	ld.shared.u32 	%r1143, [%r2297+148];
	ld.shared.u32 	%r1144, [%r2298+160];
	// begin inline asm
	dp4a.s32.s32 %r1142, %r1143, %r1144, %r918;
	// end inline asm
	ld.shared.u32 	%r1147, [%r2297+148];
	ld.shared.u32 	%r1148, [%r2298+164];
	// begin inline asm
	dp4a.s32.s32 %r1146, %r1147, %r1148, %r922;
	// end inline asm
	ld.shared.u32 	%r1151, [%r2297+148];
	ld.shared.u32 	%r1152, [%r2298+168];
	// begin inline asm
	dp4a.s32.s32 %r1150, %r1151, %r1152, %r926;
	// end inline asm
	ld.shared.u32 	%r1155, [%r2297+148];
	ld.shared.u32 	%r1156, [%r2298+172];
	// begin inline asm
	dp4a.s32.s32 %r1154, %r1155, %r1156, %r930;
	// end inline asm
	ld.shared.u32 	%r1159, [%r2297+28];
	ld.shared.u32 	%r1160, [%r2298+64];
	// begin inline asm
	dp4a.s32.s32 %r1158, %r1159, %r1160, %r934;
	// end inline asm
	ld.shared.u32 	%r1163, [%r2297+28];
	ld.shared.u32 	%r1164, [%r2298+68];
	// begin inline asm
	dp4a.s32.s32 %r1162, %r1163, %r1164, %r938;
	// end inline asm
	ld.shared.u32 	%r1167, [%r2297+28];
	ld.shared.u32 	%r1168, [%r2298+72];
	// begin inline asm
	dp4a.s32.s32 %r1166, %r1167, %r1168, %r942;
	// end inline asm
	ld.shared.u32 	%r1171, [%r2297+28];
	ld.shared.u32 	%r1172, [%r2298+76];
	// begin inline asm
	dp4a.s32.s32 %r1170, %r1171, %r1172, %r946;
	// end inline asm
	ld.shared.u32 	%r1175, [%r2297+52];
	ld.shared.u32 	%r1176, [%r2298+64];
	// begin inline asm
	dp4a.s32.s32 %r1174, %r1175, %r1176, %r950;
	// end inline asm
	ld.shared.u32 	%r1179, [%r2297+52];
	ld.shared.u32 	%r1180, [%r2298+68];
	// begin inline asm
	dp4a.s32.s32 %r1178, %r1179, %r1180, %r954;
	// end inline asm
	ld.shared.u32 	%r1183, [%r2297+52];
	ld.shared.u32 	%r1184, [%r2298+72];
	// begin inline asm
	dp4a.s32.s32 %r1182, %r1183, %r1184, %r958;
	// end inline asm
	ld.shared.u32 	%r1187, [%r2297+52];
	ld.shared.u32 	%r1188, [%r2298+76];
	// begin inline asm
	dp4a.s32.s32 %r1186, %r1187, %r1188, %r962;
	// end inline asm
	ld.shared.u32 	%r1191, [%r2297+76];
	ld.shared.u32 	%r1192, [%r2298+64];
	// begin inline asm
	dp4a.s32.s32 %r1190, %r1191, %r1192, %r966;
	// end inline asm
	ld.shared.u32 	%r1195, [%r2297+76];
	ld.shared.u32 	%r1196, [%r2298+68];
	// begin inline asm
	dp4a.s32.s32 %r1194, %r1195, %r1196, %r970;
	// end inline asm
	ld.shared.u32 	%r1199, [%r2297+76];
	ld.shared.u32 	%r1200, [%r2298+72];
	// begin inline asm
	dp4a.s32.s32 %r1198, %r1199, %r1200, %r974;
	// end inline asm
	ld.shared.u32 	%r1203, [%r2297+76];
	ld.shared.u32 	%r1204, [%r2298+76];
	// begin inline asm
	dp4a.s32.s32 %r1202, %r1203, %r1204, %r978;
	// end inline asm
	ld.shared.u32 	%r1207, [%r2297+100];
	ld.shared.u32 	%r1208, [%r2298+64];
	// begin inline asm
	dp4a.s32.s32 %r1206, %r1207, %r1208, %r982;
	// end inline asm
	ld.shared.u32 	%r1211, [%r2297+100];
	ld.shared.u32 	%r1212, [%r2298+68];
	// begin inline asm
	dp4a.s32.s32 %r1210, %r1211, %r1212, %r986;
	// end inline asm
	ld.shared.u32 	%r1215, [%r2297+100];
	ld.shared.u32 	%r1216, [%r2298+72];
	// begin inline asm
	dp4a.s32.s32 %r1214, %r1215, %r1216, %r990;
	// end inline asm
	ld.shared.u32 	%r1219, [%r2297+100];
	ld.shared.u32 	%r1220, [%r2298+76];
	// begin inline asm
	dp4a.s32.s32 %r1218, %r1219, %r1220, %r994;
	// end inline asm
	ld.shared.u32 	%r1223, [%r2297+124];
	ld.shared.u32 	%r1224, [%r2298+64];
	// begin inline asm
	dp4a.s32.s32 %r1222, %r1223, %r1224, %r998;
	// end inline asm
	ld.shared.u32 	%r1227, [%r2297+124];
	ld.shared.u32 	%r1228, [%r2298+68];
	// begin inline asm
	dp4a.s32.s32 %r1226, %r1227, %r1228, %r1002;
	// end inline asm
	ld.shared.u32 	%r1231, [%r2297+124];
	ld.shared.u32 	%r1232, [%r2298+72];
	// begin inline asm
	dp4a.s32.s32 %r1230, %r1231, %r1232, %r1006;
	// end inline asm
	ld.shared.u32 	%r1235, [%r2297+124];
	ld.shared.u32 	%r1236, [%r2298+76];
	// begin inline asm
	dp4a.s32.s32 %r1234, %r1235, %r1236, %r1010;
	// end inline asm
	ld.shared.u32 	%r1239, [%r2297+148];
	ld.shared.u32 	%r1240, [%r2298+64];
	// begin inline asm
	dp4a.s32.s32 %r1238, %r1239, %r1240, %r1014;
	// end inline asm
	ld.shared.u32 	%r1243, [%r2297+148];
	ld.shared.u32 	%r1244, [%r2298+68];
	// begin inline asm
	dp4a.s32.s32 %r1242, %r1243, %r1244, %r1018;
	// end inline asm
	ld.shared.u32 	%r1247, [%r2297+148];
	ld.shared.u32 	%r1248, [%r2298+72];
	// begin inline asm
	dp4a.s32.s32 %r1246, %r1247, %r1248, %r1022;
	// end inline asm
	ld.shared.u32 	%r1251, [%r2297+148];
	ld.shared.u32 	%r1252, [%r2298+76];
	// begin inline asm
	dp4a.s32.s32 %r1250, %r1251, %r1252, %r1026;
	// end inline asm
	ld.shared.u32 	%r1255, [%r2297+172];
	ld.shared.u32 	%r1256, [%r2298+64];
	// begin inline asm
	dp4a.s32.s32 %r1254, %r1255, %r1256, %r1030;
	// end inline asm
	ld.shared.u32 	%r1259, [%r2297+172];
	ld.shared.u32 	%r1260, [%r2298+68];
	// begin inline asm
	dp4a.s32.s32 %r1258, %r1259, %r1260, %r1034;
	// end inline asm
	ld.shared.u32 	%r1263, [%r2297+172];
	ld.shared.u32 	%r1264, [%r2298+72];
	// begin inline asm
	dp4a.s32.s32 %r1262, %r1263, %r1264, %r1038;
	// end inline asm
	ld.shared.u32 	%r1267, [%r2297+172];
	ld.shared.u32 	%r1268, [%r2298+76];
	// begin inline asm
	dp4a.s32.s32 %r1266, %r1267, %r1268, %r1042;
	// end inline asm
	ld.shared.u32 	%r1271, [%r2297+28];
	ld.shared.u32 	%r1272, [%r2298+208];
	// begin inline asm
	dp4a.s32.s32 %r1270, %r1271, %r1272, %r1046;
	// end inline asm
	ld.shared.u32 	%r1275, [%r2297+28];
	ld.shared.u32 	%r1276, [%r2298+212];
	// begin inline asm
	dp4a.s32.s32 %r1274, %r1275, %r1276, %r1050;
	// end inline asm
	ld.shared.u32 	%r1279, [%r2297+28];
	ld.shared.u32 	%r1280, [%r2298+216];
	// begin inline asm
	dp4a.s32.s32 %r1278, %r1279, %r1280, %r1054;
	// end inline asm
	ld.shared.u32 	%r1283, [%r2297+28];
	ld.shared.u32 	%r1284, [%r2298+220];
	// begin inline asm
	dp4a.s32.s32 %r1282, %r1283, %r1284, %r1058;
	// end inline asm
	ld.shared.u32 	%r1287, [%r2297+52];
	ld.shared.u32 	%r1288, [%r2298+208];
	// begin inline asm
	dp4a.s32.s32 %r1286, %r1287, %r1288, %r1062;
	// end inline asm
	ld.shared.u32 	%r1291, [%r2297+52];
	ld.shared.u32 	%r1292, [%r2298+212];
	// begin inline asm
	dp4a.s32.s32 %r1290, %r1291, %r1292, %r1066;
	// end inline asm
	ld.shared.u32 	%r1295, [%r2297+52];
	ld.shared.u32 	%r1296, [%r2298+216];
	// begin inline asm
	dp4a.s32.s32 %r1294, %r1295, %r1296, %r1070;
	// end inline asm
	ld.shared.u32 	%r1299, [%r2297+52];
	ld.shared.u32 	%r1300, [%r2298+220];
	// begin inline asm
	dp4a.s32.s32 %r1298, %r1299, %r1300, %r1074;
	// end inline asm
	ld.shared.u32 	%r1303, [%r2297+76];
	ld.shared.u32 	%r1304, [%r2298+208];
	// begin inline asm
	dp4a.s32.s32 %r1302, %r1303, %r1304, %r1078;
	// end inline asm
	ld.shared.u32 	%r1307, [%r2297+76];
	ld.shared.u32 	%r1308, [%r2298+212];
	// begin inline asm
	dp4a.s32.s32 %r1306, %r1307, %r1308, %r1082;
	// end inline asm
	ld.shared.u32 	%r1311, [%r2297+76];
	ld.shared.u32 	%r1312, [%r2298+216];
	// begin inline asm
	dp4a.s32.s32 %r1310, %r1311, %r1312, %r1086;
	// end inline asm
	ld.shared.u32 	%r1315, [%r2297+76];
	ld.shared.u32 	%r1316, [%r2298+220];
	// begin inline asm
	dp4a.s32.s32 %r1314, %r1315, %r1316, %r1090;
	// end inline asm
	ld.shared.u32 	%r1319, [%r2297+100];
	ld.shared.u32 	%r1320, [%r2298+208];
	// begin inline asm
	dp4a.s32.s32 %r1318, %r1319, %r1320, %r1094;
	// end inline asm
	ld.shared.u32 	%r1323, [%r2297+100];
	ld.shared.u32 	%r1324, [%r2298+212];
	// begin inline asm
	dp4a.s32.s32 %r1322, %r1323, %r1324, %r1098;
	// end inline asm
	ld.shared.u32 	%r1327, [%r2297+100];
	ld.shared.u32 	%r1328, [%r2298+216];
	// begin inline asm
	dp4a.s32.s32 %r1326, %r1327, %r1328, %r1102;
	// end inline asm
	ld.shared.u32 	%r1331, [%r2297+100];
	ld.shared.u32 	%r1332, [%r2298+220];
	// begin inline asm
	dp4a.s32.s32 %r1330, %r1331, %r1332, %r1106;
	// end inline asm
	ld.shared.u32 	%r1335, [%r2297+124];
	ld.shared.u32 	%r1336, [%r2298+208];
	// begin inline asm
	dp4a.s32.s32 %r1334, %r1335, %r1336, %r1110;
	// end inline asm
	ld.shared.u32 	%r1339, [%r2297+124];
	ld.shared.u32 	%r1340, [%r2298+212];
	// begin inline asm
	dp4a.s32.s32 %r1338, %r1339, %r1340, %r1114;
	// end inline asm
	ld.shared.u32 	%r1343, [%r2297+124];
	ld.shared.u32 	%r1344, [%r2298+216];
	// begin inline asm
	dp4a.s32.s32 %r1342, %r1343, %r1344, %r1118;
	// end inline asm
	ld.shared.u32 	%r1347, [%r2297+124];
	ld.shared.u32 	%r1348, [%r2298+220];
	// begin inline asm
	dp4a.s32.s32 %r1346, %r1347, %r1348, %r1122;
	// end inline asm
	ld.shared.u32 	%r1351, [%r2297+148];
	ld.shared.u32 	%r1352, [%r2298+208];
	// begin inline asm
	dp4a.s32.s32 %r1350, %r1351, %r1352, %r1126;
	// end inline asm
	ld.shared.u32 	%r1355, [%r2297+148];
	ld.shared.u32 	%r1356, [%r2298+212];
	// begin inline asm
	dp4a.s32.s32 %r1354, %r1355, %r1356, %r1130;
	// end inline asm
	ld.shared.u32 	%r1359, [%r2297+148];
	ld.shared.u32 	%r1360, [%r2298+216];
	// begin inline asm
	dp4a.s32.s32 %r1358, %r1359, %r1360, %r1134;
	// end inline asm
	ld.shared.u32 	%r1363, [%r2297+148];
	ld.shared.u32 	%r1364, [%r2298+220];
	// begin inline asm
	dp4a.s32.s32 %r1362, %r1363, %r1364, %r1138;
	// end inline asm
	ld.shared.u32 	%r1367, [%r2297+172];
	ld.shared.u32 	%r1368, [%r2298+208];
	// begin inline asm
	dp4a.s32.s32 %r1366, %r1367, %r1368, %r1142;
	// end inline asm
	ld.shared.u32 	%r1371, [%r2297+172];
	ld.shared.u32 	%r1372, [%r2298+212];
	// begin inline asm
	dp4a.s32.s32 %r1370, %r1371, %r1372, %r1146;
	// end inline asm
	ld.shared.u32 	%r1375, [%r2297+172];
	ld.shared.u32 	%r1376, [%r2298+216];
	// begin inline asm
	dp4a.s32.s32 %r1374, %r1375, %r1376, %r1150;
	// end inline asm
	ld.shared.u32 	%r1379, [%r2297+172];
	ld.shared.u32 	%r1380, [%r2298+220];
	// begin inline asm
	dp4a.s32.s32 %r1378, %r1379, %r1380, %r1154;
	// end inline asm
	ld.shared.u32 	%r1383, [%r2297+52];
	ld.shared.u32 	%r1384, [%r2298+112];
	// begin inline asm
	dp4a.s32.s32 %r1382, %r1383, %r1384, %r1158;
	// end inline asm
	ld.shared.u32 	%r1387, [%r2297+52];
	ld.shared.u32 	%r1388, [%r2298+116];
	// begin inline asm
	dp4a.s32.s32 %r1386, %r1387, %r1388, %r1162;
	// end inline asm
	ld.shared.u32 	%r1391, [%r2297+52];
	ld.shared.u32 	%r1392, [%r2298+120];
	// begin inline asm
	dp4a.s32.s32 %r1390, %r1391, %r1392, %r1166;
	// end inline asm
	ld.shared.u32 	%r1395, [%r2297+52];
	ld.shared.u32 	%r1396, [%r2298+124];
	// begin inline asm
	dp4a.s32.s32 %r1394, %r1395, %r1396, %r1170;
	// end inline asm
	ld.shared.u32 	%r1399, [%r2297+76];
	ld.shared.u32 	%r1400, [%r2298+112];
	// begin inline asm
	dp4a.s32.s32 %r1398, %r1399, %r1400, %r1174;
	// end inline asm
	ld.shared.u32 	%r1403, [%r2297+76];
	ld.shared.u32 	%r1404, [%r2298+116];
	// begin inline asm
	dp4a.s32.s32 %r1402, %r1403, %r1404, %r1178;
	// end inline asm
	ld.shared.u32 	%r1407, [%r2297+76];
	ld.shared.u32 	%r1408, [%r2298+120];
	// begin inline asm
	dp4a.s32.s32 %r1406, %r1407, %r1408, %r1182;
	// end inline asm
	ld.shared.u32 	%r1411, [%r2297+76];
	ld.shared.u32 	%r1412, [%r2298+124];
	// begin inline asm
	dp4a.s32.s32 %r1410, %r1411, %r1412, %r1186;
	// end inline asm
	ld.shared.u32 	%r1415, [%r2297+100];
	ld.shared.u32 	%r1416, [%r2298+112];
	// begin inline asm
	dp4a.s32.s32 %r1414, %r1415, %r1416, %r1190;
	// end inline asm
	ld.shared.u32 	%r1419, [%r2297+100];
	ld.shared.u32 	%r1420, [%r2298+116];
	// begin inline asm
	dp4a.s32.s32 %r1418, %r1419, %r1420, %r1194;
	// end inline asm
	ld.shared.u32 	%r1423, [%r2297+100];
	ld.shared.u32 	%r1424, [%r2298+120];
	// begin inline asm
	dp4a.s32.s32 %r1422, %r1423, %r1424, %r1198;
	// end inline asm
	ld.shared.u32 	%r1427, [%r2297+100];
	ld.shared.u32 	%r1428, [%r2298+124];
	// begin inline asm
	dp4a.s32.s32 %r1426, %r1427, %r1428, %r1202;
	// end inline asm
	ld.shared.u32 	%r1431, [%r2297+124];
	ld.shared.u32 	%r1432, [%r2298+112];
	// begin inline asm
	dp4a.s32.s32 %r1430, %r1431, %r1432, %r1206;
	// end inline asm
	ld.shared.u32 	%r1435, [%r2297+124];
	ld.shared.u32 	%r1436, [%r2298+116];
	// begin inline asm
	dp4a.s32.s32 %r1434, %r1435, %r1436, %r1210;
	// end inline asm
	ld.shared.u32 	%r1439, [%r2297+124];
	ld.shared.u32 	%r1440, [%r2298+120];
	// begin inline asm
	dp4a.s32.s32 %r1438, %r1439, %r1440, %r1214;
	// end inline asm
	ld.shared.u32 	%r1443, [%r2297+124];
	ld.shared.u32 	%r1444, [%r2298+124];
	// begin inline asm
	dp4a.s32.s32 %r1442, %r1443, %r1444, %r1218;
	// end inline asm
	ld.shared.u32 	%r1447, [%r2297+148];
	ld.shared.u32 	%r1448, [%r2298+112];
	// begin inline asm
	dp4a.s32.s32 %r1446, %r1447, %r1448, %r1222;
	// end inline asm
	ld.shared.u32 	%r1451, [%r2297+148];
	ld.shared.u32 	%r1452, [%r2298+116];
	// begin inline asm
	dp4a.s32.s32 %r1450, %r1451, %r1452, %r1226;
	// end inline asm
	ld.shared.u32 	%r1455, [%r2297+148];
	ld.shared.u32 	%r1456, [%r2298+120];
	// begin inline asm
	dp4a.s32.s32 %r1454, %r1455, %r1456, %r1230;
	// end inline asm
	ld.shared.u32 	%r1459, [%r2297+148];
	ld.shared.u32 	%r1460, [%r2298+124];
	// begin inline asm
	dp4a.s32.s32 %r1458, %r1459, %r1460, %r1234;
	// end inline asm
	ld.shared.u32 	%r1463, [%r2297+172];
	ld.shared.u32 	%r1464, [%r2298+112];
	// begin inline asm
	dp4a.s32.s32 %r1462, %r1463, %r1464, %r1238;
	// end inline asm
	ld.shared.u32 	%r1467, [%r2297+172];
	ld.shared.u32 	%r1468, [%r2298+116];
	// begin inline asm
	dp4a.s32.s32 %r1466, %r1467, %r1468, %r1242;
	// end inline asm
	ld.shared.u32 	%r1471, [%r2297+172];
	ld.shared.u32 	%r1472, [%r2298+120];
	// begin inline asm
	dp4a.s32.s32 %r1470, %r1471, %r1472, %r1246;
	// end inline asm
	ld.shared.u32 	%r1475, [%r2297+172];
	ld.shared.u32 	%r1476, [%r2298+124];
	// begin inline asm
	dp4a.s32.s32 %r1474, %r1475, %r1476, %r1250;
	// end inline asm
	ld.shared.u32 	%r1479, [%r2297+196];
	ld.shared.u32 	%r1480, [%r2298+112];
	// begin inline asm
	dp4a.s32.s32 %r1478, %r1479, %r1480, %r1254;
	// end inline asm
	ld.shared.u32 	%r1483, [%r2297+196];
	ld.shared.u32 	%r1484, [%r2298+116];
	// begin inline asm
	dp4a.s32.s32 %r1482, %r1483, %r1484, %r1258;
	// end inline asm
	ld.shared.u32 	%r1487, [%r2297+196];
	ld.shared.u32 	%r1488, [%r2298+120];
	// begin inline asm
	dp4a.s32.s32 %r1486, %r1487, %r1488, %r1262;
	// end inline asm
	ld.shared.u32 	%r1491, [%r2297+196];
	ld.shared.u32 	%r1492, [%r2298+124];
	// begin inline asm
	dp4a.s32.s32 %r1490, %r1491, %r1492, %r1266;
	// end inline asm
	ld.shared.u32 	%r1495, [%r2297+52];
	ld.shared.u32 	%r1496, [%r2298+256];
	// begin inline asm
	dp4a.s32.s32 %r1494, %r1495, %r1496, %r1270;
	// end inline asm
	ld.shared.u32 	%r1499, [%r2297+52];
	ld.shared.u32 	%r1500, [%r2298+260];
	// begin inline asm
	dp4a.s32.s32 %r1498, %r1499, %r1500, %r1274;
	// end inline asm
	ld.shared.u32 	%r1503, [%r2297+52];
	ld.shared.u32 	%r1504, [%r2298+264];
	// begin inline asm
	dp4a.s32.s32 %r1502, %r1503, %r1504, %r1278;
	// end inline asm
	ld.shared.u32 	%r1507, [%r2297+52];
	ld.shared.u32 	%r1508, [%r2298+268];
	// begin inline asm
	dp4a.s32.s32 %r1506, %r1507, %r1508, %r1282;
	// end inline asm
	ld.shared.u32 	%r1511, [%r2297+76];
	ld.shared.u32 	%r1512, [%r2298+256];
	// begin inline asm
	dp4a.s32.s32 %r1510, %r1511, %r1512, %r1286;
	// end inline asm
	ld.shared.u32 	%r1515, [%r2297+76];
	ld.shared.u32 	%r1516, [%r2298+260];
	// begin inline asm
	dp4a.s32.s32 %r1514, %r1515, %r1516, %r1290;
	// end inline asm
	ld.shared.u32 	%r1519, [%r2297+76];
	ld.shared.u32 	%r1520, [%r2298+264];
	// begin inline asm
	dp4a.s32.s32 %r1518, %r1519, %r1520, %r1294;
	// end inline asm
	ld.shared.u32 	%r1523, [%r2297+76];
	ld.shared.u32 	%r1524, [%r2298+268];
	// begin inline asm
	dp4a.s32.s32 %r1522, %r1523, %r1524, %r1298;
	// end inline asm
	ld.shared.u32 	%r1527, [%r2297+100];
	ld.shared.u32 	%r1528, [%r2298+256];
	// begin inline asm
	dp4a.s32.s32 %r1526, %r1527, %r1528, %r1302;
	// end inline asm
	ld.shared.u32 	%r1531, [%r2297+100];
	ld.shared.u32 	%r1532, [%r2298+260];
	// begin inline asm
	dp4a.s32.s32 %r1530, %r1531, %r1532, %r1306;
	// end inline asm
	ld.shared.u32 	%r1535, [%r2297+100];
	ld.shared.u32 	%r1536, [%r2298+264];
	// begin inline asm
	dp4a.s32.s32 %r1534, %r1535, %r1536, %r1310;
	// end inline asm
	ld.shared.u32 	%r1539, [%r2297+100];
	ld.shared.u32 	%r1540, [%r2298+268];
	// begin inline asm
	dp4a.s32.s32 %r1538, %r1539, %r1540, %r1314;
	// end inline asm
	ld.shared.u32 	%r1543, [%r2297+124];
	ld.shared.u32 	%r1544, [%r2298+256];
	// begin inline asm
	dp4a.s32.s32 %r1542, %r1543, %r1544, %r1318;
	// end inline asm
	ld.shared.u32 	%r1547, [%r2297+124];
	ld.shared.u32 	%r1548, [%r2298+260];
	// begin inline asm
	dp4a.s32.s32 %r1546, %r1547, %r1548, %r1322;
	// end inline asm
	ld.shared.u32 	%r1551, [%r2297+124];
	ld.shared.u32 	%r1552, [%r2298+264];
	// begin inline asm
	dp4a.s32.s32 %r1550, %r1551, %r1552, %r1326;
	// end inline asm
	ld.shared.u32 	%r1555, [%r2297+124];
	ld.shared.u32 	%r1556, [%r2298+268];
	// begin inline asm
	dp4a.s32.s32 %r1554, %r1555, %r1556, %r1330;
	// end inline asm
	ld.shared.u32 	%r1559, [%r2297+148];
	ld.shared.u32 	%r1560, [%r2298+256];
	// begin inline asm
	dp4a.s32.s32 %r1558, %r1559, %r1560, %r1334;
	// end inline asm
	ld.shared.u32 	%r1563, [%r2297+148];
	ld.shared.u32 	%r1564, [%r2298+260];
	// begin inline asm
	dp4a.s32.s32 %r1562, %r1563, %r1564, %r1338;
	// end inline asm
	ld.shared.u32 	%r1567, [%r2297+148];
	ld.shared.u32 	%r1568, [%r2298+264];
	// begin inline asm
	dp4a.s32.s32 %r1566, %r1567, %r1568, %r1342;
	// end inline asm
	ld.shared.u32 	%r1571, [%r2297+148];
	ld.shared.u32 	%r1572, [%r2298+268];
	// begin inline asm
	dp4a.s32.s32 %r1570, %r1571, %r1572, %r1346;
	// end inline asm
	ld.shared.u32 	%r1575, [%r2297+172];
	ld.shared.u32 	%r1576, [%r2298+256];
	// begin inline asm
	dp4a.s32.s32 %r1574, %r1575, %r1576, %r1350;
	// end inline asm
	ld.shared.u32 	%r1579, [%r2297+172];
	ld.shared.u32 	%r1580, [%r2298+260];
	// begin inline asm
	dp4a.s32.s32 %r1578, %r1579, %r1580, %r1354;
	// end inline asm
	ld.shared.u32 	%r1583, [%r2297+172];
	ld.shared.u32 	%r1584, [%r2298+264];
	// begin inline asm
	dp4a.s32.s32 %r1582, %r1583, %r1584, %r1358;
	// end inline asm
	ld.shared.u32 	%r1587, [%r2297+172];
	ld.shared.u32 	%r1588, [%r2298+268];
	// begin inline asm
	dp4a.s32.s32 %r1586, %r1587, %r1588, %r1362;
	// end inline asm
	ld.shared.u32 	%r1591, [%r2297+196];
	ld.shared.u32 	%r1592, [%r2298+256];
	// begin inline asm
	dp4a.s32.s32 %r1590, %r1591, %r1592, %r1366;
	// end inline asm
	ld.shared.u32 	%r1595, [%r2297+196];
	ld.shared.u32 	%r1596, [%r2298+260];
	// begin inline asm
	dp4a.s32.s32 %r1594, %r1595, %r1596, %r1370;
	// end inline asm
	ld.shared.u32 	%r1599, [%r2297+196];
	ld.shared.u32 	%r1600, [%r2298+264];
	// begin inline asm
	dp4a.s32.s32 %r1598, %r1599, %r1600, %r1374;
	// end inline asm
	ld.shared.u32 	%r1603, [%r2297+196];
	ld.shared.u32 	%r1604, [%r2298+268];
	// begin inline asm
	dp4a.s32.s32 %r1602, %r1603, %r1604, %r1378;
	// end inline asm
	ld.shared.u32 	%r1607, [%r2297+8];
	ld.shared.u32 	%r1608, [%r2298+32];
	// begin inline asm
	dp4a.s32.s32 %r1606, %r1607, %r1608, %r1382;
	// end inline asm
	ld.shared.u32 	%r1611, [%r2297+8];
	ld.shared.u32 	%r1612, [%r2298+36];
	// begin inline asm
	dp4a.s32.s32 %r1610, %r1611, %r1612, %r1386;
	// end inline asm
	ld.shared.u32 	%r1615, [%r2297+8];
	ld.shared.u32 	%r1616, [%r2298+40];
	// begin inline asm
	dp4a.s32.s32 %r1614, %r1615, %r1616, %r1390;
	// end inline asm
	ld.shared.u32 	%r1619, [%r2297+8];
	ld.shared.u32 	%r1620, [%r2298+44];
	// begin inline asm
	dp4a.s32.s32 %r1618, %r1619, %r1620, %r1394;
	// end inline asm
	ld.shared.u32 	%r1623, [%r2297+32];
	ld.shared.u32 	%r1624, [%r2298+32];
	// begin inline asm
	dp4a.s32.s32 %r1622, %r1623, %r1624, %r1398;
	// end inline asm
	ld.shared.u32 	%r1627, [%r2297+32];
	ld.shared.u32 	%r1628, [%r2298+36];
	// begin inline asm
	dp4a.s32.s32 %r1626, %r1627, %r1628, %r1402;
	// end inline asm
	ld.shared.u32 	%r1631, [%r2297+32];
	ld.shared.u32 	%r1632, [%r2298+40];
	// begin inline asm
	dp4a.s32.s32 %r1630, %r1631, %r1632, %r1406;
	// end inline asm
	ld.shared.u32 	%r1635, [%r2297+32];
	ld.shared.u32 	%r1636, [%r2298+44];
	// begin inline asm
	dp4a.s32.s32 %r1634, %r1635, %r1636, %r1410;
	// end inline asm
	ld.shared.u32 	%r1639, [%r2297+56];
	ld.shared.u32 	%r1640, [%r2298+32];
	// begin inline asm
	dp4a.s32.s32 %r1638, %r1639, %r1640, %r1414;
	// end inline asm
	ld.shared.u32 	%r1643, [%r2297+56];
	ld.shared.u32 	%r1644, [%r2298+36];
	// begin inline asm
	dp4a.s32.s32 %r1642, %r1643, %r1644, %r1418;
	// end inline asm
	ld.shared.u32 	%r1647, [%r2297+56];
	ld.shared.u32 	%r1648, [%r2298+40];
	// begin inline asm
	dp4a.s32.s32 %r1646, %r1647, %r1648, %r1422;
	// end inline asm
	ld.shared.u32 	%r1651, [%r2297+56];
	ld.shared.u32 	%r1652, [%r2298+44];
	// begin inline asm
	dp4a.s32.s32 %r1650, %r1651, %r1652, %r1426;
	// end inline asm
	ld.shared.u32 	%r1655, [%r2297+80];
	ld.shared.u32 	%r1656, [%r2298+32];
	// begin inline asm
	dp4a.s32.s32 %r1654, %r1655, %r1656, %r1430;
	// end inline asm
	ld.shared.u32 	%r1659, [%r2297+80];
	ld.shared.u32 	%r1660, [%r2298+36];
	// begin inline asm
	dp4a.s32.s32 %r1658, %r1659, %r1660, %r1434;
	// end inline asm
	ld.shared.u32 	%r1663, [%r2297+80];
	ld.shared.u32 	%r1664, [%r2298+40];
	// begin inline asm
	dp4a.s32.s32 %r1662, %r1663, %r1664, %r1438;
	// end inline asm
	ld.shared.u32 	%r1667, [%r2297+80];
	ld.shared.u32 	%r1668, [%r2298+44];
	// begin inline asm
	dp4a.s32.s32 %r1666, %r1667, %r1668, %r1442;
	// end inline asm
	ld.shared.u32 	%r1671, [%r2297+104];
	ld.shared.u32 	%r1672, [%r2298+32];
	// begin inline asm
	dp4a.s32.s32 %r1670, %r1671, %r1672, %r1446;
	// end inline asm
	ld.shared.u32 	%r1675, [%r2297+104];
	ld.shared.u32 	%r1676, [%r2298+36];
	// begin inline asm
	dp4a.s32.s32 %r1674, %r1675, %r1676, %r1450;
	// end inline asm
	ld.shared.u32 	%r1679, [%r2297+104];
	ld.shared.u32 	%r1680, [%r2298+40];
	// begin inline asm
	dp4a.s32.s32 %r1678, %r1679, %r1680, %r1454;
	// end inline asm
	ld.shared.u32 	%r1683, [%r2297+104];
	ld.shared.u32 	%r1684, [%r2298+44];
	// begin inline asm
	dp4a.s32.s32 %r1682, %r1683, %r1684, %r1458;
	// end inline asm
	ld.shared.u32 	%r1687, [%r2297+128];
	ld.shared.u32 	%r1688, [%r2298+32];
	// begin inline asm
	dp4a.s32.s32 %r1686, %r1687, %r1688, %r1462;
	// end inline asm
	ld.shared.u32 	%r1691, [%r2297+128];
	ld.shared.u32 	%r1692, [%r2298+36];
	// begin inline asm
	dp4a.s32.s32 %r1690, %r1691, %r1692, %r1466;
	// end inline asm
	ld.shared.u32 	%r1695, [%r2297+128];
	ld.shared.u32 	%r1696, [%r2298+40];
	// begin inline asm
	dp4a.s32.s32 %r1694, %r1695, %r1696, %r1470;
	// end inline asm
	ld.shared.u32 	%r1699, [%r2297+128];
	ld.shared.u32 	%r1700, [%r2298+44];
	// begin inline asm
	dp4a.s32.s32 %r1698, %r1699, %r1700, %r1474;
	// end inline asm
	ld.shared.u32 	%r1703, [%r2297+152];
	ld.shared.u32 	%r1704, [%r2298+32];
	// begin inline asm
	dp4a.s32.s32 %r1702, %r1703, %r1704, %r1478;
	// end inline asm
	ld.shared.u32 	%r1707, [%r2297+152];
	ld.shared.u32 	%r1708, [%r2298+36];
	// begin inline asm
	dp4a.s32.s32 %r1706, %r1707, %r1708, %r1482;
	// end inline asm
	ld.shared.u32 	%r1711, [%r2297+152];
	ld.shared.u32 	%r1712, [%r2298+40];
	// begin inline asm
	dp4a.s32.s32 %r1710, %r1711, %r1712, %r1486;
	// end inline asm
	ld.shared.u32 	%r1715, [%r2297+152];
	ld.shared.u32 	%r1716, [%r2298+44];
	// begin inline asm
	dp4a.s32.s32 %r1714, %r1715, %r1716, %r1490;
	// end inline asm
	ld.shared.u32 	%r1719, [%r2297+8];
	ld.shared.u32 	%r1720, [%r2298+176];
	// begin inline asm
	dp4a.s32.s32 %r1718, %r1719, %r1720, %r1494;
	// end inline asm
	ld.shared.u32 	%r1723, [%r2297+8];
	ld.shared.u32 	%r1724, [%r2298+180];
	// begin inline asm
	dp4a.s32.s32 %r1722, %r1723, %r1724, %r1498;
	// end inline asm
	ld.shared.u32 	%r1727, [%r2297+8];
	ld.shared.u32 	%r1728, [%r2298+184];
	// begin inline asm
	dp4a.s32.s32 %r1726, %r1727, %r1728, %r1502;
	// end inline asm
	ld.shared.u32 	%r1731, [%r2297+8];
	ld.shared.u32 	%r1732, [%r2298+188];
	// begin inline asm
	dp4a.s32.s32 %r1730, %r1731, %r1732, %r1506;
	// end inline asm
	ld.shared.u32 	%r1735, [%r2297+32];
	ld.shared.u32 	%r1736, [%r2298+176];
	// begin inline asm
	dp4a.s32.s32 %r1734, %r1735, %r1736, %r1510;
	// end inline asm
	ld.shared.u32 	%r1739, [%r2297+32];
	ld.shared.u32 	%r1740, [%r2298+180];
	// begin inline asm
	dp4a.s32.s32 %r1738, %r1739, %r1740, %r1514;
	// end inline asm
	ld.shared.u32 	%r1743, [%r2297+32];
	ld.shared.u32 	%r1744, [%r2298+184];
	// begin inline asm
	dp4a.s32.s32 %r1742, %r1743, %r1744, %r1518;
	// end inline asm
	ld.shared.u32 	%r1747, [%r2297+32];
	ld.shared.u32 	%r1748, [%r2298+188];
	// begin inline asm
	dp4a.s32.s32 %r1746, %r1747, %r1748, %r1522;
	// end inline asm
	ld.shared.u32 	%r1751, [%r2297+56];
	ld.shared.u32 	%r1752, [%r2298+176];
	// begin inline asm
	dp4a.s32.s32 %r1750, %r1751, %r1752, %r1526;
	// end inline asm
	ld.shared.u32 	%r1755, [%r2297+56];
	ld.shared.u32 	%r1756, [%r2298+180];
	// begin inline asm
	dp4a.s32.s32 %r1754, %r1755, %r1756, %r1530;
	// end inline asm
	ld.shared.u32 	%r1759, [%r2297+56];
	ld.shared.u32 	%r1760, [%r2298+184];
	// begin inline asm
	dp4a.s32.s32 %r1758, %r1759, %r1760, %r1534;
	// end inline asm
	ld.shared.u32 	%r1763, [%r2297+56];
	ld.shared.u32 	%r1764, [%r2298+188];
	// begin inline asm
	dp4a.s32.s32 %r1762, %r1763, %r1764, %r1538;
	// end inline asm
	ld.shared.u32 	%r1767, [%r2297+80];
	ld.shared.u32 	%r1768, [%r2298+176];
	// begin inline asm
	dp4a.s32.s32 %r1766, %r1767, %r1768, %r1542;
	// end inline asm
	ld.shared.u32 	%r1771, [%r2297+80];
	ld.shared.u32 	%r1772, [%r2298+180];
	// begin inline asm
	dp4a.s32.s32 %r1770, %r1771, %r1772, %r1546;
	// end inline asm
	ld.shared.u32 	%r1775, [%r2297+80];
	ld.shared.u32 	%r1776, [%r2298+184];
	// begin inline asm
	dp4a.s32.s32 %r1774, %r1775, %r1776, %r1550;
	// end inline asm
	ld.shared.u32 	%r1779, [%r2297+80];
	ld.shared.u32 	%r1780, [%r2298+188];
	// begin inline asm
	dp4a.s32.s32 %r1778, %r1779, %r1780, %r1554;
	// end inline asm
	ld.shared.u32 	%r1783, [%r2297+104];
	ld.shared.u32 	%r1784, [%r2298+176];
	// begin inline asm
	dp4a.s32.s32 %r1782, %r1783, %r1784, %r1558;
	// end inline asm
	ld.shared.u32 	%r1787, [%r2297+104];
	ld.shared.u32 	%r1788, [%r2298+180];
	// begin inline asm
	dp4a.s32.s32 %r1786, %r1787, %r1788, %r1562;
	// end inline asm
	ld.shared.u32 	%r1791, [%r2297+104];
	ld.shared.u32 	%r1792, [%r2298+184];
	// begin inline asm
	dp4a.s32.s32 %r1790, %r1791, %r1792, %r1566;
	// end inline asm
	ld.shared.u32 	%r1795, [%r2297+104];
	ld.shared.u32 	%r1796, [%r2298+188];
	// begin inline asm
	dp4a.s32.s32 %r1794, %r1795, %r1796, %r1570;
	// end inline asm
	ld.shared.u32 	%r1799, [%r2297+128];
	ld.shared.u32 	%r1800, [%r2298+176];
	// begin inline asm
	dp4a.s32.s32 %r1798, %r1799, %r1800, %r1574;
	// end inline asm
	ld.shared.u32 	%r1803, [%r2297+128];
	ld.shared.u32 	%r1804, [%r2298+180];
	// begin inline asm
	dp4a.s32.s32 %r1802, %r1803, %r1804, %r1578;
	// end inline asm
	ld.shared.u32 	%r1807, [%r2297+128];
	ld.shared.u32 	%r1808, [%r2298+184];
	// begin inline asm
	dp4a.s32.s32 %r1806, %r1807, %r1808, %r1582;
	// end inline asm
	ld.shared.u32 	%r1811, [%r2297+128];
	ld.shared.u32 	%r1812, [%r2298+188];
	// begin inline asm
	dp4a.s32.s32 %r1810, %r1811, %r1812, %r1586;
	// end inline asm
	ld.shared.u32 	%r1815, [%r2297+152];
	ld.shared.u32 	%r1816, [%r2298+176];
	// begin inline asm
	dp4a.s32.s32 %r1814, %r1815, %r1816, %r1590;
	// end inline asm
	ld.shared.u32 	%r1819, [%r2297+152];
	ld.shared.u32 	%r1820, [%r2298+180];
	// begin inline asm
	dp4a.s32.s32 %r1818, %r1819, %r1820, %r1594;
	// end inline asm
	ld.shared.u32 	%r1823, [%r2297+152];
	ld.shared.u32 	%r1824, [%r2298+184];
	// begin inline asm
	dp4a.s32.s32 %r1822, %r1823, %r1824, %r1598;
	// end inline asm
	ld.shared.u32 	%r1827, [%r2297+152];
	ld.shared.u32 	%r1828, [%r2298+188];
	// begin inline asm
	dp4a.s32.s32 %r1826, %r1827, %r1828, %r1602;
	// end inline asm
	ld.shared.u32 	%r1831, [%r2297+32];
	ld.shared.u32 	%r1832, [%r2298+80];
	// begin inline asm
	dp4a.s32.s32 %r1830, %r1831, %r1832, %r1606;
	// end inline asm
	ld.shared.u32 	%r1835, [%r2297+32];
	ld.shared.u32 	%r1836, [%r2298+84];
	// begin inline asm
	dp4a.s32.s32 %r1834, %r1835, %r1836, %r1610;
	// end inline asm
	ld.shared.u32 	%r1839, [%r2297+32];
	ld.shared.u32 	%r1840, [%r2298+88];
	// begin inline asm
	dp4a.s32.s32 %r1838, %r1839, %r1840, %r1614;
	// end inline asm
	ld.shared.u32 	%r1843, [%r2297+32];
	ld.shared.u32 	%r1844, [%r2298+92];
	// begin inline asm
	dp4a.s32.s32 %r1842, %r1843, %r1844, %r1618;
	// end inline asm
	ld.shared.u32 	%r1847, [%r2297+56];
	ld.shared.u32 	%r1848, [%r2298+80];
	// begin inline asm
	dp4a.s32.s32 %r1846, %r1847, %r1848, %r1622;
	// end inline asm
	ld.shared.u32 	%r1851, [%r2297+56];
	ld.shared.u32 	%r1852, [%r2298+84];
	// begin inline asm
	dp4a.s32.s32 %r1850, %r1851, %r1852, %r1626;
	// end inline asm
	ld.shared.u32 	%r1855, [%r2297+56];
	ld.shared.u32 	%r1856, [%r2298+88];
	// begin inline asm
	dp4a.s32.s32 %r1854, %r1855, %r1856, %r1630;
	// end inline asm
	ld.shared.u32 	%r1859, [%r2297+56];
	ld.shared.u32 	%r1860, [%r2298+92];
	// begin inline asm
	dp4a.s32.s32 %r1858, %r1859, %r1860, %r1634;
	// end inline asm
	ld.shared.u32 	%r1863, [%r2297+80];
	ld.shared.u32 	%r1864, [%r2298+80];
	// begin inline asm
	dp4a.s32.s32 %r1862, %r1863, %r1864, %r1638;
	// end inline asm
	ld.shared.u32 	%r1867, [%r2297+80];
	ld.shared.u32 	%r1868, [%r2298+84];
	// begin inline asm
	dp4a.s32.s32 %r1866, %r1867, %r1868, %r1642;
	// end inline asm
	ld.shared.u32 	%r1871, [%r2297+80];
	ld.shared.u32 	%r1872, [%r2298+88];
	// begin inline asm
	dp4a.s32.s32 %r1870, %r1871, %r1872, %r1646;
	// end inline asm
	ld.shared.u32 	%r1875, [%r2297+80];
	ld.shared.u32 	%r1876, [%r2298+92];
	// begin inline asm
	dp4a.s32.s32 %r1874, %r1875, %r1876, %r1650;
	// end inline asm
	ld.shared.u32 	%r1879, [%r2297+104];
	ld.shared.u32 	%r1880, [%r2298+80];
	// begin inline asm
	dp4a.s32.s32 %r1878, %r1879, %r1880, %r1654;
	// end inline asm
	ld.shared.u32 	%r1883, [%r2297+104];
	ld.shared.u32 	%r1884, [%r2298+84];
	// begin inline asm
	dp4a.s32.s32 %r1882, %r1883, %r1884, %r1658;
	// end inline asm
	ld.shared.u32 	%r1887, [%r2297+104];
	ld.shared.u32 	%r1888, [%r2298+88];
	// begin inline asm
	dp4a.s32.s32 %r1886, %r1887, %r1888, %r1662;
	// end inline asm
	ld.shared.u32 	%r1891, [%r2297+104];
	ld.shared.u32 	%r1892, [%r2298+92];
	// begin inline asm
	dp4a.s32.s32 %r1890, %r1891, %r1892, %r1666;
	// end inline asm
	ld.shared.u32 	%r1895, [%r2297+128];
	ld.shared.u32 	%r1896, [%r2298+80];
	// begin inline asm
	dp4a.s32.s32 %r1894, %r1895, %r1896, %r1670;
	// end inline asm
	ld.shared.u32 	%r1899, [%r2297+128];
	ld.shared.u32 	%r1900, [%r2298+84];
	// begin inline asm
	dp4a.s32.s32 %r1898, %r1899, %r1900, %r1674;
	// end inline asm
	ld.shared.u32 	%r1903, [%r2297+128];
	ld.shared.u32 	%r1904, [%r2298+88];
	// begin inline asm
	dp4a.s32.s32 %r1902, %r1903, %r1904, %r1678;
	// end inline asm
	ld.shared.u32 	%r1907, [%r2297+128];
	ld.shared.u32 	%r1908, [%r2298+92];
	// begin inline asm
	dp4a.s32.s32 %r1906, %r1907, %r1908, %r1682;
	// end inline asm
	ld.shared.u32 	%r1911, [%r2297+152];
	ld.shared.u32 	%r1912, [%r2298+80];
	// begin inline asm
	dp4a.s32.s32 %r1910, %r1911, %r1912, %r1686;
	// end inline asm
	ld.shared.u32 	%r1915, [%r2297+152];
	ld.shared.u32 	%r1916, [%r2298+84];
	// begin inline asm
	dp4a.s32.s32 %r1914, %r1915, %r1916, %r1690;
	// end inline asm
	ld.shared.u32 	%r1919, [%r2297+152];
	ld.shared.u32 	%r1920, [%r2298+88];
	// begin inline asm
	dp4a.s32.s32 %r1918, %r1919, %r1920, %r1694;
	// end inline asm
	ld.shared.u32 	%r1923, [%r2297+152];
	ld.shared.u32 	%r1924, [%r2298+92];
	// begin inline asm
	dp4a.s32.s32 %r1922, %r1923, %r1924, %r1698;
	// end inline asm
	ld.shared.u32 	%r1927, [%r2297+176];
	ld.shared.u32 	%r1928, [%r2298+80];
	// begin inline asm
	dp4a.s32.s32 %r1926, %r1927, %r1928, %r1702;
	// end inline asm
	ld.shared.u32 	%r1931, [%r2297+176];
	ld.shared.u32 	%r1932, [%r2298+84];
	// begin inline asm
	dp4a.s32.s32 %r1930, %r1931, %r1932, %r1706;
	// end inline asm
	ld.shared.u32 	%r1935, [%r2297+176];
	ld.shared.u32 	%r1936, [%r2298+88];
	// begin inline asm
	dp4a.s32.s32 %r1934, %r1935, %r1936, %r1710;
	// end inline asm
	ld.shared.u32 	%r1939, [%r2297+176];
	ld.shared.u32 	%r1940, [%r2298+92];
	// begin inline asm
	dp4a.s32.s32 %r1938, %r1939, %r1940, %r1714;
	// end inline asm
	ld.shared.u32 	%r1943, [%r2297+32];
	ld.shared.u32 	%r1944, [%r2298+224];
	// begin inline asm
	dp4a.s32.s32 %r1942, %r1943, %r1944, %r1718;
	// end inline asm
	ld.shared.u32 	%r1947, [%r2297+32];
	ld.shared.u32 	%r1948, [%r2298+228];
	// begin inline asm
	dp4a.s32.s32 %r1946, %r1947, %r1948, %r1722;
	// end inline asm
	ld.shared.u32 	%r1951, [%r2297+32];
	ld.shared.u32 	%r1952, [%r2298+232];
	// begin inline asm
	dp4a.s32.s32 %r1950, %r1951, %r1952, %r1726;
	// end inline asm
	ld.shared.u32 	%r1955, [%r2297+32];
	ld.shared.u32 	%r1956, [%r2298+236];
	// begin inline asm
	dp4a.s32.s32 %r1954, %r1955, %r1956, %r1730;
	// end inline asm
	ld.shared.u32 	%r1959, [%r2297+56];
	ld.shared.u32 	%r1960, [%r2298+224];
	// begin inline asm
	dp4a.s32.s32 %r1958, %r1959, %r1960, %r1734;
	// end inline asm
	ld.shared.u32 	%r1963, [%r2297+56];
	ld.shared.u32 	%r1964, [%r2298+228];
	// begin inline asm
	dp4a.s32.s32 %r1962, %r1963, %r1964, %r1738;
	// end inline asm
	ld.shared.u32 	%r1967, [%r2297+56];
	ld.shared.u32 	%r1968, [%r2298+232];
	// begin inline asm
	dp4a.s32.s32 %r1966, %r1967, %r1968, %r1742;
	// end inline asm
	ld.shared.u32 	%r1971, [%r2297+56];
	ld.shared.u32 	%r1972, [%r2298+236];
	// begin inline asm
	dp4a.s32.s32 %r1970, %r1971, %r1972, %r1746;
	// end inline asm
	ld.shared.u32 	%r1975, [%r2297+80];
	ld.shared.u32 	%r1976, [%r2298+224];
	// begin inline asm
	dp4a.s32.s32 %r1974, %r1975, %r1976, %r1750;
	// end inline asm
	ld.shared.u32 	%r1979, [%r2297+80];
	ld.shared.u32 	%r1980, [%r2298+228];
	// begin inline asm
	dp4a.s32.s32 %r1978, %r1979, %r1980, %r1754;
	// end inline asm
	ld.shared.u32 	%r1983, [%r2297+80];
	ld.shared.u32 	%r1984, [%r2298+232];
	// begin inline asm
	dp4a.s32.s32 %r1982, %r1983, %r1984, %r1758;
	// end inline asm
	ld.shared.u32 	%r1987, [%r2297+80];
	ld.shared.u32 	%r1988, [%r2298+236];
	// begin inline asm
	dp4a.s32.s32 %r1986, %r1987, %r1988, %r1762;
	// end inline asm
	ld.shared.u32 	%r1991, [%r2297+104];
	ld.shared.u32 	%r1992, [%r2298+224];
	// begin inline asm
	dp4a.s32.s32 %r1990, %r1991, %r1992, %r1766;
	// end inline asm
	ld.shared.u32 	%r1995, [%r2297+104];
	ld.shared.u32 	%r1996, [%r2298+228];
	// begin inline asm
	dp4a.s32.s32 %r1994, %r1995, %r1996, %r1770;
	// end inline asm
	ld.shared.u32 	%r1999, [%r2297+104];
	ld.shared.u32 	%r2000, [%r2298+232];
	// begin inline asm
	dp4a.s32.s32 %r1998, %r1999, %r2000, %r1774;
	// end inline asm
	ld.shared.u32 	%r2003, [%r2297+104];
	ld.shared.u32 	%r2004, [%r2298+236];
	// begin inline asm
	dp4a.s32.s32 %r2002, %r2003, %r2004, %r1778;
	// end inline asm
	ld.shared.u32 	%r2007, [%r2297+128];
	ld.shared.u32 	%r2008, [%r2298+224];
	// begin inline asm
	dp4a.s32.s32 %r2006, %r2007, %r2008, %r1782;
	// end inline asm
	ld.shared.u32 	%r2011, [%r2297+128];
	ld.shared.u32 	%r2012, [%r2298+228];
	// begin inline asm
	dp4a.s32.s32 %r2010, %r2011, %r2012, %r1786;
	// end inline asm
	ld.shared.u32 	%r2015, [%r2297+128];
	ld.shared.u32 	%r2016, [%r2298+232];
	// begin inline asm
	dp4a.s32.s32 %r2014, %r2015, %r2016, %r1790;
	// end inline asm
	ld.shared.u32 	%r2019, [%r2297+128];
	ld.shared.u32 	%r2020, [%r2298+236];
	// begin inline asm
	dp4a.s32.s32 %r2018, %r2019, %r2020, %r1794;
	// end inline asm
	ld.shared.u32 	%r2023, [%r2297+152];
	ld.shared.u32 	%r2024, [%r2298+224];
	// begin inline asm
	dp4a.s32.s32 %r2022, %r2023, %r2024, %r1798;
	// end inline asm
	ld.shared.u32 	%r2027, [%r2297+152];
	ld.shared.u32 	%r2028, [%r2298+228];
	// begin inline asm
	dp4a.s32.s32 %r2026, %r2027, %r2028, %r1802;
	// end inline asm
	ld.shared.u32 	%r2031, [%r2297+152];
	ld.shared.u32 	%r2032, [%r2298+232];
	// begin inline asm
	dp4a.s32.s32 %r2030, %r2031, %r2032, %r1806;
	// end inline asm
	ld.shared.u32 	%r2035, [%r2297+152];
	ld.shared.u32 	%r2036, [%r2298+236];
	// begin inline asm
	dp4a.s32.s32 %r2034, %r2035, %r2036, %r1810;
	// end inline asm
	ld.shared.u32 	%r2039, [%r2297+176];
	ld.shared.u32 	%r2040, [%r2298+224];
	// begin inline asm
	dp4a.s32.s32 %r2038, %r2039, %r2040, %r1814;
	// end inline asm
	ld.shared.u32 	%r2043, [%r2297+176];
	ld.shared.u32 	%r2044, [%r2298+228];
	// begin inline asm
	dp4a.s32.s32 %r2042, %r2043, %r2044, %r1818;
	// end inline asm
	ld.shared.u32 	%r2047, [%r2297+176];
	ld.shared.u32 	%r2048, [%r2298+232];
	// begin inline asm
	dp4a.s32.s32 %r2046, %r2047, %r2048, %r1822;
	// end inline asm
	ld.shared.u32 	%r2051, [%r2297+176];
	ld.shared.u32 	%r2052, [%r2298+236];
	// begin inline asm
	dp4a.s32.s32 %r2050, %r2051, %r2052, %r1826;
	// end inline asm
	ld.shared.u32 	%r2055, [%r2297+56];
	ld.shared.u32 	%r2056, [%r2298+128];
	// begin inline asm
	dp4a.s32.s32 %r2770, %r2055, %r2056, %r1830;
	// end inline asm
	ld.shared.u32 	%r2059, [%r2297+56];
	ld.shared.u32 	%r2060, [%r2298+132];
	// begin inline asm
	dp4a.s32.s32 %r2769, %r2059, %r2060, %r1834;
	// end inline asm
	ld.shared.u32 	%r2063, [%r2297+56];
	ld.shared.u32 	%r2064, [%r2298+136];
	// begin inline asm
	dp4a.s32.s32 %r2768, %r2063, %r2064, %r1838;
	// end inline asm
	ld.shared.u32 	%r2067, [%r2297+56];
	ld.shared.u32 	%r2068, [%r2298+140];
	// begin inline asm
	dp4a.s32.s32 %r2767, %r2067, %r2068, %r1842;
	// end inline asm
	ld.shared.u32 	%r2071, [%r2297+80];
	ld.shared.u32 	%r2072, [%r2298+128];
	// begin inline asm
	dp4a.s32.s32 %r2766, %r2071, %r2072, %r1846;
	// end inline asm
	ld.shared.u32 	%r2075, [%r2297+80];
	ld.shared.u32 	%r2076, [%r2298+132];
	// begin inline asm
	dp4a.s32.s32 %r2765, %r2075, %r2076, %r1850;
	// end inline asm
	ld.shared.u32 	%r2079, [%r2297+80];
	ld.shared.u32 	%r2080, [%r2298+136];
	// begin inline asm
	dp4a.s32.s32 %r2764, %r2079, %r2080, %r1854;
	// end inline asm
	ld.shared.u32 	%r2083, [%r2297+80];
	ld.shared.u32 	%r2084, [%r2298+140];
	// begin inline asm
	dp4a.s32.s32 %r2763, %r2083, %r2084, %r1858;
	// end inline asm
	ld.shared.u32 	%r2087, [%r2297+104];
	ld.shared.u32 	%r2088, [%r2298+128];
	// begin inline asm
	dp4a.s32.s32 %r2762, %r2087, %r2088, %r1862;
	// end inline asm
	ld.shared.u32 	%r2091, [%r2297+104];
	ld.shared.u32 	%r2092, [%r2298+132];
	// begin inline asm
	dp4a.s32.s32 %r2761, %r2091, %r2092, %r1866;
	// end inline asm
	ld.shared.u32 	%r2095, [%r2297+104];
	ld.shared.u32 	%r2096, [%r2298+136];
	// begin inline asm
	dp4a.s32.s32 %r2760, %r2095, %r2096, %r1870;
	// end inline asm
	ld.shared.u32 	%r2099, [%r2297+104];
	ld.shared.u32 	%r2100, [%r2298+140];
	// begin inline asm
	dp4a.s32.s32 %r2759, %r2099, %r2100, %r1874;
	// end inline asm
	ld.shared.u32 	%r2103, [%r2297+128];
	ld.shared.u32 	%r2104, [%r2298+128];
	// begin inline asm
	dp4a.s32.s32 %r2758, %r2103, %r2104, %r1878;
	// end inline asm
	ld.shared.u32 	%r2107, [%r2297+128];
	ld.shared.u32 	%r2108, [%r2298+132];
	// begin inline asm
	dp4a.s32.s32 %r2757, %r2107, %r2108, %r1882;
	// end inline asm
	ld.shared.u32 	%r2111, [%r2297+128];
	ld.shared.u32 	%r2112, [%r2298+136];
	// begin inline asm
	dp4a.s32.s32 %r2756, %r2111, %r2112, %r1886;
	// end inline asm
	ld.shared.u32 	%r2115, [%r2297+128];
	ld.shared.u32 	%r2116, [%r2298+140];
	// begin inline asm
	dp4a.s32.s32 %r2755, %r2115, %r2116, %r1890;
	// end inline asm
	ld.shared.u32 	%r2119, [%r2297+152];
	ld.shared.u32 	%r2120, [%r2298+128];
	// begin inline asm
	dp4a.s32.s32 %r2754, %r2119, %r2120, %r1894;
	// end inline asm
	ld.shared.u32 	%r2123, [%r2297+152];
	ld.shared.u32 	%r2124, [%r2298+132];
	// begin inline asm
	dp4a.s32.s32 %r2753, %r2123, %r2124, %r1898;
	// end inline asm
	ld.shared.u32 	%r2127, [%r2297+152];
	ld.shared.u32 	%r2128, [%r2298+136];
	// begin inline asm
	dp4a.s32.s32 %r2752, %r2127, %r2128, %r1902;
	// end inline asm
	ld.shared.u32 	%r2131, [%r2297+152];
	ld.shared.u32 	%r2132, [%r2298+140];
	// begin inline asm
	dp4a.s32.s32 %r2751, %r2131, %r2132, %r1906;
	// end inline asm
	ld.shared.u32 	%r2135, [%r2297+176];
	ld.shared.u32 	%r2136, [%r2298+128];
	// begin inline asm
	dp4a.s32.s32 %r2750, %r2135, %r2136, %r1910;
	// end inline asm
	ld.shared.u32 	%r2139, [%r2297+176];
	ld.shared.u32 	%r2140, [%r2298+132];
	// begin inline asm
	dp4a.s32.s32 %r2749, %r2139, %r2140, %r1914;
	// end inline asm
	ld.shared.u32 	%r2143, [%r2297+176];
	ld.shared.u32 	%r2144, [%r2298+136];
	// begin inline asm
	dp4a.s32.s32 %r2748, %r2143, %r2144, %r1918;
	// end inline asm
	ld.shared.u32 	%r2147, [%r2297+176];
	ld.shared.u32 	%r2148, [%r2298+140];
	// begin inline asm
	dp4a.s32.s32 %r2747, %r2147, %r2148, %r1922;
	// end inline asm
	ld.shared.u32 	%r2151, [%r2297+200];
	ld.shared.u32 	%r2152, [%r2298+128];
	// begin inline asm
	dp4a.s32.s32 %r2746, %r2151, %r2152, %r1926;
	// end inline asm
	ld.shared.u32 	%r2155, [%r2297+200];
	ld.shared.u32 	%r2156, [%r2298+132];
	// begin inline asm
	dp4a.s32.s32 %r2745, %r2155, %r2156, %r1930;
	// end inline asm
	ld.shared.u32 	%r2159, [%r2297+200];
	ld.shared.u32 	%r2160, [%r2298+136];
	// begin inline asm
	dp4a.s32.s32 %r2744, %r2159, %r2160, %r1934;
	// end inline asm
	ld.shared.u32 	%r2163, [%r2297+200];
	ld.shared.u32 	%r2164, [%r2298+140];
	// begin inline asm
	dp4a.s32.s32 %r2743, %r2163, %r2164, %r1938;
	// end inline asm
	ld.shared.u32 	%r2167, [%r2297+56];
	ld.shared.u32 	%r2168, [%r2298+272];
	// begin inline asm
	dp4a.s32.s32 %r2742, %r2167, %r2168, %r1942;
	// end inline asm
	ld.shared.u32 	%r2171, [%r2297+56];
	ld.shared.u32 	%r2172, [%r2298+276];
	// begin inline asm
	dp4a.s32.s32 %r2741, %r2171, %r2172, %r1946;
	// end inline asm
	ld.shared.u32 	%r2175, [%r2297+56];
	ld.shared.u32 	%r2176, [%r2298+280];
	// begin inline asm
	dp4a.s32.s32 %r2740, %r2175, %r2176, %r1950;
	// end inline asm
	ld.shared.u32 	%r2179, [%r2297+56];
	ld.shared.u32 	%r2180, [%r2298+284];
	// begin inline asm
	dp4a.s32.s32 %r2739, %r2179, %r2180, %r1954;
	// end inline asm
	ld.shared.u32 	%r2183, [%r2297+80];
	ld.shared.u32 	%r2184, [%r2298+272];
	// begin inline asm
	dp4a.s32.s32 %r2738, %r2183, %r2184, %r1958;
	// end inline asm
	ld.shared.u32 	%r2187, [%r2297+80];
	ld.shared.u32 	%r2188, [%r2298+276];
	// begin inline asm
	dp4a.s32.s32 %r2737, %r2187, %r2188, %r1962;
	// end inline asm
	ld.shared.u32 	%r2191, [%r2297+80];
	ld.shared.u32 	%r2192, [%r2298+280];
	// begin inline asm
	dp4a.s32.s32 %r2736, %r2191, %r2192, %r1966;
	// end inline asm
	ld.shared.u32 	%r2195, [%r2297+80];
	ld.shared.u32 	%r2196, [%r2298+284];
	// begin inline asm
	dp4a.s32.s32 %r2735, %r2195, %r2196, %r1970;
	// end inline asm
	ld.shared.u32 	%r2199, [%r2297+104];
	ld.shared.u32 	%r2200, [%r2298+272];
	// begin inline asm
	dp4a.s32.s32 %r2734, %r2199, %r2200, %r1974;
	// end inline asm
	ld.shared.u32 	%r2203, [%r2297+104];
	ld.shared.u32 	%r2204, [%r2298+276];
	// begin inline asm
	dp4a.s32.s32 %r2733, %r2203, %r2204, %r1978;
	// end inline asm
	ld.shared.u32 	%r2207, [%r2297+104];
	ld.shared.u32 	%r2208, [%r2298+280];
	// begin inline asm
	dp4a.s32.s32 %r2732, %r2207, %r2208, %r1982;
	// end inline asm
	ld.shared.u32 	%r2211, [%r2297+104];
	ld.shared.u32 	%r2212, [%r2298+284];
	// begin inline asm
	dp4a.s32.s32 %r2731, %r2211, %r2212, %r1986;
	// end inline asm
	ld.shared.u32 	%r2215, [%r2297+128];
	ld.shared.u32 	%r2216, [%r2298+272];
	// begin inline asm
	dp4a.s32.s32 %r2730, %r2215, %r2216, %r1990;
	// end inline asm
	ld.shared.u32 	%r2219, [%r2297+128];
	ld.shared.u32 	%r2220, [%r2298+276];
	// begin inline asm
	dp4a.s32.s32 %r2729, %r2219, %r2220, %r1994;
	// end inline asm
	ld.shared.u32 	%r2223, [%r2297+128];
	ld.shared.u32 	%r2224, [%r2298+280];
	// begin inline asm
	dp4a.s32.s32 %r2728, %r2223, %r2224, %r1998;
	// end inline asm
	ld.shared.u32 	%r2227, [%r2297+128];
	ld.shared.u32 	%r2228, [%r2298+284];
	// begin inline asm
	dp4a.s32.s32 %r2727, %r2227, %r2228, %r2002;
	// end inline asm
	ld.shared.u32 	%r2231, [%r2297+152];
	ld.shared.u32 	%r2232, [%r2298+272];
	// begin inline asm
	dp4a.s32.s32 %r2726, %r2231, %r2232, %r2006;
	// end inline asm
	ld.shared.u32 	%r2235, [%r2297+152];
	ld.shared.u32 	%r2236, [%r2298+276];
	// begin inline asm
	dp4a.s32.s32 %r2725, %r2235, %r2236, %r2010;
	// end inline asm
	ld.shared.u32 	%r2239, [%r2297+152];
	ld.shared.u32 	%r2240, [%r2298+280];
	// begin inline asm
	dp4a.s32.s32 %r2724, %r2239, %r2240, %r2014;
	// end inline asm
	ld.shared.u32 	%r2243, [%r2297+152];
	ld.shared.u32 	%r2244, [%r2298+284];
	// begin inline asm
	dp4a.s32.s32 %r2723, %r2243, %r2244, %r2018;
	// end inline asm
	ld.shared.u32 	%r2247, [%r2297+176];
	ld.shared.u32 	%r2248, [%r2298+272];
	// begin inline asm
	dp4a.s32.s32 %r2722, %r2247, %r2248, %r2022;
	// end inline asm
	ld.shared.u32 	%r2251, [%r2297+176];
	ld.shared.u32 	%r2252, [%r2298+276];
	// begin inline asm
	dp4a.s32.s32 %r2721, %r2251, %r2252, %r2026;
	// end inline asm
	ld.shared.u32 	%r2255, [%r2297+176];
	ld.shared.u32 	%r2256, [%r2298+280];
	// begin inline asm
	dp4a.s32.s32 %r2720, %r2255, %r2256, %r2030;
	// end inline asm
	ld.shared.u32 	%r2259, [%r2297+176];
	ld.shared.u32 	%r2260, [%r2298+284];
	// begin inline asm
	dp4a.s32.s32 %r2719, %r2259, %r2260, %r2034;
	// end inline asm
	ld.shared.u32 	%r2263, [%r2297+200];
	ld.shared.u32 	%r2264, [%r2298+272];
	// begin inline asm
	dp4a.s32.s32 %r2718, %r2263, %r2264, %r2038;
	// end inline asm
	ld.shared.u32 	%r2267, [%r2297+200];
	ld.shared.u32 	%r2268, [%r2298+276];
	// begin inline asm
	dp4a.s32.s32 %r2717, %r2267, %r2268, %r2042;
	// end inline asm
	ld.shared.u32 	%r2271, [%r2297+200];
	ld.shared.u32 	%r2272, [%r2298+280];
	// begin inline asm
	dp4a.s32.s32 %r2716, %r2271, %r2272, %r2046;
	// end inline asm
	ld.shared.u32 	%r2275, [%r2297+200];
	ld.shared.u32 	%r2276, [%r2298+284];
	// begin inline asm
	dp4a.s32.s32 %r2715, %r2275, %r2276, %r2050;
	// end inline asm
	add.s32 	%r2771, %r2771, 1;
	add.s64 	%rd554, %rd554, 144;
	add.s32 	%r2714, %r2714, 3136;
	add.s32 	%r2713, %r2713, 3136;
	add.s32 	%r2712, %r2712, 3136;
	setp.ne.s32 	%p18, %r2771, 32;
	@%p18 bra 	$L__BB2_1;
	ld.param.u64 	%rd553, [fused_cast_fixed_point_multiply_nn_conv2d_cast_fixed_point_multiply_add_cast_fix_1476761249106760241__1_kernel0_param_4];
	ld.param.u64 	%rd552, [fused_cast_fixed_point_multiply_nn_conv2d_cast_fixed_point_multiply_add_cast_fix_1476761249106760241__1_kernel0_param_3];
	ld.param.u64 	%rd551, [fused_cast_fixed_point_multiply_nn_conv2d_cast_fixed_point_multiply_add_cast_fix_1476761249106760241__1_kernel0_param_2];
	cvta.to.global.u64 	%rd36, %rd552;
	cvta.to.global.u64 	%rd37, %rd551;
	cvta.to.global.u64 	%rd38, %rd553;
	mov.u32 	%r2299, %ctaid.y;
	mul.lo.s32 	%r2300, %r2299, 25088;
	mov.u32 	%r2301, %ctaid.z;
	mad.lo.s32 	%r2302, %r2301, 100352, %r2300;
	mad.lo.s32 	%r2303, %r87, 6272, %r2302;
	mad.lo.s32 	%r2304, %r86, 784, %r2303;
	add.s32 	%r2305, %r2304, %r88;
	mad.lo.s32 	%r2306, %r1, 1568, %r2305;
	shl.b32 	%r2307, %r2, 4;
	add.s32 	%r2308, %r2306, %r2307;
	shl.b32 	%r2309, %r2299, 5;
	shl.b32 	%r2310, %r87, 3;
	add.s32 	%r2311, %r2309, %r2310;
	mul.wide.u32 	%rd39, %r2308, 4;
	add.s64 	%rd40, %rd36, %rd39;
	ld.global.nc.u32 	%r2312, [%rd40];
	mul.wide.s32 	%rd41, %r2312, 1730082555;
	add.s64 	%rd42, %rd41, 1073741824;
	shr.u64 	%rd43, %rd42, 31;
	cvt.u32.u64 	%r2313, %rd43;
	cvt.s64.s32 	%rd44, %r2770;
	mad.lo.s64 	%rd45, %rd44, 159835226374144, 1073741824;
	shr.u64 	%rd46, %rd45, 31;
	cvt.u32.u64 	%r2314, %rd46;
	mul.wide.u32 	%rd47, %r2311, 4;
	add.s64 	%rd48, %rd38, %rd47;
	ld.global.nc.u32 	%r2315, [%rd48];
	add.s32 	%r2316, %r2315, %r2314;
	mul.wide.s32 	%rd49, %r2316, 2074804792;
	add.s64 	%rd50, %rd49, 1073741824;
	shr.u64 	%rd51, %rd50, 31;
	cvt.u32.u64 	%r2317, %rd51;
	add.s32 	%r2318, %r2317, %r2313;
	max.s32 	%r2319, %r2318, 0;
	add.s64 	%rd52, %rd37, %rd39;
	st.global.u32 	[%rd52], %r2319;
	ld.global.nc.u32 	%r2320, [%rd40+4];
	mul.wide.s32 	%rd53, %r2320, 1730082555;
	add.s64 	%rd54, %rd53, 1073741824;
	shr.u64 	%rd55, %rd54, 31;
	cvt.u32.u64 	%r2321, %rd55;
	cvt.s64.s32 	%rd56, %r2769;
	mad.lo.s64 	%rd57, %rd56, 159835226374144, 1073741824;
	shr.u64 	%rd58, %rd57, 31;
	cvt.u32.u64 	%r2322, %rd58;
	ld.global.nc.u32 	%r2323, [%rd48+4];
	add.s32 	%r2324, %r2323, %r2322;
	mul.wide.s32 	%rd59, %r2324, 2074804792;
	add.s64 	%rd60, %rd59, 1073741824;
	shr.u64 	%rd61, %rd60, 31;
	cvt.u32.u64 	%r2325, %rd61;
	add.s32 	%r2326, %r2325, %r2321;
	max.s32 	%r2327, %r2326, 0;
	st.global.u32 	[%rd52+4], %r2327;
	ld.global.nc.u32 	%r2328, [%rd40+8];
	mul.wide.s32 	%rd62, %r2328, 1730082555;
	add.s64 	%rd63, %rd62, 1073741824;
	shr.u64 	%rd64, %rd63, 31;
	cvt.u32.u64 	%r2329, %rd64;
	cvt.s64.s32 	%rd65, %r2768;
	mad.lo.s64 	%rd66, %rd65, 159835226374144, 1073741824;
	shr.u64 	%rd67, %rd66, 31;
	cvt.u32.u64 	%r2330, %rd67;
	ld.global.nc.u32 	%r2331, [%rd48+8];
	add.s32 	%r2332, %r2331, %r2330;
	mul.wide.s32 	%rd68, %r2332, 2074804792;
	add.s64 	%rd69, %rd68, 1073741824;
	shr.u64 	%rd70, %rd69, 31;
	cvt.u32.u64 	%r2333, %rd70;
	add.s32 	%r2334, %r2333, %r2329;
	max.s32 	%r2335, %r2334, 0;
	st.global.u32 	[%rd52+8], %r2335;
	ld.global.nc.u32 	%r2336, [%rd40+12];
	mul.wide.s32 	%rd71, %r2336, 1730082555;
	add.s64 	%rd72, %rd71, 1073741824;
	shr.u64 	%rd73, %rd72, 31;
	cvt.u32.u64 	%r2337, %rd73;
	cvt.s64.s32 	%rd74, %r2767;
	mad.lo.s64 	%rd75, %rd74, 159835226374144, 1073741824;
	shr.u64 	%rd76, %rd75, 31;
	cvt.u32.u64 	%r2338, %rd76;
	ld.global.nc.u32 	%r2339, [%rd48+12];
	add.s32 	%r2340, %r2339, %r2338;
	mul.wide.s32 	%rd77, %r2340, 2074804792;
	add.s64 	%rd78, %rd77, 1073741824;
	shr.u64 	%rd79, %rd78, 31;
	cvt.u32.u64 	%r2341, %rd79;
	add.s32 	%r2342, %r2341, %r2337;
	max.s32 	%r2343, %r2342, 0;
	st.global.u32 	[%rd52+12], %r2343;
	ld.global.nc.u32 	%r2344, [%rd40+448];
	mul.wide.s32 	%rd80, %r2344, 1730082555;
	add.s64 	%rd81, %rd80, 1073741824;
	shr.u64 	%rd82, %rd81, 31;
	cvt.u32.u64 	%r2345, %rd82;
	cvt.s64.s32 	%rd83, %r2766;
	mad.lo.s64 	%rd84, %rd83, 159835226374144, 1073741824;
	shr.u64 	%rd85, %rd84, 31;
	cvt.u32.u64 	%r2346, %rd85;
	add.s32 	%r2347, %r2315, %r2346;
	mul.wide.s32 	%rd86, %r2347, 2074804792;
	add.s64 	%rd87, %rd86, 1073741824;
	shr.u64 	%rd88, %rd87, 31;
	cvt.u32.u64 	%r2348, %rd88;
	add.s32 	%r2349, %r2348, %r2345;
	max.s32 	%r2350, %r2349, 0;
	st.global.u32 	[%rd52+448], %r2350;
	ld.global.nc.u32 	%r2351, [%rd40+452];
	mul.wide.s32 	%rd89, %r2351, 1730082555;
	add.s64 	%rd90, %rd89, 1073741824;
	shr.u64 	%rd91, %rd90, 31;
	cvt.u32.u64 	%r2352, %rd91;
	cvt.s64.s32 	%rd92, %r2765;
	mad.lo.s64 	%rd93, %rd92, 159835226374144, 1073741824;
	shr.u64 	%rd94, %rd93, 31;
	cvt.u32.u64 	%r2353, %rd94;
	add.s32 	%r2354, %r2323, %r2353;
	mul.wide.s32 	%rd95, %r2354, 2074804792;
	add.s64 	%rd96, %rd95, 1073741824;
	shr.u64 	%rd97, %rd96, 31;
	cvt.u32.u64 	%r2355, %rd97;
	add.s32 	%r2356, %r2355, %r2352;
	max.s32 	%r2357, %r2356, 0;
	st.global.u32 	[%rd52+452], %r2357;
	ld.global.nc.u32 	%r2358, [%rd40+456];
	mul.wide.s32 	%rd98, %r2358, 1730082555;
	add.s64 	%rd99, %rd98, 1073741824;
	shr.u64 	%rd100, %rd99, 31;
	cvt.u32.u64 	%r2359, %rd100;
	cvt.s64.s32 	%rd101, %r2764;
	mad.lo.s64 	%rd102, %rd101, 159835226374144, 1073741824;
	shr.u64 	%rd103, %rd102, 31;
	cvt.u32.u64 	%r2360, %rd103;
	add.s32 	%r2361, %r2331, %r2360;
	mul.wide.s32 	%rd104, %r2361, 2074804792;
	add.s64 	%rd105, %rd104, 1073741824;
	shr.u64 	%rd106, %rd105, 31;
	cvt.u32.u64 	%r2362, %rd106;
	add.s32 	%r2363, %r2362, %r2359;
	max.s32 	%r2364, %r2363, 0;
	st.global.u32 	[%rd52+456], %r2364;
	ld.global.nc.u32 	%r2365, [%rd40+460];
	mul.wide.s32 	%rd107, %r2365, 1730082555;
	add.s64 	%rd108, %rd107, 1073741824;
	shr.u64 	%rd109, %rd108, 31;
	cvt.u32.u64 	%r2366, %rd109;
	cvt.s64.s32 	%rd110, %r2763;
	mad.lo.s64 	%rd111, %rd110, 159835226374144, 1073741824;
	shr.u64 	%rd112, %rd111, 31;
	cvt.u32.u64 	%r2367, %rd112;
	add.s32 	%r2368, %r2339, %r2367;
	mul.wide.s32 	%rd113, %r2368, 2074804792;
	add.s64 	%rd114, %rd113, 1073741824;
	shr.u64 	%rd115, %rd114, 31;
	cvt.u32.u64 	%r2369, %rd115;
	add.s32 	%r2370, %r2369, %r2366;
	max.s32 	%r2371, %r2370, 0;
	st.global.u32 	[%rd52+460], %r2371;
	ld.global.nc.u32 	%r2372, [%rd40+896];
	mul.wide.s32 	%rd116, %r2372, 1730082555;
	add.s64 	%rd117, %rd116, 1073741824;
	shr.u64 	%rd118, %rd117, 31;
	cvt.u32.u64 	%r2373, %rd118;
	cvt.s64.s32 	%rd119, %r2762;
	mad.lo.s64 	%rd120, %rd119, 159835226374144, 1073741824;
	shr.u64 	%rd121, %rd120, 31;
	cvt.u32.u64 	%r2374, %rd121;
	add.s32 	%r2375, %r2315, %r2374;
	mul.wide.s32 	%rd122, %r2375, 2074804792;
	add.s64 	%rd123, %rd122, 1073741824;
	shr.u64 	%rd124, %rd123, 31;
	cvt.u32.u64 	%r2376, %rd124;
	add.s32 	%r2377, %r2376, %r2373;
	max.s32 	%r2378, %r2377, 0;
	st.global.u32 	[%rd52+896], %r2378;
	ld.global.nc.u32 	%r2379, [%rd40+900];
	mul.wide.s32 	%rd125, %r2379, 1730082555;
	add.s64 	%rd126, %rd125, 1073741824;
	shr.u64 	%rd127, %rd126, 31;
	cvt.u32.u64 	%r2380, %rd127;
	cvt.s64.s32 	%rd128, %r2761;
	mad.lo.s64 	%rd129, %rd128, 159835226374144, 1073741824;
	shr.u64 	%rd130, %rd129, 31;
	cvt.u32.u64 	%r2381, %rd130;
	add.s32 	%r2382, %r2323, %r2381;
	mul.wide.s32 	%rd131, %r2382, 2074804792;
	add.s64 	%rd132, %rd131, 1073741824;
	shr.u64 	%rd133, %rd132, 31;
	cvt.u32.u64 	%r2383, %rd133;
	add.s32 	%r2384, %r2383, %r2380;
	max.s32 	%r2385, %r2384, 0;
	st.global.u32 	[%rd52+900], %r2385;
	ld.global.nc.u32 	%r2386, [%rd40+904];
	mul.wide.s32 	%rd134, %r2386, 1730082555;
	add.s64 	%rd135, %rd134, 1073741824;
	shr.u64 	%rd136, %rd135, 31;
	cvt.u32.u64 	%r2387, %rd136;
	cvt.s64.s32 	%rd137, %r2760;
	mad.lo.s64 	%rd138, %rd137, 159835226374144, 1073741824;
	shr.u64 	%rd139, %rd138, 31;
	cvt.u32.u64 	%r2388, %rd139;
	add.s32 	%r2389, %r2331, %r2388;
	mul.wide.s32 	%rd140, %r2389, 2074804792;
	add.s64 	%rd141, %rd140, 1073741824;
	shr.u64 	%rd142, %rd141, 31;
	cvt.u32.u64 	%r2390, %rd142;
	add.s32 	%r2391, %r2390, %r2387;
	max.s32 	%r2392, %r2391, 0;
	st.global.u32 	[%rd52+904], %r2392;
	ld.global.nc.u32 	%r2393, [%rd40+908];
	mul.wide.s32 	%rd143, %r2393, 1730082555;
	add.s64 	%rd144, %rd143, 1073741824;
	shr.u64 	%rd145, %rd144, 31;
	cvt.u32.u64 	%r2394, %rd145;
	cvt.s64.s32 	%rd146, %r2759;
	mad.lo.s64 	%rd147, %rd146, 159835226374144, 1073741824;
	shr.u64 	%rd148, %rd147, 31;
	cvt.u32.u64 	%r2395, %rd148;
	add.s32 	%r2396, %r2339, %r2395;
	mul.wide.s32 	%rd149, %r2396, 2074804792;
	add.s64 	%rd150, %rd149, 1073741824;
	shr.u64 	%rd151, %rd150, 31;
	cvt.u32.u64 	%r2397, %rd151;
	add.s32 	%r2398, %r2397, %r2394;
	max.s32 	%r2399, %r2398, 0;
	st.global.u32 	[%rd52+908], %r2399;
	ld.global.nc.u32 	%r2400, [%rd40+1344];
	mul.wide.s32 	%rd152, %r2400, 1730082555;
	add.s64 	%rd153, %rd152, 1073741824;
	shr.u64 	%rd154, %rd153, 31;
	cvt.u32.u64 	%r2401, %rd154;
	cvt.s64.s32 	%rd155, %r2758;
	mad.lo.s64 	%rd156, %rd155, 159835226374144, 1073741824;
	shr.u64 	%rd157, %rd156, 31;
	cvt.u32.u64 	%r2402, %rd157;
	add.s32 	%r2403, %r2315, %r2402;
	mul.wide.s32 	%rd158, %r2403, 2074804792;
	add.s64 	%rd159, %rd158, 1073741824;
	shr.u64 	%rd160, %rd159, 31;
	cvt.u32.u64 	%r2404, %rd160;
	add.s32 	%r2405, %r2404, %r2401;
	max.s32 	%r2406, %r2405, 0;
	st.global.u32 	[%rd52+1344], %r2406;
	ld.global.nc.u32 	%r2407, [%rd40+1348];
	mul.wide.s32 	%rd161, %r2407, 1730082555;
	add.s64 	%rd162, %rd161, 1073741824;
	shr.u64 	%rd163, %rd162, 31;
	cvt.u32.u64 	%r2408, %rd163;
	cvt.s64.s32 	%rd164, %r2757;
	mad.lo.s64 	%rd165, %rd164, 159835226374144, 1073741824;
	shr.u64 	%rd166, %rd165, 31;
	cvt.u32.u64 	%r2409, %rd166;
	add.s32 	%r2410, %r2323, %r2409;
	mul.wide.s32 	%rd167, %r2410, 2074804792;
	add.s64 	%rd168, %rd167, 1073741824;
	shr.u64 	%rd169, %rd168, 31;
	cvt.u32.u64 	%r2411, %rd169;
	add.s32 	%r2412, %r2411, %r2408;
	max.s32 	%r2413, %r2412, 0;
	st.global.u32 	[%rd52+1348], %r2413;
	ld.global.nc.u32 	%r2414, [%rd40+1352];
	mul.wide.s32 	%rd170, %r2414, 1730082555;
	add.s64 	%rd171, %rd170, 1073741824;
	shr.u64 	%rd172, %rd171, 31;
	cvt.u32.u64 	%r2415, %rd172;
	cvt.s64.s32 	%rd173, %r2756;
	mad.lo.s64 	%rd174, %rd173, 159835226374144, 1073741824;
	shr.u64 	%rd175, %rd174, 31;
	cvt.u32.u64 	%r2416, %rd175;
	add.s32 	%r2417, %r2331, %r2416;
	mul.wide.s32 	%rd176, %r2417, 2074804792;
	add.s64 	%rd177, %rd176, 1073741824;
	shr.u64 	%rd178, %rd177, 31;
	cvt.u32.u64 	%r2418, %rd178;
	add.s32 	%r2419, %r2418, %r2415;
	max.s32 	%r2420, %r2419, 0;
	st.global.u32 	[%rd52+1352], %r2420;
	ld.global.nc.u32 	%r2421, [%rd40+1356];
	mul.wide.s32 	%rd179, %r2421, 1730082555;
	add.s64 	%rd180, %rd179, 1073741824;
	shr.u64 	%rd181, %rd180, 31;
	cvt.u32.u64 	%r2422, %rd181;
	cvt.s64.s32 	%rd182, %r2755;
	mad.lo.s64 	%rd183, %rd182, 159835226374144, 1073741824;
	shr.u64 	%rd184, %rd183, 31;
	cvt.u32.u64 	%r2423, %rd184;
	add.s32 	%r2424, %r2339, %r2423;
	mul.wide.s32 	%rd185, %r2424, 2074804792;
	add.s64 	%rd186, %rd185, 1073741824;
	shr.u64 	%rd187, %rd186, 31;
	cvt.u32.u64 	%r2425, %rd187;
	add.s32 	%r2426, %r2425, %r2422;
	max.s32 	%r2427, %r2426, 0;
	st.global.u32 	[%rd52+1356], %r2427;
	ld.global.nc.u32 	%r2428, [%rd40+1792];
	mul.wide.s32 	%rd188, %r2428, 1730082555;
	add.s64 	%rd189, %rd188, 1073741824;
	shr.u64 	%rd190, %rd189, 31;
	cvt.u32.u64 	%r2429, %rd190;
	cvt.s64.s32 	%rd191, %r2754;
	mad.lo.s64 	%rd192, %rd191, 159835226374144, 1073741824;
	shr.u64 	%rd193, %rd192, 31;
	cvt.u32.u64 	%r2430, %rd193;
	add.s32 	%r2431, %r2315, %r2430;
	mul.wide.s32 	%rd194, %r2431, 2074804792;
	add.s64 	%rd195, %rd194, 1073741824;
	shr.u64 	%rd196, %rd195, 31;
	cvt.u32.u64 	%r2432, %rd196;
	add.s32 	%r2433, %r2432, %r2429;
	max.s32 	%r2434, %r2433, 0;
	st.global.u32 	[%rd52+1792], %r2434;
	ld.global.nc.u32 	%r2435, [%rd40+1796];
	mul.wide.s32 	%rd197, %r2435, 1730082555;
	add.s64 	%rd198, %rd197, 1073741824;
	shr.u64 	%rd199, %rd198, 31;
	cvt.u32.u64 	%r2436, %rd199;
	cvt.s64.s32 	%rd200, %r2753;
	mad.lo.s64 	%rd201, %rd200, 159835226374144, 1073741824;
	shr.u64 	%rd202, %rd201, 31;
	cvt.u32.u64 	%r2437, %rd202;
	add.s32 	%r2438, %r2323, %r2437;
	mul.wide.s32 	%rd203, %r2438, 2074804792;
	add.s64 	%rd204, %rd203, 1073741824;
	shr.u64 	%rd205, %rd204, 31;
	cvt.u32.u64 	%r2439, %rd205;
	add.s32 	%r2440, %r2439, %r2436;
	max.s32 	%r2441, %r2440, 0;
	st.global.u32 	[%rd52+1796], %r2441;
	ld.global.nc.u32 	%r2442, [%rd40+1800];
	mul.wide.s32 	%rd206, %r2442, 1730082555;
	add.s64 	%rd207, %rd206, 1073741824;
	shr.u64 	%rd208, %rd207, 31;
	cvt.u32.u64 	%r2443, %rd208;
	cvt.s64.s32 	%rd209, %r2752;
	mad.lo.s64 	%rd210, %rd209, 159835226374144, 1073741824;
	shr.u64 	%rd211, %rd210, 31;
	cvt.u32.u64 	%r2444, %rd211;
	add.s32 	%r2445, %r2331, %r2444;
	mul.wide.s32 	%rd212, %r2445, 2074804792;
	add.s64 	%rd213, %rd212, 1073741824;
	shr.u64 	%rd214, %rd213, 31;
	cvt.u32.u64 	%r2446, %rd214;
	add.s32 	%r2447, %r2446, %r2443;
	max.s32 	%r2448, %r2447, 0;
	st.global.u32 	[%rd52+1800], %r2448;
	ld.global.nc.u32 	%r2449, [%rd40+1804];
	mul.wide.s32 	%rd215, %r2449, 1730082555;
	add.s64 	%rd216, %rd215, 1073741824;
	shr.u64 	%rd217, %rd216, 31;
	cvt.u32.u64 	%r2450, %rd217;
	cvt.s64.s32 	%rd218, %r2751;
	mad.lo.s64 	%rd219, %rd218, 159835226374144, 1073741824;
	shr.u64 	%rd220, %rd219, 31;
	cvt.u32.u64 	%r2451, %rd220;
	add.s32 	%r2452, %r2339, %r2451;
	mul.wide.s32 	%rd221, %r2452, 2074804792;
	add.s64 	%rd222, %rd221, 1073741824;
	shr.u64 	%rd223, %rd222, 31;
	cvt.u32.u64 	%r2453, %rd223;
	add.s32 	%r2454, %r2453, %r2450;
	max.s32 	%r2455, %r2454, 0;
	st.global.u32 	[%rd52+1804], %r2455;
	ld.global.nc.u32 	%r2456, [%rd40+2240];
	mul.wide.s32 	%rd224, %r2456, 1730082555;
	add.s64 	%rd225, %rd224, 1073741824;
	shr.u64 	%rd226, %rd225, 31;
	cvt.u32.u64 	%r2457, %rd226;
	cvt.s64.s32 	%rd227, %r2750;
	mad.lo.s64 	%rd228, %rd227, 159835226374144, 1073741824;
	shr.u64 	%rd229, %rd228, 31;
	cvt.u32.u64 	%r2458, %rd229;
	add.s32 	%r2459, %r2315, %r2458;
	mul.wide.s32 	%rd230, %r2459, 2074804792;
	add.s64 	%rd231, %rd230, 1073741824;
	shr.u64 	%rd232, %rd231, 31;
	cvt.u32.u64 	%r2460, %rd232;
	add.s32 	%r2461, %r2460, %r2457;
	max.s32 	%r2462, %r2461, 0;
	st.global.u32 	[%rd52+2240], %r2462;
	ld.global.nc.u32 	%r2463, [%rd40+2244];
	mul.wide.s32 	%rd233, %r2463, 1730082555;
	add.s64 	%rd234, %rd233, 1073741824;
	shr.u64 	%rd235, %rd234, 31;
	cvt.u32.u64 	%r2464, %rd235;
	cvt.s64.s32 	%rd236, %r2749;
	mad.lo.s64 	%rd237, %rd236, 159835226374144, 1073741824;
	shr.u64 	%rd238, %rd237, 31;
	cvt.u32.u64 	%r2465, %rd238;
	add.s32 	%r2466, %r2323, %r2465;
	mul.wide.s32 	%rd239, %r2466, 2074804792;
	add.s64 	%rd240, %rd239, 1073741824;
	shr.u64 	%rd241, %rd240, 31;
	cvt.u32.u64 	%r2467, %rd241;
	add.s32 	%r2468, %r2467, %r2464;
	max.s32 	%r2469, %r2468, 0;
	st.global.u32 	[%rd52+2244], %r2469;
	ld.global.nc.u32 	%r2470, [%rd40+2248];
	mul.wide.s32 	%rd242, %r2470, 1730082555;
	add.s64 	%rd243, %rd242, 1073741824;
	shr.u64 	%rd244, %rd243, 31;
	cvt.u32.u64 	%r2471, %rd244;
	cvt.s64.s32 	%rd245, %r2748;
	mad.lo.s64 	%rd246, %rd245, 159835226374144, 1073741824;
	shr.u64 	%rd247, %rd246, 31;
	cvt.u32.u64 	%r2472, %rd247;
	add.s32 	%r2473, %r2331, %r2472;
	mul.wide.s32 	%rd248, %r2473, 2074804792;
	add.s64 	%rd249, %rd248, 1073741824;
	shr.u64 	%rd250, %rd249, 31;
	cvt.u32.u64 	%r2474, %rd250;
	add.s32 	%r2475, %r2474, %r2471;
	max.s32 	%r2476, %r2475, 0;
	st.global.u32 	[%rd52+2248], %r2476;
	ld.global.nc.u32 	%r2477, [%rd40+2252];
	mul.wide.s32 	%rd251, %r2477, 1730082555;
	add.s64 	%rd252, %rd251, 1073741824;
	shr.u64 	%rd253, %rd252, 31;
	cvt.u32.u64 	%r2478, %rd253;
	cvt.s64.s32 	%rd254, %r2747;
	mad.lo.s64 	%rd255, %rd254, 159835226374144, 1073741824;
	shr.u64 	%rd256, %rd255, 31;
	cvt.u32.u64 	%r2479, %rd256;
	add.s32 	%r2480, %r2339, %r2479;
	mul.wide.s32 	%rd257, %r2480, 2074804792;
	add.s64 	%rd258, %rd257, 1073741824;
	shr.u64 	%rd259, %rd258, 31;
	cvt.u32.u64 	%r2481, %rd259;
	add.s32 	%r2482, %r2481, %r2478;
	max.s32 	%r2483, %r2482, 0;
	st.global.u32 	[%rd52+2252], %r2483;
	ld.global.nc.u32 	%r2484, [%rd40+2688];
	mul.wide.s32 	%rd260, %r2484, 1730082555;
	add.s64 	%rd261, %rd260, 1073741824;
	shr.u64 	%rd262, %rd261, 31;
	cvt.u32.u64 	%r2485, %rd262;
	cvt.s64.s32 	%rd263, %r2746;
	mad.lo.s64 	%rd264, %rd263, 159835226374144, 1073741824;
	shr.u64 	%rd265, %rd264, 31;
	cvt.u32.u64 	%r2486, %rd265;
	add.s32 	%r2487, %r2315, %r2486;
	mul.wide.s32 	%rd266, %r2487, 2074804792;
	add.s64 	%rd267, %rd266, 1073741824;
	shr.u64 	%rd268, %rd267, 31;
	cvt.u32.u64 	%r2488, %rd268;
	add.s32 	%r2489, %r2488, %r2485;
	max.s32 	%r2490, %r2489, 0;
	st.global.u32 	[%rd52+2688], %r2490;
	ld.global.nc.u32 	%r2491, [%rd40+2692];
	mul.wide.s32 	%rd269, %r2491, 1730082555;
	add.s64 	%rd270, %rd269, 1073741824;
	shr.u64 	%rd271, %rd270, 31;
	cvt.u32.u64 	%r2492, %rd271;
	cvt.s64.s32 	%rd272, %r2745;
	mad.lo.s64 	%rd273, %rd272, 159835226374144, 1073741824;
	shr.u64 	%rd274, %rd273, 31;
	cvt.u32.u64 	%r2493, %rd274;
	add.s32 	%r2494, %r2323, %r2493;
	mul.wide.s32 	%rd275, %r2494, 2074804792;
	add.s64 	%rd276, %rd275, 1073741824;
	shr.u64 	%rd277, %rd276, 31;
	cvt.u32.u64 	%r2495, %rd277;
	add.s32 	%r2496, %r2495, %r2492;
	max.s32 	%r2497, %r2496, 0;
	st.global.u32 	[%rd52+2692], %r2497;
	ld.global.nc.u32 	%r2498, [%rd40+2696];
	mul.wide.s32 	%rd278, %r2498, 1730082555;
	add.s64 	%rd279, %rd278, 1073741824;
	shr.u64 	%rd280, %rd279, 31;
	cvt.u32.u64 	%r2499, %rd280;
	cvt.s64.s32 	%rd281, %r2744;
	mad.lo.s64 	%rd282, %rd281, 159835226374144, 1073741824;
	shr.u64 	%rd283, %rd282, 31;
	cvt.u32.u64 	%r2500, %rd283;
	add.s32 	%r2501, %r2331, %r2500;
	mul.wide.s32 	%rd284, %r2501, 2074804792;
	add.s64 	%rd285, %rd284, 1073741824;
	shr.u64 	%rd286, %rd285, 31;
	cvt.u32.u64 	%r2502, %rd286;
	add.s32 	%r2503, %r2502, %r2499;
	max.s32 	%r2504, %r2503, 0;
	st.global.u32 	[%rd52+2696], %r2504;
	ld.global.nc.u32 	%r2505, [%rd40+2700];
	mul.wide.s32 	%rd287, %r2505, 1730082555;
	add.s64 	%rd288, %rd287, 1073741824;
	shr.u64 	%rd289, %rd288, 31;
	cvt.u32.u64 	%r2506, %rd289;
	cvt.s64.s32 	%rd290, %r2743;
	mad.lo.s64 	%rd291, %rd290, 159835226374144, 1073741824;
	shr.u64 	%rd292, %rd291, 31;
	cvt.u32.u64 	%r2507, %rd292;
	add.s32 	%r2508, %r2339, %r2507;
	mul.wide.s32 	%rd293, %r2508, 2074804792;
	add.s64 	%rd294, %rd293, 1073741824;
	shr.u64 	%rd295, %rd294, 31;
	cvt.u32.u64 	%r2509, %rd295;
	add.s32 	%r2510, %r2509, %r2506;
	max.s32 	%r2511, %r2510, 0;
	st.global.u32 	[%rd52+2700], %r2511;
	ld.global.nc.u32 	%r2512, [%rd40+12544];
	mul.wide.s32 	%rd296, %r2512, 1730082555;
	add.s64 	%rd297, %rd296, 1073741824;
	shr.u64 	%rd298, %rd297, 31;
	cvt.u32.u64 	%r2513, %rd298;
	cvt.s64.s32 	%rd299, %r2742;
	mad.lo.s64 	%rd300, %rd299, 159835226374144, 1073741824;
	shr.u64 	%rd301, %rd300, 31;
	cvt.u32.u64 	%r2514, %rd301;
	ld.global.nc.u32 	%r2515, [%rd48+16];
	add.s32 	%r2516, %r2515, %r2514;
	mul.wide.s32 	%rd302, %r2516, 2074804792;
	add.s64 	%rd303, %rd302, 1073741824;
	shr.u64 	%rd304, %rd303, 31;
	cvt.u32.u64 	%r2517, %rd304;
	add.s32 	%r2518, %r2517, %r2513;
	max.s32 	%r2519, %r2518, 0;
	st.global.u32 	[%rd52+12544], %r2519;
	ld.global.nc.u32 	%r2520, [%rd40+12548];
	mul.wide.s32 	%rd305, %r2520, 1730082555;
	add.s64 	%rd306, %rd305, 1073741824;
	shr.u64 	%rd307, %rd306, 31;
	cvt.u32.u64 	%r2521, %rd307;
	cvt.s64.s32 	%rd308, %r2741;
	mad.lo.s64 	%rd309, %rd308, 159835226374144, 1073741824;
	shr.u64 	%rd310, %rd309, 31;
	cvt.u32.u64 	%r2522, %rd310;
	ld.global.nc.u32 	%r2523, [%rd48+20];
	add.s32 	%r2524, %r2523, %r2522;
	mul.wide.s32 	%rd311, %r2524, 2074804792;
	add.s64 	%rd312, %rd311, 1073741824;
	shr.u64 	%rd313, %rd312, 31;
	cvt.u32.u64 	%r2525, %rd313;
	add.s32 	%r2526, %r2525, %r2521;
	max.s32 	%r2527, %r2526, 0;
	st.global.u32 	[%rd52+12548], %r2527;
	ld.global.nc.u32 	%r2528, [%rd40+12552];
	mul.wide.s32 	%rd314, %r2528, 1730082555;
	add.s64 	%rd315, %rd314, 1073741824;
	shr.u64 	%rd316, %rd315, 31;
	cvt.u32.u64 	%r2529, %rd316;
	cvt.s64.s32 	%rd317, %r2740;
	mad.lo.s64 	%rd318, %rd317, 159835226374144, 1073741824;
	shr.u64 	%rd319, %rd318, 31;
	cvt.u32.u64 	%r2530, %rd319;
	ld.global.nc.u32 	%r2531, [%rd48+24];
	add.s32 	%r2532, %r2531, %r2530;
	mul.wide.s32 	%rd320, %r2532, 2074804792;
	add.s64 	%rd321, %rd320, 1073741824;
	shr.u64 	%rd322, %rd321, 31;
	cvt.u32.u64 	%r2533, %rd322;
	add.s32 	%r2534, %r2533, %r2529;
	max.s32 	%r2535, %r2534, 0;
	st.global.u32 	[%rd52+12552], %r2535;
	ld.global.nc.u32 	%r2536, [%rd40+12556];
	mul.wide.s32 	%rd323, %r2536, 1730082555;
	add.s64 	%rd324, %rd323, 1073741824;
	shr.u64 	%rd325, %rd324, 31;
	cvt.u32.u64 	%r2537, %rd325;
	cvt.s64.s32 	%rd326, %r2739;
	mad.lo.s64 	%rd327, %rd326, 159835226374144, 1073741824;
	shr.u64 	%rd328, %rd327, 31;
	cvt.u32.u64 	%r2538, %rd328;
	ld.global.nc.u32 	%r2539, [%rd48+28];
	add.s32 	%r2540, %r2539, %r2538;
	mul.wide.s32 	%rd329, %r2540, 2074804792;
	add.s64 	%rd330, %rd329, 1073741824;
	shr.u64 	%rd331, %rd330, 31;
	cvt.u32.u64 	%r2541, %rd331;
	add.s32 	%r2542, %r2541, %r2537;
	max.s32 	%r2543, %r2542, 0;
	st.global.u32 	[%rd52+12556], %r2543;
	ld.global.nc.u32 	%r2544, [%rd40+12992];
	mul.wide.s32 	%rd332, %r2544, 1730082555;
	add.s64 	%rd333, %rd332, 1073741824;
	shr.u64 	%rd334, %rd333, 31;
	cvt.u32.u64 	%r2545, %rd334;
	cvt.s64.s32 	%rd335, %r2738;
	mad.lo.s64 	%rd336, %rd335, 159835226374144, 1073741824;
	shr.u64 	%rd337, %rd336, 31;
	cvt.u32.u64 	%r2546, %rd337;
	add.s32 	%r2547, %r2515, %r2546;
	mul.wide.s32 	%rd338, %r2547, 2074804792;
	add.s64 	%rd339, %rd338, 1073741824;
	shr.u64 	%rd340, %rd339, 31;
	cvt.u32.u64 	%r2548, %rd340;
	add.s32 	%r2549, %r2548, %r2545;
	max.s32 	%r2550, %r2549, 0;
	st.global.u32 	[%rd52+12992], %r2550;
	ld.global.nc.u32 	%r2551, [%rd40+12996];
	mul.wide.s32 	%rd341, %r2551, 1730082555;
	add.s64 	%rd342, %rd341, 1073741824;
	shr.u64 	%rd343, %rd342, 31;
	cvt.u32.u64 	%r2552, %rd343;
	cvt.s64.s32 	%rd344, %r2737;
	mad.lo.s64 	%rd345, %rd344, 159835226374144, 1073741824;
	shr.u64 	%rd346, %rd345, 31;
	cvt.u32.u64 	%r2553, %rd346;
	add.s32 	%r2554, %r2523, %r2553;
	mul.wide.s32 	%rd347, %r2554, 2074804792;
	add.s64 	%rd348, %rd347, 1073741824;
	shr.u64 	%rd349, %rd348, 31;
	cvt.u32.u64 	%r2555, %rd349;
	add.s32 	%r2556, %r2555, %r2552;
	max.s32 	%r2557, %r2556, 0;
	st.global.u32 	[%rd52+12996], %r2557;
	ld.global.nc.u32 	%r2558, [%rd40+13000];
	mul.wide.s32 	%rd350, %r2558, 1730082555;
	add.s64 	%rd351, %rd350, 1073741824;
	shr.u64 	%rd352, %rd351, 31;
	cvt.u32.u64 	%r2559, %rd352;
	cvt.s64.s32 	%rd353, %r2736;
	mad.lo.s64 	%rd354, %rd353, 159835226374144, 1073741824;
	shr.u64 	%rd355, %rd354, 31;
	cvt.u32.u64 	%r2560, %rd355;
	add.s32 	%r2561, %r2531, %r2560;
	mul.wide.s32 	%rd356, %r2561, 2074804792;
	add.s64 	%rd357, %rd356, 1073741824;
	shr.u64 	%rd358, %rd357, 31;
	cvt.u32.u64 	%r2562, %rd358;
	add.s32 	%r2563, %r2562, %r2559;
	max.s32 	%r2564, %r2563, 0;
	st.global.u32 	[%rd52+13000], %r2564;
	ld.global.nc.u32 	%r2565, [%rd40+13004];
	mul.wide.s32 	%rd359, %r2565, 1730082555;
	add.s64 	%rd360, %rd359, 1073741824;
	shr.u64 	%rd361, %rd360, 31;
	cvt.u32.u64 	%r2566, %rd361;
	cvt.s64.s32 	%rd362, %r2735;
	mad.lo.s64 	%rd363, %rd362, 159835226374144, 1073741824;
	shr.u64 	%rd364, %rd363, 31;
	cvt.u32.u64 	%r2567, %rd364;
	add.s32 	%r2568, %r2539, %r2567;
	mul.wide.s32 	%rd365, %r2568, 2074804792;
	add.s64 	%rd366, %rd365, 1073741824;
	shr.u64 	%rd367, %rd366, 31;
	cvt.u32.u64 	%r2569, %rd367;
	add.s32 	%r2570, %r2569, %r2566;
	max.s32 	%r2571, %r2570, 0;
	st.global.u32 	[%rd52+13004], %r2571;
	ld.global.nc.u32 	%r2572, [%rd40+13440];
	mul.wide.s32 	%rd368, %r2572, 1730082555;
	add.s64 	%rd369, %rd368, 1073741824;
	shr.u64 	%rd370, %rd369, 31;
	cvt.u32.u64 	%r2573, %rd370;
	cvt.s64.s32 	%rd371, %r2734;
	mad.lo.s64 	%rd372, %rd371, 159835226374144, 1073741824;
	shr.u64 	%rd373, %rd372, 31;
	cvt.u32.u64 	%r2574, %rd373;
	add.s32 	%r2575, %r2515, %r2574;
	mul.wide.s32 	%rd374, %r2575, 2074804792;
	add.s64 	%rd375, %rd374, 1073741824;
	shr.u64 	%rd376, %rd375, 31;
	cvt.u32.u64 	%r2576, %rd376;
	add.s32 	%r2577, %r2576, %r2573;
	max.s32 	%r2578, %r2577, 0;
	st.global.u32 	[%rd52+13440], %r2578;
	ld.global.nc.u32 	%r2579, [%rd40+13444];
	mul.wide.s32 	%rd377, %r2579, 1730082555;
	add.s64 	%rd378, %rd377, 1073741824;
	shr.u64 	%rd379, %rd378, 31;
	cvt.u32.u64 	%r2580, %rd379;
	cvt.s64.s32 	%rd380, %r2733;
	mad.lo.s64 	%rd381, %rd380, 159835226374144, 1073741824;
	shr.u64 	%rd382, %rd381, 31;
	cvt.u32.u64 	%r2581, %rd382;
	add.s32 	%r2582, %r2523, %r2581;
	mul.wide.s32 	%rd383, %r2582, 2074804792;
	add.s64 	%rd384, %rd383, 1073741824;
	shr.u64 	%rd385, %rd384, 31;
	cvt.u32.u64 	%r2583, %rd385;
	add.s32 	%r2584, %r2583, %r2580;
	max.s32 	%r2585, %r2584, 0;
	st.global.u32 	[%rd52+13444], %r2585;
	ld.global.nc.u32 	%r2586, [%rd40+13448];
	mul.wide.s32 	%rd386, %r2586, 1730082555;
	add.s64 	%rd387, %rd386, 1073741824;
	shr.u64 	%rd388, %rd387, 31;
	cvt.u32.u64 	%r2587, %rd388;
	cvt.s64.s32 	%rd389, %r2732;
	mad.lo.s64 	%rd390, %rd389, 159835226374144, 1073741824;
	shr.u64 	%rd391, %rd390, 31;
	cvt.u32.u64 	%r2588, %rd391;
	add.s32 	%r2589, %r2531, %r2588;
	mul.wide.s32 	%rd392, %r2589, 2074804792;
	add.s64 	%rd393, %rd392, 1073741824;
	shr.u64 	%rd394, %rd393, 31;
	cvt.u32.u64 	%r2590, %rd394;
	add.s32 	%r2591, %r2590, %r2587;
	max.s32 	%r2592, %r2591, 0;
	st.global.u32 	[%rd52+13448], %r2592;
	ld.global.nc.u32 	%r2593, [%rd40+13452];
	mul.wide.s32 	%rd395, %r2593, 1730082555;
	add.s64 	%rd396, %rd395, 1073741824;
	shr.u64 	%rd397, %rd396, 31;
	cvt.u32.u64 	%r2594, %rd397;
	cvt.s64.s32 	%rd398, %r2731;
	mad.lo.s64 	%rd399, %rd398, 159835226374144, 1073741824;
	shr.u64 	%rd400, %rd399, 31;
	cvt.u32.u64 	%r2595, %rd400;
	add.s32 	%r2596, %r2539, %r2595;
	mul.wide.s32 	%rd401, %r2596, 2074804792;
	add.s64 	%rd402, %rd401, 1073741824;
	shr.u64 	%rd403, %rd402, 31;
	cvt.u32.u64 	%r2597, %rd403;
	add.s32 	%r2598, %r2597, %r2594;
	max.s32 	%r2599, %r2598, 0;
	st.global.u32 	[%rd52+13452], %r2599;
	ld.global.nc.u32 	%r2600, [%rd40+13888];
	mul.wide.s32 	%rd404, %r2600, 1730082555;
	add.s64 	%rd405, %rd404, 1073741824;
	shr.u64 	%rd406, %rd405, 31;
	cvt.u32.u64 	%r2601, %rd406;
	cvt.s64.s32 	%rd407, %r2730;
	mad.lo.s64 	%rd408, %rd407, 159835226374144, 1073741824;
	shr.u64 	%rd409, %rd408, 31;
	cvt.u32.u64 	%r2602, %rd409;
	add.s32 	%r2603, %r2515, %r2602;
	mul.wide.s32 	%rd410, %r2603, 2074804792;
	add.s64 	%rd411, %rd410, 1073741824;
	shr.u64 	%rd412, %rd411, 31;
	cvt.u32.u64 	%r2604, %rd412;
	add.s32 	%r2605, %r2604, %r2601;
	max.s32 	%r2606, %r2605, 0;
	st.global.u32 	[%rd52+13888], %r2606;
	ld.global.nc.u32 	%r2607, [%rd40+13892];
	mul.wide.s32 	%rd413, %r2607, 1730082555;
	add.s64 	%rd414, %rd413, 1073741824;
	shr.u64 	%rd415, %rd414, 31;
	cvt.u32.u64 	%r2608, %rd415;
	cvt.s64.s32 	%rd416, %r2729;
	mad.lo.s64 	%rd417, %rd416, 159835226374144, 1073741824;
	shr.u64 	%rd418, %rd417, 31;
	cvt.u32.u64 	%r2609, %rd418;
	add.s32 	%r2610, %r2523, %r2609;
	mul.wide.s32 	%rd419, %r2610, 2074804792;
	add.s64 	%rd420, %rd419, 1073741824;
	shr.u64 	%rd421, %rd420, 31;
	cvt.u32.u64 	%r2611, %rd421;
	add.s32 	%r2612, %r2611, %r2608;
	max.s32 	%r2613, %r2612, 0;
	st.global.u32 	[%rd52+13892], %r2613;
	ld.global.nc.u32 	%r2614, [%rd40+13896];
	mul.wide.s32 	%rd422, %r2614, 1730082555;
	add.s64 	%rd423, %rd422, 1073741824;
	shr.u64 	%rd424, %rd423, 31;
	cvt.u32.u64 	%r2615, %rd424;
	cvt.s64.s32 	%rd425, %r2728;
	mad.lo.s64 	%rd426, %rd425, 159835226374144, 1073741824;
	shr.u64 	%rd427, %rd426, 31;
	cvt.u32.u64 	%r2616, %rd427;
	add.s32 	%r2617, %r2531, %r2616;
	mul.wide.s32 	%rd428, %r2617, 2074804792;
	add.s64 	%rd429, %rd428, 1073741824;
	shr.u64 	%rd430, %rd429, 31;
	cvt.u32.u64 	%r2618, %rd430;
	add.s32 	%r2619, %r2618, %r2615;
	max.s32 	%r2620, %r2619, 0;
	st.global.u32 	[%rd52+13896], %r2620;
	ld.global.nc.u32 	%r2621, [%rd40+13900];
	mul.wide.s32 	%rd431, %r2621, 1730082555;
	add.s64 	%rd432, %rd431, 1073741824;
	shr.u64 	%rd433, %rd432, 31;
	cvt.u32.u64 	%r2622, %rd433;
	cvt.s64.s32 	%rd434, %r2727;
	mad.lo.s64 	%rd435, %rd434, 159835226374144, 1073741824;
	shr.u64 	%rd436, %rd435, 31;
	cvt.u32.u64 	%r2623, %rd436;
	add.s32 	%r2624, %r2539, %r2623;
	mul.wide.s32 	%rd437, %r2624, 2074804792;
	add.s64 	%rd438, %rd437, 1073741824;
	shr.u64 	%rd439, %rd438, 31;
	cvt.u32.u64 	%r2625, %rd439;
	add.s32 	%r2626, %r2625, %r2622;
	max.s32 	%r2627, %r2626, 0;
	st.global.u32 	[%rd52+13900], %r2627;
	ld.global.nc.u32 	%r2628, [%rd40+14336];
	mul.wide.s32 	%rd440, %r2628, 1730082555;
	add.s64 	%rd441, %rd440, 1073741824;
	shr.u64 	%rd442, %rd441, 31;
	cvt.u32.u64 	%r2629, %rd442;
	cvt.s64.s32 	%rd443, %r2726;
	mad.lo.s64 	%rd444, %rd443, 159835226374144, 1073741824;
	shr.u64 	%rd445, %rd444, 31;
	cvt.u32.u64 	%r2630, %rd445;
	add.s32 	%r2631, %r2515, %r2630;
	mul.wide.s32 	%rd446, %r2631, 2074804792;
	add.s64 	%rd447, %rd446, 1073741824;
	shr.u64 	%rd448, %rd447, 31;
	cvt.u32.u64 	%r2632, %rd448;
	add.s32 	%r2633, %r2632, %r2629;
	max.s32 	%r2634, %r2633, 0;
	st.global.u32 	[%rd52+14336], %r2634;
	ld.global.nc.u32 	%r2635, [%rd40+14340];
	mul.wide.s32 	%rd449, %r2635, 1730082555;
	add.s64 	%rd450, %rd449, 1073741824;
	shr.u64 	%rd451, %rd450, 31;
	cvt.u32.u64 	%r2636, %rd451;
	cvt.s64.s32 	%rd452, %r2725;
	mad.lo.s64 	%rd453, %rd452, 159835226374144, 1073741824;
	shr.u64 	%rd454, %rd453, 31;
	cvt.u32.u64 	%r2637, %rd454;
	add.s32 	%r2638, %r2523, %r2637;
	mul.wide.s32 	%rd455, %r2638, 2074804792;
	add.s64 	%rd456, %rd455, 1073741824;
	shr.u64 	%rd457, %rd456, 31;
	cvt.u32.u64 	%r2639, %rd457;
	add.s32 	%r2640, %r2639, %r2636;
	max.s32 	%r2641, %r2640, 0;
	st.global.u32 	[%rd52+14340], %r2641;
	ld.global.nc.u32 	%r2642, [%rd40+14344];
	mul.wide.s32 	%rd458, %r2642, 1730082555;
	add.s64 	%rd459, %rd458, 1073741824;
	shr.u64 	%rd460, %rd459, 31;
	cvt.u32.u64 	%r2643, %rd460;
	cvt.s64.s32 	%rd461, %r2724;
	mad.lo.s64 	%rd462, %rd461, 159835226374144, 1073741824;
	shr.u64 	%rd463, %rd462, 31;
	cvt.u32.u64 	%r2644, %rd463;
	add.s32 	%r2645, %r2531, %r2644;
	mul.wide.s32 	%rd464, %r2645, 2074804792;
	add.s64 	%rd465, %rd464, 1073741824;
	shr.u64 	%rd466, %rd465, 31;
	cvt.u32.u64 	%r2646, %rd466;
	add.s32 	%r2647, %r2646, %r2643;
	max.s32 	%r2648, %r2647, 0;
	st.global.u32 	[%rd52+14344], %r2648;
	ld.global.nc.u32 	%r2649, [%rd40+14348];
	mul.wide.s32 	%rd467, %r2649, 1730082555;
	add.s64 	%rd468, %rd467, 1073741824;
	shr.u64 	%rd469, %rd468, 31;
	cvt.u32.u64 	%r2650, %rd469;
	cvt.s64.s32 	%rd470, %r2723;
	mad.lo.s64 	%rd471, %rd470, 159835226374144, 1073741824;
	shr.u64 	%rd472, %rd471, 31;
	cvt.u32.u64 	%r2651, %rd472;
	add.s32 	%r2652, %r2539, %r2651;
	mul.wide.s32 	%rd473, %r2652, 2074804792;
	add.s64 	%rd474, %rd473, 1073741824;
	shr.u64 	%rd475, %rd474, 31;
	cvt.u32.u64 	%r2653, %rd475;
	add.s32 	%r2654, %r2653, %r2650;
	max.s32 	%r2655, %r2654, 0;
	st.global.u32 	[%rd52+14348], %r2655;
	ld.global.nc.u32 	%r2656, [%rd40+14784];
	mul.wide.s32 	%rd476, %r2656, 1730082555;
	add.s64 	%rd477, %rd476, 1073741824;
	shr.u64 	%rd478, %rd477, 31;
	cvt.u32.u64 	%r2657, %rd478;
	cvt.s64.s32 	%rd479, %r2722;
	mad.lo.s64 	%rd480, %rd479, 159835226374144, 1073741824;
	shr.u64 	%rd481, %rd480, 31;
	cvt.u32.u64 	%r2658, %rd481;
	add.s32 	%r2659, %r2515, %r2658;
	mul.wide.s32 	%rd482, %r2659, 2074804792;
	add.s64 	%rd483, %rd482, 1073741824;
	shr.u64 	%rd484, %rd483, 31;
	cvt.u32.u64 	%r2660, %rd484;
	add.s32 	%r2661, %r2660, %r2657;
	max.s32 	%r2662, %r2661, 0;
	st.global.u32 	[%rd52+14784], %r2662;
	ld.global.nc.u32 	%r2663, [%rd40+14788];
	mul.wide.s32 	%rd485, %r2663, 1730082555;
	add.s64 	%rd486, %rd485, 1073741824;
	shr.u64 	%rd487, %rd486, 31;
	cvt.u32.u64 	%r2664, %rd487;
	cvt.s64.s32 	%rd488, %r2721;
	mad.lo.s64 	%rd489, %rd488, 159835226374144, 1073741824;
	shr.u64 	%rd490, %rd489, 31;
	cvt.u32.u64 	%r2665, %rd490;
	add.s32 	%r2666, %r2523, %r2665;
	mul.wide.s32 	%rd491, %r2666, 2074804792;
	add.s64 	%rd492, %rd491, 1073741824;
	shr.u64 	%rd493, %rd492, 31;
	cvt.u32.u64 	%r2667, %rd493;
	add.s32 	%r2668, %r2667, %r2664;
	max.s32 	%r2669, %r2668, 0;
	st.global.u32 	[%rd52+14788], %r2669;
	ld.global.nc.u32 	%r2670, [%rd40+14792];
	mul.wide.s32 	%rd494, %r2670, 1730082555;
	add.s64 	%rd495, %rd494, 1073741824;
	shr.u64 	%rd496, %rd495, 31;
	cvt.u32.u64 	%r2671, %rd496;
	cvt.s64.s32 	%rd497, %r2720;
	mad.lo.s64 	%rd498, %rd497, 159835226374144, 1073741824;
	shr.u64 	%rd499, %rd498, 31;
	cvt.u32.u64 	%r2672, %rd499;
	add.s32 	%r2673, %r2531, %r2672;
	mul.wide.s32 	%rd500, %r2673, 2074804792;
	add.s64 	%rd501, %rd500, 1073741824;
	shr.u64 	%rd502, %rd501, 31;
	cvt.u32.u64 	%r2674, %rd502;
	add.s32 	%r2675, %r2674, %r2671;
	max.s32 	%r2676, %r2675, 0;
	st.global.u32 	[%rd52+14792], %r2676;
	ld.global.nc.u32 	%r2677, [%rd40+14796];
	mul.wide.s32 	%rd503, %r2677, 1730082555;
	add.s64 	%rd504, %rd503, 1073741824;
	shr.u64 	%rd505, %rd504, 31;
	cvt.u32.u64 	%r2678, %rd505;
	cvt.s64.s32 	%rd506, %r2719;
	mad.lo.s64 	%rd507, %rd506, 159835226374144, 1073741824;
	shr.u64 	%rd508, %rd507, 31;
	cvt.u32.u64 	%r2679, %rd508;
	add.s32 	%r2680, %r2539, %r2679;
	mul.wide.s32 	%rd509, %r2680, 2074804792;
	add.s64 	%rd510, %rd509, 1073741824;
	shr.u64 	%rd511, %rd510, 31;
	cvt.u32.u64 	%r2681, %rd511;
	add.s32 	%r2682, %r2681, %r2678;
	max.s32 	%r2683, %r2682, 0;
	st.global.u32 	[%rd52+14796], %r2683;
	ld.global.nc.u32 	%r2684, [%rd40+15232];
	mul.wide.s32 	%rd512, %r2684, 1730082555;
	add.s64 	%rd513, %rd512, 1073741824;
	shr.u64 	%rd514, %rd513, 31;
	cvt.u32.u64 	%r2685, %rd514;
	cvt.s64.s32 	%rd515, %r2718;
	mad.lo.s64 	%rd516, %rd515, 159835226374144, 1073741824;
	shr.u64 	%rd517, %rd516, 31;
	cvt.u32.u64 	%r2686, %rd517;
	add.s32 	%r2687, %r2515, %r2686;
	mul.wide.s32 	%rd518, %r2687, 2074804792;
	add.s64 	%rd519, %rd518, 1073741824;
	shr.u64 	%rd520, %rd519, 31;
	cvt.u32.u64 	%r2688, %rd520;
	add.s32 	%r2689, %r2688, %r2685;
	max.s32 	%r2690, %r2689, 0;
	st.global.u32 	[%rd52+15232], %r2690;
	ld.global.nc.u32 	%r2691, [%rd40+15236];
	mul.wide.s32 	%rd521, %r2691, 1730082555;
	add.s64 	%rd522, %rd521, 1073741824;
	shr.u64 	%rd523, %rd522, 31;
	cvt.u32.u64 	%r2692, %rd523;
	cvt.s64.s32 	%rd524, %r2717;
	mad.lo.s64 	%rd525, %rd524, 159835226374144, 1073741824;
	shr.u64 	%rd526, %rd525, 31;
	cvt.u32.u64 	%r2693, %rd526;
	add.s32 	%r2694, %r2523, %r2693;
	mul.wide.s32 	%rd527, %r2694, 2074804792;
	add.s64 	%rd528, %rd527, 1073741824;
	shr.u64 	%rd529, %rd528, 31;
	cvt.u32.u64 	%r2695, %rd529;
	add.s32 	%r2696, %r2695, %r2692;
	max.s32 	%r2697, %r2696, 0;
	st.global.u32 	[%rd52+15236], %r2697;
	ld.global.nc.u32 	%r2698, [%rd40+15240];
	mul.wide.s32 	%rd530, %r2698, 1730082555;
	add.s64 	%rd531, %rd530, 1073741824;
	shr.u64 	%rd532, %rd531, 31;
	cvt.u32.u64 	%r2699, %rd532;
	cvt.s64.s32 	%rd533, %r2716;
	mad.lo.s64 	%rd534, %rd533, 159835226374144, 1073741824;
	shr.u64 	%rd535, %rd534, 31;
	cvt.u32.u64 	%r2700, %rd535;
	add.s32 	%r2701, %r2531, %r2700;
	mul.wide.s32 	%rd536, %r2701, 2074804792;
	add.s64 	%rd537, %rd536, 1073741824;
	shr.u64 	%rd538, %rd537, 31;
	cvt.u32.u64 	%r2702, %rd538;
	add.s32 	%r2703, %r2702, %r2699;
	max.s32 	%r2704, %r2703, 0;
	st.global.u32 	[%rd52+15240], %r2704;
	ld.global.nc.u32 	%r2705, [%rd40+15244];
	mul.wide.s32 	%rd539, %r2705, 1730082555;
	add.s64 	%rd540, %rd539, 1073741824;
	shr.u64 	%rd541, %rd540, 31;
	cvt.u32.u64 	%r2706, %rd541;
	cvt.s64.s32 	%rd542, %r2715;
	mad.lo.s64 	%rd543, %rd542, 159835226374144, 1073741824;
	shr.u64 	%rd544, %rd543, 31;
	cvt.u32.u64 	%r2707, %rd544;
	add.s32 	%r2708, %r2539, %r2707;
	mul.wide.s32 	%rd545, %r2708, 2074804792;
	add.s64 	%rd546, %rd545, 1073741824;
	shr.u64 	%rd547, %rd546, 31;
	cvt.u32.u64 	%r2709, %rd547;
	add.s32 	%r2710, %r2709, %r2706;
	max.s32 	%r2711, %r2710, 0;
	st.global.u32 	[%rd52+15244], %r2711;
	ret;

}
	// .globl	fused_cast_fixed_point_multiply_nn_conv2d_cast_fixed_point_multiply_add_cast_fix_1476761249106760241__kernel0
.visible .entry fused_cast_fixed_point_multiply_nn_conv2d_cast_fixed_point_multiply_add_cast_fix_1476761249106760241__kernel0(
	.param .u64 .ptr .align 1 fused_cast_fixed_point_multiply_nn_conv2d_cast_fixed_point_multiply_add_cast_fix_1476761249106760241__kernel0_param_0,
	.param .u64 .ptr .align 1 fused_cast_fixed_point_multiply_nn_conv2d_cast_fixed_point_multiply_add_cast_fix_1476761249106760241__kernel0_param_1,
	.param .u64 .ptr .align 1 fused_cast_fixed_point_multiply_nn_conv2d_cast_fixed_point_multiply_add_cast_fix_1476761249106760241__kernel0_param_2,
	.param .u64 .ptr .align 1 fused_cast_fixed_point_multiply_nn_conv2d_cast_fixed_point_multiply_add_cast_fix_1476761249106760241__kernel0_param_3,
	.param .u64 .ptr .align 1 fused_cast_fixed_point_multiply_nn_conv2d_cast_fixed_point_multiply_add_cast_fix_1476761249106760241__kernel0_param_4
)
{
	.reg .pred 	%p<68>;
	.reg .b16 	%rs<69>;
	.reg .b32 	%r<4516>;
	.reg .b64 	%rd<325>;
	// demoted variable
	.shared .align 4 .b8 _ZZ109fused_cast_fixed_point_multiply_nn_conv2d_cast_fixed_point_multiply_add_cast_fix_1476761249106760241__kernel0E15pad_data_shared[4096];
	// demoted variable
	.shared .align 4 .b8 _ZZ109fused_cast_fixed_point_multiply_nn_conv2d_cast_fixed_point_multiply_add_cast_fix_1476761249106760241__kernel0E18placeholder_shared[4608];
	ld.param.u64 	%rd9, [fused_cast_fixed_point_multiply_nn_conv2d_cast_fixed_point_multiply_add_cast_fix_1476761249106760241__kernel0_param_0];
	ld.param.u64 	%rd13, [fused_cast_fixed_point_multiply_nn_conv2d_cast_fixed_point_multiply_add_cast_fix_1476761249106760241__kernel0_param_1];
	cvta.to.global.u64 	%rd14, %rd9;
	cvta.to.global.u64 	%rd1, %rd13;
	mov.u32 	%r1, %tid.z;
	shl.b32 	%r95, %r1, 3;
	mov.u32 	%r2, %tid.y;
	add.s32 	%r3, %r95, %r2;
	and.b32  	%r4, %r3, 15;
	mov.u32 	%r96, %ctaid.x;
	shl.b32 	%r97, %r96, 1;
	mov.u32 	%r5, %tid.x;
	or.b32  	%r98, %r97, %r5;
	setp.ne.s32 	%p6, %r98, 0;
	add.s32 	%r99, %r97, %r5;
	setp.lt.u32 	%p7, %r99, 15;
	and.pred  	%p1, %p6, %p7;
	mov.u32 	%r101, %ctaid.z;
	mul.lo.s32 	%r6, %r101, 200704;
	shr.u32 	%r102, %r3, 4;
	shl.b32 	%r7, %r96, 3;
	shl.b32 	%r8, %r5, 2;
	add.s32 	%r103, %r6, %r7;
	add.s32 	%r104, %r103, %r8;
	mad.lo.s32 	%r105, %r102, 784, %r104;
	mad.lo.s32 	%r106, %r4, 56, %r105;
	add.s32 	%r107, %r106, -60;
	shl.b32 	%r108, %r1, 7;
	shl.b32 	%r109, %r2, 4;
	add.s32 	%r110, %r109, %r108;
	add.s32 	%r9, %r110, %r8;
	cvt.s64.s32 	%rd15, %r107;
	add.s64 	%rd2, %rd14, %rd15;
	mov.b32 	%r4479, 0;
	setp.eq.s32 	%p8, %r4, 0;
	@%p8 bra 	$L__BB3_4;
	setp.eq.s32 	%p9, %r4, 15;
	@%p9 bra 	$L__BB3_4;
	not.pred 	%p10, %p1;
	@%p10 bra 	$L__BB3_4;
	ld.global.nc.u32 	%r4479, [%rd2];
$L__BB3_4:
	mov.u32 	%r113, _ZZ109fused_cast_fixed_point_multiply_nn_conv2d_cast_fixed_point_multiply_add_cast_fix_1476761249106760241__kernel0E15pad_data_shared;
	add.s32 	%r12, %r113, %r9;
	st.shared.u32 	[%r12], %r4479;
	mov.b32 	%r4480, 0;
	setp.eq.s32 	%p11, %r4, 0;
	@%p11 bra 	$L__BB3_8;
	setp.eq.s32 	%p12, %r4, 15;
	@%p12 bra 	$L__BB3_8;
	not.pred 	%p13, %p1;
	@%p13 bra 	$L__BB3_8;
	ld.global.nc.u32 	%r4480, [%rd2+50176];
$L__BB3_8:
	st.shared.u32 	[%r12+512], %r4480;
	mov.b32 	%r4481, 0;
	setp.eq.s32 	%p14, %r4, 0;
	@%p14 bra 	$L__BB3_12;
	setp.eq.s32 	%p15, %r4, 15;
	@%p15 bra 	$L__BB3_12;
	not.pred 	%p16, %p1;
	@%p16 bra 	$L__BB3_12;
	ld.global.nc.u32 	%r4481, [%rd2+100352];
$L__BB3_12:
	st.shared.u32 	[%r12+1024], %r4481;
	mov.b32 	%r4482, 0;
	setp.eq.s32 	%p17, %r4, 0;
	@%p17 bra 	$L__BB3_16;
	setp.eq.s32 	%p18, %r4, 15;
	@%p18 bra 	$L__BB3_16;
	not.pred 	%p19, %p1;
	@%p19 bra 	$L__BB3_16;
	ld.global.nc.u32 	%r4482, [%rd2+150528];
$L__BB3_16:
	st.shared.u32 	[%r12+1536], %r4482;
	shl.b32 	%r120, %r1, 5;
	shl.b32 	%r121, %r2, 2;
	add.s32 	%r122, %r120, %r5;
	add.s32 	%r123, %r122, %r121;
	mov.u32 	%r20, %ctaid.y;
	mul.lo.s32 	%r124, %r20, 73728;
	or.b32  	%r21, %r8, %r124;
	setp.gt.u32 	%p20, %r3, 143;
	setp.gt.u32 	%p21, %r123, 575;
	or.pred  	%p22, %p20, %p21;
	setp.gt.u32 	%p23, %r1, 17;
	mov.u32 	%r125, _ZZ109fused_cast_fixed_point_multiply_nn_conv2d_cast_fixed_point_multiply_add_cast_fix_1476761249106760241__kernel0E18placeholder_shared;
	add.s32 	%r22, %r125, %r9;
	or.pred  	%p24, %p22, %p23;
	@%p24 bra 	$L__BB3_18;
	cvt.u16.u32 	%rs1, %r3;
	mul.lo.s16 	%rs2, %rs1, 57;
	shr.u16 	%rs3, %rs2, 10;
	mul.wide.u16 	%r126, %rs3, 9216;
	mul.lo.s16 	%rs4, %rs3, 18;
	sub.s16 	%rs5, %rs1, %rs4;
	and.b16  	%rs6, %rs5, 255;
	mul.wide.u16 	%r127, %rs6, 16;
	add.s32 	%r128, %r21, %r126;
	add.s32 	%r129, %r128, %r127;
	cvt.u64.u32 	%rd16, %r129;
	add.s64 	%rd17, %rd1, %rd16;
	ld.global.nc.u32 	%r130, [%rd17];
	st.shared.u32 	[%r22], %r130;
$L__BB3_18:
	setp.lt.u32 	%p25, %r3, 112;
	setp.lt.u32 	%p26, %r123, 448;
	and.pred  	%p27, %p25, %p26;
	setp.lt.u32 	%p28, %r1, 14;
	and.pred  	%p2, %p27, %p28;
	not.pred 	%p29, %p2;
	@%p29 bra 	$L__BB3_20;
	cvt.u16.u32 	%rs7, %r3;
	add.s16 	%rs8, %rs7, 32;
	and.b16  	%rs9, %rs8, 255;
	mul.lo.s16 	%rs10, %rs9, 57;
	shr.u16 	%rs11, %rs10, 10;
	mul.wide.u16 	%r132, %rs11, 9216;
	mul.lo.s16 	%rs12, %rs11, 18;
	sub.s16 	%rs13, %rs8, %rs12;
	and.b16  	%rs14, %rs13, 255;
	mul.wide.u16 	%r133, %rs14, 16;
	add.s32 	%r134, %r21, %r132;
	add.s32 	%r135, %r134, %r133;
	cvt.u64.u32 	%rd18, %r135;
	add.s64 	%rd19, %rd1, %rd18;
	ld.global.nc.u32 	%r136, [%rd19];
	st.shared.u32 	[%r22+512], %r136;
$L__BB3_20:
	setp.lt.u32 	%p30, %r3, 80;
	setp.lt.u32 	%p31, %r123, 320;
	and.pred  	%p32, %p30, %p31;
	setp.lt.u32 	%p33, %r1, 10;
	and.pred  	%p3, %p32, %p33;
	not.pred 	%p34, %p3;
	@%p34 bra 	$L__BB3_22;
	cvt.u16.u32 	%rs15, %r3;
	add.s16 	%rs16, %rs15, 64;
	and.b16  	%rs17, %rs16, 255;
	mul.lo.s16 	%rs18, %rs17, 57;
	shr.u16 	%rs19, %rs18, 10;
	mul.wide.u16 	%r138, %rs19, 9216;
	mul.lo.s16 	%rs20, %rs19, 18;
	sub.s16 	%rs21, %rs16, %rs20;
	and.b16  	%rs22, %rs21, 255;
	mul.wide.u16 	%r139, %rs22, 16;
	add.s32 	%r140, %r21, %r138;
	add.s32 	%r141, %r140, %r139;
	cvt.u64.u32 	%rd20, %r141;
	add.s64 	%rd21, %rd1, %rd20;
	ld.global.nc.u32 	%r142, [%rd21];
	st.shared.u32 	[%r22+1024], %r142;
$L__BB3_22:
	setp.lt.u32 	%p35, %r3, 48;
	setp.lt.u32 	%p36, %r123, 192;
	and.pred  	%p37, %p35, %p36;
	setp.lt.u32 	%p38, %r1, 6;
	and.pred  	%p4, %p37, %p38;
	not.pred 	%p39, %p4;
	@%p39 bra 	$L__BB3_24;
	cvt.u16.u32 	%rs23, %r3;
	add.s16 	%rs24, %rs23, 96;
	and.b16  	%rs25, %rs24, 255;
	mul.lo.s16 	%rs26, %rs25, 57;
	shr.u16 	%rs27, %rs26, 10;
	mul.wide.u16 	%r144, %rs27, 9216;
	mul.lo.s16 	%rs28, %rs27, 18;
	sub.s16 	%rs29, %rs24, %rs28;
	and.b16  	%rs30, %rs29, 255;
	mul.wide.u16 	%r145, %rs30, 16;
	add.s32 	%r146, %r21, %r144;
	add.s32 	%r147, %r146, %r145;
	cvt.u64.u32 	%rd22, %r147;
	add.s64 	%rd23, %rd1, %rd22;
	ld.global.nc.u32 	%r148, [%rd23];
	st.shared.u32 	[%r22+1536], %r148;
$L__BB3_24:
	setp.lt.u32 	%p40, %r3, 16;
	setp.lt.u32 	%p41, %r123, 64;
	and.pred  	%p42, %p40, %p41;
	setp.lt.u32 	%p43, %r1, 2;
	and.pred  	%p5, %p42, %p43;
	not.pred 	%p44, %p5;
	@%p44 bra 	$L__BB3_26;
	cvt.u16.u32 	%rs31, %r3;
	xor.b16  	%rs32, %rs31, -128;
	and.b16  	%rs33, %rs32, 255;
	mul.lo.s16 	%rs34, %rs33, 57;
	shr.u16 	%rs35, %rs34, 10;
	mul.wide.u16 	%r150, %rs35, 9216;
	mul.lo.s16 	%rs36, %rs35, 18;
	sub.s16 	%rs37, %rs32, %rs36;
	and.b16  	%rs38, %rs37, 255;
	mul.wide.u16 	%r151, %rs38, 16;
	add.s32 	%r152, %r21, %r150;
	add.s32 	%r153, %r152, %r151;
	cvt.u64.u32 	%rd24, %r153;
	add.s64 	%rd25, %rd1, %rd24;
	ld.global.nc.u32 	%r154, [%rd25];
	st.shared.u32 	[%r22+2048], %r154;
$L__BB3_26:
	shr.u32 	%r23, %r5, 1;
	cvt.u16.u32 	%rs39, %r3;
	and.b16  	%rs40, %rs39, 255;
	mul.lo.s16 	%rs41, %rs40, 57;
	shr.u16 	%rs42, %rs41, 10;
	cvt.u32.u16 	%r156, %rs42;
	mul.wide.u32 	%rd26, %r156, 9216;
	mul.lo.s16 	%rs43, %rs42, 18;
	sub.s16 	%rs44, %rs39, %rs43;
	cvt.u32.u16 	%r157, %rs44;
	and.b32  	%r158, %r157, 255;
	mul.wide.u32 	%rd27, %r158, 16;
	or.b64  	%rd3, %rd26, %rd27;
	add.s16 	%rs45, %rs39, 32;
	and.b16  	%rs46, %rs45, 255;
	mul.lo.s16 	%rs47, %rs46, 57;
	shr.u16 	%rs48, %rs47, 10;
	cvt.u32.u16 	%r159, %rs48;
	mul.wide.u32 	%rd28, %r159, 9216;
	mul.lo.s16 	%rs49, %rs48, 18;
	sub.s16 	%rs50, %rs45, %rs49;
	cvt.u32.u16 	%r160, %rs50;
	and.b32  	%r161, %r160, 255;
	mul.wide.u32 	%rd29, %r161, 16;
	or.b64  	%rd4, %rd28, %rd29;
	add.s16 	%rs51, %rs39, 64;
	and.b16  	%rs52, %rs51, 255;
	mul.lo.s16 	%rs53, %rs52, 57;
	shr.u16 	%rs54, %rs53, 10;
	cvt.u32.u16 	%r162, %rs54;
	mul.wide.u32 	%rd30, %r162, 9216;
	mul.lo.s16 	%rs55, %rs54, 18;
	sub.s16 	%rs56, %rs51, %rs55;
	cvt.u32.u16 	%r163, %rs56;
	and.b32  	%r164, %r163, 255;
	mul.wide.u32 	%rd31, %r164, 16;
	or.b64  	%rd5, %rd30, %rd31;
	add.s16 	%rs57, %rs39, 96;
	and.b16  	%rs58, %rs57, 255;
	mul.lo.s16 	%rs59, %rs58, 57;
	shr.u16 	%rs60, %rs59, 10;
	cvt.u32.u16 	%r165, %rs60;
	mul.wide.u32 	%rd32, %r165, 9216;
	mul.lo.s16 	%rs61, %rs60, 18;
	sub.s16 	%rs62, %rs57, %rs61;
	cvt.u32.u16 	%r166, %rs62;
	and.b32  	%r167, %r166, 255;
	mul.wide.u32 	%rd33, %r167, 16;
	or.b64  	%rd6, %rd32, %rd33;
	xor.b16  	%rs63, %rs39, -128;
	and.b16  	%rs64, %rs63, 255;
	mul.lo.s16 	%rs65, %rs64, 57;
	shr.u16 	%rs66, %rs65, 10;
	cvt.u32.u16 	%r168, %rs66;
	mul.wide.u32 	%rd34, %r168, 9216;
	mul.lo.s16 	%rs67, %rs66, 18;
	sub.s16 	%rs68, %rs63, %rs67;
	cvt.u32.u16 	%r169, %rs68;
	and.b32  	%r170, %r169, 255;
	mul.wide.u32 	%rd35, %r170, 16;
	or.b64  	%rd7, %rd34, %rd35;
	mov.b32 	%r4483, 0;
	cvt.u64.u32 	%rd36, %r8;
	mul.lo.s32 	%r177, %r102, 784;
	mov.u32 	%r4484, %r4483;
	mov.u32 	%r4485, %r4483;
	mov.u32 	%r4486, %r4483;
	mov.u32 	%r4487, %r4483;
	mov.u32 	%r4488, %r4483;
	mov.u32 	%r4489, %r4483;
	mov.u32 	%r4490, %r4483;
	mov.u32 	%r4491, %r4483;
	mov.u32 	%r4492, %r4483;
	mov.u32 	%r4493, %r4483;
	mov.u32 	%r4494, %r4483;
	mov.u32 	%r4495, %r4483;
	mov.u32 	%r4496, %r4483;
	mov.u32 	%r4497, %r4483;
	mov.u32 	%r4498, %r4483;
	mov.u32 	%r4499, %r4483;
	mov.u32 	%r4500, %r4483;
	mov.u32 	%r4501, %r4483;
	mov.u32 	%r4502, %r4483;
	mov.u32 	%r4503, %r4483;
	mov.u32 	%r4504, %r4483;
	mov.u32 	%r4505, %r4483;
	mov.u32 	%r4506, %r4483;
	mov.u32 	%r4507, %r4483;
	mov.u32 	%r4508, %r4483;
	mov.u32 	%r4509, %r4483;
	mov.u32 	%r4510, %r4483;
	mov.u32 	%r4511, %r4483;
$L__BB3_27:
	ld.param.u64 	%rd321, [fused_cast_fixed_point_multiply_nn_conv2d_cast_fixed_point_multiply_add_cast_fix_1476761249106760241__kernel0_param_0];
	bar.sync 	0;
	mul.lo.s32 	%r172, %r4511, 1568;
	cvt.u64.u32 	%rd37, %r103;
	cvt.u64.u32 	%rd38, %r177;
	add.s64 	%rd39, %rd37, %rd36;
	mul.lo.s32 	%r178, %r4, 56;
	cvt.u64.u32 	%rd40, %r178;
	add.s64 	%rd41, %rd39, %rd38;
	cvt.u64.u32 	%rd42, %r172;
	add.s64 	%rd43, %rd41, %rd40;
	add.s64 	%rd44, %rd43, %rd42;
	cvta.to.global.u64 	%rd45, %rd321;
	add.s64 	%rd8, %rd45, %rd44;
	mov.b32 	%r4512, 0;
	setp.eq.s32 	%p45, %r4, 0;
	@%p45 bra 	$L__BB3_31;
	setp.eq.s32 	%p46, %r4, 15;
	@%p46 bra 	$L__BB3_31;
	not.pred 	%p47, %p1;
	@%p47 bra 	$L__BB3_31;
	ld.global.nc.u32 	%r4512, [%rd8+1508];
$L__BB3_31:
	shl.b32 	%r181, %r4511, 11;
	not.b32 	%r182, %r181;
	and.b32  	%r183, %r182, 2048;
	add.s32 	%r55, %r12, %r183;
	st.shared.u32 	[%r55], %r4512;
	mov.b32 	%r4513, 0;
	@%p45 bra 	$L__BB3_35;
	setp.eq.s32 	%p49, %r4, 15;
	@%p49 bra 	$L__BB3_35;
	not.pred 	%p50, %p1;
	@%p50 bra 	$L__BB3_35;
	ld.global.nc.u32 	%r4513, [%rd8+51684];
$L__BB3_35:
	st.shared.u32 	[%r55+512], %r4513;
	mov.b32 	%r4514, 0;
	setp.eq.s32 	%p51, %r4, 0;
	@%p51 bra 	$L__BB3_39;
	setp.eq.s32 	%p52, %r4, 15;
	@%p52 bra 	$L__BB3_39;
	not.pred 	%p53, %p1;
	@%p53 bra 	$L__BB3_39;
	ld.global.nc.u32 	%r4514, [%rd8+101860];
$L__BB3_39:
	st.shared.u32 	[%r55+1024], %r4514;
	mov.b32 	%r4515, 0;
	@%p51 bra 	$L__BB3_43;
	setp.eq.s32 	%p55, %r4, 15;
	@%p55 bra 	$L__BB3_43;
	not.pred 	%p56, %p1;
	@%p56 bra 	$L__BB3_43;
	ld.global.nc.u32 	%r4515, [%rd8+152036];
$L__BB3_43:
	st.shared.u32 	[%r55+1536], %r4515;
	shl.b32 	%r189, %r4511, 8;
	not.b32 	%r190, %r189;
	and.b32  	%r191, %r190, 256;
	shl.b32 	%r192, %r4511, 11;
	not.b32 	%r193, %r192;
	and.b32  	%r194, %r193, 2048;
	shl.b32 	%r195, %r2, 4;
	shl.b32 	%r197, %r1, 7;
	add.s32 	%r198, %r195, %r197;
	add.s32 	%r199, %r198, %r8;
	add.s32 	%r200, %r199, %r194;
	add.s32 	%r201, %r200, %r191;
	mov.u32 	%r202, _ZZ109fused_cast_fixed_point_multiply_nn_conv2d_cast_fixed_point_multiply_add_cast_fix_1476761249106760241__kernel0E18placeholder_shared;
	add.s32 	%r62, %r202, %r201;
	shl.b32 	%r203, %r1, 3;
	add.s32 	%r204, %r203, %r2;
	setp.gt.u32 	%p57, %r204, 143;
	shl.b32 	%r205, %r1, 5;
	mov.u32 	%r206, %tid.x;
	add.s32 	%r207, %r205, %r206;
	shl.b32 	%r208, %r2, 2;
	add.s32 	%r209, %r207, %r208;
	setp.gt.u32 	%p58, %r209, 575;
	or.pred  	%p59, %p57, %p58;
	setp.gt.u32 	%p60, %r1, 17;
	or.pred  	%p61, %p59, %p60;
	@%p61 bra 	$L__BB3_45;
	mad.lo.s32 	%r211, %r4511, 288, %r21;
	cvt.u64.u32 	%rd46, %r211;
	add.s64 	%rd47, %rd3, %rd46;
	add.s64 	%rd48, %rd1, %rd47;
	ld.global.nc.u32 	%r212, [%rd48+288];
	st.shared.u32 	[%r62], %r212;
$L__BB3_45:
	@%p29 bra 	$L__BB3_47;
	mad.lo.s32 	%r213, %r4511, 288, %r21;
	cvt.u64.u32 	%rd49, %r213;
	add.s64 	%rd50, %rd4, %rd49;
	add.s64 	%rd51, %rd1, %rd50;
	ld.global.nc.u32 	%r214, [%rd51+288];
	st.shared.u32 	[%r62+512], %r214;
$L__BB3_47:
	@%p34 bra 	$L__BB3_49;
	mad.lo.s32 	%r215, %r4511, 288, %r21;
	cvt.u64.u32 	%rd52, %r215;
	add.s64 	%rd53, %rd5, %rd52;
	add.s64 	%rd54, %rd1, %rd53;
	ld.global.nc.u32 	%r216, [%rd54+288];
	st.shared.u32 	[%r62+1024], %r216;
$L__BB3_49:
	@%p39 bra 	$L__BB3_51;
	mad.lo.s32 	%r217, %r4511, 288, %r21;
	cvt.u64.u32 	%rd55, %r217;
	add.s64 	%rd56, %rd6, %rd55;
	add.s64 	%rd57, %rd1, %rd56;
	ld.global.nc.u32 	%r218, [%rd57+288];
	st.shared.u32 	[%r62+1536], %r218;
$L__BB3_51:
	@%p44 bra 	$L__BB3_53;
	mad.lo.s32 	%r219, %r4511, 288, %r21;
	cvt.u64.u32 	%rd58, %r219;
	add.s64 	%rd59, %rd7, %rd58;
	add.s64 	%rd60, %rd1, %rd59;
	ld.global.nc.u32 	%r220, [%rd60+288];
	st.shared.u32 	[%r62+2048], %r220;
$L__BB3_53:
	and.b32  	%r2238, %r192, 2048;
	shl.b32 	%r2239, %r1, 9;
	mad.lo.s32 	%r63, %r23, 112, %r2239;
	add.s32 	%r2240, %r2238, %r63;
	and.b32  	%r2241, %r4511, 1;
	setp.eq.b32 	%p66, %r2241, 1;
	selp.b32 	%r2242, 2304, 0, %p66;
	mad.lo.s32 	%r2243, %r2, 288, %r2242;
	and.b32  	%r64, %r8, 4;
	or.b32  	%r2244, %r2240, %r64;
	mov.u32 	%r2245, _ZZ109fused_cast_fixed_point_multiply_nn_conv2d_cast_fixed_point_multiply_add_cast_fix_1476761249106760241__kernel0E15pad_data_shared;
	add.s32 	%r2246, %r2245, %r2244;
	ld.shared.u32 	%r222, [%r2246];
	add.s32 	%r2248, %r202, %r2243;
	ld.shared.u32 	%r223, [%r2248];
	// begin inline asm
	dp4a.s32.s32 %r221, %r222, %r223, %r4510;
	// end inline asm
	ld.shared.u32 	%r226, [%r2246];
	ld.shared.u32 	%r227, [%r2248+4];
	// begin inline asm
	dp4a.s32.s32 %r225, %r226, %r227, %r4509;
	// end inline asm
	ld.shared.u32 	%r230, [%r2246];
	ld.shared.u32 	%r231, [%r2248+8];
	// begin inline asm
	dp4a.s32.s32 %r229, %r230, %r231, %r4508;
	// end inline asm
	ld.shared.u32 	%r234, [%r2246];
	ld.shared.u32 	%r235, [%r2248+12];
	// begin inline asm
	dp4a.s32.s32 %r233, %r234, %r235, %r4507;
	// end inline asm
	ld.shared.u32 	%r238, [%r2246+16];
	ld.shared.u32 	%r239, [%r2248];
	// begin inline asm
	dp4a.s32.s32 %r237, %r238, %r239, %r4506;
	// end inline asm
	ld.shared.u32 	%r242, [%r2246+16];
	ld.shared.u32 	%r243, [%r2248+4];
	// begin inline asm
	dp4a.s32.s32 %r241, %r242, %r243, %r4505;
	// end inline asm
	ld.shared.u32 	%r246, [%r2246+16];
	ld.shared.u32 	%r247, [%r2248+8];
	// begin inline asm
	dp4a.s32.s32 %r245, %r246, %r247, %r4504;
	// end inline asm
	ld.shared.u32 	%r250, [%r2246+16];
	ld.shared.u32 	%r251, [%r2248+12];
	// begin inline asm
	dp4a.s32.s32 %r249, %r250, %r251, %r4503;
	// end inline asm
	ld.shared.u32 	%r254, [%r2246+32];
	ld.shared.u32 	%r255, [%r2248];
	// begin inline asm
	dp4a.s32.s32 %r253, %r254, %r255, %r4502;
	// end inline asm
	ld.shared.u32 	%r258, [%r2246+32];
	ld.shared.u32 	%r259, [%r2248+4];
	// begin inline asm
	dp4a.s32.s32 %r257, %r258, %r259, %r4501;
	// end inline asm
	ld.shared.u32 	%r262, [%r2246+32];
	ld.shared.u32 	%r263, [%r2248+8];
	// begin inline asm
	dp4a.s32.s32 %r261, %r262, %r263, %r4500;
	// end inline asm
	ld.shared.u32 	%r266, [%r2246+32];
	ld.shared.u32 	%r267, [%r2248+12];
	// begin inline asm
	dp4a.s32.s32 %r265, %r266, %r267, %r4499;
	// end inline asm
	ld.shared.u32 	%r270, [%r2246+48];
	ld.shared.u32 	%r271, [%r2248];
	// begin inline asm
	dp4a.s32.s32 %r269, %r270, %r271, %r4498;
	// end inline asm
	ld.shared.u32 	%r274, [%r2246+48];
	ld.shared.u32 	%r275, [%r2248+4];
	// begin inline asm
	dp4a.s32.s32 %r273, %r274, %r275, %r4497;
	// end inline asm
	ld.shared.u32 	%r278, [%r2246+48];
	ld.shared.u32 	%r279, [%r2248+8];
	// begin inline asm
	dp4a.s32.s32 %r277, %r278, %r279, %r4496;
	// end inline asm
	ld.shared.u32 	%r282, [%r2246+48];
	ld.shared.u32 	%r283, [%r2248+12];
	// begin inline asm
	dp4a.s32.s32 %r281, %r282, %r283, %r4495;
	// end inline asm
	ld.shared.u32 	%r286, [%r2246+64];
	ld.shared.u32 	%r287, [%r2248];
	// begin inline asm
	dp4a.s32.s32 %r285, %r286, %r287, %r4494;
	// end inline asm
	ld.shared.u32 	%r290, [%r2246+64];
	ld.shared.u32 	%r291, [%r2248+4];
	// begin inline asm
	dp4a.s32.s32 %r289, %r290, %r291, %r4493;
	// end inline asm
	ld.shared.u32 	%r294, [%r2246+64];
	ld.shared.u32 	%r295, [%r2248+8];
	// begin inline asm
	dp4a.s32.s32 %r293, %r294, %r295, %r4492;
	// end inline asm
	ld.shared.u32 	%r298, [%r2246+64];
	ld.shared.u32 	%r299, [%r2248+12];
	// begin inline asm
	dp4a.s32.s32 %r297, %r298, %r299, %r4491;
	// end inline asm
	ld.shared.u32 	%r302, [%r2246+80];
	ld.shared.u32 	%r303, [%r2248];
	// begin inline asm
	dp4a.s32.s32 %r301, %r302, %r303, %r4490;
	// end inline asm
	ld.shared.u32 	%r306, [%r2246+80];
	ld.shared.u32 	%r307, [%r2248+4];
	// begin inline asm
	dp4a.s32.s32 %r305, %r306, %r307, %r4489;
	// end inline asm
	ld.shared.u32 	%r310, [%r2246+80];
	ld.shared.u32 	%r311, [%r2248+8];
	// begin inline asm
	dp4a.s32.s32 %r309, %r310, %r311, %r4488;
	// end inline asm
	ld.shared.u32 	%r314, [%r2246+80];
	ld.shared.u32 	%r315, [%r2248+12];
	// begin inline asm
	dp4a.s32.s32 %r313, %r314, %r315, %r4487;
	// end inline asm
	ld.shared.u32 	%r318, [%r2246+96];
	ld.shared.u32 	%r319, [%r2248];
	// begin inline asm
	dp4a.s32.s32 %r317, %r318, %r319, %r4486;
	// end inline asm
	ld.shared.u32 	%r322, [%r2246+96];
	ld.shared.u32 	%r323, [%r2248+4];
	// begin inline asm
	dp4a.s32.s32 %r321, %r322, %r323, %r4485;
	// end inline asm
	ld.shared.u32 	%r326, [%r2246+96];
	ld.shared.u32 	%r327, [%r2248+8];
	// begin inline asm
	dp4a.s32.s32 %r325, %r326, %r327, %r4484;
	// end inline asm
	ld.shared.u32 	%r330, [%r2246+96];
	ld.shared.u32 	%r331, [%r2248+12];
	// begin inline asm
	dp4a.s32.s32 %r329, %r330, %r331, %r4483;
	// end inline asm
	ld.shared.u32 	%r334, [%r2246+16];
	ld.shared.u32 	%r335, [%r2248+48];
	// begin inline asm
	dp4a.s32.s32 %r333, %r334, %r335, %r221;
	// end inline asm
	ld.shared.u32 	%r338, [%r2246+16];
	ld.shared.u32 	%r339, [%r2248+52];
	// begin inline asm
	dp4a.s32.s32 %r337, %r338, %r339, %r225;
	// end inline asm
	ld.shared.u32 	%r342, [%r2246+16];
	ld.shared.u32 	%r343, [%r2248+56];
	// begin inline asm
	dp4a.s32.s32 %r341, %r342, %r343, %r229;
	// end inline asm
	ld.shared.u32 	%r346, [%r2246+16];
	ld.shared.u32 	%r347, [%r2248+60];
	// begin inline asm
	dp4a.s32.s32 %r345, %r346, %r347, %r233;
	// end inline asm
	ld.shared.u32 	%r350, [%r2246+32];
	ld.shared.u32 	%r351, [%r2248+48];
	// begin inline asm
	dp4a.s32.s32 %r349, %r350, %r351, %r237;
	// end inline asm
	ld.shared.u32 	%r354, [%r2246+32];
	ld.shared.u32 	%r355, [%r2248+52];
	// begin inline asm
	dp4a.s32.s32 %r353, %r354, %r355, %r241;
	// end inline asm
	ld.shared.u32 	%r358, [%r2246+32];
	ld.shared.u32 	%r359, [%r2248+56];
	// begin inline asm
	dp4a.s32.s32 %r357, %r358, %r359, %r245;
	// end inline asm
	ld.shared.u32 	%r362, [%r2246+32];
	ld.shared.u32 	%r363, [%r2248+60];
	// begin inline asm
	dp4a.s32.s32 %r361, %r362, %r363, %r249;
	// end inline asm
	ld.shared.u32 	%r366, [%r2246+48];
	ld.shared.u32 	%r367, [%r2248+48];
	// begin inline asm
	dp4a.s32.s32 %r365, %r366, %r367, %r253;
	// end inline asm
	ld.shared.u32 	%r370, [%r2246+48];
	ld.shared.u32 	%r371, [%r2248+52];
	// begin inline asm
	dp4a.s32.s32 %r369, %r370, %r371, %r257;
	// end inline asm
	ld.shared.u32 	%r374, [%r2246+48];
	ld.shared.u32 	%r375, [%r2248+56];
	// begin inline asm
	dp4a.s32.s32 %r373, %r374, %r375, %r261;
	// end inline asm
	ld.shared.u32 	%r378, [%r2246+48];
	ld.shared.u32 	%r379, [%r2248+60];
	// begin inline asm
	dp4a.s32.s32 %r377, %r378, %r379, %r265;
	// end inline asm
	ld.shared.u32 	%r382, [%r2246+64];
	ld.shared.u32 	%r383, [%r2248+48];
	// begin inline asm
	dp4a.s32.s32 %r381, %r382, %r383, %r269;
	// end inline asm
	ld.shared.u32 	%r386, [%r2246+64];
	ld.shared.u32 	%r387, [%r2248+52];
	// begin inline asm
	dp4a.s32.s32 %r385, %r386, %r387, %r273;
	// end inline asm
	ld.shared.u32 	%r390, [%r2246+64];
	ld.shared.u32 	%r391, [%r2248+56];
	// begin inline asm
	dp4a.s32.s32 %r389, %r390, %r391, %r277;
	// end inline asm
	ld.shared.u32 	%r394, [%r2246+64];
	ld.shared.u32 	%r395, [%r2248+60];
	// begin inline asm
	dp4a.s32.s32 %r393, %r394, %r395, %r281;
	// end inline asm
	ld.shared.u32 	%r398, [%r2246+80];
	ld.shared.u32 	%r399, [%r2248+48];
	// begin inline asm
	dp4a.s32.s32 %r397, %r398, %r399, %r285;
	// end inline asm
	ld.shared.u32 	%r402, [%r2246+80];
	ld.shared.u32 	%r403, [%r2248+52];
	// begin inline asm
	dp4a.s32.s32 %r401, %r402, %r403, %r289;
	// end inline asm
	ld.shared.u32 	%r406, [%r2246+80];
	ld.shared.u32 	%r407, [%r2248+56];
	// begin inline asm
	dp4a.s32.s32 %r405, %r406, %r407, %r293;
	// end inline asm
	ld.shared.u32 	%r410, [%r2246+80];
	ld.shared.u32 	%r411, [%r2248+60];
	// begin inline asm
	dp4a.s32.s32 %r409, %r410, %r411, %r297;
	// end inline asm
	ld.shared.u32 	%r414, [%r2246+96];
	ld.shared.u32 	%r415, [%r2248+48];
	// begin inline asm
	dp4a.s32.s32 %r413, %r414, %r415, %r301;
	// end inline asm
	ld.shared.u32 	%r418, [%r2246+96];
	ld.shared.u32 	%r419, [%r2248+52];
	// begin inline asm
	dp4a.s32.s32 %r417, %r418, %r419, %r305;
	// end inline asm
	ld.shared.u32 	%r422, [%r2246+96];
	ld.shared.u32 	%r423, [%r2248+56];
	// begin inline asm
	dp4a.s32.s32 %r421, %r422, %r423, %r309;
	// end inline asm
	ld.shared.u32 	%r426, [%r2246+96];
	ld.shared.u32 	%r427, [%r2248+60];
	// begin inline asm
	dp4a.s32.s32 %r425, %r426, %r427, %r313;
	// end inline asm
	ld.shared.u32 	%r430, [%r2246+112];
	ld.shared.u32 	%r431, [%r2248+48];
	// begin inline asm
	dp4a.s32.s32 %r429, %r430, %r431, %r317;
	// end inline asm
	ld.shared.u32 	%r434, [%r2246+112];
	ld.shared.u32 	%r435, [%r2248+52];
	// begin inline asm
	dp4a.s32.s32 %r433, %r434, %r435, %r321;
	// end inline asm
	ld.shared.u32 	%r438, [%r2246+112];
	ld.shared.u32 	%r439, [%r2248+56];
	// begin inline asm
	dp4a.s32.s32 %r437, %r438, %r439, %r325;
	// end inline asm
	ld.shared.u32 	%r442, [%r2246+112];
	ld.shared.u32 	%r443, [%r2248+60];
	// begin inline asm
	dp4a.s32.s32 %r441, %r442, %r443, %r329;
	// end inline asm
	ld.shared.u32 	%r446, [%r2246+32];
	ld.shared.u32 	%r447, [%r2248+96];
	// begin inline asm
	dp4a.s32.s32 %r445, %r446, %r447, %r333;
	// end inline asm
	ld.shared.u32 	%r450, [%r2246+32];
	ld.shared.u32 	%r451, [%r2248+100];
	// begin inline asm
	dp4a.s32.s32 %r449, %r450, %r451, %r337;
	// end inline asm
	ld.shared.u32 	%r454, [%r2246+32];
	ld.shared.u32 	%r455, [%r2248+104];
	// begin inline asm
	dp4a.s32.s32 %r453, %r454, %r455, %r341;
	// end inline asm
	ld.shared.u32 	%r458, [%r2246+32];
	ld.shared.u32 	%r459, [%r2248+108];
	// begin inline asm
	dp4a.s32.s32 %r457, %r458, %r459, %r345;
	// end inline asm
	ld.shared.u32 	%r462, [%r2246+48];
	ld.shared.u32 	%r463, [%r2248+96];
	// begin inline asm
	dp4a.s32.s32 %r461, %r462, %r463, %r349;
	// end inline asm
	ld.shared.u32 	%r466, [%r2246+48];
	ld.shared.u32 	%r467, [%r2248+100];
	// begin inline asm
	dp4a.s32.s32 %r465, %r466, %r467, %r353;
	// end inline asm
	ld.shared.u32 	%r470, [%r2246+48];
	ld.shared.u32 	%r471, [%r2248+104];
	// begin inline asm
	dp4a.s32.s32 %r469, %r470, %r471, %r357;
	// end inline asm
	ld.shared.u32 	%r474, [%r2246+48];
	ld.shared.u32 	%r475, [%r2248+108];
	// begin inline asm
	dp4a.s32.s32 %r473, %r474, %r475, %r361;
	// end inline asm
	ld.shared.u32 	%r478, [%r2246+64];
	ld.shared.u32 	%r479, [%r2248+96];
	// begin inline asm
	dp4a.s32.s32 %r477, %r478, %r479, %r365;
	// end inline asm
	ld.shared.u32 	%r482, [%r2246+64];
	ld.shared.u32 	%r483, [%r2248+100];
	// begin inline asm
	dp4a.s32.s32 %r481, %r482, %r483, %r369;
	// end inline asm
	ld.shared.u32 	%r486, [%r2246+64];
	ld.shared.u32 	%r487, [%r2248+104];
	// begin inline asm
	dp4a.s32.s32 %r485, %r486, %r487, %r373;
	// end inline asm
	ld.shared.u32 	%r490, [%r2246+64];
	ld.shared.u32 	%r491, [%r2248+108];
	// begin inline asm
	dp4a.s32.s32 %r489, %r490, %r491, %r377;
	// end inline asm
	ld.shared.u32 	%r494, [%r2246+80];
	ld.shared.u32 	%r495, [%r2248+96];
	// begin inline asm
	dp4a.s32.s32 %r493, %r494, %r495, %r381;
	// end inline asm
	ld.shared.u32 	%r498, [%r2246+80];
	ld.shared.u32 	%r499, [%r2248+100];
	// begin inline asm
	dp4a.s32.s32 %r497, %r498, %r499, %r385;
	// end inline asm
	ld.shared.u32 	%r502, [%r2246+80];
	ld.shared.u32 	%r503, [%r2248+104];
	// begin inline asm
	dp4a.s32.s32 %r501, %r502, %r503, %r389;
	// end inline asm
	ld.shared.u32 	%r506, [%r2246+80];
	ld.shared.u32 	%r507, [%r2248+108];
	// begin inline asm
	dp4a.s32.s32 %r505, %r506, %r507, %r393;
	// end inline asm
	ld.shared.u32 	%r510, [%r2246+96];
	ld.shared.u32 	%r511, [%r2248+96];
	// begin inline asm
	dp4a.s32.s32 %r509, %r510, %r511, %r397;
	// end inline asm
	ld.shared.u32 	%r514, [%r2246+96];
	ld.shared.u32 	%r515, [%r2248+100];
	// begin inline asm
	dp4a.s32.s32 %r513, %r514, %r515, %r401;
	// end inline asm
	ld.shared.u32 	%r518, [%r2246+96];
	ld.shared.u32 	%r519, [%r2248+104];
	// begin inline asm
	dp4a.s32.s32 %r517, %r518, %r519, %r405;
	// end inline asm
	ld.shared.u32 	%r522, [%r2246+96];
	ld.shared.u32 	%r523, [%r2248+108];
	// begin inline asm
	dp4a.s32.s32 %r521, %r522, %r523, %r409;
	// end inline asm
	ld.shared.u32 	%r526, [%r2246+112];
	ld.shared.u32 	%r527, [%r2248+96];
	// begin inline asm
	dp4a.s32.s32 %r525, %r526, %r527, %r413;
	// end inline asm
	ld.shared.u32 	%r530, [%r2246+112];
	ld.shared.u32 	%r531, [%r2248+100];
	// begin inline asm
	dp4a.s32.s32 %r529, %r530, %r531, %r417;
	// end inline asm
	ld.shared.u32 	%r534, [%r2246+112];
	ld.shared.u32 	%r535, [%r2248+104];
	// begin inline asm
	dp4a.s32.s32 %r533, %r534, %r535, %r421;
	// end inline asm
	ld.shared.u32 	%r538, [%r2246+112];
	ld.shared.u32 	%r539, [%r2248+108];
	// begin inline asm
	dp4a.s32.s32 %r537, %r538, %r539, %r425;
	// end inline asm
	ld.shared.u32 	%r542, [%r2246+128];
	ld.shared.u32 	%r543, [%r2248+96];
	// begin inline asm
	dp4a.s32.s32 %r541, %r542, %r543, %r429;
	// end inline asm
	ld.shared.u32 	%r546, [%r2246+128];
	ld.shared.u32 	%r547, [%r2248+100];
	// begin inline asm
	dp4a.s32.s32 %r545, %r546, %r547, %r433;
	// end inline asm
	ld.shared.u32 	%r550, [%r2246+128];
	ld.shared.u32 	%r551, [%r2248+104];
	// begin inline asm
	dp4a.s32.s32 %r549, %r550, %r551, %r437;
	// end inline asm
	ld.shared.u32 	%r554, [%r2246+128];
	ld.shared.u32 	%r555, [%r2248+108];
	// begin inline asm
	dp4a.s32.s32 %r553, %r554, %r555, %r441;
	// end inline asm
	ld.shared.u32 	%r558, [%r2246+4];
	ld.shared.u32 	%r559, [%r2248+16];
	// begin inline asm
	dp4a.s32.s32 %r557, %r558, %r559, %r445;
	// end inline asm
	ld.shared.u32 	%r562, [%r2246+4];
	ld.shared.u32 	%r563, [%r2248+20];
	// begin inline asm
	dp4a.s32.s32 %r561, %r562, %r563, %r449;
	// end inline asm
	ld.shared.u32 	%r566, [%r2246+4];
	ld.shared.u32 	%r567, [%r2248+24];
	// begin inline asm
	dp4a.s32.s32 %r565, %r566, %r567, %r453;
	// end inline asm
	ld.shared.u32 	%r570, [%r2246+4];
	ld.shared.u32 	%r571, [%r2248+28];
	// begin inline asm
	dp4a.s32.s32 %r569, %r570, %r571, %r457;
	// end inline asm
	ld.shared.u32 	%r574, [%r2246+20];
	ld.shared.u32 	%r575, [%r2248+16];
	// begin inline asm
	dp4a.s32.s32 %r573, %r574, %r575, %r461;
	// end inline asm
	ld.shared.u32 	%r578, [%r2246+20];
	ld.shared.u32 	%r579, [%r2248+20];
	// begin inline asm
	dp4a.s32.s32 %r577, %r578, %r579, %r465;
	// end inline asm
	ld.shared.u32 	%r582, [%r2246+20];
	ld.shared.u32 	%r583, [%r2248+24];
	// begin inline asm
	dp4a.s32.s32 %r581, %r582, %r583, %r469;
	// end inline asm
	ld.shared.u32 	%r586, [%r2246+20];
	ld.shared.u32 	%r587, [%r2248+28];
	// begin inline asm
	dp4a.s32.s32 %r585, %r586, %r587, %r473;
	// end inline asm
	ld.shared.u32 	%r590, [%r2246+36];
	ld.shared.u32 	%r591, [%r2248+16];
	// begin inline asm
	dp4a.s32.s32 %r589, %r590, %r591, %r477;
	// end inline asm
	ld.shared.u32 	%r594, [%r2246+36];
	ld.shared.u32 	%r595, [%r2248+20];
	// begin inline asm
	dp4a.s32.s32 %r593, %r594, %r595, %r481;
	// end inline asm
	ld.shared.u32 	%r598, [%r2246+36];
	ld.shared.u32 	%r599, [%r2248+24];
	// begin inline asm
	dp4a.s32.s32 %r597, %r598, %r599, %r485;
	// end inline asm
	ld.shared.u32 	%r602, [%r2246+36];
	ld.shared.u32 	%r603, [%r2248+28];
	// begin inline asm
	dp4a.s32.s32 %r601, %r602, %r603, %r489;
	// end inline asm
	ld.shared.u32 	%r606, [%r2246+52];
	ld.shared.u32 	%r607, [%r2248+16];
	// begin inline asm
	dp4a.s32.s32 %r605, %r606, %r607, %r493;
	// end inline asm
	ld.shared.u32 	%r610, [%r2246+52];
	ld.shared.u32 	%r611, [%r2248+20];
	// begin inline asm
	dp4a.s32.s32 %r609, %r610, %r611, %r497;
	// end inline asm
	ld.shared.u32 	%r614, [%r2246+52];
	ld.shared.u32 	%r615, [%r2248+24];
	// begin inline asm
	dp4a.s32.s32 %r613, %r614, %r615, %r501;
	// end inline asm
	ld.shared.u32 	%r618, [%r2246+52];
	ld.shared.u32 	%r619, [%r2248+28];
	// begin inline asm
	dp4a.s32.s32 %r617, %r618, %r619, %r505;
	// end inline asm
	ld.shared.u32 	%r622, [%r2246+68];
	ld.shared.u32 	%r623, [%r2248+16];
	// begin inline asm
	dp4a.s32.s32 %r621, %r622, %r623, %r509;
	// end inline asm
	ld.shared.u32 	%r626, [%r2246+68];
	ld.shared.u32 	%r627, [%r2248+20];
	// begin inline asm
	dp4a.s32.s32 %r625, %r626, %r627, %r513;
	// end inline asm
	ld.shared.u32 	%r630, [%r2246+68];
	ld.shared.u32 	%r631, [%r2248+24];
	// begin inline asm
	dp4a.s32.s32 %r629, %r630, %r631, %r517;
	// end inline asm
	ld.shared.u32 	%r634, [%r2246+68];
	ld.shared.u32 	%r635, [%r2248+28];
	// begin inline asm
	dp4a.s32.s32 %r633, %r634, %r635, %r521;
	// end inline asm
	ld.shared.u32 	%r638, [%r2246+84];
	ld.shared.u32 	%r639, [%r2248+16];
	// begin inline asm
	dp4a.s32.s32 %r637, %r638, %r639, %r525;
	// end inline asm
	ld.shared.u32 	%r642, [%r2246+84];
	ld.shared.u32 	%r643, [%r2248+20];
	// begin inline asm
	dp4a.s32.s32 %r641, %r642, %r643, %r529;
	// end inline asm
	ld.shared.u32 	%r646, [%r2246+84];
	ld.shared.u32 	%r647, [%r2248+24];
	// begin inline asm
	dp4a.s32.s32 %r645, %r646, %r647, %r533;
	// end inline asm
	ld.shared.u32 	%r650, [%r2246+84];
	ld.shared.u32 	%r651, [%r2248+28];
	// begin inline asm
	dp4a.s32.s32 %r649, %r650, %r651, %r537;
	// end inline asm
	ld.shared.u32 	%r654, [%r2246+100];
	ld.shared.u32 	%r655, [%r2248+16];
	// begin inline asm
	dp4a.s32.s32 %r653, %r654, %r655, %r541;
	// end inline asm
	ld.shared.u32 	%r658, [%r2246+100];
	ld.shared.u32 	%r659, [%r2248+20];
	// begin inline asm
	dp4a.s32.s32 %r657, %r658, %r659, %r545;
	// end inline asm
	ld.shared.u32 	%r662, [%r2246+100];
	ld.shared.u32 	%r663, [%r2248+24];
	// begin inline asm
	dp4a.s32.s32 %r661, %r662, %r663, %r549;
	// end inline asm
	ld.shared.u32 	%r666, [%r2246+100];
	ld.shared.u32 	%r667, [%r2248+28];
	// begin inline asm
	dp4a.s32.s32 %r665, %r666, %r667, %r553;
	// end inline asm
	ld.shared.u32 	%r670, [%r2246+20];
	ld.shared.u32 	%r671, [%r2248+64];
	// begin inline asm
	dp4a.s32.s32 %r669, %r670, %r671, %r557;
	// end inline asm
	ld.shared.u32 	%r674, [%r2246+20];
	ld.shared.u32 	%r675, [%r2248+68];
	// begin inline asm
	dp4a.s32.s32 %r673, %r674, %r675, %r561;
	// end inline asm
	ld.shared.u32 	%r678, [%r2246+20];
	ld.shared.u32 	%r679, [%r2248+72];
	// begin inline asm
	dp4a.s32.s32 %r677, %r678, %r679, %r565;
	// end inline asm
	ld.shared.u32 	%r682, [%r2246+20];
	ld.shared.u32 	%r683, [%r2248+76];
	// begin inline asm
	dp4a.s32.s32 %r681, %r682, %r683, %r569;
	// end inline asm
	ld.shared.u32 	%r686, [%r2246+36];
	ld.shared.u32 	%r687, [%r2248+64];
	// begin inline asm
	dp4a.s32.s32 %r685, %r686, %r687, %r573;
	// end inline asm
	ld.shared.u32 	%r690, [%r2246+36];
	ld.shared.u32 	%r691, [%r2248+68];
	// begin inline asm
	dp4a.s32.s32 %r689, %r690, %r691, %r577;
	// end inline asm
	ld.shared.u32 	%r694, [%r2246+36];
	ld.shared.u32 	%r695, [%r2248+72];
	// begin inline asm
	dp4a.s32.s32 %r693, %r694, %r695, %r581;
	// end inline asm
	ld.shared.u32 	%r698, [%r2246+36];
	ld.shared.u32 	%r699, [%r2248+76];
	// begin inline asm
	dp4a.s32.s32 %r697, %r698, %r699, %r585;
	// end inline asm
	ld.shared.u32 	%r702, [%r2246+52];
	ld.shared.u32 	%r703, [%r2248+64];
	// begin inline asm
	dp4a.s32.s32 %r701, %r702, %r703, %r589;
	// end inline asm
	ld.shared.u32 	%r706, [%r2246+52];
	ld.shared.u32 	%r707, [%r2248+68];
	// begin inline asm
	dp4a.s32.s32 %r705, %r706, %r707, %r593;
	// end inline asm
	ld.shared.u32 	%r710, [%r2246+52];
	ld.shared.u32 	%r711, [%r2248+72];
	// begin inline asm
	dp4a.s32.s32 %r709, %r710, %r711, %r597;
	// end inline asm
	ld.shared.u32 	%r714, [%r2246+52];
	ld.shared.u32 	%r715, [%r2248+76];
	// begin inline asm
	dp4a.s32.s32 %r713, %r714, %r715, %r601;
	// end inline asm
	ld.shared.u32 	%r718, [%r2246+68];
	ld.shared.u32 	%r719, [%r2248+64];
	// begin inline asm
	dp4a.s32.s32 %r717, %r718, %r719, %r605;
	// end inline asm
	ld.shared.u32 	%r722, [%r2246+68];
	ld.shared.u32 	%r723, [%r2248+68];
	// begin inline asm
	dp4a.s32.s32 %r721, %r722, %r723, %r609;
	// end inline asm
	ld.shared.u32 	%r726, [%r2246+68];
	ld.shared.u32 	%r727, [%r2248+72];
	// begin inline asm
	dp4a.s32.s32 %r725, %r726, %r727, %r613;
	// end inline asm
	ld.shared.u32 	%r730, [%r2246+68];
	ld.shared.u32 	%r731, [%r2248+76];
	// begin inline asm
	dp4a.s32.s32 %r729, %r730, %r731, %r617;
	// end inline asm
	ld.shared.u32 	%r734, [%r2246+84];
	ld.shared.u32 	%r735, [%r2248+64];
	// begin inline asm
	dp4a.s32.s32 %r733, %r734, %r735, %r621;
	// end inline asm
	ld.shared.u32 	%r738, [%r2246+84];
	ld.shared.u32 	%r739, [%r2248+68];
	// begin inline asm
	dp4a.s32.s32 %r737, %r738, %r739, %r625;
	// end inline asm
	ld.shared.u32 	%r742, [%r2246+84];
	ld.shared.u32 	%r743, [%r2248+72];
	// begin inline asm
	dp4a.s32.s32 %r741, %r742, %r743, %r629;
	// end inline asm
	ld.shared.u32 	%r746, [%r2246+84];
	ld.shared.u32 	%r747, [%r2248+76];
	// begin inline asm
	dp4a.s32.s32 %r745, %r746, %r747, %r633;
	// end inline asm
	ld.shared.u32 	%r750, [%r2246+100];
	ld.shared.u32 	%r751, [%r2248+64];
	// begin inline asm
	dp4a.s32.s32 %r749, %r750, %r751, %r637;
	// end inline asm
	ld.shared.u32 	%r754, [%r2246+100];
	ld.shared.u32 	%r755, [%r2248+68];
	// begin inline asm
	dp4a.s32.s32 %r753, %r754, %r755, %r641;
	// end inline asm
	ld.shared.u32 	%r758, [%r2246+100];
	ld.shared.u32 	%r759, [%r2248+72];
	// begin inline asm
	dp4a.s32.s32 %r757, %r758, %r759, %r645;
	// end inline asm
	ld.shared.u32 	%r762, [%r2246+100];
	ld.shared.u32 	%r763, [%r2248+76];
	// begin inline asm
	dp4a.s32.s32 %r761, %r762, %r763, %r649;
	// end inline asm
	ld.shared.u32 	%r766, [%r2246+116];
	ld.shared.u32 	%r767, [%r2248+64];
	// begin inline asm
	dp4a.s32.s32 %r765, %r766, %r767, %r653;
	// end inline asm
	ld.shared.u32 	%r770, [%r2246+116];
	ld.shared.u32 	%r771, [%r2248+68];
	// begin inline asm
	dp4a.s32.s32 %r769, %r770, %r771, %r657;
	// end inline asm
	ld.shared.u32 	%r774, [%r2246+116];
	ld.shared.u32 	%r775, [%r2248+72];
	// begin inline asm
	dp4a.s32.s32 %r773, %r774, %r775, %r661;
	// end inline asm
	ld.shared.u32 	%r778, [%r2246+116];
	ld.shared.u32 	%r779, [%r2248+76];
	// begin inline asm
	dp4a.s32.s32 %r777, %r778, %r779, %r665;
	// end inline asm
	ld.shared.u32 	%r782, [%r2246+36];
	ld.shared.u32 	%r783, [%r2248+112];
	// begin inline asm
	dp4a.s32.s32 %r781, %r782, %r783, %r669;
	// end inline asm
	ld.shared.u32 	%r786, [%r2246+36];
	ld.shared.u32 	%r787, [%r2248+116];
	// begin inline asm
	dp4a.s32.s32 %r785, %r786, %r787, %r673;
	// end inline asm
	ld.shared.u32 	%r790, [%r2246+36];
	ld.shared.u32 	%r791, [%r2248+120];
	// begin inline asm
	dp4a.s32.s32 %r789, %r790, %r791, %r677;
	// end inline asm
	ld.shared.u32 	%r794, [%r2246+36];
	ld.shared.u32 	%r795, [%r2248+124];
	// begin inline asm
	dp4a.s32.s32 %r793, %r794, %r795, %r681;
	// end inline asm
	ld.shared.u32 	%r798, [%r2246+52];
	ld.shared.u32 	%r799, [%r2248+112];
	// begin inline asm
	dp4a.s32.s32 %r797, %r798, %r799, %r685;
	// end inline asm
	ld.shared.u32 	%r802, [%r2246+52];
	ld.shared.u32 	%r803, [%r2248+116];
	// begin inline asm
	dp4a.s32.s32 %r801, %r802, %r803, %r689;
	// end inline asm
	ld.shared.u32 	%r806, [%r2246+52];
	ld.shared.u32 	%r807, [%r2248+120];
	// begin inline asm
	dp4a.s32.s32 %r805, %r806, %r807, %r693;
	// end inline asm
	ld.shared.u32 	%r810, [%r2246+52];
	ld.shared.u32 	%r811, [%r2248+124];
	// begin inline asm
	dp4a.s32.s32 %r809, %r810, %r811, %r697;
	// end inline asm
	ld.shared.u32 	%r814, [%r2246+68];
	ld.shared.u32 	%r815, [%r2248+112];
	// begin inline asm
	dp4a.s32.s32 %r813, %r814, %r815, %r701;
	// end inline asm
	ld.shared.u32 	%r818, [%r2246+68];
	ld.shared.u32 	%r819, [%r2248+116];
	// begin inline asm
	dp4a.s32.s32 %r817, %r818, %r819, %r705;
	// end inline asm
	ld.shared.u32 	%r822, [%r2246+68];
	ld.shared.u32 	%r823, [%r2248+120];
	// begin inline asm
	dp4a.s32.s32 %r821, %r822, %r823, %r709;
	// end inline asm
	ld.shared.u32 	%r826, [%r2246+68];
	ld.shared.u32 	%r827, [%r2248+124];
	// begin inline asm
	dp4a.s32.s32 %r825, %r826, %r827, %r713;
	// end inline asm
	ld.shared.u32 	%r830, [%r2246+84];
	ld.shared.u32 	%r831, [%r2248+112];
	// begin inline asm
	dp4a.s32.s32 %r829, %r830, %r831, %r717;
	// end inline asm
	ld.shared.u32 	%r834, [%r2246+84];
	ld.shared.u32 	%r835, [%r2248+116];
	// begin inline asm
	dp4a.s32.s32 %r833, %r834, %r835, %r721;
	// end inline asm
	ld.shared.u32 	%r838, [%r2246+84];
	ld.shared.u32 	%r839, [%r2248+120];
	// begin inline asm
	dp4a.s32.s32 %r837, %r838, %r839, %r725;
	// end inline asm
	ld.shared.u32 	%r842, [%r2246+84];
	ld.shared.u32 	%r843, [%r2248+124];
	// begin inline asm
	dp4a.s32.s32 %r841, %r842, %r843, %r729;
	// end inline asm
	ld.shared.u32 	%r846, [%r2246+100];
	ld.shared.u32 	%r847, [%r2248+112];
	// begin inline asm
	dp4a.s32.s32 %r845, %r846, %r847, %r733;
	// end inline asm
	ld.shared.u32 	%r850, [%r2246+100];
	ld.shared.u32 	%r851, [%r2248+116];
	// begin inline asm
	dp4a.s32.s32 %r849, %r850, %r851, %r737;
	// end inline asm
	ld.shared.u32 	%r854, [%r2246+100];
	ld.shared.u32 	%r855, [%r2248+120];
	// begin inline asm
	dp4a.s32.s32 %r853, %r854, %r855, %r741;
	// end inline asm
	ld.shared.u32 	%r858, [%r2246+100];
	ld.shared.u32 	%r859, [%r2248+124];
	// begin inline asm
	dp4a.s32.s32 %r857, %r858, %r859, %r745;
	// end inline asm
	ld.shared.u32 	%r862, [%r2246+116];
	ld.shared.u32 	%r863, [%r2248+112];
	// begin inline asm
	dp4a.s32.s32 %r861, %r862, %r863, %r749;
	// end inline asm
	ld.shared.u32 	%r866, [%r2246+116];
	ld.shared.u32 	%r867, [%r2248+116];
	// begin inline asm
	dp4a.s32.s32 %r865, %r866, %r867, %r753;
	// end inline asm
	ld.shared.u32 	%r870, [%r2246+116];
	ld.shared.u32 	%r871, [%r2248+120];
	// begin inline asm
	dp4a.s32.s32 %r869, %r870, %r871, %r757;
	// end inline asm
	ld.shared.u32 	%r874, [%r2246+116];
	ld.shared.u32 	%r875, [%r2248+124];
	// begin inline asm
	dp4a.s32.s32 %r873, %r874, %r875, %r761;
	// end inline asm
	ld.shared.u32 	%r878, [%r2246+132];
	ld.shared.u32 	%r879, [%r2248+112];
	// begin inline asm
	dp4a.s32.s32 %r877, %r878, %r879, %r765;
	// end inline asm
	ld.shared.u32 	%r882, [%r2246+132];
	ld.shared.u32 	%r883, [%r2248+116];
	// begin inline asm
	dp4a.s32.s32 %r881, %r882, %r883, %r769;
	// end inline asm
	ld.shared.u32 	%r886, [%r2246+132];
	ld.shared.u32 	%r887, [%r2248+120];
	// begin inline asm
	dp4a.s32.s32 %r885, %r886, %r887, %r773;
	// end inline asm
	ld.shared.u32 	%r890, [%r2246+132];
	ld.shared.u32 	%r891, [%r2248+124];
	// begin inline asm
	dp4a.s32.s32 %r889, %r890, %r891, %r777;
	// end inline asm
	ld.shared.u32 	%r894, [%r2246+8];
	ld.shared.u32 	%r895, [%r2248+32];
	// begin inline asm
	dp4a.s32.s32 %r893, %r894, %r895, %r781;
	// end inline asm
	ld.shared.u32 	%r898, [%r2246+8];
	ld.shared.u32 	%r899, [%r2248+36];
	// begin inline asm
	dp4a.s32.s32 %r897, %r898, %r899, %r785;
	// end inline asm
	ld.shared.u32 	%r902, [%r2246+8];
	ld.shared.u32 	%r903, [%r2248+40];
	// begin inline asm
	dp4a.s32.s32 %r901, %r902, %r903, %r789;
	// end inline asm
	ld.shared.u32 	%r906, [%r2246+8];
	ld.shared.u32 	%r907, [%r2248+44];
	// begin inline asm
	dp4a.s32.s32 %r905, %r906, %r907, %r793;
	// end inline asm
	ld.shared.u32 	%r910, [%r2246+24];
	ld.shared.u32 	%r911, [%r2248+32];
	// begin inline asm
	dp4a.s32.s32 %r909, %r910, %r911, %r797;
	// end inline asm
	ld.shared.u32 	%r914, [%r2246+24];
	ld.shared.u32 	%r915, [%r2248+36];
	// begin inline asm
	dp4a.s32.s32 %r913, %r914, %r915, %r801;
	// end inline asm
	ld.shared.u32 	%r918, [%r2246+24];
	ld.shared.u32 	%r919, [%r2248+40];
	// begin inline asm
	dp4a.s32.s32 %r917, %r918, %r919, %r805;
	// end inline asm
	ld.shared.u32 	%r922, [%r2246+24];
	ld.shared.u32 	%r923, [%r2248+44];
	// begin inline asm
	dp4a.s32.s32 %r921, %r922, %r923, %r809;
	// end inline asm
	ld.shared.u32 	%r926, [%r2246+40];
	ld.shared.u32 	%r927, [%r2248+32];
	// begin inline asm
	dp4a.s32.s32 %r925, %r926, %r927, %r813;
	// end inline asm
	ld.shared.u32 	%r930, [%r2246+40];
	ld.shared.u32 	%r931, [%r2248+36];
	// begin inline asm
	dp4a.s32.s32 %r929, %r930, %r931, %r817;
	// end inline asm
	ld.shared.u32 	%r934, [%r2246+40];
	ld.shared.u32 	%r935, [%r2248+40];
	// begin inline asm
	dp4a.s32.s32 %r933, %r934, %r935, %r821;
	// end inline asm
	ld.shared.u32 	%r938, [%r2246+40];
	ld.shared.u32 	%r939, [%r2248+44];
	// begin inline asm
	dp4a.s32.s32 %r937, %r938, %r939, %r825;
	// end inline asm
	ld.shared.u32 	%r942, [%r2246+56];
	ld.shared.u32 	%r943, [%r2248+32];
	// begin inline asm
	dp4a.s32.s32 %r941, %r942, %r943, %r829;
	// end inline asm
	ld.shared.u32 	%r946, [%r2246+56];
	ld.shared.u32 	%r947, [%r2248+36];
	// begin inline asm
	dp4a.s32.s32 %r945, %r946, %r947, %r833;
	// end inline asm
	ld.shared.u32 	%r950, [%r2246+56];
	ld.shared.u32 	%r951, [%r2248+40];
	// begin inline asm
	dp4a.s32.s32 %r949, %r950, %r951, %r837;
	// end inline asm
	ld.shared.u32 	%r954, [%r2246+56];
	ld.shared.u32 	%r955, [%r2248+44];
	// begin inline asm
	dp4a.s32.s32 %r953, %r954, %r955, %r841;
	// end inline asm
	ld.shared.u32 	%r958, [%r2246+72];
	ld.shared.u32 	%r959, [%r2248+32];
	// begin inline asm
	dp4a.s32.s32 %r957, %r958, %r959, %r845;
	// end inline asm
	ld.shared.u32 	%r962, [%r2246+72];
	ld.shared.u32 	%r963, [%r2248+36];
	// begin inline asm
	dp4a.s32.s32 %r961, %r962, %r963, %r849;
	// end inline asm
	ld.shared.u32 	%r966, [%r2246+72];
	ld.shared.u32 	%r967, [%r2248+40];
	// begin inline asm
	dp4a.s32.s32 %r965, %r966, %r967, %r853;
	// end inline asm
	ld.shared.u32 	%r970, [%r2246+72];
	ld.shared.u32 	%r971, [%r2248+44];
	// begin inline asm
	dp4a.s32.s32 %r969, %r970, %r971, %r857;
	// end inline asm
	ld.shared.u32 	%r974, [%r2246+88];
	ld.shared.u32 	%r975, [%r2248+32];
	// begin inline asm
	dp4a.s32.s32 %r973, %r974, %r975, %r861;
	// end inline asm
	ld.shared.u32 	%r978, [%r2246+88];
	ld.shared.u32 	%r979, [%r2248+36];
	// begin inline asm
	dp4a.s32.s32 %r977, %r978, %r979, %r865;
	// end inline asm
	ld.shared.u32 	%r982, [%r2246+88];
	ld.shared.u32 	%r983, [%r2248+40];
	// begin inline asm
	dp4a.s32.s32 %r981, %r982, %r983, %r869;
	// end inline asm
	ld.shared.u32 	%r986, [%r2246+88];
	ld.shared.u32 	%r987, [%r2248+44];
	// begin inline asm
	dp4a.s32.s32 %r985, %r986, %r987, %r873;
	// end inline asm
	ld.shared.u32 	%r990, [%r2246+104];
	ld.shared.u32 	%r991, [%r2248+32];
	// begin inline asm
	dp4a.s32.s32 %r989, %r990, %r991, %r877;
	// end inline asm
	ld.shared.u32 	%r994, [%r2246+104];
	ld.shared.u32 	%r995, [%r2248+36];
	// begin inline asm
	dp4a.s32.s32 %r993, %r994, %r995, %r881;
	// end inline asm
	ld.shared.u32 	%r998, [%r2246+104];
	ld.shared.u32 	%r999, [%r2248+40];
	// begin inline asm
	dp4a.s32.s32 %r997, %r998, %r999, %r885;
	// end inline asm
	ld.shared.u32 	%r1002, [%r2246+104];
	ld.shared.u32 	%r1003, [%r2248+44];
	// begin inline asm
	dp4a.s32.s32 %r1001, %r1002, %r1003, %r889;
	// end inline asm
	ld.shared.u32 	%r1006, [%r2246+24];
	ld.shared.u32 	%r1007, [%r2248+80];
	// begin inline asm
	dp4a.s32.s32 %r1005, %r1006, %r1007, %r893;
	// end inline asm
	ld.shared.u32 	%r1010, [%r2246+24];
	ld.shared.u32 	%r1011, [%r2248+84];
	// begin inline asm
	dp4a.s32.s32 %r1009, %r1010, %r1011, %r897;
	// end inline asm
	ld.shared.u32 	%r1014, [%r2246+24];
	ld.shared.u32 	%r1015, [%r2248+88];
	// begin inline asm
	dp4a.s32.s32 %r1013, %r1014, %r1015, %r901;
	// end inline asm
	ld.shared.u32 	%r1018, [%r2246+24];
	ld.shared.u32 	%r1019, [%r2248+92];
	// begin inline asm
	dp4a.s32.s32 %r1017, %r1018, %r1019, %r905;
	// end inline asm
	ld.shared.u32 	%r1022, [%r2246+40];
	ld.shared.u32 	%r1023, [%r2248+80];
	// begin inline asm
	dp4a.s32.s32 %r1021, %r1022, %r1023, %r909;
	// end inline asm
	ld.shared.u32 	%r1026, [%r2246+40];
	ld.shared.u32 	%r1027, [%r2248+84];
	// begin inline asm
	dp4a.s32.s32 %r1025, %r1026, %r1027, %r913;
	// end inline asm
	ld.shared.u32 	%r1030, [%r2246+40];
	ld.shared.u32 	%r1031, [%r2248+88];
	// begin inline asm
	dp4a.s32.s32 %r1029, %r1030, %r1031, %r917;
	// end inline asm
	ld.shared.u32 	%r1034, [%r2246+40];
	ld.shared.u32 	%r1035, [%r2248+92];
	// begin inline asm
	dp4a.s32.s32 %r1033, %r1034, %r1035, %r921;
	// end inline asm
	ld.shared.u32 	%r1038, [%r2246+56];
	ld.shared.u32 	%r1039, [%r2248+80];
	// begin inline asm
	dp4a.s32.s32 %r1037, %r1038, %r1039, %r925;
	// end inline asm
	ld.shared.u32 	%r1042, [%r2246+56];
	ld.shared.u32 	%r1043, [%r2248+84];
	// begin inline asm
	dp4a.s32.s32 %r1041, %r1042, %r1043, %r929;
	// end inline asm
	ld.shared.u32 	%r1046, [%r2246+56];
	ld.shared.u32 	%r1047, [%r2248+88];
	// begin inline asm
	dp4a.s32.s32 %r1045, %r1046, %r1047, %r933;
	// end inline asm
	ld.shared.u32 	%r1050, [%r2246+56];
	ld.shared.u32 	%r1051, [%r2248+92];
	// begin inline asm
	dp4a.s32.s32 %r1049, %r1050, %r1051, %r937;
	// end inline asm
	ld.shared.u32 	%r1054, [%r2246+72];
	ld.shared.u32 	%r1055, [%r2248+80];
	// begin inline asm
	dp4a.s32.s32 %r1053, %r1054, %r1055, %r941;
	// end inline asm
	ld.shared.u32 	%r1058, [%r2246+72];
	ld.shared.u32 	%r1059, [%r2248+84];
	// begin inline asm
	dp4a.s32.s32 %r1057, %r1058, %r1059, %r945;
	// end inline asm
	ld.shared.u32 	%r1062, [%r2246+72];
	ld.shared.u32 	%r1063, [%r2248+88];
	// begin inline asm
	dp4a.s32.s32 %r1061, %r1062, %r1063, %r949;
	// end inline asm
	ld.shared.u32 	%r1066, [%r2246+72];
	ld.shared.u32 	%r1067, [%r2248+92];
	// begin inline asm
	dp4a.s32.s32 %r1065, %r1066, %r1067, %r953;
	// end inline asm
	ld.shared.u32 	%r1070, [%r2246+88];
	ld.shared.u32 	%r1071, [%r2248+80];
	// begin inline asm
	dp4a.s32.s32 %r1069, %r1070, %r1071, %r957;
	// end inline asm
	ld.shared.u32 	%r1074, [%r2246+88];
	ld.shared.u32 	%r1075, [%r2248+84];
	// begin inline asm
	dp4a.s32.s32 %r1073, %r1074, %r1075, %r961;
	// end inline asm
	ld.shared.u32 	%r1078, [%r2246+88];
	ld.shared.u32 	%r1079, [%r2248+88];
	// begin inline asm
	dp4a.s32.s32 %r1077, %r1078, %r1079, %r965;
	// end inline asm
	ld.shared.u32 	%r1082, [%r2246+88];
	ld.shared.u32 	%r1083, [%r2248+92];
	// begin inline asm
	dp4a.s32.s32 %r1081, %r1082, %r1083, %r969;
	// end inline asm
	ld.shared.u32 	%r1086, [%r2246+104];
	ld.shared.u32 	%r1087, [%r2248+80];
	// begin inline asm
	dp4a.s32.s32 %r1085, %r1086, %r1087, %r973;
	// end inline asm
	ld.shared.u32 	%r1090, [%r2246+104];
	ld.shared.u32 	%r1091, [%r2248+84];
	// begin inline asm
	dp4a.s32.s32 %r1089, %r1090, %r1091, %r977;
	// end inline asm
	ld.shared.u32 	%r1094, [%r2246+104];
	ld.shared.u32 	%r1095, [%r2248+88];
	// begin inline asm
	dp4a.s32.s32 %r1093, %r1094, %r1095, %r981;
	// end inline asm
	ld.shared.u32 	%r1098, [%r2246+104];
	ld.shared.u32 	%r1099, [%r2248+92];
	// begin inline asm
	dp4a.s32.s32 %r1097, %r1098, %r1099, %r985;
	// end inline asm
	ld.shared.u32 	%r1102, [%r2246+120];
	ld.shared.u32 	%r1103, [%r2248+80];
	// begin inline asm
	dp4a.s32.s32 %r1101, %r1102, %r1103, %r989;
	// end inline asm
	ld.shared.u32 	%r1106, [%r2246+120];
	ld.shared.u32 	%r1107, [%r2248+84];
	// begin inline asm
	dp4a.s32.s32 %r1105, %r1106, %r1107, %r993;
	// end inline asm
	ld.shared.u32 	%r1110, [%r2246+120];
	ld.shared.u32 	%r1111, [%r2248+88];
	// begin inline asm
	dp4a.s32.s32 %r1109, %r1110, %r1111, %r997;
	// end inline asm
	ld.shared.u32 	%r1114, [%r2246+120];
	ld.shared.u32 	%r1115, [%r2248+92];
	// begin inline asm
	dp4a.s32.s32 %r1113, %r1114, %r1115, %r1001;
	// end inline asm
	ld.shared.u32 	%r1118, [%r2246+40];
	ld.shared.u32 	%r1119, [%r2248+128];
	// begin inline asm
	dp4a.s32.s32 %r1117, %r1118, %r1119, %r1005;
	// end inline asm
	ld.shared.u32 	%r1122, [%r2246+40];
	ld.shared.u32 	%r1123, [%r2248+132];
	// begin inline asm
	dp4a.s32.s32 %r1121, %r1122, %r1123, %r1009;
	// end inline asm
	ld.shared.u32 	%r1126, [%r2246+40];
	ld.shared.u32 	%r1127, [%r2248+136];
	// begin inline asm
	dp4a.s32.s32 %r1125, %r1126, %r1127, %r1013;
	// end inline asm
	ld.shared.u32 	%r1130, [%r2246+40];
	ld.shared.u32 	%r1131, [%r2248+140];
	// begin inline asm
	dp4a.s32.s32 %r1129, %r1130, %r1131, %r1017;
	// end inline asm
	ld.shared.u32 	%r1134, [%r2246+56];
	ld.shared.u32 	%r1135, [%r2248+128];
	// begin inline asm
	dp4a.s32.s32 %r1133, %r1134, %r1135, %r1021;
	// end inline asm
	ld.shared.u32 	%r1138, [%r2246+56];
	ld.shared.u32 	%r1139, [%r2248+132];
	// begin inline asm
	dp4a.s32.s32 %r1137, %r1138, %r1139, %r1025;
	// end inline asm
	ld.shared.u32 	%r1142, [%r2246+56];
	ld.shared.u32 	%r1143, [%r2248+136];
	// begin inline asm
	dp4a.s32.s32 %r1141, %r1142, %r1143, %r1029;
	// end inline asm
	ld.shared.u32 	%r1146, [%r2246+56];
	ld.shared.u32 	%r1147, [%r2248+140];
	// begin inline asm
	dp4a.s32.s32 %r1145, %r1146, %r1147, %r1033;
	// end inline asm
	ld.shared.u32 	%r1150, [%r2246+72];
	ld.shared.u32 	%r1151, [%r2248+128];
	// begin inline asm
	dp4a.s32.s32 %r1149, %r1150, %r1151, %r1037;
	// end inline asm
	ld.shared.u32 	%r1154, [%r2246+72];
	ld.shared.u32 	%r1155, [%r2248+132];
	// begin inline asm
	dp4a.s32.s32 %r1153, %r1154, %r1155, %r1041;
	// end inline asm
	ld.shared.u32 	%r1158, [%r2246+72];
	ld.shared.u32 	%r1159, [%r2248+136];
	// begin inline asm
	dp4a.s32.s32 %r1157, %r1158, %r1159, %r1045;
	// end inline asm
	ld.shared.u32 	%r1162, [%r2246+72];
	ld.shared.u32 	%r1163, [%r2248+140];
	// begin inline asm
	dp4a.s32.s32 %r1161, %r1162, %r1163, %r1049;
	// end inline asm
	ld.shared.u32 	%r1166, [%r2246+88];
	ld.shared.u32 	%r1167, [%r2248+128];
	// begin inline asm
	dp4a.s32.s32 %r1165, %r1166, %r1167, %r1053;
	// end inline asm
	ld.shared.u32 	%r1170, [%r2246+88];
	ld.shared.u32 	%r1171, [%r2248+132];
	// begin inline asm
	dp4a.s32.s32 %r1169, %r1170, %r1171, %r1057;
	// end inline asm
	ld.shared.u32 	%r1174, [%r2246+88];
	ld.shared.u32 	%r1175, [%r2248+136];
	// begin inline asm
	dp4a.s32.s32 %r1173, %r1174, %r1175, %r1061;
	// end inline asm
	ld.shared.u32 	%r1178, [%r2246+88];
	ld.shared.u32 	%r1179, [%r2248+140];
	// begin inline asm
	dp4a.s32.s32 %r1177, %r1178, %r1179, %r1065;
	// end inline asm
	ld.shared.u32 	%r1182, [%r2246+104];
	ld.shared.u32 	%r1183, [%r2248+128];
	// begin inline asm
	dp4a.s32.s32 %r1181, %r1182, %r1183, %r1069;
	// end inline asm
	ld.shared.u32 	%r1186, [%r2246+104];
	ld.shared.u32 	%r1187, [%r2248+132];
	// begin inline asm
	dp4a.s32.s32 %r1185, %r1186, %r1187, %r1073;
	// end inline asm
	ld.shared.u32 	%r1190, [%r2246+104];
	ld.shared.u32 	%r1191, [%r2248+136];
	// begin inline asm
	dp4a.s32.s32 %r1189, %r1190, %r1191, %r1077;
	// end inline asm
	ld.shared.u32 	%r1194, [%r2246+104];
	ld.shared.u32 	%r1195, [%r2248+140];
	// begin inline asm
	dp4a.s32.s32 %r1193, %r1194, %r1195, %r1081;
	// end inline asm
	ld.shared.u32 	%r1198, [%r2246+120];
	ld.shared.u32 	%r1199, [%r2248+128];
	// begin inline asm
	dp4a.s32.s32 %r1197, %r1198, %r1199, %r1085;
	// end inline asm
	ld.shared.u32 	%r1202, [%r2246+120];
	ld.shared.u32 	%r1203, [%r2248+132];
	// begin inline asm
	dp4a.s32.s32 %r1201, %r1202, %r1203, %r1089;
	// end inline asm
	ld.shared.u32 	%r1206, [%r2246+120];
	ld.shared.u32 	%r1207, [%r2248+136];
	// begin inline asm
	dp4a.s32.s32 %r1205, %r1206, %r1207, %r1093;
	// end inline asm
	ld.shared.u32 	%r1210, [%r2246+120];
	ld.shared.u32 	%r1211, [%r2248+140];
	// begin inline asm
	dp4a.s32.s32 %r1209, %r1210, %r1211, %r1097;
	// end inline asm
	ld.shared.u32 	%r1214, [%r2246+136];
	ld.shared.u32 	%r1215, [%r2248+128];
	// begin inline asm
	dp4a.s32.s32 %r1213, %r1214, %r1215, %r1101;
	// end inline asm
	ld.shared.u32 	%r1218, [%r2246+136];
	ld.shared.u32 	%r1219, [%r2248+132];
	// begin inline asm
	dp4a.s32.s32 %r1217, %r1218, %r1219, %r1105;
	// end inline asm
	ld.shared.u32 	%r1222, [%r2246+136];
	ld.shared.u32 	%r1223, [%r2248+136];
	// begin inline asm
	dp4a.s32.s32 %r1221, %r1222, %r1223, %r1109;
	// end inline asm
	ld.shared.u32 	%r1226, [%r2246+136];
	ld.shared.u32 	%r1227, [%r2248+140];
	// begin inline asm
	dp4a.s32.s32 %r1225, %r1226, %r1227, %r1113;
	// end inline asm
	ld.shared.u32 	%r1230, [%r2246+256];
	ld.shared.u32 	%r1231, [%r2248+144];
	// begin inline asm
	dp4a.s32.s32 %r1229, %r1230, %r1231, %r1117;
	// end inline asm
	ld.shared.u32 	%r1234, [%r2246+256];
	ld.shared.u32 	%r1235, [%r2248+148];
	// begin inline asm
	dp4a.s32.s32 %r1233, %r1234, %r1235, %r1121;
	// end inline asm
	ld.shared.u32 	%r1238, [%r2246+256];
	ld.shared.u32 	%r1239, [%r2248+152];
	// begin inline asm
	dp4a.s32.s32 %r1237, %r1238, %r1239, %r1125;
	// end inline asm
	ld.shared.u32 	%r1242, [%r2246+256];
	ld.shared.u32 	%r1243, [%r2248+156];
	// begin inline asm
	dp4a.s32.s32 %r1241, %r1242, %r1243, %r1129;
	// end inline asm
	ld.shared.u32 	%r1246, [%r2246+272];
	ld.shared.u32 	%r1247, [%r2248+144];
	// begin inline asm
	dp4a.s32.s32 %r1245, %r1246, %r1247, %r1133;
	// end inline asm
	ld.shared.u32 	%r1250, [%r2246+272];
	ld.shared.u32 	%r1251, [%r2248+148];
	// begin inline asm
	dp4a.s32.s32 %r1249, %r1250, %r1251, %r1137;
	// end inline asm
	ld.shared.u32 	%r1254, [%r2246+272];
	ld.shared.u32 	%r1255, [%r2248+152];
	// begin inline asm
	dp4a.s32.s32 %r1253, %r1254, %r1255, %r1141;
	// end inline asm
	ld.shared.u32 	%r1258, [%r2246+272];
	ld.shared.u32 	%r1259, [%r2248+156];
	// begin inline asm
	dp4a.s32.s32 %r1257, %r1258, %r1259, %r1145;
	// end inline asm
	ld.shared.u32 	%r1262, [%r2246+288];
	ld.shared.u32 	%r1263, [%r2248+144];
	// begin inline asm
	dp4a.s32.s32 %r1261, %r1262, %r1263, %r1149;
	// end inline asm
	ld.shared.u32 	%r1266, [%r2246+288];
	ld.shared.u32 	%r1267, [%r2248+148];
	// begin inline asm
	dp4a.s32.s32 %r1265, %r1266, %r1267, %r1153;
	// end inline asm
	ld.shared.u32 	%r1270, [%r2246+288];
	ld.shared.u32 	%r1271, [%r2248+152];
	// begin inline asm
	dp4a.s32.s32 %r1269, %r1270, %r1271, %r1157;
	// end inline asm
	ld.shared.u32 	%r1274, [%r2246+288];
	ld.shared.u32 	%r1275, [%r2248+156];
	// begin inline asm
	dp4a.s32.s32 %r1273, %r1274, %r1275, %r1161;
	// end inline asm
	ld.shared.u32 	%r1278, [%r2246+304];
	ld.shared.u32 	%r1279, [%r2248+144];
	// begin inline asm
	dp4a.s32.s32 %r1277, %r1278, %r1279, %r1165;
	// end inline asm
	ld.shared.u32 	%r1282, [%r2246+304];
	ld.shared.u32 	%r1283, [%r2248+148];
	// begin inline asm
	dp4a.s32.s32 %r1281, %r1282, %r1283, %r1169;
	// end inline asm
	ld.shared.u32 	%r1286, [%r2246+304];
	ld.shared.u32 	%r1287, [%r2248+152];
	// begin inline asm
	dp4a.s32.s32 %r1285, %r1286, %r1287, %r1173;
	// end inline asm
	ld.shared.u32 	%r1290, [%r2246+304];
	ld.shared.u32 	%r1291, [%r2248+156];
	// begin inline asm
	dp4a.s32.s32 %r1289, %r1290, %r1291, %r1177;
	// end inline asm
	ld.shared.u32 	%r1294, [%r2246+320];
	ld.shared.u32 	%r1295, [%r2248+144];
	// begin inline asm
	dp4a.s32.s32 %r1293, %r1294, %r1295, %r1181;
	// end inline asm
	ld.shared.u32 	%r1298, [%r2246+320];
	ld.shared.u32 	%r1299, [%r2248+148];
	// begin inline asm
	dp4a.s32.s32 %r1297, %r1298, %r1299, %r1185;
	// end inline asm
	ld.shared.u32 	%r1302, [%r2246+320];
	ld.shared.u32 	%r1303, [%r2248+152];
	// begin inline asm
	dp4a.s32.s32 %r1301, %r1302, %r1303, %r1189;
	// end inline asm
	ld.shared.u32 	%r1306, [%r2246+320];
	ld.shared.u32 	%r1307, [%r2248+156];
	// begin inline asm
	dp4a.s32.s32 %r1305, %r1306, %r1307, %r1193;
	// end inline asm
	ld.shared.u32 	%r1310, [%r2246+336];
	ld.shared.u32 	%r1311, [%r2248+144];
	// begin inline asm
	dp4a.s32.s32 %r1309, %r1310, %r1311, %r1197;
	// end inline asm
	ld.shared.u32 	%r1314, [%r2246+336];
	ld.shared.u32 	%r1315, [%r2248+148];
	// begin inline asm
	dp4a.s32.s32 %r1313, %r1314, %r1315, %r1201;
	// end inline asm
	ld.shared.u32 	%r1318, [%r2246+336];
	ld.shared.u32 	%r1319, [%r2248+152];
	// begin inline asm
	dp4a.s32.s32 %r1317, %r1318, %r1319, %r1205;
	// end inline asm
	ld.shared.u32 	%r1322, [%r2246+336];
	ld.shared.u32 	%r1323, [%r2248+156];
	// begin inline asm
	dp4a.s32.s32 %r1321, %r1322, %r1323, %r1209;
	// end inline asm
	ld.shared.u32 	%r1326, [%r2246+352];
	ld.shared.u32 	%r1327, [%r2248+144];
	// begin inline asm
	dp4a.s32.s32 %r1325, %r1326, %r1327, %r1213;
	// end inline asm
	ld.shared.u32 	%r1330, [%r2246+352];
	ld.shared.u32 	%r1331, [%r2248+148];
	// begin inline asm
	dp4a.s32.s32 %r1329, %r1330, %r1331, %r1217;
	// end inline asm
	ld.shared.u32 	%r1334, [%r2246+352];
	ld.shared.u32 	%r1335, [%r2248+152];
	// begin inline asm
	dp4a.s32.s32 %r1333, %r1334, %r1335, %r1221;
	// end inline asm
	ld.shared.u32 	%r1338, [%r2246+352];
	ld.shared.u32 	%r1339, [%r2248+156];
	// begin inline asm
	dp4a.s32.s32 %r1337, %r1338, %r1339, %r1225;
	// end inline asm
	ld.shared.u32 	%r1342, [%r2246+272];
	ld.shared.u32 	%r1343, [%r2248+192];
	// begin inline asm
	dp4a.s32.s32 %r1341, %r1342, %r1343, %r1229;
	// end inline asm
	ld.shared.u32 	%r1346, [%r2246+272];
	ld.shared.u32 	%r1347, [%r2248+196];
	// begin inline asm
	dp4a.s32.s32 %r1345, %r1346, %r1347, %r1233;
	// end inline asm
	ld.shared.u32 	%r1350, [%r2246+272];
	ld.shared.u32 	%r1351, [%r2248+200];
	// begin inline asm
	dp4a.s32.s32 %r1349, %r1350, %r1351, %r1237;
	// end inline asm
	ld.shared.u32 	%r1354, [%r2246+272];
	ld.shared.u32 	%r1355, [%r2248+204];
	// begin inline asm
	dp4a.s32.s32 %r1353, %r1354, %r1355, %r1241;
	// end inline asm
	ld.shared.u32 	%r1358, [%r2246+288];
	ld.shared.u32 	%r1359, [%r2248+192];
	// begin inline asm
	dp4a.s32.s32 %r1357, %r1358, %r1359, %r1245;
	// end inline asm
	ld.shared.u32 	%r1362, [%r2246+288];
	ld.shared.u32 	%r1363, [%r2248+196];
	// begin inline asm
	dp4a.s32.s32 %r1361, %r1362, %r1363, %r1249;
	// end inline asm
	ld.shared.u32 	%r1366, [%r2246+288];
	ld.shared.u32 	%r1367, [%r2248+200];
	// begin inline asm
	dp4a.s32.s32 %r1365, %r1366, %r1367, %r1253;
	// end inline asm
	ld.shared.u32 	%r1370, [%r2246+288];
	ld.shared.u32 	%r1371, [%r2248+204];
	// begin inline asm
	dp4a.s32.s32 %r1369, %r1370, %r1371, %r1257;
	// end inline asm
	ld.shared.u32 	%r1374, [%r2246+304];
	ld.shared.u32 	%r1375, [%r2248+192];
	// begin inline asm
	dp4a.s32.s32 %r1373, %r1374, %r1375, %r1261;
	// end inline asm
	ld.shared.u32 	%r1378, [%r2246+304];
	ld.shared.u32 	%r1379, [%r2248+196];
	// begin inline asm
	dp4a.s32.s32 %r1377, %r1378, %r1379, %r1265;
	// end inline asm
	ld.shared.u32 	%r1382, [%r2246+304];
	ld.shared.u32 	%r1383, [%r2248+200];
	// begin inline asm
	dp4a.s32.s32 %r1381, %r1382, %r1383, %r1269;
	// end inline asm
	ld.shared.u32 	%r1386, [%r2246+304];
	ld.shared.u32 	%r1387, [%r2248+204];
	// begin inline asm
	dp4a.s32.s32 %r1385, %r1386, %r1387, %r1273;
	// end inline asm
	ld.shared.u32 	%r1390, [%r2246+320];
	ld.shared.u32 	%r1391, [%r2248+192];
	// begin inline asm
	dp4a.s32.s32 %r1389, %r1390, %r1391, %r1277;
	// end inline asm
	ld.shared.u32 	%r1394, [%r2246+320];
	ld.shared.u32 	%r1395, [%r2248+196];
	// begin inline asm
	dp4a.s32.s32 %r1393, %r1394, %r1395, %r1281;
	// end inline asm
	ld.shared.u32 	%r1398, [%r2246+320];
	ld.shared.u32 	%r1399, [%r2248+200];
	// begin inline asm
	dp4a.s32.s32 %r1397, %r1398, %r1399, %r1285;
	// end inline asm
	ld.shared.u32 	%r1402, [%r2246+320];
	ld.shared.u32 	%r1403, [%r2248+204];
	// begin inline asm
	dp4a.s32.s32 %r1401, %r1402, %r1403, %r1289;
	// end inline asm
	ld.shared.u32 	%r1406, [%r2246+336];
	ld.shared.u32 	%r1407, [%r2248+192];
	// begin inline asm
	dp4a.s32.s32 %r1405, %r1406, %r1407, %r1293;
	// end inline asm
	ld.shared.u32 	%r1410, [%r2246+336];
	ld.shared.u32 	%r1411, [%r2248+196];
	// begin inline asm
	dp4a.s32.s32 %r1409, %r1410, %r1411, %r1297;
	// end inline asm
	ld.shared.u32 	%r1414, [%r2246+336];
	ld.shared.u32 	%r1415, [%r2248+200];
	// begin inline asm
	dp4a.s32.s32 %r1413, %r1414, %r1415, %r1301;
	// end inline asm
	ld.shared.u32 	%r1418, [%r2246+336];
	ld.shared.u32 	%r1419, [%r2248+204];
	// begin inline asm
	dp4a.s32.s32 %r1417, %r1418, %r1419, %r1305;
	// end inline asm
	ld.shared.u32 	%r1422, [%r2246+352];
	ld.shared.u32 	%r1423, [%r2248+192];
	// begin inline asm
	dp4a.s32.s32 %r1421, %r1422, %r1423, %r1309;
	// end inline asm
	ld.shared.u32 	%r1426, [%r2246+352];
	ld.shared.u32 	%r1427, [%r2248+196];
	// begin inline asm
	dp4a.s32.s32 %r1425, %r1426, %r1427, %r1313;
	// end inline asm
	ld.shared.u32 	%r1430, [%r2246+352];
	ld.shared.u32 	%r1431, [%r2248+200];
	// begin inline asm
	dp4a.s32.s32 %r1429, %r1430, %r1431, %r1317;
	// end inline asm
	ld.shared.u32 	%r1434, [%r2246+352];
	ld.shared.u32 	%r1435, [%r2248+204];
	// begin inline asm
	dp4a.s32.s32 %r1433, %r1434, %r1435, %r1321;
	// end inline asm
	ld.shared.u32 	%r1438, [%r2246+368];
	ld.shared.u32 	%r1439, [%r2248+192];
	// begin inline asm
	dp4a.s32.s32 %r1437, %r1438, %r1439, %r1325;
	// end inline asm
	ld.shared.u32 	%r1442, [%r2246+368];
	ld.shared.u32 	%r1443, [%r2248+196];
	// begin inline asm
	dp4a.s32.s32 %r1441, %r1442, %r1443, %r1329;
	// end inline asm
	ld.shared.u32 	%r1446, [%r2246+368];
	ld.shared.u32 	%r1447, [%r2248+200];
	// begin inline asm
	dp4a.s32.s32 %r1445, %r1446, %r1447, %r1333;
	// end inline asm
	ld.shared.u32 	%r1450, [%r2246+368];
	ld.shared.u32 	%r1451, [%r2248+204];
	// begin inline asm
	dp4a.s32.s32 %r1449, %r1450, %r1451, %r1337;
	// end inline asm
	ld.shared.u32 	%r1454, [%r2246+288];
	ld.shared.u32 	%r1455, [%r2248+240];
	// begin inline asm
	dp4a.s32.s32 %r1453, %r1454, %r1455, %r1341;
	// end inline asm
	ld.shared.u32 	%r1458, [%r2246+288];
	ld.shared.u32 	%r1459, [%r2248+244];
	// begin inline asm
	dp4a.s32.s32 %r1457, %r1458, %r1459, %r1345;
	// end inline asm
	ld.shared.u32 	%r1462, [%r2246+288];
	ld.shared.u32 	%r1463, [%r2248+248];
	// begin inline asm
	dp4a.s32.s32 %r1461, %r1462, %r1463, %r1349;
	// end inline asm
	ld.shared.u32 	%r1466, [%r2246+288];
	ld.shared.u32 	%r1467, [%r2248+252];
	// begin inline asm
	dp4a.s32.s32 %r1465, %r1466, %r1467, %r1353;
	// end inline asm
	ld.shared.u32 	%r1470, [%r2246+304];
	ld.shared.u32 	%r1471, [%r2248+240];
	// begin inline asm
	dp4a.s32.s32 %r1469, %r1470, %r1471, %r1357;
	// end inline asm
	ld.shared.u32 	%r1474, [%r2246+304];
	ld.shared.u32 	%r1475, [%r2248+244];
	// begin inline asm
	dp4a.s32.s32 %r1473, %r1474, %r1475, %r1361;
	// end inline asm
	ld.shared.u32 	%r1478, [%r2246+304];
	ld.shared.u32 	%r1479, [%r2248+248];
	// begin inline asm
	dp4a.s32.s32 %r1477, %r1478, %r1479, %r1365;
	// end inline asm
	ld.shared.u32 	%r1482, [%r2246+304];
	ld.shared.u32 	%r1483, [%r2248+252];
	// begin inline asm
	dp4a.s32.s32 %r1481, %r1482, %r1483, %r1369;
	// end inline asm
	ld.shared.u32 	%r1486, [%r2246+320];
	ld.shared.u32 	%r1487, [%r2248+240];
	// begin inline asm
	dp4a.s32.s32 %r1485, %r1486, %r1487, %r1373;
	// end inline asm
	ld.shared.u32 	%r1490, [%r2246+320];
	ld.shared.u32 	%r1491, [%r2248+244];
	// begin inline asm
	dp4a.s32.s32 %r1489, %r1490, %r1491, %r1377;
	// end inline asm
	ld.shared.u32 	%r1494, [%r2246+320];
	ld.shared.u32 	%r1495, [%r2248+248];
	// begin inline asm
	dp4a.s32.s32 %r1493, %r1494, %r1495, %r1381;
	// end inline asm
	ld.shared.u32 	%r1498, [%r2246+320];
	ld.shared.u32 	%r1499, [%r2248+252];
	// begin inline asm
	dp4a.s32.s32 %r1497, %r1498, %r1499, %r1385;
	// end inline asm
	ld.shared.u32 	%r1502, [%r2246+336];
	ld.shared.u32 	%r1503, [%r2248+240];
	// begin inline asm
	dp4a.s32.s32 %r1501, %r1502, %r1503, %r1389;
	// end inline asm
	ld.shared.u32 	%r1506, [%r2246+336];
	ld.shared.u32 	%r1507, [%r2248+244];
	// begin inline asm
	dp4a.s32.s32 %r1505, %r1506, %r1507, %r1393;
	// end inline asm
	ld.shared.u32 	%r1510, [%r2246+336];
	ld.shared.u32 	%r1511, [%r2248+248];
	// begin inline asm
	dp4a.s32.s32 %r1509, %r1510, %r1511, %r1397;
	// end inline asm
	ld.shared.u32 	%r1514, [%r2246+336];
	ld.shared.u32 	%r1515, [%r2248+252];
	// begin inline asm
	dp4a.s32.s32 %r1513, %r1514, %r1515, %r1401;
	// end inline asm
	ld.shared.u32 	%r1518, [%r2246+352];
	ld.shared.u32 	%r1519, [%r2248+240];
	// begin inline asm
	dp4a.s32.s32 %r1517, %r1518, %r1519, %r1405;
	// end inline asm
	ld.shared.u32 	%r1522, [%r2246+352];
	ld.shared.u32 	%r1523, [%r2248+244];
	// begin inline asm
	dp4a.s32.s32 %r1521, %r1522, %r1523, %r1409;
	// end inline asm
	ld.shared.u32 	%r1526, [%r2246+352];
	ld.shared.u32 	%r1527, [%r2248+248];
	// begin inline asm
	dp4a.s32.s32 %r1525, %r1526, %r1527, %r1413;
	// end inline asm
	ld.shared.u32 	%r1530, [%r2246+352];
	ld.shared.u32 	%r1531, [%r2248+252];
	// begin inline asm
	dp4a.s32.s32 %r1529, %r1530, %r1531, %r1417;
	// end inline asm
	ld.shared.u32 	%r1534, [%r2246+368];
	ld.shared.u32 	%r1535, [%r2248+240];
	// begin inline asm
	dp4a.s32.s32 %r1533, %r1534, %r1535, %r1421;
	// end inline asm
	ld.shared.u32 	%r1538, [%r2246+368];
	ld.shared.u32 	%r1539, [%r2248+244];
	// begin inline asm
	dp4a.s32.s32 %r1537, %r1538, %r1539, %r1425;
	// end inline asm
	ld.shared.u32 	%r1542, [%r2246+368];
	ld.shared.u32 	%r1543, [%r2248+248];
	// begin inline asm
	dp4a.s32.s32 %r1541, %r1542, %r1543, %r1429;
	// end inline asm
	ld.shared.u32 	%r1546, [%r2246+368];
	ld.shared.u32 	%r1547, [%r2248+252];
	// begin inline asm
	dp4a.s32.s32 %r1545, %r1546, %r1547, %r1433;
	// end inline asm
	ld.shared.u32 	%r1550, [%r2246+384];
	ld.shared.u32 	%r1551, [%r2248+240];
	// begin inline asm
	dp4a.s32.s32 %r1549, %r1550, %r1551, %r1437;
	// end inline asm
	ld.shared.u32 	%r1554, [%r2246+384];
	ld.shared.u32 	%r1555, [%r2248+244];
	// begin inline asm
	dp4a.s32.s32 %r1553, %r1554, %r1555, %r1441;
	// end inline asm
	ld.shared.u32 	%r1558, [%r2246+384];
	ld.shared.u32 	%r1559, [%r2248+248];
	// begin inline asm
	dp4a.s32.s32 %r1557, %r1558, %r1559, %r1445;
	// end inline asm
	ld.shared.u32 	%r1562, [%r2246+384];
	ld.shared.u32 	%r1563, [%r2248+252];
	// begin inline asm
	dp4a.s32.s32 %r1561, %r1562, %r1563, %r1449;
	// end inline asm
	ld.shared.u32 	%r1566, [%r2246+260];
	ld.shared.u32 	%r1567, [%r2248+160];
	// begin inline asm
	dp4a.s32.s32 %r1565, %r1566, %r1567, %r1453;
	// end inline asm
	ld.shared.u32 	%r1570, [%r2246+260];
	ld.shared.u32 	%r1571, [%r2248+164];
	// begin inline asm
	dp4a.s32.s32 %r1569, %r1570, %r1571, %r1457;
	// end inline asm
	ld.shared.u32 	%r1574, [%r2246+260];
	ld.shared.u32 	%r1575, [%r2248+168];
	// begin inline asm
	dp4a.s32.s32 %r1573, %r1574, %r1575, %r1461;
	// end inline asm
	ld.shared.u32 	%r1578, [%r2246+260];
	ld.shared.u32 	%r1579, [%r2248+172];
	// begin inline asm
	dp4a.s32.s32 %r1577, %r1578, %r1579, %r1465;
	// end inline asm
	ld.shared.u32 	%r1582, [%r2246+276];
	ld.shared.u32 	%r1583, [%r2248+160];
	// begin inline asm
	dp4a.s32.s32 %r1581, %r1582, %r1583, %r1469;
	// end inline asm
	ld.shared.u32 	%r1586, [%r2246+276];
	ld.shared.u32 	%r1587, [%r2248+164];
	// begin inline asm
	dp4a.s32.s32 %r1585, %r1586, %r1587, %r1473;
	// end inline asm
	ld.shared.u32 	%r1590, [%r2246+276];
	ld.shared.u32 	%r1591, [%r2248+168];
	// begin inline asm
	dp4a.s32.s32 %r1589, %r1590, %r1591, %r1477;
	// end inline asm
	ld.shared.u32 	%r1594, [%r2246+276];
	ld.shared.u32 	%r1595, [%r2248+172];
	// begin inline asm
	dp4a.s32.s32 %r1593, %r1594, %r1595, %r1481;
	// end inline asm
	ld.shared.u32 	%r1598, [%r2246+292];
	ld.shared.u32 	%r1599, [%r2248+160];
	// begin inline asm
	dp4a.s32.s32 %r1597, %r1598, %r1599, %r1485;
	// end inline asm
	ld.shared.u32 	%r1602, [%r2246+292];
	ld.shared.u32 	%r1603, [%r2248+164];
	// begin inline asm
	dp4a.s32.s32 %r1601, %r1602, %r1603, %r1489;
	// end inline asm
	ld.shared.u32 	%r1606, [%r2246+292];
	ld.shared.u32 	%r1607, [%r2248+168];
	// begin inline asm
	dp4a.s32.s32 %r1605, %r1606, %r1607, %r1493;
	// end inline asm
	ld.shared.u32 	%r1610, [%r2246+292];
	ld.shared.u32 	%r1611, [%r2248+172];
	// begin inline asm
	dp4a.s32.s32 %r1609, %r1610, %r1611, %r1497;
	// end inline asm
	ld.shared.u32 	%r1614, [%r2246+308];
	ld.shared.u32 	%r1615, [%r2248+160];
	// begin inline asm
	dp4a.s32.s32 %r1613, %r1614, %r1615, %r1501;
	// end inline asm
	ld.shared.u32 	%r1618, [%r2246+308];
	ld.shared.u32 	%r1619, [%r2248+164];
	// begin inline asm
	dp4a.s32.s32 %r1617, %r1618, %r1619, %r1505;
	// end inline asm
	ld.shared.u32 	%r1622, [%r2246+308];
	ld.shared.u32 	%r1623, [%r2248+168];
	// begin inline asm
	dp4a.s32.s32 %r1621, %r1622, %r1623, %r1509;
	// end inline asm
	ld.shared.u32 	%r1626, [%r2246+308];
	ld.shared.u32 	%r1627, [%r2248+172];
	// begin inline asm
	dp4a.s32.s32 %r1625, %r1626, %r1627, %r1513;
	// end inline asm
	ld.shared.u32 	%r1630, [%r2246+324];
	ld.shared.u32 	%r1631, [%r2248+160];
	// begin inline asm
	dp4a.s32.s32 %r1629, %r1630, %r1631, %r1517;
	// end inline asm
	ld.shared.u32 	%r1634, [%r2246+324];
	ld.shared.u32 	%r1635, [%r2248+164];
	// begin inline asm
	dp4a.s32.s32 %r1633, %r1634, %r1635, %r1521;
	// end inline asm
	ld.shared.u32 	%r1638, [%r2246+324];
	ld.shared.u32 	%r1639, [%r2248+168];
	// begin inline asm
	dp4a.s32.s32 %r1637, %r1638, %r1639, %r1525;
	// end inline asm
	ld.shared.u32 	%r1642, [%r2246+324];
	ld.shared.u32 	%r1643, [%r2248+172];
	// begin inline asm
	dp4a.s32.s32 %r1641, %r1642, %r1643, %r1529;
	// end inline asm
	ld.shared.u32 	%r1646, [%r2246+340];
	ld.shared.u32 	%r1647, [%r2248+160];
	// begin inline asm
	dp4a.s32.s32 %r1645, %r1646, %r1647, %r1533;
	// end inline asm
	ld.shared.u32 	%r1650, [%r2246+340];
	ld.shared.u32 	%r1651, [%r2248+164];
	// begin inline asm
	dp4a.s32.s32 %r1649, %r1650, %r1651, %r1537;
	// end inline asm
	ld.shared.u32 	%r1654, [%r2246+340];
	ld.shared.u32 	%r1655, [%r2248+168];
	// begin inline asm
	dp4a.s32.s32 %r1653, %r1654, %r1655, %r1541;
	// end inline asm
	ld.shared.u32 	%r1658, [%r2246+340];
	ld.shared.u32 	%r1659, [%r2248+172];
	// begin inline asm
	dp4a.s32.s32 %r1657, %r1658, %r1659, %r1545;
	// end inline asm
	ld.shared.u32 	%r1662, [%r2246+356];
	ld.shared.u32 	%r1663, [%r2248+160];
	// begin inline asm
	dp4a.s32.s32 %r1661, %r1662, %r1663, %r1549;
	// end inline asm
	ld.shared.u32 	%r1666, [%r2246+356];
	ld.shared.u32 	%r1667, [%r2248+164];
	// begin inline asm
	dp4a.s32.s32 %r1665, %r1666, %r1667, %r1553;
	// end inline asm
	ld.shared.u32 	%r1670, [%r2246+356];
	ld.shared.u32 	%r1671, [%r2248+168];
	// begin inline asm
	dp4a.s32.s32 %r1669, %r1670, %r1671, %r1557;
	// end inline asm
	ld.shared.u32 	%r1674, [%r2246+356];
	ld.shared.u32 	%r1675, [%r2248+172];
	// begin inline asm
	dp4a.s32.s32 %r1673, %r1674, %r1675, %r1561;
	// end inline asm
	ld.shared.u32 	%r1678, [%r2246+276];
	ld.shared.u32 	%r1679, [%r2248+208];
	// begin inline asm
	dp4a.s32.s32 %r1677, %r1678, %r1679, %r1565;
	// end inline asm
	ld.shared.u32 	%r1682, [%r2246+276];
	ld.shared.u32 	%r1683, [%r2248+212];
	// begin inline asm
	dp4a.s32.s32 %r1681, %r1682, %r1683, %r1569;
	// end inline asm
	ld.shared.u32 	%r1686, [%r2246+276];
	ld.shared.u32 	%r1687, [%r2248+216];
	// begin inline asm
	dp4a.s32.s32 %r1685, %r1686, %r1687, %r1573;
	// end inline asm
	ld.shared.u32 	%r1690, [%r2246+276];
	ld.shared.u32 	%r1691, [%r2248+220];
	// begin inline asm
	dp4a.s32.s32 %r1689, %r1690, %r1691, %r1577;
	// end inline asm
	ld.shared.u32 	%r1694, [%r2246+292];
	ld.shared.u32 	%r1695, [%r2248+208];
	// begin inline asm
	dp4a.s32.s32 %r1693, %r1694, %r1695, %r1581;
	// end inline asm
	ld.shared.u32 	%r1698, [%r2246+292];
	ld.shared.u32 	%r1699, [%r2248+212];
	// begin inline asm
	dp4a.s32.s32 %r1697, %r1698, %r1699, %r1585;
	// end inline asm
	ld.shared.u32 	%r1702, [%r2246+292];
	ld.shared.u32 	%r1703, [%r2248+216];
	// begin inline asm
	dp4a.s32.s32 %r1701, %r1702, %r1703, %r1589;
	// end inline asm
	ld.shared.u32 	%r1706, [%r2246+292];
	ld.shared.u32 	%r1707, [%r2248+220];
	// begin inline asm
	dp4a.s32.s32 %r1705, %r1706, %r1707, %r1593;
	// end inline asm
	ld.shared.u32 	%r1710, [%r2246+308];
	ld.shared.u32 	%r1711, [%r2248+208];
	// begin inline asm
	dp4a.s32.s32 %r1709, %r1710, %r1711, %r1597;
	// end inline asm
	ld.shared.u32 	%r1714, [%r2246+308];
	ld.shared.u32 	%r1715, [%r2248+212];
	// begin inline asm
	dp4a.s32.s32 %r1713, %r1714, %r1715, %r1601;
	// end inline asm
	ld.shared.u32 	%r1718, [%r2246+308];
	ld.shared.u32 	%r1719, [%r2248+216];
	// begin inline asm
	dp4a.s32.s32 %r1717, %r1718, %r1719, %r1605;
	// end inline asm
	ld.shared.u32 	%r1722, [%r2246+308];
	ld.shared.u32 	%r1723, [%r2248+220];
	// begin inline asm
	dp4a.s32.s32 %r1721, %r1722, %r1723, %r1609;
	// end inline asm
	ld.shared.u32 	%r1726, [%r2246+324];
	ld.shared.u32 	%r1727, [%r2248+208];
	// begin inline asm
	dp4a.s32.s32 %r1725, %r1726, %r1727, %r1613;
	// end inline asm
	ld.shared.u32 	%r1730, [%r2246+324];
	ld.shared.u32 	%r1731, [%r2248+212];
	// begin inline asm
	dp4a.s32.s32 %r1729, %r1730, %r1731, %r1617;
	// end inline asm
	ld.shared.u32 	%r1734, [%r2246+324];
	ld.shared.u32 	%r1735, [%r2248+216];
	// begin inline asm
	dp4a.s32.s32 %r1733, %r1734, %r1735, %r1621;
	// end inline asm
	ld.shared.u32 	%r1738, [%r2246+324];
	ld.shared.u32 	%r1739, [%r2248+220];
	// begin inline asm
	dp4a.s32.s32 %r1737, %r1738, %r1739, %r1625;
	// end inline asm
	ld.shared.u32 	%r1742, [%r2246+340];
	ld.shared.u32 	%r1743, [%r2248+208];
	// begin inline asm
	dp4a.s32.s32 %r1741, %r1742, %r1743, %r1629;
	// end inline asm
	ld.shared.u32 	%r1746, [%r2246+340];
	ld.shared.u32 	%r1747, [%r2248+212];
	// begin inline asm
	dp4a.s32.s32 %r1745, %r1746, %r1747, %r1633;
	// end inline asm
	ld.shared.u32 	%r1750, [%r2246+340];
	ld.shared.u32 	%r1751, [%r2248+216];
	// begin inline asm
	dp4a.s32.s32 %r1749, %r1750, %r1751, %r1637;
	// end inline asm
	ld.shared.u32 	%r1754, [%r2246+340];
	ld.shared.u32 	%r1755, [%r2248+220];
	// begin inline asm
	dp4a.s32.s32 %r1753, %r1754, %r1755, %r1641;
	// end inline asm
	ld.shared.u32 	%r1758, [%r2246+356];
	ld.shared.u32 	%r1759, [%r2248+208];
	// begin inline asm
	dp4a.s32.s32 %r1757, %r1758, %r1759, %r1645;
	// end inline asm
	ld.shared.u32 	%r1762, [%r2246+356];
	ld.shared.u32 	%r1763, [%r2248+212];
	// begin inline asm
	dp4a.s32.s32 %r1761, %r1762, %r1763, %r1649;
	// end inline asm
	ld.shared.u32 	%r1766, [%r2246+356];
	ld.shared.u32 	%r1767, [%r2248+216];
	// begin inline asm
	dp4a.s32.s32 %r1765, %r1766, %r1767, %r1653;
	// end inline asm
	ld.shared.u32 	%r1770, [%r2246+356];
	ld.shared.u32 	%r1771, [%r2248+220];
	// begin inline asm
	dp4a.s32.s32 %r1769, %r1770, %r1771, %r1657;
	// end inline asm
	ld.shared.u32 	%r1774, [%r2246+372];
	ld.shared.u32 	%r1775, [%r2248+208];
	// begin inline asm
	dp4a.s32.s32 %r1773, %r1774, %r1775, %r1661;
	// end inline asm
	ld.shared.u32 	%r1778, [%r2246+372];
	ld.shared.u32 	%r1779, [%r2248+212];
	// begin inline asm
	dp4a.s32.s32 %r1777, %r1778, %r1779, %r1665;
	// end inline asm
	ld.shared.u32 	%r1782, [%r2246+372];
	ld.shared.u32 	%r1783, [%r2248+216];
	// begin inline asm
	dp4a.s32.s32 %r1781, %r1782, %r1783, %r1669;
	// end inline asm
	ld.shared.u32 	%r1786, [%r2246+372];
	ld.shared.u32 	%r1787, [%r2248+220];
	// begin inline asm
	dp4a.s32.s32 %r1785, %r1786, %r1787, %r1673;
	// end inline asm
	ld.shared.u32 	%r1790, [%r2246+292];
	ld.shared.u32 	%r1791, [%r2248+256];
	// begin inline asm
	dp4a.s32.s32 %r1789, %r1790, %r1791, %r1677;
	// end inline asm
	ld.shared.u32 	%r1794, [%r2246+292];
	ld.shared.u32 	%r1795, [%r2248+260];
	// begin inline asm
	dp4a.s32.s32 %r1793, %r1794, %r1795, %r1681;
	// end inline asm
	ld.shared.u32 	%r1798, [%r2246+292];
	ld.shared.u32 	%r1799, [%r2248+264];
	// begin inline asm
	dp4a.s32.s32 %r1797, %r1798, %r1799, %r1685;
	// end inline asm
	ld.shared.u32 	%r1802, [%r2246+292];
	ld.shared.u32 	%r1803, [%r2248+268];
	// begin inline asm
	dp4a.s32.s32 %r1801, %r1802, %r1803, %r1689;
	// end inline asm
	ld.shared.u32 	%r1806, [%r2246+308];
	ld.shared.u32 	%r1807, [%r2248+256];
	// begin inline asm
	dp4a.s32.s32 %r1805, %r1806, %r1807, %r1693;
	// end inline asm
	ld.shared.u32 	%r1810, [%r2246+308];
	ld.shared.u32 	%r1811, [%r2248+260];
	// begin inline asm
	dp4a.s32.s32 %r1809, %r1810, %r1811, %r1697;
	// end inline asm
	ld.shared.u32 	%r1814, [%r2246+308];
	ld.shared.u32 	%r1815, [%r2248+264];
	// begin inline asm
	dp4a.s32.s32 %r1813, %r1814, %r1815, %r1701;
	// end inline asm
	ld.shared.u32 	%r1818, [%r2246+308];
	ld.shared.u32 	%r1819, [%r2248+268];
	// begin inline asm
	dp4a.s32.s32 %r1817, %r1818, %r1819, %r1705;
	// end inline asm
	ld.shared.u32 	%r1822, [%r2246+324];
	ld.shared.u32 	%r1823, [%r2248+256];
	// begin inline asm
	dp4a.s32.s32 %r1821, %r1822, %r1823, %r1709;
	// end inline asm
	ld.shared.u32 	%r1826, [%r2246+324];
	ld.shared.u32 	%r1827, [%r2248+260];
	// begin inline asm
	dp4a.s32.s32 %r1825, %r1826, %r1827, %r1713;
	// end inline asm
	ld.shared.u32 	%r1830, [%r2246+324];
	ld.shared.u32 	%r1831, [%r2248+264];
	// begin inline asm
	dp4a.s32.s32 %r1829, %r1830, %r1831, %r1717;
	// end inline asm
	ld.shared.u32 	%r1834, [%r2246+324];
	ld.shared.u32 	%r1835, [%r2248+268];
	// begin inline asm
	dp4a.s32.s32 %r1833, %r1834, %r1835, %r1721;
	// end inline asm
	ld.shared.u32 	%r1838, [%r2246+340];
	ld.shared.u32 	%r1839, [%r2248+256];
	// begin inline asm
	dp4a.s32.s32 %r1837, %r1838, %r1839, %r1725;
	// end inline asm
	ld.shared.u32 	%r1842, [%r2246+340];
	ld.shared.u32 	%r1843, [%r2248+260];
	// begin inline asm
	dp4a.s32.s32 %r1841, %r1842, %r1843, %r1729;
	// end inline asm
	ld.shared.u32 	%r1846, [%r2246+340];
	ld.shared.u32 	%r1847, [%r2248+264];
	// begin inline asm
	dp4a.s32.s32 %r1845, %r1846, %r1847, %r1733;
	// end inline asm
	ld.shared.u32 	%r1850, [%r2246+340];
	ld.shared.u32 	%r1851, [%r2248+268];
	// begin inline asm
	dp4a.s32.s32 %r1849, %r1850, %r1851, %r1737;
	// end inline asm
	ld.shared.u32 	%r1854, [%r2246+356];
	ld.shared.u32 	%r1855, [%r2248+256];
	// begin inline asm
	dp4a.s32.s32 %r1853, %r1854, %r1855, %r1741;
	// end inline asm
	ld.shared.u32 	%r1858, [%r2246+356];
	ld.shared.u32 	%r1859, [%r2248+260];
	// begin inline asm
	dp4a.s32.s32 %r1857, %r1858, %r1859, %r1745;
	// end inline asm
	ld.shared.u32 	%r1862, [%r2246+356];
	ld.shared.u32 	%r1863, [%r2248+264];
	// begin inline asm
	dp4a.s32.s32 %r1861, %r1862, %r1863, %r1749;
	// end inline asm
	ld.shared.u32 	%r1866, [%r2246+356];
	ld.shared.u32 	%r1867, [%r2248+268];
	// begin inline asm
	dp4a.s32.s32 %r1865, %r1866, %r1867, %r1753;
	// end inline asm
	ld.shared.u32 	%r1870, [%r2246+372];
	ld.shared.u32 	%r1871, [%r2248+256];
	// begin inline asm
	dp4a.s32.s32 %r1869, %r1870, %r1871, %r1757;
	// end inline asm
	ld.shared.u32 	%r1874, [%r2246+372];
	ld.shared.u32 	%r1875, [%r2248+260];
	// begin inline asm
	dp4a.s32.s32 %r1873, %r1874, %r1875, %r1761;
	// end inline asm
	ld.shared.u32 	%r1878, [%r2246+372];
	ld.shared.u32 	%r1879, [%r2248+264];
	// begin inline asm
	dp4a.s32.s32 %r1877, %r1878, %r1879, %r1765;
	// end inline asm
	ld.shared.u32 	%r1882, [%r2246+372];
	ld.shared.u32 	%r1883, [%r2248+268];
	// begin inline asm
	dp4a.s32.s32 %r1881, %r1882, %r1883, %r1769;
	// end inline asm
	ld.shared.u32 	%r1886, [%r2246+388];
	ld.shared.u32 	%r1887, [%r2248+256];
	// begin inline asm
	dp4a.s32.s32 %r1885, %r1886, %r1887, %r1773;
	// end inline asm
	ld.shared.u32 	%r1890, [%r2246+388];
	ld.shared.u32 	%r1891, [%r2248+260];
	// begin inline asm
	dp4a.s32.s32 %r1889, %r1890, %r1891, %r1777;
	// end inline asm
	ld.shared.u32 	%r1894, [%r2246+388];
	ld.shared.u32 	%r1895, [%r2248+264];
	// begin inline asm
	dp4a.s32.s32 %r1893, %r1894, %r1895, %r1781;
	// end inline asm
	ld.shared.u32 	%r1898, [%r2246+388];
	ld.shared.u32 	%r1899, [%r2248+268];
	// begin inline asm
	dp4a.s32.s32 %r1897, %r1898, %r1899, %r1785;
	// end inline asm
	ld.shared.u32 	%r1902, [%r2246+264];
	ld.shared.u32 	%r1903, [%r2248+176];
	// begin inline asm
	dp4a.s32.s32 %r1901, %r1902, %r1903, %r1789;
	// end inline asm
	ld.shared.u32 	%r1906, [%r2246+264];
	ld.shared.u32 	%r1907, [%r2248+180];
	// begin inline asm
	dp4a.s32.s32 %r1905, %r1906, %r1907, %r1793;
	// end inline asm
	ld.shared.u32 	%r1910, [%r2246+264];
	ld.shared.u32 	%r1911, [%r2248+184];
	// begin inline asm
	dp4a.s32.s32 %r1909, %r1910, %r1911, %r1797;
	// end inline asm
	ld.shared.u32 	%r1914, [%r2246+264];
	ld.shared.u32 	%r1915, [%r2248+188];
	// begin inline asm
	dp4a.s32.s32 %r1913, %r1914, %r1915, %r1801;
	// end inline asm
	ld.shared.u32 	%r1918, [%r2246+280];
	ld.shared.u32 	%r1919, [%r2248+176];
	// begin inline asm
	dp4a.s32.s32 %r1917, %r1918, %r1919, %r1805;
	// end inline asm
	ld.shared.u32 	%r1922, [%r2246+280];
	ld.shared.u32 	%r1923, [%r2248+180];
	// begin inline asm
	dp4a.s32.s32 %r1921, %r1922, %r1923, %r1809;
	// end inline asm
	ld.shared.u32 	%r1926, [%r2246+280];
	ld.shared.u32 	%r1927, [%r2248+184];
	// begin inline asm
	dp4a.s32.s32 %r1925, %r1926, %r1927, %r1813;
	// end inline asm
	ld.shared.u32 	%r1930, [%r2246+280];
	ld.shared.u32 	%r1931, [%r2248+188];
	// begin inline asm
	dp4a.s32.s32 %r1929, %r1930, %r1931, %r1817;
	// end inline asm
	ld.shared.u32 	%r1934, [%r2246+296];
	ld.shared.u32 	%r1935, [%r2248+176];
	// begin inline asm
	dp4a.s32.s32 %r1933, %r1934, %r1935, %r1821;
	// end inline asm
	ld.shared.u32 	%r1938, [%r2246+296];
	ld.shared.u32 	%r1939, [%r2248+180];
	// begin inline asm
	dp4a.s32.s32 %r1937, %r1938, %r1939, %r1825;
	// end inline asm
	ld.shared.u32 	%r1942, [%r2246+296];
	ld.shared.u32 	%r1943, [%r2248+184];
	// begin inline asm
	dp4a.s32.s32 %r1941, %r1942, %r1943, %r1829;
	// end inline asm
	ld.shared.u32 	%r1946, [%r2246+296];
	ld.shared.u32 	%r1947, [%r2248+188];
	// begin inline asm
	dp4a.s32.s32 %r1945, %r1946, %r1947, %r1833;
	// end inline asm
	ld.shared.u32 	%r1950, [%r2246+312];
	ld.shared.u32 	%r1951, [%r2248+176];
	// begin inline asm
	dp4a.s32.s32 %r1949, %r1950, %r1951, %r1837;
	// end inline asm
	ld.shared.u32 	%r1954, [%r2246+312];
	ld.shared.u32 	%r1955, [%r2248+180];
	// begin inline asm
	dp4a.s32.s32 %r1953, %r1954, %r1955, %r1841;
	// end inline asm
	ld.shared.u32 	%r1958, [%r2246+312];
	ld.shared.u32 	%r1959, [%r2248+184];
	// begin inline asm
	dp4a.s32.s32 %r1957, %r1958, %r1959, %r1845;
	// end inline asm
	ld.shared.u32 	%r1962, [%r2246+312];
	ld.shared.u32 	%r1963, [%r2248+188];
	// begin inline asm
	dp4a.s32.s32 %r1961, %r1962, %r1963, %r1849;
	// end inline asm
	ld.shared.u32 	%r1966, [%r2246+328];
	ld.shared.u32 	%r1967, [%r2248+176];
	// begin inline asm
	dp4a.s32.s32 %r1965, %r1966, %r1967, %r1853;
	// end inline asm
	ld.shared.u32 	%r1970, [%r2246+328];
	ld.shared.u32 	%r1971, [%r2248+180];
	// begin inline asm
	dp4a.s32.s32 %r1969, %r1970, %r1971, %r1857;
	// end inline asm
	ld.shared.u32 	%r1974, [%r2246+328];
	ld.shared.u32 	%r1975, [%r2248+184];
	// begin inline asm
	dp4a.s32.s32 %r1973, %r1974, %r1975, %r1861;
	// end inline asm
	ld.shared.u32 	%r1978, [%r2246+328];
	ld.shared.u32 	%r1979, [%r2248+188];
	// begin inline asm
	dp4a.s32.s32 %r1977, %r1978, %r1979, %r1865;
	// end inline asm
	ld.shared.u32 	%r1982, [%r2246+344];
	ld.shared.u32 	%r1983, [%r2248+176];
	// begin inline asm
	dp4a.s32.s32 %r1981, %r1982, %r1983, %r1869;
	// end inline asm
	ld.shared.u32 	%r1986, [%r2246+344];
	ld.shared.u32 	%r1987, [%r2248+180];
	// begin inline asm
	dp4a.s32.s32 %r1985, %r1986, %r1987, %r1873;
	// end inline asm
	ld.shared.u32 	%r1990, [%r2246+344];
	ld.shared.u32 	%r1991, [%r2248+184];
	// begin inline asm
	dp4a.s32.s32 %r1989, %r1990, %r1991, %r1877;
	// end inline asm
	ld.shared.u32 	%r1994, [%r2246+344];
	ld.shared.u32 	%r1995, [%r2248+188];
	// begin inline asm
	dp4a.s32.s32 %r1993, %r1994, %r1995, %r1881;
	// end inline asm
	ld.shared.u32 	%r1998, [%r2246+360];
	ld.shared.u32 	%r1999, [%r2248+176];
	// begin inline asm
	dp4a.s32.s32 %r1997, %r1998, %r1999, %r1885;
	// end inline asm
	ld.shared.u32 	%r2002, [%r2246+360];
	ld.shared.u32 	%r2003, [%r2248+180];
	// begin inline asm
	dp4a.s32.s32 %r2001, %r2002, %r2003, %r1889;
	// end inline asm
	ld.shared.u32 	%r2006, [%r2246+360];
	ld.shared.u32 	%r2007, [%r2248+184];
	// begin inline asm
	dp4a.s32.s32 %r2005, %r2006, %r2007, %r1893;
	// end inline asm
	ld.shared.u32 	%r2010, [%r2246+360];
	ld.shared.u32 	%r2011, [%r2248+188];
	// begin inline asm
	dp4a.s32.s32 %r2009, %r2010, %r2011, %r1897;
	// end inline asm
	ld.shared.u32 	%r2014, [%r2246+280];
	ld.shared.u32 	%r2015, [%r2248+224];
	// begin inline asm
	dp4a.s32.s32 %r2013, %r2014, %r2015, %r1901;
	// end inline asm
	ld.shared.u32 	%r2018, [%r2246+280];
	ld.shared.u32 	%r2019, [%r2248+228];
	// begin inline asm
	dp4a.s32.s32 %r2017, %r2018, %r2019, %r1905;
	// end inline asm
	ld.shared.u32 	%r2022, [%r2246+280];
	ld.shared.u32 	%r2023, [%r2248+232];
	// begin inline asm
	dp4a.s32.s32 %r2021, %r2022, %r2023, %r1909;
	// end inline asm
	ld.shared.u32 	%r2026, [%r2246+280];
	ld.shared.u32 	%r2027, [%r2248+236];
	// begin inline asm
	dp4a.s32.s32 %r2025, %r2026, %r2027, %r1913;
	// end inline asm
	ld.shared.u32 	%r2030, [%r2246+296];
	ld.shared.u32 	%r2031, [%r2248+224];
	// begin inline asm
	dp4a.s32.s32 %r2029, %r2030, %r2031, %r1917;
	// end inline asm
	ld.shared.u32 	%r2034, [%r2246+296];
	ld.shared.u32 	%r2035, [%r2248+228];
	// begin inline asm
	dp4a.s32.s32 %r2033, %r2034, %r2035, %r1921;
	// end inline asm
	ld.shared.u32 	%r2038, [%r2246+296];
	ld.shared.u32 	%r2039, [%r2248+232];
	// begin inline asm
	dp4a.s32.s32 %r2037, %r2038, %r2039, %r1925;
	// end inline asm
	ld.shared.u32 	%r2042, [%r2246+296];
	ld.shared.u32 	%r2043, [%r2248+236];
	// begin inline asm
	dp4a.s32.s32 %r2041, %r2042, %r2043, %r1929;
	// end inline asm
	ld.shared.u32 	%r2046, [%r2246+312];
	ld.shared.u32 	%r2047, [%r2248+224];
	// begin inline asm
	dp4a.s32.s32 %r2045, %r2046, %r2047, %r1933;
	// end inline asm
	ld.shared.u32 	%r2050, [%r2246+312];
	ld.shared.u32 	%r2051, [%r2248+228];
	// begin inline asm
	dp4a.s32.s32 %r2049, %r2050, %r2051, %r1937;
	// end inline asm
	ld.shared.u32 	%r2054, [%r2246+312];
	ld.shared.u32 	%r2055, [%r2248+232];
	// begin inline asm
	dp4a.s32.s32 %r2053, %r2054, %r2055, %r1941;
	// end inline asm
	ld.shared.u32 	%r2058, [%r2246+312];
	ld.shared.u32 	%r2059, [%r2248+236];
	// begin inline asm
	dp4a.s32.s32 %r2057, %r2058, %r2059, %r1945;
	// end inline asm
	ld.shared.u32 	%r2062, [%r2246+328];
	ld.shared.u32 	%r2063, [%r2248+224];
	// begin inline asm
	dp4a.s32.s32 %r2061, %r2062, %r2063, %r1949;
	// end inline asm
	ld.shared.u32 	%r2066, [%r2246+328];
	ld.shared.u32 	%r2067, [%r2248+228];
	// begin inline asm
	dp4a.s32.s32 %r2065, %r2066, %r2067, %r1953;
	// end inline asm
	ld.shared.u32 	%r2070, [%r2246+328];
	ld.shared.u32 	%r2071, [%r2248+232];
	// begin inline asm
	dp4a.s32.s32 %r2069, %r2070, %r2071, %r1957;
	// end inline asm
	ld.shared.u32 	%r2074, [%r2246+328];
	ld.shared.u32 	%r2075, [%r2248+236];
	// begin inline asm
	dp4a.s32.s32 %r2073, %r2074, %r2075, %r1961;
	// end inline asm
	ld.shared.u32 	%r2078, [%r2246+344];
	ld.shared.u32 	%r2079, [%r2248+224];
	// begin inline asm
	dp4a.s32.s32 %r2077, %r2078, %r2079, %r1965;
	// end inline asm
	ld.shared.u32 	%r2082, [%r2246+344];
	ld.shared.u32 	%r2083, [%r2248+228];
	// begin inline asm
	dp4a.s32.s32 %r2081, %r2082, %r2083, %r1969;
	// end inline asm
	ld.shared.u32 	%r2086, [%r2246+344];
	ld.shared.u32 	%r2087, [%r2248+232];
	// begin inline asm
	dp4a.s32.s32 %r2085, %r2086, %r2087, %r1973;
	// end inline asm
	ld.shared.u32 	%r2090, [%r2246+344];
	ld.shared.u32 	%r2091, [%r2248+236];
	// begin inline asm
	dp4a.s32.s32 %r2089, %r2090, %r2091, %r1977;
	// end inline asm
	ld.shared.u32 	%r2094, [%r2246+360];
	ld.shared.u32 	%r2095, [%r2248+224];
	// begin inline asm
	dp4a.s32.s32 %r2093, %r2094, %r2095, %r1981;
	// end inline asm
	ld.shared.u32 	%r2098, [%r2246+360];
	ld.shared.u32 	%r2099, [%r2248+228];
	// begin inline asm
	dp4a.s32.s32 %r2097, %r2098, %r2099, %r1985;
	// end inline asm
	ld.shared.u32 	%r2102, [%r2246+360];
	ld.shared.u32 	%r2103, [%r2248+232];
	// begin inline asm
	dp4a.s32.s32 %r2101, %r2102, %r2103, %r1989;
	// end inline asm
	ld.shared.u32 	%r2106, [%r2246+360];
	ld.shared.u32 	%r2107, [%r2248+236];
	// begin inline asm
	dp4a.s32.s32 %r2105, %r2106, %r2107, %r1993;
	// end inline asm
	ld.shared.u32 	%r2110, [%r2246+376];
	ld.shared.u32 	%r2111, [%r2248+224];
	// begin inline asm
	dp4a.s32.s32 %r2109, %r2110, %r2111, %r1997;
	// end inline asm
	ld.shared.u32 	%r2114, [%r2246+376];
	ld.shared.u32 	%r2115, [%r2248+228];
	// begin inline asm
	dp4a.s32.s32 %r2113, %r2114, %r2115, %r2001;
	// end inline asm
	ld.shared.u32 	%r2118, [%r2246+376];
	ld.shared.u32 	%r2119, [%r2248+232];
	// begin inline asm
	dp4a.s32.s32 %r2117, %r2118, %r2119, %r2005;
	// end inline asm
	ld.shared.u32 	%r2122, [%r2246+376];
	ld.shared.u32 	%r2123, [%r2248+236];
	// begin inline asm
	dp4a.s32.s32 %r2121, %r2122, %r2123, %r2009;
	// end inline asm
	ld.shared.u32 	%r2126, [%r2246+296];
	ld.shared.u32 	%r2127, [%r2248+272];
	// begin inline asm
	dp4a.s32.s32 %r4510, %r2126, %r2127, %r2013;
	// end inline asm
	ld.shared.u32 	%r2130, [%r2246+296];
	ld.shared.u32 	%r2131, [%r2248+276];
	// begin inline asm
	dp4a.s32.s32 %r4509, %r2130, %r2131, %r2017;
	// end inline asm
	ld.shared.u32 	%r2134, [%r2246+296];
	ld.shared.u32 	%r2135, [%r2248+280];
	// begin inline asm
	dp4a.s32.s32 %r4508, %r2134, %r2135, %r2021;
	// end inline asm
	ld.shared.u32 	%r2138, [%r2246+296];
	ld.shared.u32 	%r2139, [%r2248+284];
	// begin inline asm
	dp4a.s32.s32 %r4507, %r2138, %r2139, %r2025;
	// end inline asm
	ld.shared.u32 	%r2142, [%r2246+312];
	ld.shared.u32 	%r2143, [%r2248+272];
	// begin inline asm
	dp4a.s32.s32 %r4506, %r2142, %r2143, %r2029;
	// end inline asm
	ld.shared.u32 	%r2146, [%r2246+312];
	ld.shared.u32 	%r2147, [%r2248+276];
	// begin inline asm
	dp4a.s32.s32 %r4505, %r2146, %r2147, %r2033;
	// end inline asm
	ld.shared.u32 	%r2150, [%r2246+312];
	ld.shared.u32 	%r2151, [%r2248+280];
	// begin inline asm
	dp4a.s32.s32 %r4504, %r2150, %r2151, %r2037;
	// end inline asm
	ld.shared.u32 	%r2154, [%r2246+312];
	ld.shared.u32 	%r2155, [%r2248+284];
	// begin inline asm
	dp4a.s32.s32 %r4503, %r2154, %r2155, %r2041;
	// end inline asm
	ld.shared.u32 	%r2158, [%r2246+328];
	ld.shared.u32 	%r2159, [%r2248+272];
	// begin inline asm
	dp4a.s32.s32 %r4502, %r2158, %r2159, %r2045;
	// end inline asm
	ld.shared.u32 	%r2162, [%r2246+328];
	ld.shared.u32 	%r2163, [%r2248+276];
	// begin inline asm
	dp4a.s32.s32 %r4501, %r2162, %r2163, %r2049;
	// end inline asm
	ld.shared.u32 	%r2166, [%r2246+328];
	ld.shared.u32 	%r2167, [%r2248+280];
	// begin inline asm
	dp4a.s32.s32 %r4500, %r2166, %r2167, %r2053;
	// end inline asm
	ld.shared.u32 	%r2170, [%r2246+328];
	ld.shared.u32 	%r2171, [%r2248+284];
	// begin inline asm
	dp4a.s32.s32 %r4499, %r2170, %r2171, %r2057;
	// end inline asm
	ld.shared.u32 	%r2174, [%r2246+344];
	ld.shared.u32 	%r2175, [%r2248+272];
	// begin inline asm
	dp4a.s32.s32 %r4498, %r2174, %r2175, %r2061;
	// end inline asm
	ld.shared.u32 	%r2178, [%r2246+344];
	ld.shared.u32 	%r2179, [%r2248+276];
	// begin inline asm
	dp4a.s32.s32 %r4497, %r2178, %r2179, %r2065;
	// end inline asm
	ld.shared.u32 	%r2182, [%r2246+344];
	ld.shared.u32 	%r2183, [%r2248+280];
	// begin inline asm
	dp4a.s32.s32 %r4496, %r2182, %r2183, %r2069;
	// end inline asm
	ld.shared.u32 	%r2186, [%r2246+344];
	ld.shared.u32 	%r2187, [%r2248+284];
	// begin inline asm
	dp4a.s32.s32 %r4495, %r2186, %r2187, %r2073;
	// end inline asm
	ld.shared.u32 	%r2190, [%r2246+360];
	ld.shared.u32 	%r2191, [%r2248+272];
	// begin inline asm
	dp4a.s32.s32 %r4494, %r2190, %r2191, %r2077;
	// end inline asm
	ld.shared.u32 	%r2194, [%r2246+360];
	ld.shared.u32 	%r2195, [%r2248+276];
	// begin inline asm
	dp4a.s32.s32 %r4493, %r2194, %r2195, %r2081;
	// end inline asm
	ld.shared.u32 	%r2198, [%r2246+360];
	ld.shared.u32 	%r2199, [%r2248+280];
	// begin inline asm
	dp4a.s32.s32 %r4492, %r2198, %r2199, %r2085;
	// end inline asm
	ld.shared.u32 	%r2202, [%r2246+360];
	ld.shared.u32 	%r2203, [%r2248+284];
	// begin inline asm
	dp4a.s32.s32 %r4491, %r2202, %r2203, %r2089;
	// end inline asm
	ld.shared.u32 	%r2206, [%r2246+376];
	ld.shared.u32 	%r2207, [%r2248+272];
	// begin inline asm
	dp4a.s32.s32 %r4490, %r2206, %r2207, %r2093;
	// end inline asm
	ld.shared.u32 	%r2210, [%r2246+376];
	ld.shared.u32 	%r2211, [%r2248+276];
	// begin inline asm
	dp4a.s32.s32 %r4489, %r2210, %r2211, %r2097;
	// end inline asm
	ld.shared.u32 	%r2214, [%r2246+376];
	ld.shared.u32 	%r2215, [%r2248+280];
	// begin inline asm
	dp4a.s32.s32 %r4488, %r2214, %r2215, %r2101;
	// end inline asm
	ld.shared.u32 	%r2218, [%r2246+376];
	ld.shared.u32 	%r2219, [%r2248+284];
	// begin inline asm
	dp4a.s32.s32 %r4487, %r2218, %r2219, %r2105;
	// end inline asm
	ld.shared.u32 	%r2222, [%r2246+392];
	ld.shared.u32 	%r2223, [%r2248+272];
	// begin inline asm
	dp4a.s32.s32 %r4486, %r2222, %r2223, %r2109;
	// end inline asm
	ld.shared.u32 	%r2226, [%r2246+392];
	ld.shared.u32 	%r2227, [%r2248+276];
	// begin inline asm
	dp4a.s32.s32 %r4485, %r2226, %r2227, %r2113;
	// end inline asm
	ld.shared.u32 	%r2230, [%r2246+392];
	ld.shared.u32 	%r2231, [%r2248+280];
	// begin inline asm
	dp4a.s32.s32 %r4484, %r2230, %r2231, %r2117;
	// end inline asm
	ld.shared.u32 	%r2234, [%r2246+392];
	ld.shared.u32 	%r2235, [%r2248+284];
	// begin inline asm
	dp4a.s32.s32 %r4483, %r2234, %r2235, %r2121;
	// end inline asm
	add.s32 	%r4511, %r4511, 1;
	setp.ne.s32 	%p67, %r4511, 31;
	@%p67 bra 	$L__BB3_27;
	ld.param.u64 	%rd324, [fused_cast_fixed_point_multiply_nn_conv2d_cast_fixed_point_multiply_add_cast_fix_1476761249106760241__kernel0_param_4];
	ld.param.u64 	%rd323, [fused_cast_fixed_point_multiply_nn_conv2d_cast_fixed_point_multiply_add_cast_fix_1476761249106760241__kernel0_param_3];
	ld.param.u64 	%rd322, [fused_cast_fixed_point_multiply_nn_conv2d_cast_fixed_point_multiply_add_cast_fix_1476761249106760241__kernel0_param_2];
	cvta.to.global.u64 	%rd61, %rd323;
	cvta.to.global.u64 	%rd62, %rd324;
	cvta.to.global.u64 	%rd63, %rd322;
	bar.sync 	0;
	add.s32 	%r4265, %r63, %r64;
	add.s32 	%r4267, %r2245, %r4265;
	ld.shared.u32 	%r2250, [%r4267+2048];
	mov.u32 	%r4268, _ZZ109fused_cast_fixed_point_multiply_nn_conv2d_cast_fixed_point_multiply_add_cast_fix_1476761249106760241__kernel0E18placeholder_shared;
	mad.lo.s32 	%r4269, %r2, 288, %r4268;
	ld.shared.u32 	%r2251, [%r4269+2304];
	// begin inline asm
	dp4a.s32.s32 %r2249, %r2250, %r2251, %r4510;
	// end inline asm
	ld.shared.u32 	%r2254, [%r4267+2048];
	ld.shared.u32 	%r2255, [%r4269+2308];
	// begin inline asm
	dp4a.s32.s32 %r2253, %r2254, %r2255, %r4509;
	// end inline asm
	ld.shared.u32 	%r2258, [%r4267+2048];
	ld.shared.u32 	%r2259, [%r4269+2312];
	// begin inline asm
	dp4a.s32.s32 %r2257, %r2258, %r2259, %r4508;
	// end inline asm
	ld.shared.u32 	%r2262, [%r4267+2048];
	ld.shared.u32 	%r2263, [%r4269+2316];
	// begin inline asm
	dp4a.s32.s32 %r2261, %r2262, %r2263, %r4507;
	// end inline asm
	ld.shared.u32 	%r2266, [%r4267+2064];
	ld.shared.u32 	%r2267, [%r4269+2304];
	// begin inline asm
	dp4a.s32.s32 %r2265, %r2266, %r2267, %r4506;
	// end inline asm
	ld.shared.u32 	%r2270, [%r4267+2064];
	ld.shared.u32 	%r2271, [%r4269+2308];
	// begin inline asm
	dp4a.s32.s32 %r2269, %r2270, %r2271, %r4505;
	// end inline asm
	ld.shared.u32 	%r2274, [%r4267+2064];
	ld.shared.u32 	%r2275, [%r4269+2312];
	// begin inline asm
	dp4a.s32.s32 %r2273, %r2274, %r2275, %r4504;
	// end inline asm
	ld.shared.u32 	%r2278, [%r4267+2064];
	ld.shared.u32 	%r2279, [%r4269+2316];
	// begin inline asm
	dp4a.s32.s32 %r2277, %r2278, %r2279, %r4503;
	// end inline asm
	ld.shared.u32 	%r2282, [%r4267+2080];
	ld.shared.u32 	%r2283, [%r4269+2304];
	// begin inline asm
	dp4a.s32.s32 %r2281, %r2282, %r2283, %r4502;
	// end inline asm
	ld.shared.u32 	%r2286, [%r4267+2080];
	ld.shared.u32 	%r2287, [%r4269+2308];
	// begin inline asm
	dp4a.s32.s32 %r2285, %r2286, %r2287, %r4501;
	// end inline asm
	ld.shared.u32 	%r2290, [%r4267+2080];
	ld.shared.u32 	%r2291, [%r4269+2312];
	// begin inline asm
	dp4a.s32.s32 %r2289, %r2290, %r2291, %r4500;
	// end inline asm
	ld.shared.u32 	%r2294, [%r4267+2080];
	ld.shared.u32 	%r2295, [%r4269+2316];
	// begin inline asm
	dp4a.s32.s32 %r2293, %r2294, %r2295, %r4499;
	// end inline asm
	ld.shared.u32 	%r2298, [%r4267+2096];
	ld.shared.u32 	%r2299, [%r4269+2304];
	// begin inline asm
	dp4a.s32.s32 %r2297, %r2298, %r2299, %r4498;
	// end inline asm
	ld.shared.u32 	%r2302, [%r4267+2096];
	ld.shared.u32 	%r2303, [%r4269+2308];
	// begin inline asm
	dp4a.s32.s32 %r2301, %r2302, %r2303, %r4497;
	// end inline asm
	ld.shared.u32 	%r2306, [%r4267+2096];
	ld.shared.u32 	%r2307, [%r4269+2312];
	// begin inline asm
	dp4a.s32.s32 %r2305, %r2306, %r2307, %r4496;
	// end inline asm
	ld.shared.u32 	%r2310, [%r4267+2096];
	ld.shared.u32 	%r2311, [%r4269+2316];
	// begin inline asm
	dp4a.s32.s32 %r2309, %r2310, %r2311, %r4495;
	// end inline asm
	ld.shared.u32 	%r2314, [%r4267+2112];
	ld.shared.u32 	%r2315, [%r4269+2304];
	// begin inline asm
	dp4a.s32.s32 %r2313, %r2314, %r2315, %r4494;
	// end inline asm
	ld.shared.u32 	%r2318, [%r4267+2112];
	ld.shared.u32 	%r2319, [%r4269+2308];
	// begin inline asm
	dp4a.s32.s32 %r2317, %r2318, %r2319, %r4493;
	// end inline asm
	ld.shared.u32 	%r2322, [%r4267+2112];
	ld.shared.u32 	%r2323, [%r4269+2312];
	// begin inline asm
	dp4a.s32.s32 %r2321, %r2322, %r2323, %r4492;
	// end inline asm
	ld.shared.u32 	%r2326, [%r4267+2112];
	ld.shared.u32 	%r2327, [%r4269+2316];
	// begin inline asm
	dp4a.s32.s32 %r2325, %r2326, %r2327, %r4491;
	// end inline asm
	ld.shared.u32 	%r2330, [%r4267+2128];
	ld.shared.u32 	%r2331, [%r4269+2304];
	// begin inline asm
	dp4a.s32.s32 %r2329, %r2330, %r2331, %r4490;
	// end inline asm
	ld.shared.u32 	%r2334, [%r4267+2128];
	ld.shared.u32 	%r2335, [%r4269+2308];
	// begin inline asm
	dp4a.s32.s32 %r2333, %r2334, %r2335, %r4489;
	// end inline asm
	ld.shared.u32 	%r2338, [%r4267+2128];
	ld.shared.u32 	%r2339, [%r4269+2312];
	// begin inline asm
	dp4a.s32.s32 %r2337, %r2338, %r2339, %r4488;
	// end inline asm
	ld.shared.u32 	%r2342, [%r4267+2128];
	ld.shared.u32 	%r2343, [%r4269+2316];
	// begin inline asm
	dp4a.s32.s32 %r2341, %r2342, %r2343, %r4487;
	// end inline asm
	ld.shared.u32 	%r2346, [%r4267+2144];
	ld.shared.u32 	%r2347, [%r4269+2304];
	// begin inline asm
	dp4a.s32.s32 %r2345, %r2346, %r2347, %r4486;
	// end inline asm
	ld.shared.u32 	%r2350, [%r4267+2144];
	ld.shared.u32 	%r2351, [%r4269+2308];
	// begin inline asm
	dp4a.s32.s32 %r2349, %r2350, %r2351, %r4485;
	// end inline asm
	ld.shared.u32 	%r2354, [%r4267+2144];
	ld.shared.u32 	%r2355, [%r4269+2312];
	// begin inline asm
	dp4a.s32.s32 %r2353, %r2354, %r2355, %r4484;
	// end inline asm
	ld.shared.u32 	%r2358, [%r4267+2144];
	ld.shared.u32 	%r2359, [%r4269+2316];
	// begin inline asm
	dp4a.s32.s32 %r2357, %r2358, %r2359, %r4483;
	// end inline asm
	ld.shared.u32 	%r2362, [%r4267+2064];
	ld.shared.u32 	%r2363, [%r4269+2352];
	// begin inline asm
	dp4a.s32.s32 %r2361, %r2362, %r2363, %r2249;
	// end inline asm
	ld.shared.u32 	%r2366, [%r4267+2064];
	ld.shared.u32 	%r2367, [%r4269+2356];
	// begin inline asm
	dp4a.s32.s32 %r2365, %r2366, %r2367, %r2253;
	// end inline asm
	ld.shared.u32 	%r2370, [%r4267+2064];
	ld.shared.u32 	%r2371, [%r4269+2360];
	// begin inline asm
	dp4a.s32.s32 %r2369, %r2370, %r2371, %r2257;
	// end inline asm
	ld.shared.u32 	%r2374, [%r4267+2064];
	ld.shared.u32 	%r2375, [%r4269+2364];
	// begin inline asm
	dp4a.s32.s32 %r2373, %r2374, %r2375, %r2261;
	// end inline asm
	ld.shared.u32 	%r2378, [%r4267+2080];
	ld.shared.u32 	%r2379, [%r4269+2352];
	// begin inline asm
	dp4a.s32.s32 %r2377, %r2378, %r2379, %r2265;
	// end inline asm
	ld.shared.u32 	%r2382, [%r4267+2080];
	ld.shared.u32 	%r2383, [%r4269+2356];
	// begin inline asm
	dp4a.s32.s32 %r2381, %r2382, %r2383, %r2269;
	// end inline asm
	ld.shared.u32 	%r2386, [%r4267+2080];
	ld.shared.u32 	%r2387, [%r4269+2360];
	// begin inline asm
	dp4a.s32.s32 %r2385, %r2386, %r2387, %r2273;
	// end inline asm
	ld.shared.u32 	%r2390, [%r4267+2080];
	ld.shared.u32 	%r2391, [%r4269+2364];
	// begin inline asm
	dp4a.s32.s32 %r2389, %r2390, %r2391, %r2277;
	// end inline asm
	ld.shared.u32 	%r2394, [%r4267+2096];
	ld.shared.u32 	%r2395, [%r4269+2352];
	// begin inline asm
	dp4a.s32.s32 %r2393, %r2394, %r2395, %r2281;
	// end inline asm
	ld.shared.u32 	%r2398, [%r4267+2096];
	ld.shared.u32 	%r2399, [%r4269+2356];
	// begin inline asm
	dp4a.s32.s32 %r2397, %r2398, %r2399, %r2285;
	// end inline asm
	ld.shared.u32 	%r2402, [%r4267+2096];
	ld.shared.u32 	%r2403, [%r4269+2360];
	// begin inline asm
	dp4a.s32.s32 %r2401, %r2402, %r2403, %r2289;
	// end inline asm
	ld.shared.u32 	%r2406, [%r4267+2096];
	ld.shared.u32 	%r2407, [%r4269+2364];
	// begin inline asm
	dp4a.s32.s32 %r2405, %r2406, %r2407, %r2293;
	// end inline asm
	ld.shared.u32 	%r2410, [%r4267+2112];
	ld.shared.u32 	%r2411, [%r4269+2352];
	// begin inline asm
	dp4a.s32.s32 %r2409, %r2410, %r2411, %r2297;
	// end inline asm
	ld.shared.u32 	%r2414, [%r4267+2112];
	ld.shared.u32 	%r2415, [%r4269+2356];
	// begin inline asm
	dp4a.s32.s32 %r2413, %r2414, %r2415, %r2301;
	// end inline asm
	ld.shared.u32 	%r2418, [%r4267+2112];
	ld.shared.u32 	%r2419, [%r4269+2360];
	// begin inline asm
	dp4a.s32.s32 %r2417, %r2418, %r2419, %r2305;
	// end inline asm
	ld.shared.u32 	%r2422, [%r4267+2112];
	ld.shared.u32 	%r2423, [%r4269+2364];
	// begin inline asm
	dp4a.s32.s32 %r2421, %r2422, %r2423, %r2309;
	// end inline asm
	ld.shared.u32 	%r2426, [%r4267+2128];
	ld.shared.u32 	%r2427, [%r4269+2352];
	// begin inline asm
	dp4a.s32.s32 %r2425, %r2426, %r2427, %r2313;
	// end inline asm
	ld.shared.u32 	%r2430, [%r4267+2128];
	ld.shared.u32 	%r2431, [%r4269+2356];
	// begin inline asm
	dp4a.s32.s32 %r2429, %r2430, %r2431, %r2317;
	// end inline asm
	ld.shared.u32 	%r2434, [%r4267+2128];
	ld.shared.u32 	%r2435, [%r4269+2360];
	// begin inline asm
	dp4a.s32.s32 %r2433, %r2434, %r2435, %r2321;
	// end inline asm
	ld.shared.u32 	%r2438, [%r4267+2128];
	ld.shared.u32 	%r2439, [%r4269+2364];
	// begin inline asm
	dp4a.s32.s32 %r2437, %r2438, %r2439, %r2325;
	// end inline asm
	ld.shared.u32 	%r2442, [%r4267+2144];
	ld.shared.u32 	%r2443, [%r4269+2352];
	// begin inline asm
	dp4a.s32.s32 %r2441, %r2442, %r2443, %r2329;
	// end inline asm
	ld.shared.u32 	%r2446, [%r4267+2144];
	ld.shared.u32 	%r2447, [%r4269+2356];
	// begin inline asm
	dp4a.s32.s32 %r2445, %r2446, %r2447, %r2333;
	// end inline asm
	ld.shared.u32 	%r2450, [%r4267+2144];
	ld.shared.u32 	%r2451, [%r4269+2360];
	// begin inline asm
	dp4a.s32.s32 %r2449, %r2450, %r2451, %r2337;
	// end inline asm
	ld.shared.u32 	%r2454, [%r4267+2144];
	ld.shared.u32 	%r2455, [%r4269+2364];
	// begin inline asm
	dp4a.s32.s32 %r2453, %r2454, %r2455, %r2341;
	// end inline asm
	ld.shared.u32 	%r2458, [%r4267+2160];
	ld.shared.u32 	%r2459, [%r4269+2352];
	// begin inline asm
	dp4a.s32.s32 %r2457, %r2458, %r2459, %r2345;
	// end inline asm
	ld.shared.u32 	%r2462, [%r4267+2160];
	ld.shared.u32 	%r2463, [%r4269+2356];
	// begin inline asm
	dp4a.s32.s32 %r2461, %r2462, %r2463, %r2349;
	// end inline asm
	ld.shared.u32 	%r2466, [%r4267+2160];
	ld.shared.u32 	%r2467, [%r4269+2360];
	// begin inline asm
	dp4a.s32.s32 %r2465, %r2466, %r2467, %r2353;
	// end inline asm
	ld.shared.u32 	%r2470, [%r4267+2160];
	ld.shared.u32 	%r2471, [%r4269+2364];
	// begin inline asm
	dp4a.s32.s32 %r2469, %r2470, %r2471, %r2357;
	// end inline asm
	ld.shared.u32 	%r2474, [%r4267+2080];
	ld.shared.u32 	%r2475, [%r4269+2400];
	// begin inline asm
	dp4a.s32.s32 %r2473, %r2474, %r2475, %r2361;
	// end inline asm
	ld.shared.u32 	%r2478, [%r4267+2080];
	ld.shared.u32 	%r2479, [%r4269+2404];
	// begin inline asm
	dp4a.s32.s32 %r2477, %r2478, %r2479, %r2365;
	// end inline asm
	ld.shared.u32 	%r2482, [%r4267+2080];
	ld.shared.u32 	%r2483, [%r4269+2408];
	// begin inline asm
	dp4a.s32.s32 %r2481, %r2482, %r2483, %r2369;
	// end inline asm
	ld.shared.u32 	%r2486, [%r4267+2080];
	ld.shared.u32 	%r2487, [%r4269+2412];
	// begin inline asm
	dp4a.s32.s32 %r2485, %r2486, %r2487, %r2373;
	// end inline asm
	ld.shared.u32 	%r2490, [%r4267+2096];
	ld.shared.u32 	%r2491, [%r4269+2400];
	// begin inline asm
	dp4a.s32.s32 %r2489, %r2490, %r2491, %r2377;
	// end inline asm
	ld.shared.u32 	%r2494, [%r4267+2096];
	ld.shared.u32 	%r2495, [%r4269+2404];
	// begin inline asm
	dp4a.s32.s32 %r2493, %r2494, %r2495, %r2381;
	// end inline asm
	ld.shared.u32 	%r2498, [%r4267+2096];
	ld.shared.u32 	%r2499, [%r4269+2408];
	// begin inline asm
	dp4a.s32.s32 %r2497, %r2498, %r2499, %r2385;
	// end inline asm
	ld.shared.u32 	%r2502, [%r4267+2096];
	ld.shared.u32 	%r2503, [%r4269+2412];
	// begin inline asm
	dp4a.s32.s32 %r2501, %r2502, %r2503, %r2389;
	// end inline asm
	ld.shared.u32 	%r2506, [%r4267+2112];
	ld.shared.u32 	%r2507, [%r4269+2400];
	// begin inline asm
	dp4a.s32.s32 %r2505, %r2506, %r2507, %r2393;
	// end inline asm
	ld.shared.u32 	%r2510, [%r4267+2112];
	ld.shared.u32 	%r2511, [%r4269+2404];
	// begin inline asm
	dp4a.s32.s32 %r2509, %r2510, %r2511, %r2397;
	// end inline asm
	ld.shared.u32 	%r2514, [%r4267+2112];
	ld.shared.u32 	%r2515, [%r4269+2408];
	// begin inline asm
	dp4a.s32.s32 %r2513, %r2514, %r2515, %r2401;
	// end inline asm
	ld.shared.u32 	%r2518, [%r4267+2112];
	ld.shared.u32 	%r2519, [%r4269+2412];
	// begin inline asm
	dp4a.s32.s32 %r2517, %r2518, %r2519, %r2405;
	// end inline asm
	ld.shared.u32 	%r2522, [%r4267+2128];
	ld.shared.u32 	%r2523, [%r4269+2400];
	// begin inline asm
	dp4a.s32.s32 %r2521, %r2522, %r2523, %r2409;
	// end inline asm
	ld.shared.u32 	%r2526, [%r4267+2128];
	ld.shared.u32 	%r2527, [%r4269+2404];
	// begin inline asm
	dp4a.s32.s32 %r2525, %r2526, %r2527, %r2413;
	// end inline asm
	ld.shared.u32 	%r2530, [%r4267+2128];
	ld.shared.u32 	%r2531, [%r4269+2408];
	// begin inline asm
	dp4a.s32.s32 %r2529, %r2530, %r2531, %r2417;
	// end inline asm
	ld.shared.u32 	%r2534, [%r4267+2128];
	ld.shared.u32 	%r2535, [%r4269+2412];
	// begin inline asm
	dp4a.s32.s32 %r2533, %r2534, %r2535, %r2421;
	// end inline asm
	ld.shared.u32 	%r2538, [%r4267+2144];
	ld.shared.u32 	%r2539, [%r4269+2400];
	// begin inline asm
	dp4a.s32.s32 %r2537, %r2538, %r2539, %r2425;
	// end inline asm
	ld.shared.u32 	%r2542, [%r4267+2144];
	ld.shared.u32 	%r2543, [%r4269+2404];
	// begin inline asm
	dp4a.s32.s32 %r2541, %r2542, %r2543, %r2429;
	// end inline asm
	ld.shared.u32 	%r2546, [%r4267+2144];
	ld.shared.u32 	%r2547, [%r4269+2408];
	// begin inline asm
	dp4a.s32.s32 %r2545, %r2546, %r2547, %r2433;
	// end inline asm
	ld.shared.u32 	%r2550, [%r4267+2144];
	ld.shared.u32 	%r2551, [%r4269+2412];
	// begin inline asm
	dp4a.s32.s32 %r2549, %r2550, %r2551, %r2437;
	// end inline asm
	ld.shared.u32 	%r2554, [%r4267+2160];
	ld.shared.u32 	%r2555, [%r4269+2400];
	// begin inline asm
	dp4a.s32.s32 %r2553, %r2554, %r2555, %r2441;
	// end inline asm
	ld.shared.u32 	%r2558, [%r4267+2160];
	ld.shared.u32 	%r2559, [%r4269+2404];
	// begin inline asm
	dp4a.s32.s32 %r2557, %r2558, %r2559, %r2445;
	// end inline asm
	ld.shared.u32 	%r2562, [%r4267+2160];
	ld.shared.u32 	%r2563, [%r4269+2408];
	// begin inline asm
	dp4a.s32.s32 %r2561, %r2562, %r2563, %r2449;
	// end inline asm
	ld.shared.u32 	%r2566, [%r4267+2160];
	ld.shared.u32 	%r2567, [%r4269+2412];
	// begin inline asm
	dp4a.s32.s32 %r2565, %r2566, %r2567, %r2453;
	// end inline asm
	ld.shared.u32 	%r2570, [%r4267+2176];
	ld.shared.u32 	%r2571, [%r4269+2400];
	// begin inline asm
	dp4a.s32.s32 %r2569, %r2570, %r2571, %r2457;
	// end inline asm
	ld.shared.u32 	%r2574, [%r4267+2176];
	ld.shared.u32 	%r2575, [%r4269+2404];
	// begin inline asm
	dp4a.s32.s32 %r2573, %r2574, %r2575, %r2461;
	// end inline asm
	ld.shared.u32 	%r2578, [%r4267+2176];
	ld.shared.u32 	%r2579, [%r4269+2408];
	// begin inline asm
	dp4a.s32.s32 %r2577, %r2578, %r2579, %r2465;
	// end inline asm
	ld.shared.u32 	%r2582, [%r4267+2176];
	ld.shared.u32 	%r2583, [%r4269+2412];
	// begin inline asm
	dp4a.s32.s32 %r2581, %r2582, %r2583, %r2469;
	// end inline asm
	ld.shared.u32 	%r2586, [%r4267+2052];
	ld.shared.u32 	%r2587, [%r4269+2320];
	// begin inline asm
	dp4a.s32.s32 %r2585, %r2586, %r2587, %r2473;
	// end inline asm
	ld.shared.u32 	%r2590, [%r4267+2052];
	ld.shared.u32 	%r2591, [%r4269+2324];
	// begin inline asm
	dp4a.s32.s32 %r2589, %r2590, %r2591, %r2477;
	// end inline asm
	ld.shared.u32 	%r2594, [%r4267+2052];
	ld.shared.u32 	%r2595, [%r4269+2328];
	// begin inline asm
	dp4a.s32.s32 %r2593, %r2594, %r2595, %r2481;
	// end inline asm
	ld.shared.u32 	%r2598, [%r4267+2052];
	ld.shared.u32 	%r2599, [%r4269+2332];
	// begin inline asm
	dp4a.s32.s32 %r2597, %r2598, %r2599, %r2485;
	// end inline asm
	ld.shared.u32 	%r2602, [%r4267+2068];
	ld.shared.u32 	%r2603, [%r4269+2320];
	// begin inline asm
	dp4a.s32.s32 %r2601, %r2602, %r2603, %r2489;
	// end inline asm
	ld.shared.u32 	%r2606, [%r4267+2068];
	ld.shared.u32 	%r2607, [%r4269+2324];
	// begin inline asm
	dp4a.s32.s32 %r2605, %r2606, %r2607, %r2493;
	// end inline asm
	ld.shared.u32 	%r2610, [%r4267+2068];
	ld.shared.u32 	%r2611, [%r4269+2328];
	// begin inline asm
	dp4a.s32.s32 %r2609, %r2610, %r2611, %r2497;
	// end inline asm
	ld.shared.u32 	%r2614, [%r4267+2068];
	ld.shared.u32 	%r2615, [%r4269+2332];
	// begin inline asm
	dp4a.s32.s32 %r2613, %r2614, %r2615, %r2501;
	// end inline asm
	ld.shared.u32 	%r2618, [%r4267+2084];
	ld.shared.u32 	%r2619, [%r4269+2320];
	// begin inline asm
	dp4a.s32.s32 %r2617, %r2618, %r2619, %r2505;
	// end inline asm
	ld.shared.u32 	%r2622, [%r4267+2084];
	ld.shared.u32 	%r2623, [%r4269+2324];
	// begin inline asm
	dp4a.s32.s32 %r2621, %r2622, %r2623, %r2509;
	// end inline asm
	ld.shared.u32 	%r2626, [%r4267+2084];
	ld.shared.u32 	%r2627, [%r4269+2328];
	// begin inline asm
	dp4a.s32.s32 %r2625, %r2626, %r2627, %r2513;
	// end inline asm
	ld.shared.u32 	%r2630, [%r4267+2084];
	ld.shared.u32 	%r2631, [%r4269+2332];
	// begin inline asm
	dp4a.s32.s32 %r2629, %r2630, %r2631, %r2517;
	// end inline asm
	ld.shared.u32 	%r2634, [%r4267+2100];
	ld.shared.u32 	%r2635, [%r4269+2320];
	// begin inline asm
	dp4a.s32.s32 %r2633, %r2634, %r2635, %r2521;
	// end inline asm
	ld.shared.u32 	%r2638, [%r4267+2100];
	ld.shared.u32 	%r2639, [%r4269+2324];
	// begin inline asm
	dp4a.s32.s32 %r2637, %r2638, %r2639, %r2525;
	// end inline asm
	ld.shared.u32 	%r2642, [%r4267+2100];
	ld.shared.u32 	%r2643, [%r4269+2328];
	// begin inline asm
	dp4a.s32.s32 %r2641, %r2642, %r2643, %r2529;
	// end inline asm
	ld.shared.u32 	%r2646, [%r4267+2100];
	ld.shared.u32 	%r2647, [%r4269+2332];
	// begin inline asm
	dp4a.s32.s32 %r2645, %r2646, %r2647, %r2533;
	// end inline asm
	ld.shared.u32 	%r2650, [%r4267+2116];
	ld.shared.u32 	%r2651, [%r4269+2320];
	// begin inline asm
	dp4a.s32.s32 %r2649, %r2650, %r2651, %r2537;
	// end inline asm
	ld.shared.u32 	%r2654, [%r4267+2116];
	ld.shared.u32 	%r2655, [%r4269+2324];
	// begin inline asm
	dp4a.s32.s32 %r2653, %r2654, %r2655, %r2541;
	// end inline asm
	ld.shared.u32 	%r2658, [%r4267+2116];
	ld.shared.u32 	%r2659, [%r4269+2328];
	// begin inline asm
	dp4a.s32.s32 %r2657, %r2658, %r2659, %r2545;
	// end inline asm
	ld.shared.u32 	%r2662, [%r4267+2116];
	ld.shared.u32 	%r2663, [%r4269+2332];
	// begin inline asm
	dp4a.s32.s32 %r2661, %r2662, %r2663, %r2549;
	// end inline asm
	ld.shared.u32 	%r2666, [%r4267+2132];
	ld.shared.u32 	%r2667, [%r4269+2320];
	// begin inline asm
	dp4a.s32.s32 %r2665, %r2666, %r2667, %r2553;
	// end inline asm
	ld.shared.u32 	%r2670, [%r4267+2132];
	ld.shared.u32 	%r2671, [%r4269+2324];
	// begin inline asm
	dp4a.s32.s32 %r2669, %r2670, %r2671, %r2557;
	// end inline asm
	ld.shared.u32 	%r2674, [%r4267+2132];
	ld.shared.u32 	%r2675, [%r4269+2328];
	// begin inline asm
	dp4a.s32.s32 %r2673, %r2674, %r2675, %r2561;
	// end inline asm
	ld.shared.u32 	%r2678, [%r4267+2132];
	ld.shared.u32 	%r2679, [%r4269+2332];
	// begin inline asm
	dp4a.s32.s32 %r2677, %r2678, %r2679, %r2565;
	// end inline asm
	ld.shared.u32 	%r2682, [%r4267+2148];
	ld.shared.u32 	%r2683, [%r4269+2320];
	// begin inline asm
	dp4a.s32.s32 %r2681, %r2682, %r2683, %r2569;
	// end inline asm
	ld.shared.u32 	%r2686, [%r4267+2148];
	ld.shared.u32 	%r2687, [%r4269+2324];
	// begin inline asm
	dp4a.s32.s32 %r2685, %r2686, %r2687, %r2573;
	// end inline asm
	ld.shared.u32 	%r2690, [%r4267+2148];
	ld.shared.u32 	%r2691, [%r4269+2328];
	// begin inline asm
	dp4a.s32.s32 %r2689, %r2690, %r2691, %r2577;
	// end inline asm
	ld.shared.u32 	%r2694, [%r4267+2148];
	ld.shared.u32 	%r2695, [%r4269+2332];
	// begin inline asm
	dp4a.s32.s32 %r2693, %r2694, %r2695, %r2581;
	// end inline asm
	ld.shared.u32 	%r2698, [%r4267+2068];
	ld.shared.u32 	%r2699, [%r4269+2368];
	// begin inline asm
	dp4a.s32.s32 %r2697, %r2698, %r2699, %r2585;
	// end inline asm
	ld.shared.u32 	%r2702, [%r4267+2068];
	ld.shared.u32 	%r2703, [%r4269+2372];
	// begin inline asm
	dp4a.s32.s32 %r2701, %r2702, %r2703, %r2589;
	// end inline asm
	ld.shared.u32 	%r2706, [%r4267+2068];
	ld.shared.u32 	%r2707, [%r4269+2376];
	// begin inline asm
	dp4a.s32.s32 %r2705, %r2706, %r2707, %r2593;
	// end inline asm
	ld.shared.u32 	%r2710, [%r4267+2068];
	ld.shared.u32 	%r2711, [%r4269+2380];
	// begin inline asm
	dp4a.s32.s32 %r2709, %r2710, %r2711, %r2597;
	// end inline asm
	ld.shared.u32 	%r2714, [%r4267+2084];
	ld.shared.u32 	%r2715, [%r4269+2368];
	// begin inline asm
	dp4a.s32.s32 %r2713, %r2714, %r2715, %r2601;
	// end inline asm
	ld.shared.u32 	%r2718, [%r4267+2084];
	ld.shared.u32 	%r2719, [%r4269+2372];
	// begin inline asm
	dp4a.s32.s32 %r2717, %r2718, %r2719, %r2605;
	// end inline asm
	ld.shared.u32 	%r2722, [%r4267+2084];
	ld.shared.u32 	%r2723, [%r4269+2376];
	// begin inline asm
	dp4a.s32.s32 %r2721, %r2722, %r2723, %r2609;
	// end inline asm
	ld.shared.u32 	%r2726, [%r4267+2084];
	ld.shared.u32 	%r2727, [%r4269+2380];
	// begin inline asm
	dp4a.s32.s32 %r2725, %r2726, %r2727, %r2613;
	// end inline asm
	ld.shared.u32 	%r2730, [%r4267+2100];
	ld.shared.u32 	%r2731, [%r4269+2368];
	// begin inline asm
	dp4a.s32.s32 %r2729, %r2730, %r2731, %r2617;
	// end inline asm
	ld.shared.u32 	%r2734, [%r4267+2100];
	ld.shared.u32 	%r2735, [%r4269+2372];
	// begin inline asm
	dp4a.s32.s32 %r2733, %r2734, %r2735, %r2621;
	// end inline asm
	ld.shared.u32 	%r2738, [%r4267+2100];
	ld.shared.u32 	%r2739, [%r4269+2376];
	// begin inline asm
	dp4a.s32.s32 %r2737, %r2738, %r2739, %r2625;
	// end inline asm
	ld.shared.u32 	%r2742, [%r4267+2100];
	ld.shared.u32 	%r2743, [%r4269+2380];
	// begin inline asm
	dp4a.s32.s32 %r2741, %r2742, %r2743, %r2629;
	// end inline asm
	ld.shared.u32 	%r2746, [%r4267+2116];
	ld.shared.u32 	%r2747, [%r4269+2368];
	// begin inline asm
	dp4a.s32.s32 %r2745, %r2746, %r2747, %r2633;
	// end inline asm
	ld.shared.u32 	%r2750, [%r4267+2116];
	ld.shared.u32 	%r2751, [%r4269+2372];
	// begin inline asm
	dp4a.s32.s32 %r2749, %r2750, %r2751, %r2637;
	// end inline asm
	ld.shared.u32 	%r2754, [%r4267+2116];
	ld.shared.u32 	%r2755, [%r4269+2376];
	// begin inline asm
	dp4a.s32.s32 %r2753, %r2754, %r2755, %r2641;
	// end inline asm
	ld.shared.u32 	%r2758, [%r4267+2116];
	ld.shared.u32 	%r2759, [%r4269+2380];
	// begin inline asm
	dp4a.s32.s32 %r2757, %r2758, %r2759, %r2645;
	// end inline asm
	ld.shared.u32 	%r2762, [%r4267+2132];
	ld.shared.u32 	%r2763, [%r4269+2368];
	// begin inline asm
	dp4a.s32.s32 %r2761, %r2762, %r2763, %r2649;
	// end inline asm
	ld.shared.u32 	%r2766, [%r4267+2132];
	ld.shared.u32 	%r2767, [%r4269+2372];
	// begin inline asm
	dp4a.s32.s32 %r2765, %r2766, %r2767, %r2653;
	// end inline asm
	ld.shared.u32 	%r2770, [%r4267+2132];
	ld.shared.u32 	%r2771, [%r4269+2376];
	// begin inline asm
	dp4a.s32.s32 %r2769, %r2770, %r2771, %r2657;
	// end inline asm
	ld.shared.u32 	%r2774, [%r4267+2132];
	ld.shared.u32 	%r2775, [%r4269+2380];
	// begin inline asm
	dp4a.s32.s32 %r2773, %r2774, %r2775, %r2661;
	// end inline asm
	ld.shared.u32 	%r2778, [%r4267+2148];
	ld.shared.u32 	%r2779, [%r4269+2368];
	// begin inline asm
	dp4a.s32.s32 %r2777, %r2778, %r2779, %r2665;
	// end inline asm
	ld.shared.u32 	%r2782, [%r4267+2148];
	ld.shared.u32 	%r2783, [%r4269+2372];
	// begin inline asm
	dp4a.s32.s32 %r2781, %r2782, %r2783, %r2669;
	// end inline asm
	ld.shared.u32 	%r2786, [%r4267+2148];
	ld.shared.u32 	%r2787, [%r4269+2376];
	// begin inline asm
	dp4a.s32.s32 %r2785, %r2786, %r2787, %r2673;
	// end inline asm
	ld.shared.u32 	%r2790, [%r4267+2148];
	ld.shared.u32 	%r2791, [%r4269+2380];
	// begin inline asm
	dp4a.s32.s32 %r2789, %r2790, %r2791, %r2677;
	// end inline asm
	ld.shared.u32 	%r2794, [%r4267+2164];
	ld.shared.u32 	%r2795, [%r4269+2368];
	// begin inline asm
	dp4a.s32.s32 %r2793, %r2794, %r2795, %r2681;
	// end inline asm
	ld.shared.u32 	%r2798, [%r4267+2164];
	ld.shared.u32 	%r2799, [%r4269+2372];
	// begin inline asm
	dp4a.s32.s32 %r2797, %r2798, %r2799, %r2685;
	// end inline asm
	ld.shared.u32 	%r2802, [%r4267+2164];
	ld.shared.u32 	%r2803, [%r4269+2376];
	// begin inline asm
	dp4a.s32.s32 %r2801, %r2802, %r2803, %r2689;
	// end inline asm
	ld.shared.u32 	%r2806, [%r4267+2164];
	ld.shared.u32 	%r2807, [%r4269+2380];
	// begin inline asm
	dp4a.s32.s32 %r2805, %r2806, %r2807, %r2693;
	// end inline asm
	ld.shared.u32 	%r2810, [%r4267+2084];
	ld.shared.u32 	%r2811, [%r4269+2416];
	// begin inline asm
	dp4a.s32.s32 %r2809, %r2810, %r2811, %r2697;
	// end inline asm
	ld.shared.u32 	%r2814, [%r4267+2084];
	ld.shared.u32 	%r2815, [%r4269+2420];
	// begin inline asm
	dp4a.s32.s32 %r2813, %r2814, %r2815, %r2701;
	// end inline asm
	ld.shared.u32 	%r2818, [%r4267+2084];
	ld.shared.u32 	%r2819, [%r4269+2424];
	// begin inline asm
	dp4a.s32.s32 %r2817, %r2818, %r2819, %r2705;
	// end inline asm
	ld.shared.u32 	%r2822, [%r4267+2084];
	ld.shared.u32 	%r2823, [%r4269+2428];
	// begin inline asm
	dp4a.s32.s32 %r2821, %r2822, %r2823, %r2709;
	// end inline asm
	ld.shared.u32 	%r2826, [%r4267+2100];
	ld.shared.u32 	%r2827, [%r4269+2416];
	// begin inline asm
	dp4a.s32.s32 %r2825, %r2826, %r2827, %r2713;
	// end inline asm
	ld.shared.u32 	%r2830, [%r4267+2100];
	ld.shared.u32 	%r2831, [%r4269+2420];
	// begin inline asm
	dp4a.s32.s32 %r2829, %r2830, %r2831, %r2717;
	// end inline asm
	ld.shared.u32 	%r2834, [%r4267+2100];
	ld.shared.u32 	%r2835, [%r4269+2424];
	// begin inline asm
	dp4a.s32.s32 %r2833, %r2834, %r2835, %r2721;
	// end inline asm
	ld.shared.u32 	%r2838, [%r4267+2100];
	ld.shared.u32 	%r2839, [%r4269+2428];
	// begin inline asm
	dp4a.s32.s32 %r2837, %r2838, %r2839, %r2725;
	// end inline asm
	ld.shared.u32 	%r2842, [%r4267+2116];
	ld.shared.u32 	%r2843, [%r4269+2416];
	// begin inline asm
	dp4a.s32.s32 %r2841, %r2842, %r2843, %r2729;
	// end inline asm
	ld.shared.u32 	%r2846, [%r4267+2116];
	ld.shared.u32 	%r2847, [%r4269+2420];
	// begin inline asm
	dp4a.s32.s32 %r2845, %r2846, %r2847, %r2733;
	// end inline asm
	ld.shared.u32 	%r2850, [%r4267+2116];
	ld.shared.u32 	%r2851, [%r4269+2424];
	// begin inline asm
	dp4a.s32.s32 %r2849, %r2850, %r2851, %r2737;
	// end inline asm
	ld.shared.u32 	%r2854, [%r4267+2116];
	ld.shared.u32 	%r2855, [%r4269+2428];
	// begin inline asm
	dp4a.s32.s32 %r2853, %r2854, %r2855, %r2741;
	// end inline asm
	ld.shared.u32 	%r2858, [%r4267+2132];
	ld.shared.u32 	%r2859, [%r4269+2416];
	// begin inline asm
	dp4a.s32.s32 %r2857, %r2858, %r2859, %r2745;
	// end inline asm
	ld.shared.u32 	%r2862, [%r4267+2132];
	ld.shared.u32 	%r2863, [%r4269+2420];
	// begin inline asm
	dp4a.s32.s32 %r2861, %r2862, %r2863, %r2749;
	// end inline asm
	ld.shared.u32 	%r2866, [%r4267+2132];
	ld.shared.u32 	%r2867, [%r4269+2424];
	// begin inline asm
	dp4a.s32.s32 %r2865, %r2866, %r2867, %r2753;
	// end inline asm
	ld.shared.u32 	%r2870, [%r4267+2132];
	ld.shared.u32 	%r2871, [%r4269+2428];
	// begin inline asm
	dp4a.s32.s32 %r2869, %r2870, %r2871, %r2757;
	// end inline asm
	ld.shared.u32 	%r2874, [%r4267+2148];
	ld.shared.u32 	%r2875, [%r4269+2416];
	// begin inline asm
	dp4a.s32.s32 %r2873, %r2874, %r2875, %r2761;
	// end inline asm
	ld.shared.u32 	%r2878, [%r4267+2148];
	ld.shared.u32 	%r2879, [%r4269+2420];
	// begin inline asm
	dp4a.s32.s32 %r2877, %r2878, %r2879, %r2765;
	// end inline asm
	ld.shared.u32 	%r2882, [%r4267+2148];
	ld.shared.u32 	%r2883, [%r4269+2424];
	// begin inline asm
	dp4a.s32.s32 %r2881, %r2882, %r2883, %r2769;
	// end inline asm
	ld.shared.u32 	%r2886, [%r4267+2148];
	ld.shared.u32 	%r2887, [%r4269+2428];
	// begin inline asm
	dp4a.s32.s32 %r2885, %r2886, %r2887, %r2773;
	// end inline asm
	ld.shared.u32 	%r2890, [%r4267+2164];
	ld.shared.u32 	%r2891, [%r4269+2416];
	// begin inline asm
	dp4a.s32.s32 %r2889, %r2890, %r2891, %r2777;
	// end inline asm
	ld.shared.u32 	%r2894, [%r4267+2164];
	ld.shared.u32 	%r2895, [%r4269+2420];
	// begin inline asm
	dp4a.s32.s32 %r2893, %r2894, %r2895, %r2781;
	// end inline asm
	ld.shared.u32 	%r2898, [%r4267+2164];
	ld.shared.u32 	%r2899, [%r4269+2424];
	// begin inline asm
	dp4a.s32.s32 %r2897, %r2898, %r2899, %r2785;
	// end inline asm
	ld.shared.u32 	%r2902, [%r4267+2164];
	ld.shared.u32 	%r2903, [%r4269+2428];
	// begin inline asm
	dp4a.s32.s32 %r2901, %r2902, %r2903, %r2789;
	// end inline asm
	ld.shared.u32 	%r2906, [%r4267+2180];
	ld.shared.u32 	%r2907, [%r4269+2416];
	// begin inline asm
	dp4a.s32.s32 %r2905, %r2906, %r2907, %r2793;
	// end inline asm
	ld.shared.u32 	%r2910, [%r4267+2180];
	ld.shared.u32 	%r2911, [%r4269+2420];
	// begin inline asm
	dp4a.s32.s32 %r2909, %r2910, %r2911, %r2797;
	// end inline asm
	ld.shared.u32 	%r2914, [%r4267+2180];
	ld.shared.u32 	%r2915, [%r4269+2424];
	// begin inline asm
	dp4a.s32.s32 %r2913, %r2914, %r2915, %r2801;
	// end inline asm
	ld.shared.u32 	%r2918, [%r4267+2180];
	ld.shared.u32 	%r2919, [%r4269+2428];
	// begin inline asm
	dp4a.s32.s32 %r2917, %r2918, %r2919, %r2805;
	// end inline asm
	ld.shared.u32 	%r2922, [%r4267+2056];
	ld.shared.u32 	%r2923, [%r4269+2336];
	// begin inline asm
	dp4a.s32.s32 %r2921, %r2922, %r2923, %r2809;
	// end inline asm
	ld.shared.u32 	%r2926, [%r4267+2056];
	ld.shared.u32 	%r2927, [%r4269+2340];
	// begin inline asm
	dp4a.s32.s32 %r2925, %r2926, %r2927, %r2813;
	// end inline asm
	ld.shared.u32 	%r2930, [%r4267+2056];
	ld.shared.u32 	%r2931, [%r4269+2344];
	// begin inline asm
	dp4a.s32.s32 %r2929, %r2930, %r2931, %r2817;
	// end inline asm
	ld.shared.u32 	%r2934, [%r4267+2056];
	ld.shared.u32 	%r2935, [%r4269+2348];
	// begin inline asm
	dp4a.s32.s32 %r2933, %r2934, %r2935, %r2821;
	// end inline asm
	ld.shared.u32 	%r2938, [%r4267+2072];
	ld.shared.u32 	%r2939, [%r4269+2336];
	// begin inline asm
	dp4a.s32.s32 %r2937, %r2938, %r2939, %r2825;
	// end inline asm
	ld.shared.u32 	%r2942, [%r4267+2072];
	ld.shared.u32 	%r2943, [%r4269+2340];
	// begin inline asm
	dp4a.s32.s32 %r2941, %r2942, %r2943, %r2829;
	// end inline asm
	ld.shared.u32 	%r2946, [%r4267+2072];
	ld.shared.u32 	%r2947, [%r4269+2344];
	// begin inline asm
	dp4a.s32.s32 %r2945, %r2946, %r2947, %r2833;
	// end inline asm
	ld.shared.u32 	%r2950, [%r4267+2072];
	ld.shared.u32 	%r2951, [%r4269+2348];
	// begin inline asm
	dp4a.s32.s32 %r2949, %r2950, %r2951, %r2837;
	// end inline asm
	ld.shared.u32 	%r2954, [%r4267+2088];
	ld.shared.u32 	%r2955, [%r4269+2336];
	// begin inline asm
	dp4a.s32.s32 %r2953, %r2954, %r2955, %r2841;
	// end inline asm
	ld.shared.u32 	%r2958, [%r4267+2088];
	ld.shared.u32 	%r2959, [%r4269+2340];
	// begin inline asm
	dp4a.s32.s32 %r2957, %r2958, %r2959, %r2845;
	// end inline asm
	ld.shared.u32 	%r2962, [%r4267+2088];
	ld.shared.u32 	%r2963, [%r4269+2344];
	// begin inline asm
	dp4a.s32.s32 %r2961, %r2962, %r2963, %r2849;
	// end inline asm
	ld.shared.u32 	%r2966, [%r4267+2088];
	ld.shared.u32 	%r2967, [%r4269+2348];
	// begin inline asm
	dp4a.s32.s32 %r2965, %r2966, %r2967, %r2853;
	// end inline asm
	ld.shared.u32 	%r2970, [%r4267+2104];
	ld.shared.u32 	%r2971, [%r4269+2336];
	// begin inline asm
	dp4a.s32.s32 %r2969, %r2970, %r2971, %r2857;
	// end inline asm
	ld.shared.u32 	%r2974, [%r4267+2104];
	ld.shared.u32 	%r2975, [%r4269+2340];
	// begin inline asm
	dp4a.s32.s32 %r2973, %r2974, %r2975, %r2861;
	// end inline asm
	ld.shared.u32 	%r2978, [%r4267+2104];
	ld.shared.u32 	%r2979, [%r4269+2344];
	// begin inline asm
	dp4a.s32.s32 %r2977, %r2978, %r2979, %r2865;
	// end inline asm
	ld.shared.u32 	%r2982, [%r4267+2104];
	ld.shared.u32 	%r2983, [%r4269+2348];
	// begin inline asm
	dp4a.s32.s32 %r2981, %r2982, %r2983, %r2869;
	// end inline asm
	ld.shared.u32 	%r2986, [%r4267+2120];
	ld.shared.u32 	%r2987, [%r4269+2336];
	// begin inline asm
	dp4a.s32.s32 %r2985, %r2986, %r2987, %r2873;
	// end inline asm
	ld.shared.u32 	%r2990, [%r4267+2120];
	ld.shared.u32 	%r2991, [%r4269+2340];
	// begin inline asm
	dp4a.s32.s32 %r2989, %r2990, %r2991, %r2877;
	// end inline asm
	ld.shared.u32 	%r2994, [%r4267+2120];
	ld.shared.u32 	%r2995, [%r4269+2344];
	// begin inline asm
	dp4a.s32.s32 %r2993, %r2994, %r2995, %r2881;
	// end inline asm
	ld.shared.u32 	%r2998, [%r4267+2120];
	ld.shared.u32 	%r2999, [%r4269+2348];
	// begin inline asm
	dp4a.s32.s32 %r2997, %r2998, %r2999, %r2885;
	// end inline asm
	ld.shared.u32 	%r3002, [%r4267+2136];
	ld.shared.u32 	%r3003, [%r4269+2336];
	// begin inline asm
	dp4a.s32.s32 %r3001, %r3002, %r3003, %r2889;
	// end inline asm
	ld.shared.u32 	%r3006, [%r4267+2136];
	ld.shared.u32 	%r3007, [%r4269+2340];
	// begin inline asm
	dp4a.s32.s32 %r3005, %r3006, %r3007, %r2893;
	// end inline asm
	ld.shared.u32 	%r3010, [%r4267+2136];
	ld.shared.u32 	%r3011, [%r4269+2344];
	// begin inline asm
	dp4a.s32.s32 %r3009, %r3010, %r3011, %r2897;
	// end inline asm
	ld.shared.u32 	%r3014, [%r4267+2136];
	ld.shared.u32 	%r3015, [%r4269+2348];
	// begin inline asm
	dp4a.s32.s32 %r3013, %r3014, %r3015, %r2901;
	// end inline asm
	ld.shared.u32 	%r3018, [%r4267+2152];
	ld.shared.u32 	%r3019, [%r4269+2336];
	// begin inline asm
	dp4a.s32.s32 %r3017, %r3018, %r3019, %r2905;
	// end inline asm
	ld.shared.u32 	%r3022, [%r4267+2152];
	ld.shared.u32 	%r3023, [%r4269+2340];
	// begin inline asm
	dp4a.s32.s32 %r3021, %r3022, %r3023, %r2909;
	// end inline asm
	ld.shared.u32 	%r3026, [%r4267+2152];
	ld.shared.u32 	%r3027, [%r4269+2344];
	// begin inline asm
	dp4a.s32.s32 %r3025, %r3026, %r3027, %r2913;
	// end inline asm
	ld.shared.u32 	%r3030, [%r4267+2152];
	ld.shared.u32 	%r3031, [%r4269+2348];
	// begin inline asm
	dp4a.s32.s32 %r3029, %r3030, %r3031, %r2917;
	// end inline asm
	ld.shared.u32 	%r3034, [%r4267+2072];
	ld.shared.u32 	%r3035, [%r4269+2384];
	// begin inline asm
	dp4a.s32.s32 %r3033, %r3034, %r3035, %r2921;
	// end inline asm
	ld.shared.u32 	%r3038, [%r4267+2072];
	ld.shared.u32 	%r3039, [%r4269+2388];
	// begin inline asm
	dp4a.s32.s32 %r3037, %r3038, %r3039, %r2925;
	// end inline asm
	ld.shared.u32 	%r3042, [%r4267+2072];
	ld.shared.u32 	%r3043, [%r4269+2392];
	// begin inline asm
	dp4a.s32.s32 %r3041, %r3042, %r3043, %r2929;
	// end inline asm
	ld.shared.u32 	%r3046, [%r4267+2072];
	ld.shared.u32 	%r3047, [%r4269+2396];
	// begin inline asm
	dp4a.s32.s32 %r3045, %r3046, %r3047, %r2933;
	// end inline asm
	ld.shared.u32 	%r3050, [%r4267+2088];
	ld.shared.u32 	%r3051, [%r4269+2384];
	// begin inline asm
	dp4a.s32.s32 %r3049, %r3050, %r3051, %r2937;
	// end inline asm
	ld.shared.u32 	%r3054, [%r4267+2088];
	ld.shared.u32 	%r3055, [%r4269+2388];
	// begin inline asm
	dp4a.s32.s32 %r3053, %r3054, %r3055, %r2941;
	// end inline asm
	ld.shared.u32 	%r3058, [%r4267+2088];
	ld.shared.u32 	%r3059, [%r4269+2392];
	// begin inline asm
	dp4a.s32.s32 %r3057, %r3058, %r3059, %r2945;
	// end inline asm
	ld.shared.u32 	%r3062, [%r4267+2088];
	ld.shared.u32 	%r3063, [%r4269+2396];
	// begin inline asm
	dp4a.s32.s32 %r3061, %r3062, %r3063, %r2949;
	// end inline asm
	ld.shared.u32 	%r3066, [%r4267+2104];
	ld.shared.u32 	%r3067, [%r4269+2384];
	// begin inline asm
	dp4a.s32.s32 %r3065, %r3066, %r3067, %r2953;
	// end inline asm
	ld.shared.u32 	%r3070, [%r4267+2104];
	ld.shared.u32 	%r3071, [%r4269+2388];
	// begin inline asm
	dp4a.s32.s32 %r3069, %r3070, %r3071, %r2957;
	// end inline asm
	ld.shared.u32 	%r3074, [%r4267+2104];
	ld.shared.u32 	%r3075, [%r4269+2392];
	// begin inline asm
	dp4a.s32.s32 %r3073, %r3074, %r3075, %r2961;
	// end inline asm
	ld.shared.u32 	%r3078, [%r4267+2104];
	ld.shared.u32 	%r3079, [%r4269+2396];
	// begin inline asm
	dp4a.s32.s32 %r3077, %r3078, %r3079, %r2965;
	// end inline asm
	ld.shared.u32 	%r3082, [%r4267+2120];
	ld.shared.u32 	%r3083, [%r4269+2384];
	// begin inline asm
	dp4a.s32.s32 %r3081, %r3082, %r3083, %r2969;
	// end inline asm
	ld.shared.u32 	%r3086, [%r4267+2120];
	ld.shared.u32 	%r3087, [%r4269+2388];
	// begin inline asm
	dp4a.s32.s32 %r3085, %r3086, %r3087, %r2973;
	// end inline asm
	ld.shared.u32 	%r3090, [%r4267+2120];
	ld.shared.u32 	%r3091, [%r4269+2392];
	// begin inline asm
	dp4a.s32.s32 %r3089, %r3090, %r3091, %r2977;
	// end inline asm
	ld.shared.u32 	%r3094, [%r4267+2120];
	ld.shared.u32 	%r3095, [%r4269+2396];
	// begin inline asm
	dp4a.s32.s32 %r3093, %r3094, %r3095, %r2981;
	// end inline asm
	ld.shared.u32 	%r3098, [%r4267+2136];
	ld.shared.u32 	%r3099, [%r4269+2384];
	// begin inline asm
	dp4a.s32.s32 %r3097, %r3098, %r3099, %r2985;
	// end inline asm
	ld.shared.u32 	%r3102, [%r4267+2136];
	ld.shared.u32 	%r3103, [%r4269+2388];
	// begin inline asm
	dp4a.s32.s32 %r3101, %r3102, %r3103, %r2989;
	// end inline asm
	ld.shared.u32 	%r3106, [%r4267+2136];
	ld.shared.u32 	%r3107, [%r4269+2392];
	// begin inline asm
	dp4a.s32.s32 %r3105, %r3106, %r3107, %r2993;
	// end inline asm
	ld.shared.u32 	%r3110, [%r4267+2136];
	ld.shared.u32 	%r3111, [%r4269+2396];
	// begin inline asm
	dp4a.s32.s32 %r3109, %r3110, %r3111, %r2997;
	// end inline asm
	ld.shared.u32 	%r3114, [%r4267+2152];
	ld.shared.u32 	%r3115, [%r4269+2384];
	// begin inline asm
	dp4a.s32.s32 %r3113, %r3114, %r3115, %r3001;
	// end inline asm
	ld.shared.u32 	%r3118, [%r4267+2152];
	ld.shared.u32 	%r3119, [%r4269+2388];
	// begin inline asm
	dp4a.s32.s32 %r3117, %r3118, %r3119, %r3005;
	// end inline asm
	ld.shared.u32 	%r3122, [%r4267+2152];
	ld.shared.u32 	%r3123, [%r4269+2392];
	// begin inline asm
	dp4a.s32.s32 %r3121, %r3122, %r3123, %r3009;
	// end inline asm
	ld.shared.u32 	%r3126, [%r4267+2152];
	ld.shared.u32 	%r3127, [%r4269+2396];
	// begin inline asm
	dp4a.s32.s32 %r3125, %r3126, %r3127, %r3013;
	// end inline asm
	ld.shared.u32 	%r3130, [%r4267+2168];
	ld.shared.u32 	%r3131, [%r4269+2384];
	// begin inline asm
	dp4a.s32.s32 %r3129, %r3130, %r3131, %r3017;
	// end inline asm
	ld.shared.u32 	%r3134, [%r4267+2168];
	ld.shared.u32 	%r3135, [%r4269+2388];
	// begin inline asm
	dp4a.s32.s32 %r3133, %r3134, %r3135, %r3021;
	// end inline asm
	ld.shared.u32 	%r3138, [%r4267+2168];
	ld.shared.u32 	%r3139, [%r4269+2392];
	// begin inline asm
	dp4a.s32.s32 %r3137, %r3138, %r3139, %r3025;
	// end inline asm
	ld.shared.u32 	%r3142, [%r4267+2168];
	ld.shared.u32 	%r3143, [%r4269+2396];
	// begin inline asm
	dp4a.s32.s32 %r3141, %r3142, %r3143, %r3029;
	// end inline asm
	ld.shared.u32 	%r3146, [%r4267+2088];
	ld.shared.u32 	%r3147, [%r4269+2432];
	// begin inline asm
	dp4a.s32.s32 %r3145, %r3146, %r3147, %r3033;
	// end inline asm
	ld.shared.u32 	%r3150, [%r4267+2088];
	ld.shared.u32 	%r3151, [%r4269+2436];
	// begin inline asm
	dp4a.s32.s32 %r3149, %r3150, %r3151, %r3037;
	// end inline asm
	ld.shared.u32 	%r3154, [%r4267+2088];
	ld.shared.u32 	%r3155, [%r4269+2440];
	// begin inline asm
	dp4a.s32.s32 %r3153, %r3154, %r3155, %r3041;
	// end inline asm
	ld.shared.u32 	%r3158, [%r4267+2088];
	ld.shared.u32 	%r3159, [%r4269+2444];
	// begin inline asm
	dp4a.s32.s32 %r3157, %r3158, %r3159, %r3045;
	// end inline asm
	ld.shared.u32 	%r3162, [%r4267+2104];
	ld.shared.u32 	%r3163, [%r4269+2432];
	// begin inline asm
	dp4a.s32.s32 %r3161, %r3162, %r3163, %r3049;
	// end inline asm
	ld.shared.u32 	%r3166, [%r4267+2104];
	ld.shared.u32 	%r3167, [%r4269+2436];
	// begin inline asm
	dp4a.s32.s32 %r3165, %r3166, %r3167, %r3053;
	// end inline asm
	ld.shared.u32 	%r3170, [%r4267+2104];
	ld.shared.u32 	%r3171, [%r4269+2440];
	// begin inline asm
	dp4a.s32.s32 %r3169, %r3170, %r3171, %r3057;
	// end inline asm
	ld.shared.u32 	%r3174, [%r4267+2104];
	ld.shared.u32 	%r3175, [%r4269+2444];
	// begin inline asm
	dp4a.s32.s32 %r3173, %r3174, %r3175, %r3061;
	// end inline asm
	ld.shared.u32 	%r3178, [%r4267+2120];
	ld.shared.u32 	%r3179, [%r4269+2432];
	// begin inline asm
	dp4a.s32.s32 %r3177, %r3178, %r3179, %r3065;
	// end inline asm
	ld.shared.u32 	%r3182, [%r4267+2120];
	ld.shared.u32 	%r3183, [%r4269+2436];
	// begin inline asm
	dp4a.s32.s32 %r3181, %r3182, %r3183, %r3069;
	// end inline asm
	ld.shared.u32 	%r3186, [%r4267+2120];
	ld.shared.u32 	%r3187, [%r4269+2440];
	// begin inline asm
	dp4a.s32.s32 %r3185, %r3186, %r3187, %r3073;
	// end inline asm
	ld.shared.u32 	%r3190, [%r4267+2120];
	ld.shared.u32 	%r3191, [%r4269+2444];
	// begin inline asm
	dp4a.s32.s32 %r3189, %r3190, %r3191, %r3077;
	// end inline asm
	ld.shared.u32 	%r3194, [%r4267+2136];
	ld.shared.u32 	%r3195, [%r4269+2432];
	// begin inline asm
	dp4a.s32.s32 %r3193, %r3194, %r3195, %r3081;
	// end inline asm
	ld.shared.u32 	%r3198, [%r4267+2136];
	ld.shared.u32 	%r3199, [%r4269+2436];
	// begin inline asm
	dp4a.s32.s32 %r3197, %r3198, %r3199, %r3085;
	// end inline asm
	ld.shared.u32 	%r3202, [%r4267+2136];
	ld.shared.u32 	%r3203, [%r4269+2440];
	// begin inline asm
	dp4a.s32.s32 %r3201, %r3202, %r3203, %r3089;
	// end inline asm
	ld.shared.u32 	%r3206, [%r4267+2136];
	ld.shared.u32 	%r3207, [%r4269+2444];
	// begin inline asm
	dp4a.s32.s32 %r3205, %r3206, %r3207, %r3093;
	// end inline asm
	ld.shared.u32 	%r3210, [%r4267+2152];
	ld.shared.u32 	%r3211, [%r4269+2432];
	// begin inline asm
	dp4a.s32.s32 %r3209, %r3210, %r3211, %r3097;
	// end inline asm
	ld.shared.u32 	%r3214, [%r4267+2152];
	ld.shared.u32 	%r3215, [%r4269+2436];
	// begin inline asm
	dp4a.s32.s32 %r3213, %r3214, %r3215, %r3101;
	// end inline asm
	ld.shared.u32 	%r3218, [%r4267+2152];
	ld.shared.u32 	%r3219, [%r4269+2440];
	// begin inline asm
	dp4a.s32.s32 %r3217, %r3218, %r3219, %r3105;
	// end inline asm
	ld.shared.u32 	%r3222, [%r4267+2152];
	ld.shared.u32 	%r3223, [%r4269+2444];
	// begin inline asm
	dp4a.s32.s32 %r3221, %r3222, %r3223, %r3109;
	// end inline asm
	ld.shared.u32 	%r3226, [%r4267+2168];
	ld.shared.u32 	%r3227, [%r4269+2432];
	// begin inline asm
	dp4a.s32.s32 %r3225, %r3226, %r3227, %r3113;
	// end inline asm
	ld.shared.u32 	%r3230, [%r4267+2168];
	ld.shared.u32 	%r3231, [%r4269+2436];
	// begin inline asm
	dp4a.s32.s32 %r3229, %r3230, %r3231, %r3117;
	// end inline asm
	ld.shared.u32 	%r3234, [%r4267+2168];
	ld.shared.u32 	%r3235, [%r4269+2440];
	// begin inline asm
	dp4a.s32.s32 %r3233, %r3234, %r3235, %r3121;
	// end inline asm
	ld.shared.u32 	%r3238, [%r4267+2168];
	ld.shared.u32 	%r3239, [%r4269+2444];
	// begin inline asm
	dp4a.s32.s32 %r3237, %r3238, %r3239, %r3125;
	// end inline asm
	ld.shared.u32 	%r3242, [%r4267+2184];
	ld.shared.u32 	%r3243, [%r4269+2432];
	// begin inline asm
	dp4a.s32.s32 %r3241, %r3242, %r3243, %r3129;
	// end inline asm
	ld.shared.u32 	%r3246, [%r4267+2184];
	ld.shared.u32 	%r3247, [%r4269+2436];
	// begin inline asm
	dp4a.s32.s32 %r3245, %r3246, %r3247, %r3133;
	// end inline asm
	ld.shared.u32 	%r3250, [%r4267+2184];
	ld.shared.u32 	%r3251, [%r4269+2440];
	// begin inline asm
	dp4a.s32.s32 %r3249, %r3250, %r3251, %r3137;
	// end inline asm
	ld.shared.u32 	%r3254, [%r4267+2184];
	ld.shared.u32 	%r3255, [%r4269+2444];
	// begin inline asm
	dp4a.s32.s32 %r3253, %r3254, %r3255, %r3141;
	// end inline asm
	ld.shared.u32 	%r3258, [%r4267+2304];
	ld.shared.u32 	%r3259, [%r4269+2448];
	// begin inline asm
	dp4a.s32.s32 %r3257, %r3258, %r3259, %r3145;
	// end inline asm
	ld.shared.u32 	%r3262, [%r4267+2304];
	ld.shared.u32 	%r3263, [%r4269+2452];
	// begin inline asm
	dp4a.s32.s32 %r3261, %r3262, %r3263, %r3149;
	// end inline asm
	ld.shared.u32 	%r3266, [%r4267+2304];
	ld.shared.u32 	%r3267, [%r4269+2456];
	// begin inline asm
	dp4a.s32.s32 %r3265, %r3266, %r3267, %r3153;
	// end inline asm
	ld.shared.u32 	%r3270, [%r4267+2304];
	ld.shared.u32 	%r3271, [%r4269+2460];
	// begin inline asm
	dp4a.s32.s32 %r3269, %r3270, %r3271, %r3157;
	// end inline asm
	ld.shared.u32 	%r3274, [%r4267+2320];
	ld.shared.u32 	%r3275, [%r4269+2448];
	// begin inline asm
	dp4a.s32.s32 %r3273, %r3274, %r3275, %r3161;
	// end inline asm
	ld.shared.u32 	%r3278, [%r4267+2320];
	ld.shared.u32 	%r3279, [%r4269+2452];
	// begin inline asm
	dp4a.s32.s32 %r3277, %r3278, %r3279, %r3165;
	// end inline asm
	ld.shared.u32 	%r3282, [%r4267+2320];
	ld.shared.u32 	%r3283, [%r4269+2456];
	// begin inline asm
	dp4a.s32.s32 %r3281, %r3282, %r3283, %r3169;
	// end inline asm
	ld.shared.u32 	%r3286, [%r4267+2320];
	ld.shared.u32 	%r3287, [%r4269+2460];
	// begin inline asm
	dp4a.s32.s32 %r3285, %r3286, %r3287, %r3173;
	// end inline asm
	ld.shared.u32 	%r3290, [%r4267+2336];
	ld.shared.u32 	%r3291, [%r4269+2448];
	// begin inline asm
	dp4a.s32.s32 %r3289, %r3290, %r3291, %r3177;
	// end inline asm
	ld.shared.u32 	%r3294, [%r4267+2336];
	ld.shared.u32 	%r3295, [%r4269+2452];
	// begin inline asm
	dp4a.s32.s32 %r3293, %r3294, %r3295, %r3181;
	// end inline asm
	ld.shared.u32 	%r3298, [%r4267+2336];
	ld.shared.u32 	%r3299, [%r4269+2456];
	// begin inline asm
	dp4a.s32.s32 %r3297, %r3298, %r3299, %r3185;
	// end inline asm
	ld.shared.u32 	%r3302, [%r4267+2336];
	ld.shared.u32 	%r3303, [%r4269+2460];
	// begin inline asm
	dp4a.s32.s32 %r3301, %r3302, %r3303, %r3189;
	// end inline asm
	ld.shared.u32 	%r3306, [%r4267+2352];
	ld.shared.u32 	%r3307, [%r4269+2448];
	// begin inline asm
	dp4a.s32.s32 %r3305, %r3306, %r3307, %r3193;
	// end inline asm
	ld.shared.u32 	%r3310, [%r4267+2352];
	ld.shared.u32 	%r3311, [%r4269+2452];
	// begin inline asm
	dp4a.s32.s32 %r3309, %r3310, %r3311, %r3197;
	// end inline asm
	ld.shared.u32 	%r3314, [%r4267+2352];
	ld.shared.u32 	%r3315, [%r4269+2456];
	// begin inline asm
	dp4a.s32.s32 %r3313, %r3314, %r3315, %r3201;
	// end inline asm
	ld.shared.u32 	%r3318, [%r4267+2352];
	ld.shared.u32 	%r3319, [%r4269+2460];
	// begin inline asm
	dp4a.s32.s32 %r3317, %r3318, %r3319, %r3205;
	// end inline asm
	ld.shared.u32 	%r3322, [%r4267+2368];
	ld.shared.u32 	%r3323, [%r4269+2448];
	// begin inline asm
	dp4a.s32.s32 %r3321, %r3322, %r3323, %r3209;
	// end inline asm
	ld.shared.u32 	%r3326, [%r4267+2368];
	ld.shared.u32 	%r3327, [%r4269+2452];
	// begin inline asm
	dp4a.s32.s32 %r3325, %r3326, %r3327, %r3213;
	// end inline asm
	ld.shared.u32 	%r3330, [%r4267+2368];
	ld.shared.u32 	%r3331, [%r4269+2456];
	// begin inline asm
	dp4a.s32.s32 %r3329, %r3330, %r3331, %r3217;
	// end inline asm
	ld.shared.u32 	%r3334, [%r4267+2368];
	ld.shared.u32 	%r3335, [%r4269+2460];
	// begin inline asm
	dp4a.s32.s32 %r3333, %r3334, %r3335, %r3221;
	// end inline asm
	ld.shared.u32 	%r3338, [%r4267+2384];
	ld.shared.u32 	%r3339, [%r4269+2448];
	// begin inline asm
	dp4a.s32.s32 %r3337, %r3338, %r3339, %r3225;
	// end inline asm
	ld.shared.u32 	%r3342, [%r4267+2384];
	ld.shared.u32 	%r3343, [%r4269+2452];
	// begin inline asm
	dp4a.s32.s32 %r3341, %r3342, %r3343, %r3229;
	// end inline asm
	ld.shared.u32 	%r3346, [%r4267+2384];
	ld.shared.u32 	%r3347, [%r4269+2456];
	// begin inline asm
	dp4a.s32.s32 %r3345, %r3346, %r3347, %r3233;
	// end inline asm
	ld.shared.u32 	%r3350, [%r4267+2384];
	ld.shared.u32 	%r3351, [%r4269+2460];
	// begin inline asm
	dp4a.s32.s32 %r3349, %r3350, %r3351, %r3237;
	// end inline asm
	ld.shared.u32 	%r3354, [%r4267+2400];
	ld.shared.u32 	%r3355, [%r4269+2448];
	// begin inline asm
	dp4a.s32.s32 %r3353, %r3354, %r3355, %r3241;
	// end inline asm
	ld.shared.u32 	%r3358, [%r4267+2400];
	ld.shared.u32 	%r3359, [%r4269+2452];
	// begin inline asm
	dp4a.s32.s32 %r3357, %r3358, %r3359, %r3245;
	// end inline asm
	ld.shared.u32 	%r3362, [%r4267+2400];
	ld.shared.u32 	%r3363, [%r4269+2456];
	// begin inline asm
	dp4a.s32.s32 %r3361, %r3362, %r3363, %r3249;
	// end inline asm
	ld.shared.u32 	%r3366, [%r4267+2400];
	ld.shared.u32 	%r3367, [%r4269+2460];
	// begin inline asm
	dp4a.s32.s32 %r3365, %r3366, %r3367, %r3253;
	// end inline asm
	ld.shared.u32 	%r3370, [%r4267+2320];
	ld.shared.u32 	%r3371, [%r4269+2496];
	// begin inline asm
	dp4a.s32.s32 %r3369, %r3370, %r3371, %r3257;
	// end inline asm
	ld.shared.u32 	%r3374, [%r4267+2320];
	ld.shared.u32 	%r3375, [%r4269+2500];
	// begin inline asm
	dp4a.s32.s32 %r3373, %r3374, %r3375, %r3261;
	// end inline asm
	ld.shared.u32 	%r3378, [%r4267+2320];
	ld.shared.u32 	%r3379, [%r4269+2504];
	// begin inline asm
	dp4a.s32.s32 %r3377, %r3378, %r3379, %r3265;
	// end inline asm
	ld.shared.u32 	%r3382, [%r4267+2320];
	ld.shared.u32 	%r3383, [%r4269+2508];
	// begin inline asm
	dp4a.s32.s32 %r3381, %r3382, %r3383, %r3269;
	// end inline asm
	ld.shared.u32 	%r3386, [%r4267+2336];
	ld.shared.u32 	%r3387, [%r4269+2496];
	// begin inline asm
	dp4a.s32.s32 %r3385, %r3386, %r3387, %r3273;
	// end inline asm
	ld.shared.u32 	%r3390, [%r4267+2336];
	ld.shared.u32 	%r3391, [%r4269+2500];
	// begin inline asm
	dp4a.s32.s32 %r3389, %r3390, %r3391, %r3277;
	// end inline asm
	ld.shared.u32 	%r3394, [%r4267+2336];
	ld.shared.u32 	%r3395, [%r4269+2504];
	// begin inline asm
	dp4a.s32.s32 %r3393, %r3394, %r3395, %r3281;
	// end inline asm
	ld.shared.u32 	%r3398, [%r4267+2336];
	ld.shared.u32 	%r3399, [%r4269+2508];
	// begin inline asm
	dp4a.s32.s32 %r3397, %r3398, %r3399, %r3285;
	// end inline asm
	ld.shared.u32 	%r3402, [%r4267+2352];
	ld.shared.u32 	%r3403, [%r4269+2496];
	// begin inline asm
	dp4a.s32.s32 %r3401, %r3402, %r3403, %r3289;
	// end inline asm
	ld.shared.u32 	%r3406, [%r4267+2352];
	ld.shared.u32 	%r3407, [%r4269+2500];
	// begin inline asm
	dp4a.s32.s32 %r3405, %r3406, %r3407, %r3293;
	// end inline asm
	ld.shared.u32 	%r3410, [%r4267+2352];
	ld.shared.u32 	%r3411, [%r4269+2504];
	// begin inline asm
	dp4a.s32.s32 %r3409, %r3410, %r3411, %r3297;
	// end inline asm
	ld.shared.u32 	%r3414, [%r4267+2352];
	ld.shared.u32 	%r3415, [%r4269+2508];
	// begin inline asm
	dp4a.s32.s32 %r3413, %r3414, %r3415, %r3301;
	// end inline asm
	ld.shared.u32 	%r3418, [%r4267+2368];
	ld.shared.u32 	%r3419, [%r4269+2496];
	// begin inline asm
	dp4a.s32.s32 %r3417, %r3418, %r3419, %r3305;
	// end inline asm
	ld.shared.u32 	%r3422, [%r4267+2368];
	ld.shared.u32 	%r3423, [%r4269+2500];
	// begin inline asm
	dp4a.s32.s32 %r3421, %r3422, %r3423, %r3309;
	// end inline asm
	ld.shared.u32 	%r3426, [%r4267+2368];
	ld.shared.u32 	%r3427, [%r4269+2504];
	// begin inline asm
	dp4a.s32.s32 %r3425, %r3426, %r3427, %r3313;
	// end inline asm
	ld.shared.u32 	%r3430, [%r4267+2368];
	ld.shared.u32 	%r3431, [%r4269+2508];
	// begin inline asm
	dp4a.s32.s32 %r3429, %r3430, %r3431, %r3317;
	// end inline asm
	ld.shared.u32 	%r3434, [%r4267+2384];
	ld.shared.u32 	%r3435, [%r4269+2496];
	// begin inline asm
	dp4a.s32.s32 %r3433, %r3434, %r3435, %r3321;
	// end inline asm
	ld.shared.u32 	%r3438, [%r4267+2384];
	ld.shared.u32 	%r3439, [%r4269+2500];
	// begin inline asm
	dp4a.s32.s32 %r3437, %r3438, %r3439, %r3325;
	// end inline asm
	ld.shared.u32 	%r3442, [%r4267+2384];
	ld.shared.u32 	%r3443, [%r4269+2504];
	// begin inline asm
	dp4a.s32.s32 %r3441, %r3442, %r3443, %r3329;
	// end inline asm
	ld.shared.u32 	%r3446, [%r4267+2384];
	ld.shared.u32 	%r3447, [%r4269+2508];
	// begin inline asm
	dp4a.s32.s32 %r3445, %r3446, %r3447, %r3333;
	// end inline asm
	ld.shared.u32 	%r3450, [%r4267+2400];
	ld.shared.u32 	%r3451, [%r4269+2496];
	// begin inline asm
	dp4a.s32.s32 %r3449, %r3450, %r3451, %r3337;
	// end inline asm
	ld.shared.u32 	%r3454, [%r4267+2400];
	ld.shared.u32 	%r3455, [%r4269+2500];
	// begin inline asm
	dp4a.s32.s32 %r3453, %r3454, %r3455, %r3341;
	// end inline asm
	ld.shared.u32 	%r3458, [%r4267+2400];
	ld.shared.u32 	%r3459, [%r4269+2504];
	// begin inline asm
	dp4a.s32.s32 %r3457, %r3458, %r3459, %r3345;
	// end inline asm
	ld.shared.u32 	%r3462, [%r4267+2400];
	ld.shared.u32 	%r3463, [%r4269+2508];
	// begin inline asm
	dp4a.s32.s32 %r3461, %r3462, %r3463, %r3349;
	// end inline asm
	ld.shared.u32 	%r3466, [%r4267+2416];
	ld.shared.u32 	%r3467, [%r4269+2496];
	// begin inline asm
	dp4a.s32.s32 %r3465, %r3466, %r3467, %r3353;
	// end inline asm
	ld.shared.u32 	%r3470, [%r4267+2416];
	ld.shared.u32 	%r3471, [%r4269+2500];
	// begin inline asm
	dp4a.s32.s32 %r3469, %r3470, %r3471, %r3357;
	// end inline asm
	ld.shared.u32 	%r3474, [%r4267+2416];
	ld.shared.u32 	%r3475, [%r4269+2504];
	// begin inline asm
	dp4a.s32.s32 %r3473, %r3474, %r3475, %r3361;
	// end inline asm
	ld.shared.u32 	%r3478, [%r4267+2416];
	ld.shared.u32 	%r3479, [%r4269+2508];
	// begin inline asm
	dp4a.s32.s32 %r3477, %r3478, %r3479, %r3365;
	// end inline asm
	ld.shared.u32 	%r3482, [%r4267+2336];
	ld.shared.u32 	%r3483, [%r4269+2544];
	// begin inline asm
	dp4a.s32.s32 %r3481, %r3482, %r3483, %r3369;
	// end inline asm
	ld.shared.u32 	%r3486, [%r4267+2336];
	ld.shared.u32 	%r3487, [%r4269+2548];
	// begin inline asm
	dp4a.s32.s32 %r3485, %r3486, %r3487, %r3373;
	// end inline asm
	ld.shared.u32 	%r3490, [%r4267+2336];
	ld.shared.u32 	%r3491, [%r4269+2552];
	// begin inline asm
	dp4a.s32.s32 %r3489, %r3490, %r3491, %r3377;
	// end inline asm
	ld.shared.u32 	%r3494, [%r4267+2336];
	ld.shared.u32 	%r3495, [%r4269+2556];
	// begin inline asm
	dp4a.s32.s32 %r3493, %r3494, %r3495, %r3381;
	// end inline asm
	ld.shared.u32 	%r3498, [%r4267+2352];
	ld.shared.u32 	%r3499, [%r4269+2544];
	// begin inline asm
	dp4a.s32.s32 %r3497, %r3498, %r3499, %r3385;
	// end inline asm
	ld.shared.u32 	%r3502, [%r4267+2352];
	ld.shared.u32 	%r3503, [%r4269+2548];
	// begin inline asm
	dp4a.s32.s32 %r3501, %r3502, %r3503, %r3389;
	// end inline asm
	ld.shared.u32 	%r3506, [%r4267+2352];
	ld.shared.u32 	%r3507, [%r4269+2552];
	// begin inline asm
	dp4a.s32.s32 %r3505, %r3506, %r3507, %r3393;
	// end inline asm
	ld.shared.u32 	%r3510, [%r4267+2352];
	ld.shared.u32 	%r3511, [%r4269+2556];
	// begin inline asm
	dp4a.s32.s32 %r3509, %r3510, %r3511, %r3397;
	// end inline asm
	ld.shared.u32 	%r3514, [%r4267+2368];
	ld.shared.u32 	%r3515, [%r4269+2544];
	// begin inline asm
	dp4a.s32.s32 %r3513, %r3514, %r3515, %r3401;
	// end inline asm
	ld.shared.u32 	%r3518, [%r4267+2368];
	ld.shared.u32 	%r3519, [%r4269+2548];
	// begin inline asm
	dp4a.s32.s32 %r3517, %r3518, %r3519, %r3405;
	// end inline asm
	ld.shared.u32 	%r3522, [%r4267+2368];
	ld.shared.u32 	%r3523, [%r4269+2552];
	// begin inline asm
	dp4a.s32.s32 %r3521, %r3522, %r3523, %r3409;
	// end inline asm
	ld.shared.u32 	%r3526, [%r4267+2368];
	ld.shared.u32 	%r3527, [%r4269+2556];
	// begin inline asm
	dp4a.s32.s32 %r3525, %r3526, %r3527, %r3413;
	// end inline asm
	ld.shared.u32 	%r3530, [%r4267+2384];
	ld.shared.u32 	%r3531, [%r4269+2544];
	// begin inline asm
	dp4a.s32.s32 %r3529, %r3530, %r3531, %r3417;
	// end inline asm
	ld.shared.u32 	%r3534, [%r4267+2384];
	ld.shared.u32 	%r3535, [%r4269+2548];
	// begin inline asm
	dp4a.s32.s32 %r3533, %r3534, %r3535, %r3421;
	// end inline asm
	ld.shared.u32 	%r3538, [%r4267+2384];
	ld.shared.u32 	%r3539, [%r4269+2552];
	// begin inline asm
	dp4a.s32.s32 %r3537, %r3538, %r3539, %r3425;
	// end inline asm
	ld.shared.u32 	%r3542, [%r4267+2384];
	ld.shared.u32 	%r3543, [%r4269+2556];
	// begin inline asm
	dp4a.s32.s32 %r3541, %r3542, %r3543, %r3429;
	// end inline asm
	ld.shared.u32 	%r3546, [%r4267+2400];
	ld.shared.u32 	%r3547, [%r4269+2544];
	// begin inline asm
	dp4a.s32.s32 %r3545, %r3546, %r3547, %r3433;
	// end inline asm
	ld.shared.u32 	%r3550, [%r4267+2400];
	ld.shared.u32 	%r3551, [%r4269+2548];
	// begin inline asm
	dp4a.s32.s32 %r3549, %r3550, %r3551, %r3437;
	// end inline asm
	ld.shared.u32 	%r3554, [%r4267+2400];
	ld.shared.u32 	%r3555, [%r4269+2552];
	// begin inline asm
	dp4a.s32.s32 %r3553, %r3554, %r3555, %r3441;
	// end inline asm
	ld.shared.u32 	%r3558, [%r4267+2400];
	ld.shared.u32 	%r3559, [%r4269+2556];
	// begin inline asm
	dp4a.s32.s32 %r3557, %r3558, %r3559, %r3445;
	// end inline asm
	ld.shared.u32 	%r3562, [%r4267+2416];
	ld.shared.u32 	%r3563, [%r4269+2544];
	// begin inline asm
	dp4a.s32.s32 %r3561, %r3562, %r3563, %r3449;
	// end inline asm
	ld.shared.u32 	%r3566, [%r4267+2416];
	ld.shared.u32 	%r3567, [%r4269+2548];
	// begin inline asm
	dp4a.s32.s32 %r3565, %r3566, %r3567, %r3453;
	// end inline asm
	ld.shared.u32 	%r3570, [%r4267+2416];
	ld.shared.u32 	%r3571, [%r4269+2552];
	// begin inline asm
	dp4a.s32.s32 %r3569, %r3570, %r3571, %r3457;
	// end inline asm
	ld.shared.u32 	%r3574, [%r4267+2416];
	ld.shared.u32 	%r3575, [%r4269+2556];
	// begin inline asm
	dp4a.s32.s32 %r3573, %r3574, %r3575, %r3461;
	// end inline asm
	ld.shared.u32 	%r3578, [%r4267+2432];
	ld.shared.u32 	%r3579, [%r4269+2544];
	// begin inline asm
	dp4a.s32.s32 %r3577, %r3578, %r3579, %r3465;
	// end inline asm
	ld.shared.u32 	%r3582, [%r4267+2432];
	ld.shared.u32 	%r3583, [%r4269+2548];
	// begin inline asm
	dp4a.s32.s32 %r3581, %r3582, %r3583, %r3469;
	// end inline asm
	ld.shared.u32 	%r3586, [%r4267+2432];
	ld.shared.u32 	%r3587, [%r4269+2552];
	// begin inline asm
	dp4a.s32.s32 %r3585, %r3586, %r3587, %r3473;
	// end inline asm
	ld.shared.u32 	%r3590, [%r4267+2432];
	ld.shared.u32 	%r3591, [%r4269+2556];
	// begin inline asm
	dp4a.s32.s32 %r3589, %r3590, %r3591, %r3477;
	// end inline asm
	ld.shared.u32 	%r3594, [%r4267+2308];
	ld.shared.u32 	%r3595, [%r4269+2464];
	// begin inline asm
	dp4a.s32.s32 %r3593, %r3594, %r3595, %r3481;
	// end inline asm
	ld.shared.u32 	%r3598, [%r4267+2308];
	ld.shared.u32 	%r3599, [%r4269+2468];
	// begin inline asm
	dp4a.s32.s32 %r3597, %r3598, %r3599, %r3485;
	// end inline asm
	ld.shared.u32 	%r3602, [%r4267+2308];
	ld.shared.u32 	%r3603, [%r4269+2472];
	// begin inline asm
	dp4a.s32.s32 %r3601, %r3602, %r3603, %r3489;
	// end inline asm
	ld.shared.u32 	%r3606, [%r4267+2308];
	ld.shared.u32 	%r3607, [%r4269+2476];
	// begin inline asm
	dp4a.s32.s32 %r3605, %r3606, %r3607, %r3493;
	// end inline asm
	ld.shared.u32 	%r3610, [%r4267+2324];
	ld.shared.u32 	%r3611, [%r4269+2464];
	// begin inline asm
	dp4a.s32.s32 %r3609, %r3610, %r3611, %r3497;
	// end inline asm
	ld.shared.u32 	%r3614, [%r4267+2324];
	ld.shared.u32 	%r3615, [%r4269+2468];
	// begin inline asm
	dp4a.s32.s32 %r3613, %r3614, %r3615, %r3501;
	// end inline asm
	ld.shared.u32 	%r3618, [%r4267+2324];
	ld.shared.u32 	%r3619, [%r4269+2472];
	// begin inline asm
	dp4a.s32.s32 %r3617, %r3618, %r3619, %r3505;
	// end inline asm
	ld.shared.u32 	%r3622, [%r4267+2324];
	ld.shared.u32 	%r3623, [%r4269+2476];
	// begin inline asm
	dp4a.s32.s32 %r3621, %r3622, %r3623, %r3509;
	// end inline asm
	ld.shared.u32 	%r3626, [%r4267+2340];
	ld.shared.u32 	%r3627, [%r4269+2464];
	// begin inline asm
	dp4a.s32.s32 %r3625, %r3626, %r3627, %r3513;
	// end inline asm
	ld.shared.u32 	%r3630, [%r4267+2340];
	ld.shared.u32 	%r3631, [%r4269+2468];
	// begin inline asm
	dp4a.s32.s32 %r3629, %r3630, %r3631, %r3517;
	// end inline asm
	ld.shared.u32 	%r3634, [%r4267+2340];
	ld.shared.u32 	%r3635, [%r4269+2472];
	// begin inline asm
	dp4a.s32.s32 %r3633, %r3634, %r3635, %r3521;
	// end inline asm
	ld.shared.u32 	%r3638, [%r4267+2340];
	ld.shared.u32 	%r3639, [%r4269+2476];
	// begin inline asm
	dp4a.s32.s32 %r3637, %r3638, %r3639, %r3525;
	// end inline asm
	ld.shared.u32 	%r3642, [%r4267+2356];
	ld.shared.u32 	%r3643, [%r4269+2464];
	// begin inline asm
	dp4a.s32.s32 %r3641, %r3642, %r3643, %r3529;
	// end inline asm
	ld.shared.u32 	%r3646, [%r4267+2356];
	ld.shared.u32 	%r3647, [%r4269+2468];
	// begin inline asm
	dp4a.s32.s32 %r3645, %r3646, %r3647, %r3533;
	// end inline asm
	ld.shared.u32 	%r3650, [%r4267+2356];
	ld.shared.u32 	%r3651, [%r4269+2472];
	// begin inline asm
	dp4a.s32.s32 %r3649, %r3650, %r3651, %r3537;
	// end inline asm
	ld.shared.u32 	%r3654, [%r4267+2356];
	ld.shared.u32 	%r3655, [%r4269+2476];
	// begin inline asm
	dp4a.s32.s32 %r3653, %r3654, %r3655, %r3541;
	// end inline asm
	ld.shared.u32 	%r3658, [%r4267+2372];
	ld.shared.u32 	%r3659, [%r4269+2464];
	// begin inline asm
	dp4a.s32.s32 %r3657, %r3658, %r3659, %r3545;
	// end inline asm
	ld.shared.u32 	%r3662, [%r4267+2372];
	ld.shared.u32 	%r3663, [%r4269+2468];
	// begin inline asm
	dp4a.s32.s32 %r3661, %r3662, %r3663, %r3549;
	// end inline asm
	ld.shared.u32 	%r3666, [%r4267+2372];
	ld.shared.u32 	%r3667, [%r4269+2472];
	// begin inline asm
	dp4a.s32.s32 %r3665, %r3666, %r3667, %r3553;
	// end inline asm
	ld.shared.u32 	%r3670, [%r4267+2372];
	ld.shared.u32 	%r3671, [%r4269+2476];
	// begin inline asm
	dp4a.s32.s32 %r3669, %r3670, %r3671, %r3557;
	// end inline asm
	ld.shared.u32 	%r3674, [%r4267+2388];
	ld.shared.u32 	%r3675, [%r4269+2464];
	// begin inline asm
	dp4a.s32.s32 %r3673, %r3674, %r3675, %r3561;
	// end inline asm
	ld.shared.u32 	%r3678, [%r4267+2388];
	ld.shared.u32 	%r3679, [%r4269+2468];
	// begin inline asm
	dp4a.s32.s32 %r3677, %r3678, %r3679, %r3565;
	// end inline asm
	ld.shared.u32 	%r3682, [%r4267+2388];
	ld.shared.u32 	%r3683, [%r4269+2472];
	// begin inline asm
	dp4a.s32.s32 %r3681, %r3682, %r3683, %r3569;
	// end inline asm
	ld.shared.u32 	%r3686, [%r4267+2388];
	ld.shared.u32 	%r3687, [%r4269+2476];
	// begin inline asm
	dp4a.s32.s32 %r3685, %r3686, %r3687, %r3573;
	// end inline asm
	ld.shared.u32 	%r3690, [%r4267+2404];
	ld.shared.u32 	%r3691, [%r4269+2464];
	// begin inline asm
	dp4a.s32.s32 %r3689, %r3690, %r3691, %r3577;
	// end inline asm
	ld.shared.u32 	%r3694, [%r4267+2404];
	ld.shared.u32 	%r3695, [%r4269+2468];
	// begin inline asm
	dp4a.s32.s32 %r3693, %r3694, %r3695, %r3581;
	// end inline asm
	ld.shared.u32 	%r3698, [%r4267+2404];
	ld.shared.u32 	%r3699, [%r4269+2472];
	// begin inline asm
	dp4a.s32.s32 %r3697, %r3698, %r3699, %r3585;
	// end inline asm
	ld.shared.u32 	%r3702, [%r4267+2404];
	ld.shared.u32 	%r3703, [%r4269+2476];
	// begin inline asm
	dp4a.s32.s32 %r3701, %r3702, %r3703, %r3589;
	// end inline asm
	ld.shared.u32 	%r3706, [%r4267+2324];
	ld.shared.u32 	%r3707, [%r4269+2512];
	// begin inline asm
	dp4a.s32.s32 %r3705, %r3706, %r3707, %r3593;
	// end inline asm
	ld.shared.u32 	%r3710, [%r4267+2324];
	ld.shared.u32 	%r3711, [%r4269+2516];
	// begin inline asm
	dp4a.s32.s32 %r3709, %r3710, %r3711, %r3597;
	// end inline asm
	ld.shared.u32 	%r3714, [%r4267+2324];
	ld.shared.u32 	%r3715, [%r4269+2520];
	// begin inline asm
	dp4a.s32.s32 %r3713, %r3714, %r3715, %r3601;
	// end inline asm
	ld.shared.u32 	%r3718, [%r4267+2324];
	ld.shared.u32 	%r3719, [%r4269+2524];
	// begin inline asm
	dp4a.s32.s32 %r3717, %r3718, %r3719, %r3605;
	// end inline asm
	ld.shared.u32 	%r3722, [%r4267+2340];
	ld.shared.u32 	%r3723, [%r4269+2512];
	// begin inline asm
	dp4a.s32.s32 %r3721, %r3722, %r3723, %r3609;
	// end inline asm
	ld.shared.u32 	%r3726, [%r4267+2340];
	ld.shared.u32 	%r3727, [%r4269+2516];
	// begin inline asm
	dp4a.s32.s32 %r3725, %r3726, %r3727, %r3613;
	// end inline asm
	ld.shared.u32 	%r3730, [%r4267+2340];
	ld.shared.u32 	%r3731, [%r4269+2520];
	// begin inline asm
	dp4a.s32.s32 %r3729, %r3730, %r3731, %r3617;
	// end inline asm
	ld.shared.u32 	%r3734, [%r4267+2340];
	ld.shared.u32 	%r3735, [%r4269+2524];
	// begin inline asm
	dp4a.s32.s32 %r3733, %r3734, %r3735, %r3621;
	// end inline asm
	ld.shared.u32 	%r3738, [%r4267+2356];
	ld.shared.u32 	%r3739, [%r4269+2512];
	// begin inline asm
	dp4a.s32.s32 %r3737, %r3738, %r3739, %r3625;
	// end inline asm
	ld.shared.u32 	%r3742, [%r4267+2356];
	ld.shared.u32 	%r3743, [%r4269+2516];
	// begin inline asm
	dp4a.s32.s32 %r3741, %r3742, %r3743, %r3629;
	// end inline asm
	ld.shared.u32 	%r3746, [%r4267+2356];
	ld.shared.u32 	%r3747, [%r4269+2520];
	// begin inline asm
	dp4a.s32.s32 %r3745, %r3746, %r3747, %r3633;
	// end inline asm
	ld.shared.u32 	%r3750, [%r4267+2356];
	ld.shared.u32 	%r3751, [%r4269+2524];
	// begin inline asm
	dp4a.s32.s32 %r3749, %r3750, %r3751, %r3637;
	// end inline asm
	ld.shared.u32 	%r3754, [%r4267+2372];
	ld.shared.u32 	%r3755, [%r4269+2512];
	// begin inline asm
	dp4a.s32.s32 %r3753, %r3754, %r3755, %r3641;
	// end inline asm
	ld.shared.u32 	%r3758, [%r4267+2372];
	ld.shared.u32 	%r3759, [%r4269+2516];
	// begin inline asm
	dp4a.s32.s32 %r3757, %r3758, %r3759, %r3645;
	// end inline asm
	ld.shared.u32 	%r3762, [%r4267+2372];
	ld.shared.u32 	%r3763, [%r4269+2520];
	// begin inline asm
	dp4a.s32.s32 %r3761, %r3762, %r3763, %r3649;
	// end inline asm
	ld.shared.u32 	%r3766, [%r4267+2372];
	ld.shared.u32 	%r3767, [%r4269+2524];
	// begin inline asm
	dp4a.s32.s32 %r3765, %r3766, %r3767, %r3653;
	// end inline asm
	ld.shared.u32 	%r3770, [%r4267+2388];
	ld.shared.u32 	%r3771, [%r4269+2512];
	// begin inline asm
	dp4a.s32.s32 %r3769, %r3770, %r3771, %r3657;
	// end inline asm
	ld.shared.u32 	%r3774, [%r4267+2388];
	ld.shared.u32 	%r3775, [%r4269+2516];
	// begin inline asm
	dp4a.s32.s32 %r3773, %r3774, %r3775, %r3661;
	// end inline asm
	ld.shared.u32 	%r3778, [%r4267+2388];
	ld.shared.u32 	%r3779, [%r4269+2520];
	// begin inline asm
	dp4a.s32.s32 %r3777, %r3778, %r3779, %r3665;
	// end inline asm
	ld.shared.u32 	%r3782, [%r4267+2388];
	ld.shared.u32 	%r3783, [%r4269+2524];
	// begin inline asm
	dp4a.s32.s32 %r3781, %r3782, %r3783, %r3669;
	// end inline asm
	ld.shared.u32 	%r3786, [%r4267+2404];
	ld.shared.u32 	%r3787, [%r4269+2512];
	// begin inline asm
	dp4a.s32.s32 %r3785, %r3786, %r3787, %r3673;
	// end inline asm
	ld.shared.u32 	%r3790, [%r4267+2404];
	ld.shared.u32 	%r3791, [%r4269+2516];
	// begin inline asm
	dp4a.s32.s32 %r3789, %r3790, %r3791, %r3677;
	// end inline asm
	ld.shared.u32 	%r3794, [%r4267+2404];
	ld.shared.u32 	%r3795, [%r4269+2520];
	// begin inline asm
	dp4a.s32.s32 %r3793, %r3794, %r3795, %r3681;
	// end inline asm
	ld.shared.u32 	%r3798, [%r4267+2404];
	ld.shared.u32 	%r3799, [%r4269+2524];
	// begin inline asm
	dp4a.s32.s32 %r3797, %r3798, %r3799, %r3685;
	// end inline asm
	ld.shared.u32 	%r3802, [%r4267+2420];
	ld.shared.u32 	%r3803, [%r4269+2512];
	// begin inline asm
	dp4a.s32.s32 %r3801, %r3802, %r3803, %r3689;
	// end inline asm
	ld.shared.u32 	%r3806, [%r4267+2420];
	ld.shared.u32 	%r3807, [%r4269+2516];
	// begin inline asm
	dp4a.s32.s32 %r3805, %r3806, %r3807, %r3693;
	// end inline asm
	ld.shared.u32 	%r3810, [%r4267+2420];
	ld.shared.u32 	%r3811, [%r4269+2520];
	// begin inline asm
	dp4a.s32.s32 %r3809, %r3810, %r3811, %r3697;
	// end inline asm
	ld.shared.u32 	%r3814, [%r4267+2420];
	ld.shared.u32 	%r3815, [%r4269+2524];
	// begin inline asm
	dp4a.s32.s32 %r3813, %r3814, %r3815, %r3701;
	// end inline asm
	ld.shared.u32 	%r3818, [%r4267+2340];
	ld.shared.u32 	%r3819, [%r4269+2560];
	// begin inline asm
	dp4a.s32.s32 %r3817, %r3818, %r3819, %r3705;
	// end inline asm
	ld.shared.u32 	%r3822, [%r4267+2340];
	ld.shared.u32 	%r3823, [%r4269+2564];
	// begin inline asm
	dp4a.s32.s32 %r3821, %r3822, %r3823, %r3709;
	// end inline asm
	ld.shared.u32 	%r3826, [%r4267+2340];
	ld.shared.u32 	%r3827, [%r4269+2568];
	// begin inline asm
	dp4a.s32.s32 %r3825, %r3826, %r3827, %r3713;
	// end inline asm
	ld.shared.u32 	%r3830, [%r4267+2340];
	ld.shared.u32 	%r3831, [%r4269+2572];
	// begin inline asm
	dp4a.s32.s32 %r3829, %r3830, %r3831, %r3717;
	// end inline asm
	ld.shared.u32 	%r3834, [%r4267+2356];
	ld.shared.u32 	%r3835, [%r4269+2560];
	// begin inline asm
	dp4a.s32.s32 %r3833, %r3834, %r3835, %r3721;
	// end inline asm
	ld.shared.u32 	%r3838, [%r4267+2356];
	ld.shared.u32 	%r3839, [%r4269+2564];
	// begin inline asm
	dp4a.s32.s32 %r3837, %r3838, %r3839, %r3725;
	// end inline asm
	ld.shared.u32 	%r3842, [%r4267+2356];
	ld.shared.u32 	%r3843, [%r4269+2568];
	// begin inline asm
	dp4a.s32.s32 %r3841, %r3842, %r3843, %r3729;
	// end inline asm
	ld.shared.u32 	%r3846, [%r4267+2356];
	ld.shared.u32 	%r3847, [%r4269+2572];
	// begin inline asm
	dp4a.s32.s32 %r3845, %r3846, %r3847, %r3733;
	// end inline asm
	ld.shared.u32 	%r3850, [%r4267+2372];
	ld.shared.u32 	%r3851, [%r4269+2560];
	// begin inline asm
	dp4a.s32.s32 %r3849, %r3850, %r3851, %r3737;
	// end inline asm
	ld.shared.u32 	%r3854, [%r4267+2372];
	ld.shared.u32 	%r3855, [%r4269+2564];
	// begin inline asm
	dp4a.s32.s32 %r3853, %r3854, %r3855, %r3741;
	// end inline asm
	ld.shared.u32 	%r3858, [%r4267+2372];
	ld.shared.u32 	%r3859, [%r4269+2568];
	// begin inline asm
	dp4a.s32.s32 %r3857, %r3858, %r3859, %r3745;
	// end inline asm
	ld.shared.u32 	%r3862, [%r4267+2372];
	ld.shared.u32 	%r3863, [%r4269+2572];
	// begin inline asm
	dp4a.s32.s32 %r3861, %r3862, %r3863, %r3749;
	// end inline asm
	ld.shared.u32 	%r3866, [%r4267+2388];
	ld.shared.u32 	%r3867, [%r4269+2560];
	// begin inline asm
	dp4a.s32.s32 %r3865, %r3866, %r3867, %r3753;
	// end inline asm
	ld.shared.u32 	%r3870, [%r4267+2388];
	ld.shared.u32 	%r3871, [%r4269+2564];
	// begin inline asm
	dp4a.s32.s32 %r3869, %r3870, %r3871, %r3757;
	// end inline asm
	ld.shared.u32 	%r3874, [%r4267+2388];
	ld.shared.u32 	%r3875, [%r4269+2568];
	// begin inline asm
	dp4a.s32.s32 %r3873, %r3874, %r3875, %r3761;
	// end inline asm
	ld.shared.u32 	%r3878, [%r4267+2388];
	ld.shared.u32 	%r3879, [%r4269+2572];
	// begin inline asm
	dp4a.s32.s32 %r3877, %r3878, %r3879, %r3765;
	// end inline asm
	ld.shared.u32 	%r3882, [%r4267+2404];
	ld.shared.u32 	%r3883, [%r4269+2560];
	// begin inline asm
	dp4a.s32.s32 %r3881, %r3882, %r3883, %r3769;
	// end inline asm
	ld.shared.u32 	%r3886, [%r4267+2404];
	ld.shared.u32 	%r3887, [%r4269+2564];
	// begin inline asm
	dp4a.s32.s32 %r3885, %r3886, %r3887, %r3773;
	// end inline asm
	ld.shared.u32 	%r3890, [%r4267+2404];
	ld.shared.u32 	%r3891, [%r4269+2568];
	// begin inline asm
	dp4a.s32.s32 %r3889, %r3890, %r3891, %r3777;
	// end inline asm
	ld.shared.u32 	%r3894, [%r4267+2404];
	ld.shared.u32 	%r3895, [%r4269+2572];
	// begin inline asm
	dp4a.s32.s32 %r3893, %r3894, %r3895, %r3781;
	// end inline asm
	ld.shared.u32 	%r3898, [%r4267+2420];
	ld.shared.u32 	%r3899, [%r4269+2560];
	// begin inline asm
	dp4a.s32.s32 %r3897, %r3898, %r3899, %r3785;
	// end inline asm
	ld.shared.u32 	%r3902, [%r4267+2420];
	ld.shared.u32 	%r3903, [%r4269+2564];
	// begin inline asm
	dp4a.s32.s32 %r3901, %r3902, %r3903, %r3789;
	// end inline asm
	ld.shared.u32 	%r3906, [%r4267+2420];
	ld.shared.u32 	%r3907, [%r4269+2568];
	// begin inline asm
	dp4a.s32.s32 %r3905, %r3906, %r3907, %r3793;
	// end inline asm
	ld.shared.u32 	%r3910, [%r4267+2420];
	ld.shared.u32 	%r3911, [%r4269+2572];
	// begin inline asm
	dp4a.s32.s32 %r3909, %r3910, %r3911, %r3797;
	// end inline asm
	ld.shared.u32 	%r3914, [%r4267+2436];
	ld.shared.u32 	%r3915, [%r4269+2560];
	// begin inline asm
	dp4a.s32.s32 %r3913, %r3914, %r3915, %r3801;
	// end inline asm
	ld.shared.u32 	%r3918, [%r4267+2436];
	ld.shared.u32 	%r3919, [%r4269+2564];
	// begin inline asm
	dp4a.s32.s32 %r3917, %r3918, %r3919, %r3805;
	// end inline asm
	ld.shared.u32 	%r3922, [%r4267+2436];
	ld.shared.u32 	%r3923, [%r4269+2568];
	// begin inline asm
	dp4a.s32.s32 %r3921, %r3922, %r3923, %r3809;
	// end inline asm
	ld.shared.u32 	%r3926, [%r4267+2436];
	ld.shared.u32 	%r3927, [%r4269+2572];
	// begin inline asm
	dp4a.s32.s32 %r3925, %r3926, %r3927, %r3813;
	// end inline asm
	ld.shared.u32 	%r3930, [%r4267+2312];
	ld.shared.u32 	%r3931, [%r4269+2480];
	// begin inline asm
	dp4a.s32.s32 %r3929, %r3930, %r3931, %r3817;
	// end inline asm
	ld.shared.u32 	%r3934, [%r4267+2312];
	ld.shared.u32 	%r3935, [%r4269+2484];
	// begin inline asm
	dp4a.s32.s32 %r3933, %r3934, %r3935, %r3821;
	// end inline asm
	ld.shared.u32 	%r3938, [%r4267+2312];
	ld.shared.u32 	%r3939, [%r4269+2488];
	// begin inline asm
	dp4a.s32.s32 %r3937, %r3938, %r3939, %r3825;
	// end inline asm
	ld.shared.u32 	%r3942, [%r4267+2312];
	ld.shared.u32 	%r3943, [%r4269+2492];
	// begin inline asm
	dp4a.s32.s32 %r3941, %r3942, %r3943, %r3829;
	// end inline asm
	ld.shared.u32 	%r3946, [%r4267+2328];
	ld.shared.u32 	%r3947, [%r4269+2480];
	// begin inline asm
	dp4a.s32.s32 %r3945, %r3946, %r3947, %r3833;
	// end inline asm
	ld.shared.u32 	%r3950, [%r4267+2328];
	ld.shared.u32 	%r3951, [%r4269+2484];
	// begin inline asm
	dp4a.s32.s32 %r3949, %r3950, %r3951, %r3837;
	// end inline asm
	ld.shared.u32 	%r3954, [%r4267+2328];
	ld.shared.u32 	%r3955, [%r4269+2488];
	// begin inline asm
	dp4a.s32.s32 %r3953, %r3954, %r3955, %r3841;
	// end inline asm
	ld.shared.u32 	%r3958, [%r4267+2328];
	ld.shared.u32 	%r3959, [%r4269+2492];
	// begin inline asm
	dp4a.s32.s32 %r3957, %r3958, %r3959, %r3845;
	// end inline asm
	ld.shared.u32 	%r3962, [%r4267+2344];
	ld.shared.u32 	%r3963, [%r4269+2480];
	// begin inline asm
	dp4a.s32.s32 %r3961, %r3962, %r3963, %r3849;
	// end inline asm
	ld.shared.u32 	%r3966, [%r4267+2344];
	ld.shared.u32 	%r3967, [%r4269+2484];
	// begin inline asm
	dp4a.s32.s32 %r3965, %r3966, %r3967, %r3853;
	// end inline asm
	ld.shared.u32 	%r3970, [%r4267+2344];
	ld.shared.u32 	%r3971, [%r4269+2488];
	// begin inline asm
	dp4a.s32.s32 %r3969, %r3970, %r3971, %r3857;
	// end inline asm
	ld.shared.u32 	%r3974, [%r4267+2344];
	ld.shared.u32 	%r3975, [%r4269+2492];
	// begin inline asm
	dp4a.s32.s32 %r3973, %r3974, %r3975, %r3861;
	// end inline asm
	ld.shared.u32 	%r3978, [%r4267+2360];
	ld.shared.u32 	%r3979, [%r4269+2480];
	// begin inline asm
	dp4a.s32.s32 %r3977, %r3978, %r3979, %r3865;
	// end inline asm
	ld.shared.u32 	%r3982, [%r4267+2360];
	ld.shared.u32 	%r3983, [%r4269+2484];
	// begin inline asm
	dp4a.s32.s32 %r3981, %r3982, %r3983, %r3869;
	// end inline asm
	ld.shared.u32 	%r3986, [%r4267+2360];
	ld.shared.u32 	%r3987, [%r4269+2488];
	// begin inline asm
	dp4a.s32.s32 %r3985, %r3986, %r3987, %r3873;
	// end inline asm
	ld.shared.u32 	%r3990, [%r4267+2360];
	ld.shared.u32 	%r3991, [%r4269+2492];
	// begin inline asm
	dp4a.s32.s32 %r3989, %r3990, %r3991, %r3877;
	// end inline asm
	ld.shared.u32 	%r3994, [%r4267+2376];
	ld.shared.u32 	%r3995, [%r4269+2480];
	// begin inline asm
	dp4a.s32.s32 %r3993, %r3994, %r3995, %r3881;
	// end inline asm
	ld.shared.u32 	%r3998, [%r4267+2376];
	ld.shared.u32 	%r3999, [%r4269+2484];
	// begin inline asm
	dp4a.s32.s32 %r3997, %r3998, %r3999, %r3885;
	// end inline asm
	ld.shared.u32 	%r4002, [%r4267+2376];
	ld.shared.u32 	%r4003, [%r4269+2488];
	// begin inline asm
	dp4a.s32.s32 %r4001, %r4002, %r4003, %r3889;
	// end inline asm
	ld.shared.u32 	%r4006, [%r4267+2376];
	ld.shared.u32 	%r4007, [%r4269+2492];
	// begin inline asm
	dp4a.s32.s32 %r4005, %r4006, %r4007, %r3893;
	// end inline asm
	ld.shared.u32 	%r4010, [%r4267+2392];
	ld.shared.u32 	%r4011, [%r4269+2480];
	// begin inline asm
	dp4a.s32.s32 %r4009, %r4010, %r4011, %r3897;
	// end inline asm
	ld.shared.u32 	%r4014, [%r4267+2392];
	ld.shared.u32 	%r4015, [%r4269+2484];
	// begin inline asm
	dp4a.s32.s32 %r4013, %r4014, %r4015, %r3901;
	// end inline asm
	ld.shared.u32 	%r4018, [%r4267+2392];
	ld.shared.u32 	%r4019, [%r4269+2488];
	// begin inline asm
	dp4a.s32.s32 %r4017, %r4018, %r4019, %r3905;
	// end inline asm
	ld.shared.u32 	%r4022, [%r4267+2392];
	ld.shared.u32 	%r4023, [%r4269+2492];
	// begin inline asm
	dp4a.s32.s32 %r4021, %r4022, %r4023, %r3909;
	// end inline asm
	ld.shared.u32 	%r4026, [%r4267+2408];
	ld.shared.u32 	%r4027, [%r4269+2480];
	// begin inline asm
	dp4a.s32.s32 %r4025, %r4026, %r4027, %r3913;
	// end inline asm
	ld.shared.u32 	%r4030, [%r4267+2408];
	ld.shared.u32 	%r4031, [%r4269+2484];
	// begin inline asm
	dp4a.s32.s32 %r4029, %r4030, %r4031, %r3917;
	// end inline asm
	ld.shared.u32 	%r4034, [%r4267+2408];
	ld.shared.u32 	%r4035, [%r4269+2488];
	// begin inline asm
	dp4a.s32.s32 %r4033, %r4034, %r4035, %r3921;
	// end inline asm
	ld.shared.u32 	%r4038, [%r4267+2408];
	ld.shared.u32 	%r4039, [%r4269+2492];
	// begin inline asm
	dp4a.s32.s32 %r4037, %r4038, %r4039, %r3925;
	// end inline asm
	ld.shared.u32 	%r4042, [%r4267+2328];
	ld.shared.u32 	%r4043, [%r4269+2528];
	// begin inline asm
	dp4a.s32.s32 %r4041, %r4042, %r4043, %r3929;
	// end inline asm
	ld.shared.u32 	%r4046, [%r4267+2328];
	ld.shared.u32 	%r4047, [%r4269+2532];
	// begin inline asm
	dp4a.s32.s32 %r4045, %r4046, %r4047, %r3933;
	// end inline asm
	ld.shared.u32 	%r4050, [%r4267+2328];
	ld.shared.u32 	%r4051, [%r4269+2536];
	// begin inline asm
	dp4a.s32.s32 %r4049, %r4050, %r4051, %r3937;
	// end inline asm
	ld.shared.u32 	%r4054, [%r4267+2328];
	ld.shared.u32 	%r4055, [%r4269+2540];
	// begin inline asm
	dp4a.s32.s32 %r4053, %r4054, %r4055, %r3941;
	// end inline asm
	ld.shared.u32 	%r4058, [%r4267+2344];
	ld.shared.u32 	%r4059, [%r4269+2528];
	// begin inline asm
	dp4a.s32.s32 %r4057, %r4058, %r4059, %r3945;
	// end inline asm
	ld.shared.u32 	%r4062, [%r4267+2344];
	ld.shared.u32 	%r4063, [%r4269+2532];
	// begin inline asm
	dp4a.s32.s32 %r4061, %r4062, %r4063, %r3949;
	// end inline asm
	ld.shared.u32 	%r4066, [%r4267+2344];
	ld.shared.u32 	%r4067, [%r4269+2536];
	// begin inline asm
	dp4a.s32.s32 %r4065, %r4066, %r4067, %r3953;
	// end inline asm
	ld.shared.u32 	%r4070, [%r4267+2344];
	ld.shared.u32 	%r4071, [%r4269+2540];
	// begin inline asm
	dp4a.s32.s32 %r4069, %r4070, %r4071, %r3957;
	// end inline asm
	ld.shared.u32 	%r4074, [%r4267+2360];
	ld.shared.u32 	%r4075, [%r4269+2528];
	// begin inline asm
	dp4a.s32.s32 %r4073, %r4074, %r4075, %r3961;
	// end inline asm
	ld.shared.u32 	%r4078, [%r4267+2360];
	ld.shared.u32 	%r4079, [%r4269+2532];
	// begin inline asm
	dp4a.s32.s32 %r4077, %r4078, %r4079, %r3965;
	// end inline asm
	ld.shared.u32 	%r4082, [%r4267+2360];
	ld.shared.u32 	%r4083, [%r4269+2536];
	// begin inline asm
	dp4a.s32.s32 %r4081, %r4082, %r4083, %r3969;
	// end inline asm
	ld.shared.u32 	%r4086, [%r4267+2360];
	ld.shared.u32 	%r4087, [%r4269+2540];
	// begin inline asm
	dp4a.s32.s32 %r4085, %r4086, %r4087, %r3973;
	// end inline asm
	ld.shared.u32 	%r4090, [%r4267+2376];
	ld.shared.u32 	%r4091, [%r4269+2528];
	// begin inline asm
	dp4a.s32.s32 %r4089, %r4090, %r4091, %r3977;
	// end inline asm
	ld.shared.u32 	%r4094, [%r4267+2376];
	ld.shared.u32 	%r4095, [%r4269+2532];
	// begin inline asm
	dp4a.s32.s32 %r4093, %r4094, %r4095, %r3981;
	// end inline asm
	ld.shared.u32 	%r4098, [%r4267+2376];
	ld.shared.u32 	%r4099, [%r4269+2536];
	// begin inline asm
	dp4a.s32.s32 %r4097, %r4098, %r4099, %r3985;
	// end inline asm
	ld.shared.u32 	%r4102, [%r4267+2376];
	ld.shared.u32 	%r4103, [%r4269+2540];
	// begin inline asm
	dp4a.s32.s32 %r4101, %r4102, %r4103, %r3989;
	// end inline asm
	ld.shared.u32 	%r4106, [%r4267+2392];
	ld.shared.u32 	%r4107, [%r4269+2528];
	// begin inline asm
	dp4a.s32.s32 %r4105, %r4106, %r4107, %r3993;
	// end inline asm
	ld.shared.u32 	%r4110, [%r4267+2392];
	ld.shared.u32 	%r4111, [%r4269+2532];
	// begin inline asm
	dp4a.s32.s32 %r4109, %r4110, %r4111, %r3997;
	// end inline asm
	ld.shared.u32 	%r4114, [%r4267+2392];
	ld.shared.u32 	%r4115, [%r4269+2536];
	// begin inline asm
	dp4a.s32.s32 %r4113, %r4114, %r4115, %r4001;
	// end inline asm
	ld.shared.u32 	%r4118, [%r4267+2392];
	ld.shared.u32 	%r4119, [%r4269+2540];
	// begin inline asm
	dp4a.s32.s32 %r4117, %r4118, %r4119, %r4005;
	// end inline asm
	ld.shared.u32 	%r4122, [%r4267+2408];
	ld.shared.u32 	%r4123, [%r4269+2528];
	// begin inline asm
	dp4a.s32.s32 %r4121, %r4122, %r4123, %r4009;
	// end inline asm
	ld.shared.u32 	%r4126, [%r4267+2408];
	ld.shared.u32 	%r4127, [%r4269+2532];
	// begin inline asm
	dp4a.s32.s32 %r4125, %r4126, %r4127, %r4013;
	// end inline asm
	ld.shared.u32 	%r4130, [%r4267+2408];
	ld.shared.u32 	%r4131, [%r4269+2536];
	// begin inline asm
	dp4a.s32.s32 %r4129, %r4130, %r4131, %r4017;
	// end inline asm
	ld.shared.u32 	%r4134, [%r4267+2408];
	ld.shared.u32 	%r4135, [%r4269+2540];
	// begin inline asm
	dp4a.s32.s32 %r4133, %r4134, %r4135, %r4021;
	// end inline asm
	ld.shared.u32 	%r4138, [%r4267+2424];
	ld.shared.u32 	%r4139, [%r4269+2528];
	// begin inline asm
	dp4a.s32.s32 %r4137, %r4138, %r4139, %r4025;
	// end inline asm
	ld.shared.u32 	%r4142, [%r4267+2424];
	ld.shared.u32 	%r4143, [%r4269+2532];
	// begin inline asm
	dp4a.s32.s32 %r4141, %r4142, %r4143, %r4029;
	// end inline asm
	ld.shared.u32 	%r4146, [%r4267+2424];
	ld.shared.u32 	%r4147, [%r4269+2536];
	// begin inline asm
	dp4a.s32.s32 %r4145, %r4146, %r4147, %r4033;
	// end inline asm
	ld.shared.u32 	%r4150, [%r4267+2424];
	ld.shared.u32 	%r4151, [%r4269+2540];
	// begin inline asm
	dp4a.s32.s32 %r4149, %r4150, %r4151, %r4037;
	// end inline asm
	ld.shared.u32 	%r4154, [%r4267+2344];
	ld.shared.u32 	%r4155, [%r4269+2576];
	// begin inline asm
	dp4a.s32.s32 %r4153, %r4154, %r4155, %r4041;
	// end inline asm
	ld.shared.u32 	%r4158, [%r4267+2344];
	ld.shared.u32 	%r4159, [%r4269+2580];
	// begin inline asm
	dp4a.s32.s32 %r4157, %r4158, %r4159, %r4045;
	// end inline asm
	ld.shared.u32 	%r4162, [%r4267+2344];
	ld.shared.u32 	%r4163, [%r4269+2584];
	// begin inline asm
	dp4a.s32.s32 %r4161, %r4162, %r4163, %r4049;
	// end inline asm
	ld.shared.u32 	%r4166, [%r4267+2344];
	ld.shared.u32 	%r4167, [%r4269+2588];
	// begin inline asm
	dp4a.s32.s32 %r4165, %r4166, %r4167, %r4053;
	// end inline asm
	ld.shared.u32 	%r4170, [%r4267+2360];
	ld.shared.u32 	%r4171, [%r4269+2576];
	// begin inline asm
	dp4a.s32.s32 %r4169, %r4170, %r4171, %r4057;
	// end inline asm
	ld.shared.u32 	%r4174, [%r4267+2360];
	ld.shared.u32 	%r4175, [%r4269+2580];
	// begin inline asm
	dp4a.s32.s32 %r4173, %r4174, %r4175, %r4061;
	// end inline asm
	ld.shared.u32 	%r4178, [%r4267+2360];
	ld.shared.u32 	%r4179, [%r4269+2584];
	// begin inline asm
	dp4a.s32.s32 %r4177, %r4178, %r4179, %r4065;
	// end inline asm
	ld.shared.u32 	%r4182, [%r4267+2360];
	ld.shared.u32 	%r4183, [%r4269+2588];
	// begin inline asm
	dp4a.s32.s32 %r4181, %r4182, %r4183, %r4069;
	// end inline asm
	ld.shared.u32 	%r4186, [%r4267+2376];
	ld.shared.u32 	%r4187, [%r4269+2576];
	// begin inline asm
	dp4a.s32.s32 %r4185, %r4186, %r4187, %r4073;
	// end inline asm
	ld.shared.u32 	%r4190, [%r4267+2376];
	ld.shared.u32 	%r4191, [%r4269+2580];
	// begin inline asm
	dp4a.s32.s32 %r4189, %r4190, %r4191, %r4077;
	// end inline asm
	ld.shared.u32 	%r4194, [%r4267+2376];
	ld.shared.u32 	%r4195, [%r4269+2584];
	// begin inline asm
	dp4a.s32.s32 %r4193, %r4194, %r4195, %r4081;
	// end inline asm
	ld.shared.u32 	%r4198, [%r4267+2376];
	ld.shared.u32 	%r4199, [%r4269+2588];
	// begin inline asm
	dp4a.s32.s32 %r4197, %r4198, %r4199, %r4085;
	// end inline asm
	ld.shared.u32 	%r4202, [%r4267+2392];
	ld.shared.u32 	%r4203, [%r4269+2576];
	// begin inline asm
	dp4a.s32.s32 %r4201, %r4202, %r4203, %r4089;
	// end inline asm
	ld.shared.u32 	%r4206, [%r4267+2392];
	ld.shared.u32 	%r4207, [%r4269+2580];
	// begin inline asm
	dp4a.s32.s32 %r4205, %r4206, %r4207, %r4093;
	// end inline asm
	ld.shared.u32 	%r4210, [%r4267+2392];
	ld.shared.u32 	%r4211, [%r4269+2584];
	// begin inline asm
	dp4a.s32.s32 %r4209, %r4210, %r4211, %r4097;
	// end inline asm
	ld.shared.u32 	%r4214, [%r4267+2392];
	ld.shared.u32 	%r4215, [%r4269+2588];
	// begin inline asm
	dp4a.s32.s32 %r4213, %r4214, %r4215, %r4101;
	// end inline asm
	ld.shared.u32 	%r4218, [%r4267+2408];
	ld.shared.u32 	%r4219, [%r4269+2576];
	// begin inline asm
	dp4a.s32.s32 %r4217, %r4218, %r4219, %r4105;
	// end inline asm
	ld.shared.u32 	%r4222, [%r4267+2408];
	ld.shared.u32 	%r4223, [%r4269+2580];
	// begin inline asm
	dp4a.s32.s32 %r4221, %r4222, %r4223, %r4109;
	// end inline asm
	ld.shared.u32 	%r4226, [%r4267+2408];
	ld.shared.u32 	%r4227, [%r4269+2584];
	// begin inline asm
	dp4a.s32.s32 %r4225, %r4226, %r4227, %r4113;
	// end inline asm
	ld.shared.u32 	%r4230, [%r4267+2408];
	ld.shared.u32 	%r4231, [%r4269+2588];
	// begin inline asm
	dp4a.s32.s32 %r4229, %r4230, %r4231, %r4117;
	// end inline asm
	ld.shared.u32 	%r4234, [%r4267+2424];
	ld.shared.u32 	%r4235, [%r4269+2576];
	// begin inline asm
	dp4a.s32.s32 %r4233, %r4234, %r4235, %r4121;
	// end inline asm
	ld.shared.u32 	%r4238, [%r4267+2424];
	ld.shared.u32 	%r4239, [%r4269+2580];
	// begin inline asm
	dp4a.s32.s32 %r4237, %r4238, %r4239, %r4125;
	// end inline asm
	ld.shared.u32 	%r4242, [%r4267+2424];
	ld.shared.u32 	%r4243, [%r4269+2584];
	// begin inline asm
	dp4a.s32.s32 %r4241, %r4242, %r4243, %r4129;
	// end inline asm
	ld.shared.u32 	%r4246, [%r4267+2424];
	ld.shared.u32 	%r4247, [%r4269+2588];
	// begin inline asm
	dp4a.s32.s32 %r4245, %r4246, %r4247, %r4133;
	// end inline asm
	ld.shared.u32 	%r4250, [%r4267+2440];
	ld.shared.u32 	%r4251, [%r4269+2576];
	// begin inline asm
	dp4a.s32.s32 %r4249, %r4250, %r4251, %r4137;
	// end inline asm
	ld.shared.u32 	%r4254, [%r4267+2440];
	ld.shared.u32 	%r4255, [%r4269+2580];
	// begin inline asm
	dp4a.s32.s32 %r4253, %r4254, %r4255, %r4141;
	// end inline asm
	ld.shared.u32 	%r4258, [%r4267+2440];
	ld.shared.u32 	%r4259, [%r4269+2584];
	// begin inline asm
	dp4a.s32.s32 %r4257, %r4258, %r4259, %r4145;
	// end inline asm
	ld.shared.u32 	%r4262, [%r4267+2440];
	ld.shared.u32 	%r4263, [%r4269+2588];
	// begin inline asm
	dp4a.s32.s32 %r4261, %r4262, %r4263, %r4149;
	// end inline asm
	mad.lo.s32 	%r4270, %r1, 50176, %r6;
	mad.lo.s32 	%r4271, %r20, 6272, %r4270;
	mad.lo.s32 	%r4272, %r2, 784, %r4271;
	add.s32 	%r4273, %r4272, %r7;
	mad.lo.s32 	%r4274, %r23, 392, %r4273;
	add.s32 	%r4275, %r4274, %r64;
	shl.b32 	%r4276, %r20, 5;
	shl.b32 	%r4277, %r2, 2;
	add.s32 	%r4278, %r4276, %r4277;
	mul.wide.u32 	%rd64, %r4275, 4;
	add.s64 	%rd65, %rd61, %rd64;
	ld.global.nc.u32 	%r4279, [%rd65];
	mul.wide.s32 	%rd66, %r4279, 1940156806;
	add.s64 	%rd67, %rd66, 1073741824;
	shr.u64 	%rd68, %rd67, 31;
	cvt.u32.u64 	%r4280, %rd68;
	cvt.s64.s32 	%rd69, %r4153;
	mad.lo.s64 	%rd70, %rd69, 118234492108800, 1073741824;
	shr.u64 	%rd71, %rd70, 31;
	cvt.u32.u64 	%r4281, %rd71;
	mul.wide.u32 	%rd72, %r4278, 4;
	add.s64 	%rd73, %rd62, %rd72;
	ld.global.nc.u32 	%r4282, [%rd73];
	add.s32 	%r4283, %r4282, %r4281;
	cvt.s64.s32 	%rd74, %r4283;
	mad.lo.s64 	%rd75, %rd74, 2237383788, 1073741824;
	shr.u64 	%rd76, %rd75, 31;
	cvt.u32.u64 	%r4284, %rd76;
	add.s32 	%r4285, %r4284, %r4280;
	max.s32 	%r4286, %r4285, 0;
	add.s64 	%rd77, %rd63, %rd64;
	st.global.u32 	[%rd77], %r4286;
	ld.global.nc.u32 	%r4287, [%rd65+4];
	mul.wide.s32 	%rd78, %r4287, 1940156806;
	add.s64 	%rd79, %rd78, 1073741824;
	shr.u64 	%rd80, %rd79, 31;
	cvt.u32.u64 	%r4288, %rd80;
	cvt.s64.s32 	%rd81, %r4157;
	mad.lo.s64 	%rd82, %rd81, 118234492108800, 1073741824;
	shr.u64 	%rd83, %rd82, 31;
	cvt.u32.u64 	%r4289, %rd83;
	ld.global.nc.u32 	%r4290, [%rd73+4];
	add.s32 	%r4291, %r4290, %r4289;
	cvt.s64.s32 	%rd84, %r4291;
	mad.lo.s64 	%rd85, %rd84, 2237383788, 1073741824;
	shr.u64 	%rd86, %rd85, 31;
	cvt.u32.u64 	%r4292, %rd86;
	add.s32 	%r4293, %r4292, %r4288;
	max.s32 	%r4294, %r4293, 0;
	st.global.u32 	[%rd77+4], %r4294;
	ld.global.nc.u32 	%r4295, [%rd65+8];
	mul.wide.s32 	%rd87, %r4295, 1940156806;
	add.s64 	%rd88, %rd87, 1073741824;
	shr.u64 	%rd89, %rd88, 31;
	cvt.u32.u64 	%r4296, %rd89;
	cvt.s64.s32 	%rd90, %r4161;
	mad.lo.s64 	%rd91, %rd90, 118234492108800, 1073741824;
	shr.u64 	%rd92, %rd91, 31;
	cvt.u32.u64 	%r4297, %rd92;
	ld.global.nc.u32 	%r4298, [%rd73+8];
	add.s32 	%r4299, %r4298, %r4297;
	cvt.s64.s32 	%rd93, %r4299;
	mad.lo.s64 	%rd94, %rd93, 2237383788, 1073741824;
	shr.u64 	%rd95, %rd94, 31;
	cvt.u32.u64 	%r4300, %rd95;
	add.s32 	%r4301, %r4300, %r4296;
	max.s32 	%r4302, %r4301, 0;
	st.global.u32 	[%rd77+8], %r4302;
	ld.global.nc.u32 	%r4303, [%rd65+12];
	mul.wide.s32 	%rd96, %r4303, 1940156806;
	add.s64 	%rd97, %rd96, 1073741824;
	shr.u64 	%rd98, %rd97, 31;
	cvt.u32.u64 	%r4304, %rd98;
	cvt.s64.s32 	%rd99, %r4165;
	mad.lo.s64 	%rd100, %rd99, 118234492108800, 1073741824;
	shr.u64 	%rd101, %rd100, 31;
	cvt.u32.u64 	%r4305, %rd101;
	ld.global.nc.u32 	%r4306, [%rd73+12];
	add.s32 	%r4307, %r4306, %r4305;
	cvt.s64.s32 	%rd102, %r4307;
	mad.lo.s64 	%rd103, %rd102, 2237383788, 1073741824;
	shr.u64 	%rd104, %rd103, 31;
	cvt.u32.u64 	%r4308, %rd104;
	add.s32 	%r4309, %r4308, %r4304;
	max.s32 	%r4310, %r4309, 0;
	st.global.u32 	[%rd77+12], %r4310;
	ld.global.nc.u32 	%r4311, [%rd65+224];
	mul.wide.s32 	%rd105, %r4311, 1940156806;
	add.s64 	%rd106, %rd105, 1073741824;
	shr.u64 	%rd107, %rd106, 31;
	cvt.u32.u64 	%r4312, %rd107;
	cvt.s64.s32 	%rd108, %r4169;
	mad.lo.s64 	%rd109, %rd108, 118234492108800, 1073741824;
	shr.u64 	%rd110, %rd109, 31;
	cvt.u32.u64 	%r4313, %rd110;
	add.s32 	%r4314, %r4282, %r4313;
	cvt.s64.s32 	%rd111, %r4314;
	mad.lo.s64 	%rd112, %rd111, 2237383788, 1073741824;
	shr.u64 	%rd113, %rd112, 31;
	cvt.u32.u64 	%r4315, %rd113;
	add.s32 	%r4316, %r4315, %r4312;
	max.s32 	%r4317, %r4316, 0;
	st.global.u32 	[%rd77+224], %r4317;
	ld.global.nc.u32 	%r4318, [%rd65+228];
	mul.wide.s32 	%rd114, %r4318, 1940156806;
	add.s64 	%rd115, %rd114, 1073741824;
	shr.u64 	%rd116, %rd115, 31;
	cvt.u32.u64 	%r4319, %rd116;
	cvt.s64.s32 	%rd117, %r4173;
	mad.lo.s64 	%rd118, %rd117, 118234492108800, 1073741824;
	shr.u64 	%rd119, %rd118, 31;
	cvt.u32.u64 	%r4320, %rd119;
	add.s32 	%r4321, %r4290, %r4320;
	cvt.s64.s32 	%rd120, %r4321;
	mad.lo.s64 	%rd121, %rd120, 2237383788, 1073741824;
	shr.u64 	%rd122, %rd121, 31;
	cvt.u32.u64 	%r4322, %rd122;
	add.s32 	%r4323, %r4322, %r4319;
	max.s32 	%r4324, %r4323, 0;
	st.global.u32 	[%rd77+228], %r4324;
	ld.global.nc.u32 	%r4325, [%rd65+232];
	mul.wide.s32 	%rd123, %r4325, 1940156806;
	add.s64 	%rd124, %rd123, 1073741824;
	shr.u64 	%rd125, %rd124, 31;
	cvt.u32.u64 	%r4326, %rd125;
	cvt.s64.s32 	%rd126, %r4177;
	mad.lo.s64 	%rd127, %rd126, 118234492108800, 1073741824;
	shr.u64 	%rd128, %rd127, 31;
	cvt.u32.u64 	%r4327, %rd128;
	add.s32 	%r4328, %r4298, %r4327;
	cvt.s64.s32 	%rd129, %r4328;
	mad.lo.s64 	%rd130, %rd129, 2237383788, 1073741824;
	shr.u64 	%rd131, %rd130, 31;
	cvt.u32.u64 	%r4329, %rd131;
	add.s32 	%r4330, %r4329, %r4326;
	max.s32 	%r4331, %r4330, 0;
	st.global.u32 	[%rd77+232], %r4331;
	ld.global.nc.u32 	%r4332, [%rd65+236];
	mul.wide.s32 	%rd132, %r4332, 1940156806;
	add.s64 	%rd133, %rd132, 1073741824;
	shr.u64 	%rd134, %rd133, 31;
	cvt.u32.u64 	%r4333, %rd134;
	cvt.s64.s32 	%rd135, %r4181;
	mad.lo.s64 	%rd136, %rd135, 118234492108800, 1073741824;
	shr.u64 	%rd137, %rd136, 31;
	cvt.u32.u64 	%r4334, %rd137;
	add.s32 	%r4335, %r4306, %r4334;
	cvt.s64.s32 	%rd138, %r4335;
	mad.lo.s64 	%rd139, %rd138, 2237383788, 1073741824;
	shr.u64 	%rd140, %rd139, 31;
	cvt.u32.u64 	%r4336, %rd140;
	add.s32 	%r4337, %r4336, %r4333;
	max.s32 	%r4338, %r4337, 0;
	st.global.u32 	[%rd77+236], %r4338;
	ld.global.nc.u32 	%r4339, [%rd65+448];
	mul.wide.s32 	%rd141, %r4339, 1940156806;
	add.s64 	%rd142, %rd141, 1073741824;
	shr.u64 	%rd143, %rd142, 31;
	cvt.u32.u64 	%r4340, %rd143;
	cvt.s64.s32 	%rd144, %r4185;
	mad.lo.s64 	%rd145, %rd144, 118234492108800, 1073741824;
	shr.u64 	%rd146, %rd145, 31;
	cvt.u32.u64 	%r4341, %rd146;
	add.s32 	%r4342, %r4282, %r4341;
	cvt.s64.s32 	%rd147, %r4342;
	mad.lo.s64 	%rd148, %rd147, 2237383788, 1073741824;
	shr.u64 	%rd149, %rd148, 31;
	cvt.u32.u64 	%r4343, %rd149;
	add.s32 	%r4344, %r4343, %r4340;
	max.s32 	%r4345, %r4344, 0;
	st.global.u32 	[%rd77+448], %r4345;
	ld.global.nc.u32 	%r4346, [%rd65+452];
	mul.wide.s32 	%rd150, %r4346, 1940156806;
	add.s64 	%rd151, %rd150, 1073741824;
	shr.u64 	%rd152, %rd151, 31;
	cvt.u32.u64 	%r4347, %rd152;
	cvt.s64.s32 	%rd153, %r4189;
	mad.lo.s64 	%rd154, %rd153, 118234492108800, 1073741824;
	shr.u64 	%rd155, %rd154, 31;
	cvt.u32.u64 	%r4348, %rd155;
	add.s32 	%r4349, %r4290, %r4348;
	cvt.s64.s32 	%rd156, %r4349;
	mad.lo.s64 	%rd157, %rd156, 2237383788, 1073741824;
	shr.u64 	%rd158, %rd157, 31;
	cvt.u32.u64 	%r4350, %rd158;
	add.s32 	%r4351, %r4350, %r4347;
	max.s32 	%r4352, %r4351, 0;
	st.global.u32 	[%rd77+452], %r4352;
	ld.global.nc.u32 	%r4353, [%rd65+456];
	mul.wide.s32 	%rd159, %r4353, 1940156806;
	add.s64 	%rd160, %rd159, 1073741824;
	shr.u64 	%rd161, %rd160, 31;
	cvt.u32.u64 	%r4354, %rd161;
	cvt.s64.s32 	%rd162, %r4193;
	mad.lo.s64 	%rd163, %rd162, 118234492108800, 1073741824;
	shr.u64 	%rd164, %rd163, 31;
	cvt.u32.u64 	%r4355, %rd164;
	add.s32 	%r4356, %r4298, %r4355;
	cvt.s64.s32 	%rd165, %r4356;
	mad.lo.s64 	%rd166, %rd165, 2237383788, 1073741824;
	shr.u64 	%rd167, %rd166, 31;
	cvt.u32.u64 	%r4357, %rd167;
	add.s32 	%r4358, %r4357, %r4354;
	max.s32 	%r4359, %r4358, 0;
	st.global.u32 	[%rd77+456], %r4359;
	ld.global.nc.u32 	%r4360, [%rd65+460];
	mul.wide.s32 	%rd168, %r4360, 1940156806;
	add.s64 	%rd169, %rd168, 1073741824;
	shr.u64 	%rd170, %rd169, 31;
	cvt.u32.u64 	%r4361, %rd170;
	cvt.s64.s32 	%rd171, %r4197;
	mad.lo.s64 	%rd172, %rd171, 118234492108800, 1073741824;
	shr.u64 	%rd173, %rd172, 31;
	cvt.u32.u64 	%r4362, %rd173;
	add.s32 	%r4363, %r4306, %r4362;
	cvt.s64.s32 	%rd174, %r4363;
	mad.lo.s64 	%rd175, %rd174, 2237383788, 1073741824;
	shr.u64 	%rd176, %rd175, 31;
	cvt.u32.u64 	%r4364, %rd176;
	add.s32 	%r4365, %r4364, %r4361;
	max.s32 	%r4366, %r4365, 0;
	st.global.u32 	[%rd77+460], %r4366;
	ld.global.nc.u32 	%r4367, [%rd65+672];
	mul.wide.s32 	%rd177, %r4367, 1940156806;
	add.s64 	%rd178, %rd177, 1073741824;
	shr.u64 	%rd179, %rd178, 31;
	cvt.u32.u64 	%r4368, %rd179;
	cvt.s64.s32 	%rd180, %r4201;
	mad.lo.s64 	%rd181, %rd180, 118234492108800, 1073741824;
	shr.u64 	%rd182, %rd181, 31;
	cvt.u32.u64 	%r4369, %rd182;
	add.s32 	%r4370, %r4282, %r4369;
	cvt.s64.s32 	%rd183, %r4370;
	mad.lo.s64 	%rd184, %rd183, 2237383788, 1073741824;
	shr.u64 	%rd185, %rd184, 31;
	cvt.u32.u64 	%r4371, %rd185;
	add.s32 	%r4372, %r4371, %r4368;
	max.s32 	%r4373, %r4372, 0;
	st.global.u32 	[%rd77+672], %r4373;
	ld.global.nc.u32 	%r4374, [%rd65+676];
	mul.wide.s32 	%rd186, %r4374, 1940156806;
	add.s64 	%rd187, %rd186, 1073741824;
	shr.u64 	%rd188, %rd187, 31;
	cvt.u32.u64 	%r4375, %rd188;
	cvt.s64.s32 	%rd189, %r4205;
	mad.lo.s64 	%rd190, %rd189, 118234492108800, 1073741824;
	shr.u64 	%rd191, %rd190, 31;
	cvt.u32.u64 	%r4376, %rd191;
	add.s32 	%r4377, %r4290, %r4376;
	cvt.s64.s32 	%rd192, %r4377;
	mad.lo.s64 	%rd193, %rd192, 2237383788, 1073741824;
	shr.u64 	%rd194, %rd193, 31;
	cvt.u32.u64 	%r4378, %rd194;
	add.s32 	%r4379, %r4378, %r4375;
	max.s32 	%r4380, %r4379, 0;
	st.global.u32 	[%rd77+676], %r4380;
	ld.global.nc.u32 	%r4381, [%rd65+680];
	mul.wide.s32 	%rd195, %r4381, 1940156806;
	add.s64 	%rd196, %rd195, 1073741824;
	shr.u64 	%rd197, %rd196, 31;
	cvt.u32.u64 	%r4382, %rd197;
	cvt.s64.s32 	%rd198, %r4209;
	mad.lo.s64 	%rd199, %rd198, 118234492108800, 1073741824;
	shr.u64 	%rd200, %rd199, 31;
	cvt.u32.u64 	%r4383, %rd200;
	add.s32 	%r4384, %r4298, %r4383;
	cvt.s64.s32 	%rd201, %r4384;
	mad.lo.s64 	%rd202, %rd201, 2237383788, 1073741824;
	shr.u64 	%rd203, %rd202, 31;
	cvt.u32.u64 	%r4385, %rd203;
	add.s32 	%r4386, %r4385, %r4382;
	max.s32 	%r4387, %r4386, 0;
	st.global.u32 	[%rd77+680], %r4387;
	ld.global.nc.u32 	%r4388, [%rd65+684];
	mul.wide.s32 	%rd204, %r4388, 1940156806;
	add.s64 	%rd205, %rd204, 1073741824;
	shr.u64 	%rd206, %rd205, 31;
	cvt.u32.u64 	%r4389, %rd206;
	cvt.s64.s32 	%rd207, %r4213;
	mad.lo.s64 	%rd208, %rd207, 118234492108800, 1073741824;
	shr.u64 	%rd209, %rd208, 31;
	cvt.u32.u64 	%r4390, %rd209;
	add.s32 	%r4391, %r4306, %r4390;
	cvt.s64.s32 	%rd210, %r4391;
	mad.lo.s64 	%rd211, %rd210, 2237383788, 1073741824;
	shr.u64 	%rd212, %rd211, 31;
	cvt.u32.u64 	%r4392, %rd212;
	add.s32 	%r4393, %r4392, %r4389;
	max.s32 	%r4394, %r4393, 0;
	st.global.u32 	[%rd77+684], %r4394;
	ld.global.nc.u32 	%r4395, [%rd65+896];
	mul.wide.s32 	%rd213, %r4395, 1940156806;
	add.s64 	%rd214, %rd213, 1073741824;
	shr.u64 	%rd215, %rd214, 31;
	cvt.u32.u64 	%r4396, %rd215;
	cvt.s64.s32 	%rd216, %r4217;
	mad.lo.s64 	%rd217, %rd216, 118234492108800, 1073741824;
	shr.u64 	%rd218, %rd217, 31;
	cvt.u32.u64 	%r4397, %rd218;
	add.s32 	%r4398, %r4282, %r4397;
	cvt.s64.s32 	%rd219, %r4398;
	mad.lo.s64 	%rd220, %rd219, 2237383788, 1073741824;
	shr.u64 	%rd221, %rd220, 31;
	cvt.u32.u64 	%r4399, %rd221;
	add.s32 	%r4400, %r4399, %r4396;
	max.s32 	%r4401, %r4400, 0;
	st.global.u32 	[%rd77+896], %r4401;
	ld.global.nc.u32 	%r4402, [%rd65+900];
	mul.wide.s32 	%rd222, %r4402, 1940156806;
	add.s64 	%rd223, %rd222, 1073741824;
	shr.u64 	%rd224, %rd223, 31;
	cvt.u32.u64 	%r4403, %rd224;
	cvt.s64.s32 	%rd225, %r4221;
	mad.lo.s64 	%rd226, %rd225, 118234492108800, 1073741824;
	shr.u64 	%rd227, %rd226, 31;
	cvt.u32.u64 	%r4404, %rd227;
	add.s32 	%r4405, %r4290, %r4404;
	cvt.s64.s32 	%rd228, %r4405;
	mad.lo.s64 	%rd229, %rd228, 2237383788, 1073741824;
	shr.u64 	%rd230, %rd229, 31;
	cvt.u32.u64 	%r4406, %rd230;
	add.s32 	%r4407, %r4406, %r4403;
	max.s32 	%r4408, %r4407, 0;
	st.global.u32 	[%rd77+900], %r4408;
	ld.global.nc.u32 	%r4409, [%rd65+904];
	mul.wide.s32 	%rd231, %r4409, 1940156806;
	add.s64 	%rd232, %rd231, 1073741824;
	shr.u64 	%rd233, %rd232, 31;
	cvt.u32.u64 	%r4410, %rd233;
	cvt.s64.s32 	%rd234, %r4225;
	mad.lo.s64 	%rd235, %rd234, 118234492108800, 1073741824;
	shr.u64 	%rd236, %rd235, 31;
	cvt.u32.u64 	%r4411, %rd236;
	add.s32 	%r4412, %r4298, %r4411;
	cvt.s64.s32 	%rd237, %r4412;
	mad.lo.s64 	%rd238, %rd237, 2237383788, 1073741824;
	shr.u64 	%rd239, %rd238, 31;
	cvt.u32.u64 	%r4413, %rd239;
	add.s32 	%r4414, %r4413, %r4410;
	max.s32 	%r4415, %r4414, 0;
	st.global.u32 	[%rd77+904], %r4415;
	ld.global.nc.u32 	%r4416, [%rd65+908];
	mul.wide.s32 	%rd240, %r4416, 1940156806;
	add.s64 	%rd241, %rd240, 1073741824;
	shr.u64 	%rd242, %rd241, 31;
	cvt.u32.u64 	%r4417, %rd242;
	cvt.s64.s32 	%rd243, %r4229;
	mad.lo.s64 	%rd244, %rd243, 118234492108800, 1073741824;
	shr.u64 	%rd245, %rd244, 31;
	cvt.u32.u64 	%r4418, %rd245;
	add.s32 	%r4419, %r4306, %r4418;
	cvt.s64.s32 	%rd246, %r4419;
	mad.lo.s64 	%rd247, %rd246, 2237383788, 1073741824;
	shr.u64 	%rd248, %rd247, 31;
	cvt.u32.u64 	%r4420, %rd248;
	add.s32 	%r4421, %r4420, %r4417;
	max.s32 	%r4422, %r4421, 0;
	st.global.u32 	[%rd77+908], %r4422;
	ld.global.nc.u32 	%r4423, [%rd65+1120];
	mul.wide.s32 	%rd249, %r4423, 1940156806;
	add.s64 	%rd250, %rd249, 1073741824;
	shr.u64 	%rd251, %rd250, 31;
	cvt.u32.u64 	%r4424, %rd251;
	cvt.s64.s32 	%rd252, %r4233;
	mad.lo.s64 	%rd253, %rd252, 118234492108800, 1073741824;
	shr.u64 	%rd254, %rd253, 31;
	cvt.u32.u64 	%r4425, %rd254;
	add.s32 	%r4426, %r4282, %r4425;
	cvt.s64.s32 	%rd255, %r4426;
	mad.lo.s64 	%rd256, %rd255, 2237383788, 1073741824;
	shr.u64 	%rd257, %rd256, 31;
	cvt.u32.u64 	%r4427, %rd257;
	add.s32 	%r4428, %r4427, %r4424;
	max.s32 	%r4429, %r4428, 0;
	st.global.u32 	[%rd77+1120], %r4429;
	ld.global.nc.u32 	%r4430, [%rd65+1124];
	mul.wide.s32 	%rd258, %r4430, 1940156806;
	add.s64 	%rd259, %rd258, 1073741824;
	shr.u64 	%rd260, %rd259, 31;
	cvt.u32.u64 	%r4431, %rd260;
	cvt.s64.s32 	%rd261, %r4237;
	mad.lo.s64 	%rd262, %rd261, 118234492108800, 1073741824;
	shr.u64 	%rd263, %rd262, 31;
	cvt.u32.u64 	%r4432, %rd263;
	add.s32 	%r4433, %r4290, %r4432;
	cvt.s64.s32 	%rd264, %r4433;
	mad.lo.s64 	%rd265, %rd264, 2237383788, 1073741824;
	shr.u64 	%rd266, %rd265, 31;
	cvt.u32.u64 	%r4434, %rd266;
	add.s32 	%r4435, %r4434, %r4431;
	max.s32 	%r4436, %r4435, 0;
	st.global.u32 	[%rd77+1124], %r4436;
	ld.global.nc.u32 	%r4437, [%rd65+1128];
	mul.wide.s32 	%rd267, %r4437, 1940156806;
	add.s64 	%rd268, %rd267, 1073741824;
	shr.u64 	%rd269, %rd268, 31;
	cvt.u32.u64 	%r4438, %rd269;
	cvt.s64.s32 	%rd270, %r4241;
	mad.lo.s64 	%rd271, %rd270, 118234492108800, 1073741824;
	shr.u64 	%rd272, %rd271, 31;
	cvt.u32.u64 	%r4439, %rd272;
	add.s32 	%r4440, %r4298, %r4439;
	cvt.s64.s32 	%rd273, %r4440;
	mad.lo.s64 	%rd274, %rd273, 2237383788, 1073741824;
	shr.u64 	%rd275, %rd274, 31;
	cvt.u32.u64 	%r4441, %rd275;
	add.s32 	%r4442, %r4441, %r4438;
	max.s32 	%r4443, %r4442, 0;
	st.global.u32 	[%rd77+1128], %r4443;
	ld.global.nc.u32 	%r4444, [%rd65+1132];
	mul.wide.s32 	%rd276, %r4444, 1940156806;
	add.s64 	%rd277, %rd276, 1073741824;
	shr.u64 	%rd278, %rd277, 31;
	cvt.u32.u64 	%r4445, %rd278;
	cvt.s64.s32 	%rd279, %r4245;
	mad.lo.s64 	%rd280, %rd279, 118234492108800, 1073741824;
	shr.u64 	%rd281, %rd280, 31;
	cvt.u32.u64 	%r4446, %rd281;
	add.s32 	%r4447, %r4306, %r4446;
	cvt.s64.s32 	%rd282, %r4447;
	mad.lo.s64 	%rd283, %rd282, 2237383788, 1073741824;
	shr.u64 	%rd284, %rd283, 31;
	cvt.u32.u64 	%r4448, %rd284;
	add.s32 	%r4449, %r4448, %r4445;
	max.s32 	%r4450, %r4449, 0;
	st.global.u32 	[%rd77+1132], %r4450;
	ld.global.nc.u32 	%r4451, [%rd65+1344];
	mul.wide.s32 	%rd285, %r4451, 1940156806;
	add.s64 	%rd286, %rd285, 1073741824;
	shr.u64 	%rd287, %rd286, 31;
	cvt.u32.u64 	%r4452, %rd287;
	cvt.s64.s32 	%rd288, %r4249;
	mad.lo.s64 	%rd289, %rd288, 118234492108800, 1073741824;
	shr.u64 	%rd290, %rd289, 31;
	cvt.u32.u64 	%r4453, %rd290;
	add.s32 	%r4454, %r4282, %r4453;
	cvt.s64.s32 	%rd291, %r4454;
	mad.lo.s64 	%rd292, %rd291, 2237383788, 1073741824;
	shr.u64 	%rd293, %rd292, 31;
	cvt.u32.u64 	%r4455, %rd293;
	add.s32 	%r4456, %r4455, %r4452;
	max.s32 	%r4457, %r4456, 0;
	st.global.u32 	[%rd77+1344], %r4457;
	ld.global.nc.u32 	%r4458, [%rd65+1348];
	mul.wide.s32 	%rd294, %r4458, 1940156806;
	add.s64 	%rd295, %rd294, 1073741824;
	shr.u64 	%rd296, %rd295, 31;
	cvt.u32.u64 	%r4459, %rd296;
	cvt.s64.s32 	%rd297, %r4253;
	mad.lo.s64 	%rd298, %rd297, 118234492108800, 1073741824;
	shr.u64 	%rd299, %rd298, 31;
	cvt.u32.u64 	%r4460, %rd299;
	add.s32 	%r4461, %r4290, %r4460;
	cvt.s64.s32 	%rd300, %r4461;
	mad.lo.s64 	%rd301, %rd300, 2237383788, 1073741824;
	shr.u64 	%rd302, %rd301, 31;
	cvt.u32.u64 	%r4462, %rd302;
	add.s32 	%r4463, %r4462, %r4459;
	max.s32 	%r4464, %r4463, 0;
	st.global.u32 	[%rd77+1348], %r4464;
	ld.global.nc.u32 	%r4465, [%rd65+1352];
	mul.wide.s32 	%rd303, %r4465, 1940156806;
	add.s64 	%rd304, %rd303, 1073741824;
	shr.u64 	%rd305, %rd304, 31;
	cvt.u32.u64 	%r4466, %rd305;
	cvt.s64.s32 	%rd306, %r4257;
	mad.lo.s64 	%rd307, %rd306, 118234492108800, 1073741824;
	shr.u64 	%rd308, %rd307, 31;
	cvt.u32.u64 	%r4467, %rd308;
	add.s32 	%r4468, %r4298, %r4467;
	cvt.s64.s32 	%rd309, %r4468;
	mad.lo.s64 	%rd310, %rd309, 2237383788, 1073741824;
	shr.u64 	%rd311, %rd310, 31;
	cvt.u32.u64 	%r4469, %rd311;
	add.s32 	%r4470, %r4469, %r4466;
	max.s32 	%r4471, %r4470, 0;
	st.global.u32 	[%rd77+1352], %r4471;
	ld.global.nc.u32 	%r4472, [%rd65+1356];
	mul.wide.s32 	%rd312, %r4472, 1940156806;
	add.s64 	%rd313, %rd312, 1073741824;
	shr.u64 	%rd314, %rd313, 31;
	cvt.u32.u64 	%r4473, %rd314;
	cvt.s64.s32 	%rd315, %r4261;
	mad.lo.s64 	%rd316, %rd315, 118234492108800, 1073741824;
	shr.u64 	%rd317, %rd316, 31;
	cvt.u32.u64 	%r4474, %rd317;
	add.s32 	%r4475, %r4306, %r4474;
	cvt.s64.s32 	%rd318, %r4475;
	mad.lo.s64 	%rd319, %rd318, 2237383788, 1073741824;
	shr.u64 	%rd320, %rd319, 31;
	cvt.u32.u64 	%r4476, %rd320;
	add.s32 	%r4477, %r4476, %r4473;
	max.s32 	%r4478, %r4477, 0;
	st.global.u32 	[%rd77+1356], %r4478;
	ret;

}
	// .globl	fused_nn_conv2d_cast_fixed_point_multiply_add_cast_nn_relu_cast_fixed_point_mult_18399029763786111876__7_kernel0
.visible .entry fused_nn_conv2d_cast_fixed_point_multiply_add_cast_nn_relu_cast_fixed_point_mult_18399029763786111876__7_kernel0(
	.param .u64 .ptr .align 1 fused_nn_conv2d_cast_fixed_point_multiply_add_cast_nn_relu_cast_fixed_point_mult_18399029763786111876__7_kernel0_param_0,
	.param .u64 .ptr .align 1 fused_nn_conv2d_cast_fixed_point_multiply_add_cast_nn_relu_cast_fixed_point_mult_18399029763786111876__7_kernel0_param_1,
	.param .u64 .ptr .align 1 fused_nn_conv2d_cast_fixed_point_multiply_add_cast_nn_relu_cast_fixed_point_mult_18399029763786111876__7_kernel0_param_2,
	.param .u64 .ptr .align 1 fused_nn_conv2d_cast_fixed_point_multiply_add_cast_nn_relu_cast_fixed_point_mult_18399029763786111876__7_kernel0_param_3
)
{
	.reg .pred 	%p<33>;
	.reg .b16 	%rs<111>;
	.reg .b32 	%r<2386>;
	.reg .b64 	%rd<235>;
	// demoted variable
	.shared .align 4 .b8 _ZZ112fused_nn_conv2d_cast_fixed_point_multiply_add_cast_nn_relu_cast_fixed_point_mult_18399029763786111876__7_kernel0E18placeholder_shared[4608];
	// demoted variable
	.shared .align 4 .b8 _ZZ112fused_nn_conv2d_cast_fixed_point_multiply_add_cast_nn_relu_cast_fixed_point_mult_18399029763786111876__7_kernel0E15pad_data_shared[648];
	ld.param.u64 	%rd14, [fused_nn_conv2d_cast_fixed_point_multiply_add_cast_nn_relu_cast_fixed_point_mult_18399029763786111876__7_kernel0_param_0];
	cvta.to.global.u64 	%rd1, %rd14;
	mov.u32 	%r1, %tid.z;
	mul.lo.s32 	%r2, %r1, 112;
	mov.u32 	%r3, %tid.y;
	mul.lo.s32 	%r89, %r3, 7;
	mov.u32 	%r4, %tid.x;
	add.s32 	%r90, %r2, %r4;
	add.s32 	%r5, %r90, %r89;
	shl.b32 	%r91, %r1, 4;
	add.s32 	%r92, %r91, %r3;
	mov.u32 	%r7, %ctaid.y;
	mul.lo.s32 	%r93, %r7, 294912;
	add.s32 	%r8, %r89, %r4;
	shr.u32 	%r94, %r8, 2;
	mad.lo.s32 	%r9, %r1, 28, %r94;
	shl.b32 	%r95, %r8, 2;
	and.b32  	%r10, %r95, 12;
	or.b32  	%r11, %r10, %r93;
	setp.gt.u32 	%p5, %r5, 575;
	setp.gt.u32 	%p6, %r92, 82;
	or.pred  	%p7, %p5, %p6;
	@%p7 bra 	$L__BB4_2;
	cvt.u16.u32 	%rs3, %r5;
	mul.hi.u16 	%rs4, %rs3, 3641;
	shr.u16 	%rs5, %rs4, 1;
	mul.wide.u16 	%r96, %rs5, 18432;
	mul.lo.s16 	%rs6, %rs5, 36;
	sub.s16 	%rs7, %rs3, %rs6;
	mul.lo.s16 	%rs8, %rs7, 43;
	shr.u16 	%rs9, %rs8, 9;
	mul.wide.u16 	%r97, %rs9, 48;
	cvt.u16.u32 	%rs10, %r9;
	mul.hi.u16 	%rs11, %rs10, 21846;
	mul.lo.s16 	%rs12, %rs11, 3;
	sub.s16 	%rs13, %rs10, %rs12;
	shl.b16 	%rs14, %rs13, 4;
	cvt.u32.u16 	%r98, %rs14;
	add.s32 	%r99, %r11, %r98;
	add.s32 	%r100, %r99, %r96;
	add.s32 	%r101, %r100, %r97;
	cvt.u64.u32 	%rd15, %r101;
	add.s64 	%rd16, %rd1, %rd15;
	ld.global.nc.u32 	%r102, [%rd16];
	mul.hi.u16 	%rs15, %rs3, 10923;
	shr.u16 	%rs16, %rs15, 1;
	mad.lo.s16 	%rs17, %rs16, 48, %rs14;
	cvt.u32.u16 	%r103, %rs17;
	or.b32  	%r104, %r10, %r103;
	mov.u32 	%r105, _ZZ112fused_nn_conv2d_cast_fixed_point_multiply_add_cast_nn_relu_cast_fixed_point_mult_18399029763786111876__7_kernel0E18placeholder_shared;
	add.s32 	%r106, %r105, %r104;
	st.shared.u32 	[%r106], %r102;
$L__BB4_2:
	setp.lt.u32 	%p8, %r5, 352;
	setp.lt.u32 	%p9, %r92, 51;
	and.pred  	%p1, %p8, %p9;
	not.pred 	%p10, %p1;
	@%p10 bra 	$L__BB4_4;
	cvt.u16.u32 	%rs18, %r5;
	add.s16 	%rs19, %rs18, 224;
	mul.hi.u16 	%rs20, %rs19, 3641;
	shr.u16 	%rs21, %rs20, 1;
	mul.wide.u16 	%r107, %rs21, 18432;
	mul.lo.s16 	%rs22, %rs21, 36;
	sub.s16 	%rs23, %rs19, %rs22;
	mul.lo.s16 	%rs24, %rs23, 43;
	shr.u16 	%rs25, %rs24, 9;
	mul.wide.u16 	%r108, %rs25, 48;
	cvt.u16.u32 	%rs26, %r9;
	add.s16 	%rs27, %rs26, 56;
	mul.hi.u16 	%rs28, %rs27, 21846;
	mul.lo.s16 	%rs29, %rs28, 3;
	sub.s16 	%rs30, %rs27, %rs29;
	shl.b16 	%rs31, %rs30, 4;
	cvt.u32.u16 	%r109, %rs31;
	add.s32 	%r110, %r11, %r109;
	add.s32 	%r111, %r110, %r107;
	add.s32 	%r112, %r111, %r108;
	cvt.u64.u32 	%rd17, %r112;
	add.s64 	%rd18, %rd1, %rd17;
	ld.global.nc.u32 	%r113, [%rd18];
	mul.hi.u16 	%rs32, %rs19, 10923;
	shr.u16 	%rs33, %rs32, 1;
	mad.lo.s16 	%rs34, %rs33, 48, %rs31;
	cvt.u32.u16 	%r114, %rs34;
	or.b32  	%r115, %r10, %r114;
	mov.u32 	%r116, _ZZ112fused_nn_conv2d_cast_fixed_point_multiply_add_cast_nn_relu_cast_fixed_point_mult_18399029763786111876__7_kernel0E18placeholder_shared;
	add.s32 	%r117, %r116, %r115;
	st.shared.u32 	[%r117], %r113;
$L__BB4_4:
	setp.lt.u32 	%p11, %r5, 128;
	setp.lt.u32 	%p12, %r92, 19;
	and.pred  	%p2, %p11, %p12;
	not.pred 	%p13, %p2;
	@%p13 bra 	$L__BB4_6;
	cvt.u16.u32 	%rs35, %r5;
	add.s16 	%rs36, %rs35, 448;
	mul.hi.u16 	%rs37, %rs36, 3641;
	shr.u16 	%rs38, %rs37, 1;
	mul.wide.u16 	%r118, %rs38, 18432;
	mul.lo.s16 	%rs39, %rs38, 36;
	sub.s16 	%rs40, %rs36, %rs39;
	mul.lo.s16 	%rs41, %rs40, 43;
	shr.u16 	%rs42, %rs41, 9;
	mul.wide.u16 	%r119, %rs42, 48;
	cvt.u16.u32 	%rs43, %r9;
	add.s16 	%rs44, %rs43, 112;
	mul.hi.u16 	%rs45, %rs44, 21846;
	mul.lo.s16 	%rs46, %rs45, 3;
	sub.s16 	%rs47, %rs44, %rs46;
	shl.b16 	%rs48, %rs47, 4;
	cvt.u32.u16 	%r120, %rs48;
	add.s32 	%r121, %r11, %r120;
	add.s32 	%r122, %r121, %r118;
	add.s32 	%r123, %r122, %r119;
	cvt.u64.u32 	%rd19, %r123;
	add.s64 	%rd20, %rd1, %rd19;
	ld.global.nc.u32 	%r124, [%rd20];
	mul.hi.u16 	%rs49, %rs36, 10923;
	shr.u16 	%rs50, %rs49, 1;
	mad.lo.s16 	%rs51, %rs50, 48, %rs48;
	cvt.u32.u16 	%r125, %rs51;
	or.b32  	%r126, %r10, %r125;
	mov.u32 	%r127, _ZZ112fused_nn_conv2d_cast_fixed_point_multiply_add_cast_nn_relu_cast_fixed_point_mult_18399029763786111876__7_kernel0E18placeholder_shared;
	add.s32 	%r128, %r127, %r126;
	st.shared.u32 	[%r128], %r124;
$L__BB4_6:
	add.s32 	%r12, %r8, %r2;
	setp.gt.u32 	%p14, %r12, 161;
	setp.gt.u32 	%p15, %r92, 23;
	add.s32 	%r131, %r12, -81;
	setp.lt.u32 	%p16, %r12, 81;
	selp.b32 	%r13, %r12, %r131, %p16;
	add.s32 	%r132, %r13, -72;
	setp.lt.u32 	%p17, %r132, -63;
	cvt.u16.u32 	%rs52, %r12;
	and.b16  	%rs53, %rs52, 255;
	mul.lo.s16 	%rs54, %rs53, 57;
	shr.u16 	%rs55, %rs54, 9;
	mul.lo.s16 	%rs56, %rs55, 9;
	sub.s16 	%rs57, %rs52, %rs56;
	add.s16 	%rs58, %rs57, -8;
	and.b16  	%rs59, %rs58, 255;
	setp.lt.u16 	%p18, %rs59, 249;
	mov.u32 	%r133, %ctaid.z;
	mul.lo.s32 	%r14, %r133, 50176;
	setp.gt.u32 	%p19, %r12, 80;
	selp.b32 	%r134, 25088, 0, %p19;
	cvt.u16.u32 	%rs60, %r13;
	and.b16  	%rs61, %rs60, 255;
	mul.lo.s16 	%rs62, %rs61, 57;
	shr.u16 	%rs63, %rs62, 9;
	mul.wide.u16 	%r15, %rs63, 28;
	shl.b16 	%rs2, %rs57, 2;
	cvt.u32.u16 	%r135, %rs2;
	and.b32  	%r136, %r135, 252;
	shl.b32 	%r16, %r4, 2;
	or.pred  	%p3, %p14, %p15;
	or.pred  	%p4, %p17, %p18;
	cvt.u16.u32 	%rs64, %r5;
	mul.hi.u16 	%rs65, %rs64, 3641;
	shr.u16 	%rs66, %rs65, 1;
	cvt.u32.u16 	%r137, %rs66;
	mul.wide.u32 	%rd21, %r137, 18432;
	mul.lo.s16 	%rs67, %rs66, 36;
	sub.s16 	%rs68, %rs64, %rs67;
	mul.lo.s16 	%rs69, %rs68, 43;
	shr.u16 	%rs70, %rs69, 9;
	cvt.u32.u16 	%r138, %rs70;
	mul.wide.u32 	%rd22, %r138, 48;
	cvt.u16.u32 	%rs71, %r9;
	mul.hi.u16 	%rs72, %rs71, 21846;
	mul.lo.s16 	%rs73, %rs72, 3;
	sub.s16 	%rs74, %rs71, %rs73;
	shl.b16 	%rs75, %rs74, 4;
	cvt.u64.u16 	%rd23, %rs75;
	mul.hi.u16 	%rs76, %rs64, 10923;
	shr.u16 	%rs77, %rs76, 1;
	mad.lo.s16 	%rs78, %rs77, 48, %rs75;
	cvt.u32.u16 	%r17, %rs78;
	add.s16 	%rs79, %rs64, 224;
	mul.hi.u16 	%rs80, %rs79, 3641;
	shr.u16 	%rs81, %rs80, 1;
	cvt.u32.u16 	%r139, %rs81;
	mul.wide.u32 	%rd24, %r139, 18432;
	mul.lo.s16 	%rs82, %rs81, 36;
	sub.s16 	%rs83, %rs79, %rs82;
	mul.lo.s16 	%rs84, %rs83, 43;
	shr.u16 	%rs85, %rs84, 9;
	cvt.u32.u16 	%r140, %rs85;
	mul.wide.u32 	%rd25, %r140, 48;
	add.s16 	%rs86, %rs71, 56;
	mul.hi.u16 	%rs87, %rs86, 21846;
	mul.lo.s16 	%rs88, %rs87, 3;
	sub.s16 	%rs89, %rs86, %rs88;
	shl.b16 	%rs90, %rs89, 4;
	cvt.u64.u16 	%rd26, %rs90;
	mul.hi.u16 	%rs91, %rs79, 10923;
	shr.u16 	%rs92, %rs91, 1;
	mad.lo.s16 	%rs93, %rs92, 48, %rs90;
	cvt.u32.u16 	%r18, %rs93;
	add.s16 	%rs94, %rs64, 448;
	mul.hi.u16 	%rs95, %rs94, 3641;
	shr.u16 	%rs96, %rs95, 1;
	cvt.u32.u16 	%r141, %rs96;
	mul.wide.u32 	%rd27, %r141, 18432;
	mul.lo.s16 	%rs97, %rs96, 36;
	sub.s16 	%rs98, %rs94, %rs97;
	mul.lo.s16 	%rs99, %rs98, 43;
	shr.u16 	%rs100, %rs99, 9;
	cvt.u32.u16 	%r142, %rs100;
	mul.wide.u32 	%rd28, %r142, 48;
	add.s16 	%rs101, %rs71, 112;
	mul.hi.u16 	%rs102, %rs101, 21846;
	mul.lo.s16 	%rs103, %rs102, 3;
	sub.s16 	%rs104, %rs101, %rs103;
	shl.b16 	%rs105, %rs104, 4;
	mul.hi.u16 	%rs106, %rs94, 10923;
	shr.u16 	%rs107, %rs106, 1;
	mad.lo.s16 	%rs108, %rs107, 48, %rs105;
	cvt.u32.u16 	%r19, %rs108;
	or.b64  	%rd29, %rd27, %rd28;
	cvt.u64.u16 	%rd30, %rs105;
	add.s64 	%rd31, %rd29, %rd30;
	cvt.u64.u32 	%rd32, %r11;
	add.s64 	%rd33, %rd31, %rd32;
	add.s64 	%rd34, %rd33, %rd1;
	add.s64 	%rd234, %rd34, 144;
	or.b64  	%rd35, %rd24, %rd25;
	add.s64 	%rd36, %rd35, %rd26;
	add.s64 	%rd37, %rd36, %rd32;
	add.s64 	%rd38, %rd37, %rd1;
	add.s64 	%rd233, %rd38, 144;
	or.b64  	%rd39, %rd21, %rd22;
	add.s64 	%rd40, %rd39, %rd23;
	add.s64 	%rd41, %rd40, %rd32;
	add.s64 	%rd42, %rd41, %rd1;
	add.s64 	%rd232, %rd42, 144;
	add.s32 	%r20, %r134, %r14;
	add.s32 	%r143, %r20, %r15;
	add.s32 	%r2354, %r143, %r136;
	mov.b32 	%r2356, 0;
	mov.b32 	%r2355, -127;
	mov.u32 	%r2357, %r2356;
	mov.u32 	%r2358, %r2356;
	mov.u32 	%r2359, %r2356;
	mov.u32 	%r2360, %r2356;
	mov.u32 	%r2361, %r2356;
	mov.u32 	%r2362, %r2356;
	mov.u32 	%r2363, %r2356;
	mov.u32 	%r2364, %r2356;
	mov.u32 	%r2365, %r2356;
	mov.u32 	%r2366, %r2356;
	mov.u32 	%r2367, %r2356;
	mov.u32 	%r2368, %r2356;
	mov.u32 	%r2369, %r2356;
	mov.u32 	%r2370, %r2356;
	mov.u32 	%r2371, %r2356;
	mov.u32 	%r2372, %r2356;
	mov.u32 	%r2373, %r2356;
	mov.u32 	%r2374, %r2356;
	mov.u32 	%r2375, %r2356;
	mov.u32 	%r2376, %r2356;
	mov.u32 	%r2377, %r2356;
	mov.u32 	%r2378, %r2356;
	mov.u32 	%r2379, %r2356;
	mov.u32 	%r2380, %r2356;
	mov.u32 	%r2381, %r2356;
	mov.u32 	%r2382, %r2356;
	mov.u32 	%r2383, %r2356;
$L__BB4_7:
	bar.sync 	0;
	@%p3 bra 	$L__BB4_11;
	mov.b32 	%r2384, 0;
	@%p4 bra 	$L__BB4_10;
	ld.param.u64 	%rd228, [fused_nn_conv2d_cast_fixed_point_multiply_add_cast_nn_relu_cast_fixed_point_mult_18399029763786111876__7_kernel0_param_1];
	add.s32 	%r145, %r2354, -32;
	cvt.u64.u32 	%rd43, %r145;
	cvta.to.global.u64 	%rd44, %rd228;
	add.s64 	%rd45, %rd44, %rd43;
	ld.global.nc.u32 	%r2384, [%rd45];
$L__BB4_10:
	mul.lo.s32 	%r146, %r3, 28;
	mad.lo.s32 	%r147, %r1, 448, %r146;
	add.s32 	%r148, %r147, %r16;
	mov.u32 	%r149, _ZZ112fused_nn_conv2d_cast_fixed_point_multiply_add_cast_nn_relu_cast_fixed_point_mult_18399029763786111876__7_kernel0E15pad_data_shared;
	add.s32 	%r150, %r149, %r148;
	st.shared.u32 	[%r150], %r2384;
$L__BB4_11:
	and.b32  	%r151, %r2355, 1;
	mul.lo.s32 	%r152, %r151, 2304;
	or.b32  	%r54, %r152, %r10;
	mov.u32 	%r153, %tid.x;
	mad.lo.s32 	%r154, %r1, 112, %r153;
	mad.lo.s32 	%r155, %r3, 7, %r154;
	setp.gt.u32 	%p20, %r155, 575;
	setp.gt.u32 	%p21, %r92, 82;
	or.pred  	%p22, %p20, %p21;
	@%p22 bra 	$L__BB4_13;
	ld.global.nc.u32 	%r156, [%rd232];
	add.s32 	%r157, %r54, %r17;
	mov.u32 	%r158, _ZZ112fused_nn_conv2d_cast_fixed_point_multiply_add_cast_nn_relu_cast_fixed_point_mult_18399029763786111876__7_kernel0E18placeholder_shared;
	add.s32 	%r159, %r158, %r157;
	st.shared.u32 	[%r159], %r156;
$L__BB4_13:
	@%p10 bra 	$L__BB4_15;
	ld.global.nc.u32 	%r160, [%rd233];
	add.s32 	%r161, %r54, %r18;
	mov.u32 	%r162, _ZZ112fused_nn_conv2d_cast_fixed_point_multiply_add_cast_nn_relu_cast_fixed_point_mult_18399029763786111876__7_kernel0E18placeholder_shared;
	add.s32 	%r163, %r162, %r161;
	st.shared.u32 	[%r163], %r160;
$L__BB4_15:
	@%p13 bra 	$L__BB4_17;
	ld.global.nc.u32 	%r164, [%rd234];
	add.s32 	%r165, %r54, %r19;
	mov.u32 	%r166, _ZZ112fused_nn_conv2d_cast_fixed_point_multiply_add_cast_nn_relu_cast_fixed_point_mult_18399029763786111876__7_kernel0E18placeholder_shared;
	add.s32 	%r167, %r166, %r165;
	st.shared.u32 	[%r167], %r164;
$L__BB4_17:
	bar.sync 	0;
	and.b32  	%r1176, %r2355, 1;
	setp.eq.b32 	%p25, %r1176, 1;
	selp.b32 	%r1177, 0, 2304, %p25;
	mul.lo.s32 	%r55, %r3, 144;
	add.s32 	%r1178, %r1177, %r55;
	mov.u32 	%r1179, %tid.x;
	shl.b32 	%r1180, %r1179, 2;
	mad.lo.s32 	%r1181, %r1, 324, %r1180;
	mov.u32 	%r1182, _ZZ112fused_nn_conv2d_cast_fixed_point_multiply_add_cast_nn_relu_cast_fixed_point_mult_18399029763786111876__7_kernel0E15pad_data_shared;
	add.s32 	%r1183, %r1181, %r1182;
	add.s32 	%r56, %r1183, 8;
	ld.shared.u32 	%r169, [%r1183];
	mov.u32 	%r1184, _ZZ112fused_nn_conv2d_cast_fixed_point_multiply_add_cast_nn_relu_cast_fixed_point_mult_18399029763786111876__7_kernel0E18placeholder_shared;
	add.s32 	%r1185, %r1184, %r1178;
	ld.shared.u32 	%r170, [%r1185];
	// begin inline asm
	dp4a.s32.s32 %r168, %r169, %r170, %r2383;
	// end inline asm
	ld.shared.u32 	%r173, [%r1183];
	ld.shared.u32 	%r174, [%r1185+4];
	// begin inline asm
	dp4a.s32.s32 %r172, %r173, %r174, %r2382;
	// end inline asm
	ld.shared.u32 	%r177, [%r1183];
	ld.shared.u32 	%r178, [%r1185+8];
	// begin inline asm
	dp4a.s32.s32 %r176, %r177, %r178, %r2381;
	// end inline asm
	ld.shared.u32 	%r181, [%r1183];
	ld.shared.u32 	%r182, [%r1185+12];
	// begin inline asm
	dp4a.s32.s32 %r180, %r181, %r182, %r2380;
	// end inline asm
	ld.shared.u32 	%r185, [%r1183+36];
	ld.shared.u32 	%r186, [%r1185];
	// begin inline asm
	dp4a.s32.s32 %r184, %r185, %r186, %r2379;
	// end inline asm
	ld.shared.u32 	%r189, [%r1183+36];
	ld.shared.u32 	%r190, [%r1185+4];
	// begin inline asm
	dp4a.s32.s32 %r188, %r189, %r190, %r2378;
	// end inline asm
	ld.shared.u32 	%r193, [%r1183+36];
	ld.shared.u32 	%r194, [%r1185+8];
	// begin inline asm
	dp4a.s32.s32 %r192, %r193, %r194, %r2377;
	// end inline asm
	ld.shared.u32 	%r197, [%r1183+36];
	ld.shared.u32 	%r198, [%r1185+12];
	// begin inline asm
	dp4a.s32.s32 %r196, %r197, %r198, %r2376;
	// end inline asm
	ld.shared.u32 	%r201, [%r1183+72];
	ld.shared.u32 	%r202, [%r1185];
	// begin inline asm
	dp4a.s32.s32 %r200, %r201, %r202, %r2375;
	// end inline asm
	ld.shared.u32 	%r205, [%r1183+72];
	ld.shared.u32 	%r206, [%r1185+4];
	// begin inline asm
	dp4a.s32.s32 %r204, %r205, %r206, %r2374;
	// end inline asm
	ld.shared.u32 	%r209, [%r1183+72];
	ld.shared.u32 	%r210, [%r1185+8];
	// begin inline asm
	dp4a.s32.s32 %r208, %r209, %r210, %r2373;
	// end inline asm
	ld.shared.u32 	%r213, [%r1183+72];
	ld.shared.u32 	%r214, [%r1185+12];
	// begin inline asm
	dp4a.s32.s32 %r212, %r213, %r214, %r2372;
	// end inline asm
	ld.shared.u32 	%r217, [%r1183+108];
	ld.shared.u32 	%r218, [%r1185];
	// begin inline asm
	dp4a.s32.s32 %r216, %r217, %r218, %r2371;
	// end inline asm
	ld.shared.u32 	%r221, [%r1183+108];
	ld.shared.u32 	%r222, [%r1185+4];
	// begin inline asm
	dp4a.s32.s32 %r220, %r221, %r222, %r2370;
	// end inline asm
	ld.shared.u32 	%r225, [%r1183+108];
	ld.shared.u32 	%r226, [%r1185+8];
	// begin inline asm
	dp4a.s32.s32 %r224, %r225, %r226, %r2369;
	// end inline asm
	ld.shared.u32 	%r229, [%r1183+108];
	ld.shared.u32 	%r230, [%r1185+12];
	// begin inline asm
	dp4a.s32.s32 %r228, %r229, %r230, %r2368;
	// end inline asm
	ld.shared.u32 	%r233, [%r1183+144];
	ld.shared.u32 	%r234, [%r1185];
	// begin inline asm
	dp4a.s32.s32 %r232, %r233, %r234, %r2367;
	// end inline asm
	ld.shared.u32 	%r237, [%r1183+144];
	ld.shared.u32 	%r238, [%r1185+4];
	// begin inline asm
	dp4a.s32.s32 %r236, %r237, %r238, %r2366;
	// end inline asm
	ld.shared.u32 	%r241, [%r1183+144];
	ld.shared.u32 	%r242, [%r1185+8];
	// begin inline asm
	dp4a.s32.s32 %r240, %r241, %r242, %r2365;
	// end inline asm
	ld.shared.u32 	%r245, [%r1183+144];
	ld.shared.u32 	%r246, [%r1185+12];
	// begin inline asm
	dp4a.s32.s32 %r244, %r245, %r246, %r2364;
	// end inline asm
	ld.shared.u32 	%r249, [%r1183+180];
	ld.shared.u32 	%r250, [%r1185];
	// begin inline asm
	dp4a.s32.s32 %r248, %r249, %r250, %r2363;
	// end inline asm
	ld.shared.u32 	%r253, [%r1183+180];
	ld.shared.u32 	%r254, [%r1185+4];
	// begin inline asm
	dp4a.s32.s32 %r252, %r253, %r254, %r2362;
	// end inline asm
	ld.shared.u32 	%r257, [%r1183+180];
	ld.shared.u32 	%r258, [%r1185+8];
	// begin inline asm
	dp4a.s32.s32 %r256, %r257, %r258, %r2361;
	// end inline asm
	ld.shared.u32 	%r261, [%r1183+180];
	ld.shared.u32 	%r262, [%r1185+12];
	// begin inline asm
	dp4a.s32.s32 %r260, %r261, %r262, %r2360;
	// end inline asm
	ld.shared.u32 	%r265, [%r1183+216];
	ld.shared.u32 	%r266, [%r1185];
	// begin inline asm
	dp4a.s32.s32 %r264, %r265, %r266, %r2359;
	// end inline asm
	ld.shared.u32 	%r269, [%r1183+216];
	ld.shared.u32 	%r270, [%r1185+4];
	// begin inline asm
	dp4a.s32.s32 %r268, %r269, %r270, %r2358;
	// end inline asm
	ld.shared.u32 	%r273, [%r1183+216];
	ld.shared.u32 	%r274, [%r1185+8];
	// begin inline asm
	dp4a.s32.s32 %r272, %r273, %r274, %r2357;
	// end inline asm
	ld.shared.u32 	%r277, [%r1183+216];
	ld.shared.u32 	%r278, [%r1185+12];
	// begin inline asm
	dp4a.s32.s32 %r276, %r277, %r278, %r2356;
	// end inline asm
	ld.shared.u32 	%r281, [%r1183+36];
	ld.shared.u32 	%r282, [%r1185+48];
	// begin inline asm
	dp4a.s32.s32 %r280, %r281, %r282, %r168;
	// end inline asm
	ld.shared.u32 	%r285, [%r1183+36];
	ld.shared.u32 	%r286, [%r1185+52];
	// begin inline asm
	dp4a.s32.s32 %r284, %r285, %r286, %r172;
	// end inline asm
	ld.shared.u32 	%r289, [%r1183+36];
	ld.shared.u32 	%r290, [%r1185+56];
	// begin inline asm
	dp4a.s32.s32 %r288, %r289, %r290, %r176;
	// end inline asm
	ld.shared.u32 	%r293, [%r1183+36];
	ld.shared.u32 	%r294, [%r1185+60];
	// begin inline asm
	dp4a.s32.s32 %r292, %r293, %r294, %r180;
	// end inline asm
	ld.shared.u32 	%r297, [%r1183+72];
	ld.shared.u32 	%r298, [%r1185+48];
	// begin inline asm
	dp4a.s32.s32 %r296, %r297, %r298, %r184;
	// end inline asm
	ld.shared.u32 	%r301, [%r1183+72];
	ld.shared.u32 	%r302, [%r1185+52];
	// begin inline asm
	dp4a.s32.s32 %r300, %r301, %r302, %r188;
	// end inline asm
	ld.shared.u32 	%r305, [%r1183+72];
	ld.shared.u32 	%r306, [%r1185+56];
	// begin inline asm
	dp4a.s32.s32 %r304, %r305, %r306, %r192;
	// end inline asm
	ld.shared.u32 	%r309, [%r1183+72];
	ld.shared.u32 	%r310, [%r1185+60];
	// begin inline asm
	dp4a.s32.s32 %r308, %r309, %r310, %r196;
	// end inline asm
	ld.shared.u32 	%r313, [%r1183+108];
	ld.shared.u32 	%r314, [%r1185+48];
	// begin inline asm
	dp4a.s32.s32 %r312, %r313, %r314, %r200;
	// end inline asm
	ld.shared.u32 	%r317, [%r1183+108];
	ld.shared.u32 	%r318, [%r1185+52];
	// begin inline asm
	dp4a.s32.s32 %r316, %r317, %r318, %r204;
	// end inline asm
	ld.shared.u32 	%r321, [%r1183+108];
	ld.shared.u32 	%r322, [%r1185+56];
	// begin inline asm
	dp4a.s32.s32 %r320, %r321, %r322, %r208;
	// end inline asm
	ld.shared.u32 	%r325, [%r1183+108];
	ld.shared.u32 	%r326, [%r1185+60];
	// begin inline asm
	dp4a.s32.s32 %r324, %r325, %r326, %r212;
	// end inline asm
	ld.shared.u32 	%r329, [%r1183+144];
	ld.shared.u32 	%r330, [%r1185+48];
	// begin inline asm
	dp4a.s32.s32 %r328, %r329, %r330, %r216;
	// end inline asm
	ld.shared.u32 	%r333, [%r1183+144];
	ld.shared.u32 	%r334, [%r1185+52];
	// begin inline asm
	dp4a.s32.s32 %r332, %r333, %r334, %r220;
	// end inline asm
	ld.shared.u32 	%r337, [%r1183+144];
	ld.shared.u32 	%r338, [%r1185+56];
	// begin inline asm
	dp4a.s32.s32 %r336, %r337, %r338, %r224;
	// end inline asm
	ld.shared.u32 	%r341, [%r1183+144];
	ld.shared.u32 	%r342, [%r1185+60];
	// begin inline asm
	dp4a.s32.s32 %r340, %r341, %r342, %r228;
	// end inline asm
	ld.shared.u32 	%r345, [%r1183+180];
	ld.shared.u32 	%r346, [%r1185+48];
	// begin inline asm
	dp4a.s32.s32 %r344, %r345, %r346, %r232;
	// end inline asm
	ld.shared.u32 	%r349, [%r1183+180];
	ld.shared.u32 	%r350, [%r1185+52];
	// begin inline asm
	dp4a.s32.s32 %r348, %r349, %r350, %r236;
	// end inline asm
	ld.shared.u32 	%r353, [%r1183+180];
	ld.shared.u32 	%r354, [%r1185+56];
	// begin inline asm
	dp4a.s32.s32 %r352, %r353, %r354, %r240;
	// end inline asm
	ld.shared.u32 	%r357, [%r1183+180];
	ld.shared.u32 	%r358, [%r1185+60];
	// begin inline asm
	dp4a.s32.s32 %r356, %r357, %r358, %r244;
	// end inline asm
	ld.shared.u32 	%r361, [%r1183+216];
	ld.shared.u32 	%r362, [%r1185+48];
	// begin inline asm
	dp4a.s32.s32 %r360, %r361, %r362, %r248;
	// end inline asm
	ld.shared.u32 	%r365, [%r1183+216];
	ld.shared.u32 	%r366, [%r1185+52];
	// begin inline asm
	dp4a.s32.s32 %r364, %r365, %r366, %r252;
	// end inline asm
	ld.shared.u32 	%r369, [%r1183+216];
	ld.shared.u32 	%r370, [%r1185+56];
	// begin inline asm
	dp4a.s32.s32 %r368, %r369, %r370, %r256;
	// end inline asm
	ld.shared.u32 	%r373, [%r1183+216];
	ld.shared.u32 	%r374, [%r1185+60];
	// begin inline asm
	dp4a.s32.s32 %r372, %r373, %r374, %r260;
	// end inline asm
	ld.shared.u32 	%r377, [%r1183+252];
	ld.shared.u32 	%r378, [%r1185+48];
	// begin inline asm
	dp4a.s32.s32 %r376, %r377, %r378, %r264;
	// end inline asm
	ld.shared.u32 	%r381, [%r1183+252];
	ld.shared.u32 	%r382, [%r1185+52];
	// begin inline asm
	dp4a.s32.s32 %r380, %r381, %r382, %r268;
	// end inline asm
	ld.shared.u32 	%r385, [%r1183+252];
	ld.shared.u32 	%r386, [%r1185+56];
	// begin inline asm
	dp4a.s32.s32 %r384, %r385, %r386, %r272;
	// end inline asm
	ld.shared.u32 	%r389, [%r1183+252];
	ld.shared.u32 	%r390, [%r1185+60];
	// begin inline asm
	dp4a.s32.s32 %r388, %r389, %r390, %r276;
	// end inline asm
	ld.shared.u32 	%r393, [%r1183+72];
	ld.shared.u32 	%r394, [%r1185+96];
	// begin inline asm
	dp4a.s32.s32 %r392, %r393, %r394, %r280;
	// end inline asm
	ld.shared.u32 	%r397, [%r1183+72];
	ld.shared.u32 	%r398, [%r1185+100];
	// begin inline asm
	dp4a.s32.s32 %r396, %r397, %r398, %r284;
	// end inline asm
	ld.shared.u32 	%r401, [%r1183+72];
	ld.shared.u32 	%r402, [%r1185+104];
	// begin inline asm
	dp4a.s32.s32 %r400, %r401, %r402, %r288;
	// end inline asm
	ld.shared.u32 	%r405, [%r1183+72];
	ld.shared.u32 	%r406, [%r1185+108];
	// begin inline asm
	dp4a.s32.s32 %r404, %r405, %r406, %r292;
	// end inline asm
	ld.shared.u32 	%r409, [%r1183+108];
	ld.shared.u32 	%r410, [%r1185+96];
	// begin inline asm
	dp4a.s32.s32 %r408, %r409, %r410, %r296;
	// end inline asm
	ld.shared.u32 	%r413, [%r1183+108];
	ld.shared.u32 	%r414, [%r1185+100];
	// begin inline asm
	dp4a.s32.s32 %r412, %r413, %r414, %r300;
	// end inline asm
	ld.shared.u32 	%r417, [%r1183+108];
	ld.shared.u32 	%r418, [%r1185+104];
	// begin inline asm
	dp4a.s32.s32 %r416, %r417, %r418, %r304;
	// end inline asm
	ld.shared.u32 	%r421, [%r1183+108];
	ld.shared.u32 	%r422, [%r1185+108];
	// begin inline asm
	dp4a.s32.s32 %r420, %r421, %r422, %r308;
	// end inline asm
	ld.shared.u32 	%r425, [%r1183+144];
	ld.shared.u32 	%r426, [%r1185+96];
	// begin inline asm
	dp4a.s32.s32 %r424, %r425, %r426, %r312;
	// end inline asm
	ld.shared.u32 	%r429, [%r1183+144];
	ld.shared.u32 	%r430, [%r1185+100];
	// begin inline asm
	dp4a.s32.s32 %r428, %r429, %r430, %r316;
	// end inline asm
	ld.shared.u32 	%r433, [%r1183+144];
	ld.shared.u32 	%r434, [%r1185+104];
	// begin inline asm
	dp4a.s32.s32 %r432, %r433, %r434, %r320;
	// end inline asm
	ld.shared.u32 	%r437, [%r1183+144];
	ld.shared.u32 	%r438, [%r1185+108];
	// begin inline asm
	dp4a.s32.s32 %r436, %r437, %r438, %r324;
	// end inline asm
	ld.shared.u32 	%r441, [%r1183+180];
	ld.shared.u32 	%r442, [%r1185+96];
	// begin inline asm
	dp4a.s32.s32 %r440, %r441, %r442, %r328;
	// end inline asm
	ld.shared.u32 	%r445, [%r1183+180];
	ld.shared.u32 	%r446, [%r1185+100];
	// begin inline asm
	dp4a.s32.s32 %r444, %r445, %r446, %r332;
	// end inline asm
	ld.shared.u32 	%r449, [%r1183+180];
	ld.shared.u32 	%r450, [%r1185+104];
	// begin inline asm
	dp4a.s32.s32 %r448, %r449, %r450, %r336;
	// end inline asm
	ld.shared.u32 	%r453, [%r1183+180];
	ld.shared.u32 	%r454, [%r1185+108];
	// begin inline asm
	dp4a.s32.s32 %r452, %r453, %r454, %r340;
	// end inline asm
	ld.shared.u32 	%r457, [%r1183+216];
	ld.shared.u32 	%r458, [%r1185+96];
	// begin inline asm
	dp4a.s32.s32 %r456, %r457, %r458, %r344;
	// end inline asm
	ld.shared.u32 	%r461, [%r1183+216];
	ld.shared.u32 	%r462, [%r1185+100];
	// begin inline asm
	dp4a.s32.s32 %r460, %r461, %r462, %r348;
	// end inline asm
	ld.shared.u32 	%r465, [%r1183+216];
	ld.shared.u32 	%r466, [%r1185+104];
	// begin inline asm
	dp4a.s32.s32 %r464, %r465, %r466, %r352;
	// end inline asm
	ld.shared.u32 	%r469, [%r1183+216];
	ld.shared.u32 	%r470, [%r1185+108];
	// begin inline asm
	dp4a.s32.s32 %r468, %r469, %r470, %r356;
	// end inline asm
	ld.shared.u32 	%r473, [%r1183+252];
	ld.shared.u32 	%r474, [%r1185+96];
	// begin inline asm
	dp4a.s32.s32 %r472, %r473, %r474, %r360;
	// end inline asm
	ld.shared.u32 	%r477, [%r1183+252];
	ld.shared.u32 	%r478, [%r1185+100];
	// begin inline asm
	dp4a.s32.s32 %r476, %r477, %r478, %r364;
	// end inline asm
	ld.shared.u32 	%r481, [%r1183+252];
	ld.shared.u32 	%r482, [%r1185+104];
	// begin inline asm
	dp4a.s32.s32 %r480, %r481, %r482, %r368;
	// end inline asm
	ld.shared.u32 	%r485, [%r1183+252];
	ld.shared.u32 	%r486, [%r1185+108];
	// begin inline asm
	dp4a.s32.s32 %r484, %r485, %r486, %r372;
	// end inline asm
	ld.shared.u32 	%r489, [%r1183+288];
	ld.shared.u32 	%r490, [%r1185+96];
	// begin inline asm
	dp4a.s32.s32 %r488, %r489, %r490, %r376;
	// end inline asm
	ld.shared.u32 	%r493, [%r1183+288];
	ld.shared.u32 	%r494, [%r1185+100];
	// begin inline asm
	dp4a.s32.s32 %r492, %r493, %r494, %r380;
	// end inline asm
	ld.shared.u32 	%r497, [%r1183+288];
	ld.shared.u32 	%r498, [%r1185+104];
	// begin inline asm
	dp4a.s32.s32 %r496, %r497, %r498, %r384;
	// end inline asm
	ld.shared.u32 	%r501, [%r1183+288];
	ld.shared.u32 	%r502, [%r1185+108];
	// begin inline asm
	dp4a.s32.s32 %r500, %r501, %r502, %r388;
	// end inline asm
	ld.shared.u32 	%r505, [%r1183+4];
	ld.shared.u32 	%r506, [%r1185+16];
	// begin inline asm
	dp4a.s32.s32 %r504, %r505, %r506, %r392;
	// end inline asm
	ld.shared.u32 	%r509, [%r1183+4];
	ld.shared.u32 	%r510, [%r1185+20];
	// begin inline asm
	dp4a.s32.s32 %r508, %r509, %r510, %r396;
	// end inline asm
	ld.shared.u32 	%r513, [%r1183+4];
	ld.shared.u32 	%r514, [%r1185+24];
	// begin inline asm
	dp4a.s32.s32 %r512, %r513, %r514, %r400;
	// end inline asm
	ld.shared.u32 	%r517, [%r1183+4];
	ld.shared.u32 	%r518, [%r1185+28];
	// begin inline asm
	dp4a.s32.s32 %r516, %r517, %r518, %r404;
	// end inline asm
	ld.shared.u32 	%r521, [%r1183+40];
	ld.shared.u32 	%r522, [%r1185+16];
	// begin inline asm
	dp4a.s32.s32 %r520, %r521, %r522, %r408;
	// end inline asm
	ld.shared.u32 	%r525, [%r1183+40];
	ld.shared.u32 	%r526, [%r1185+20];
	// begin inline asm
	dp4a.s32.s32 %r524, %r525, %r526, %r412;
	// end inline asm
	ld.shared.u32 	%r529, [%r1183+40];
	ld.shared.u32 	%r530, [%r1185+24];
	// begin inline asm
	dp4a.s32.s32 %r528, %r529, %r530, %r416;
	// end inline asm
	ld.shared.u32 	%r533, [%r1183+40];
	ld.shared.u32 	%r534, [%r1185+28];
	// begin inline asm
	dp4a.s32.s32 %r532, %r533, %r534, %r420;
	// end inline asm
	ld.shared.u32 	%r537, [%r1183+76];
	ld.shared.u32 	%r538, [%r1185+16];
	// begin inline asm
	dp4a.s32.s32 %r536, %r537, %r538, %r424;
	// end inline asm
	ld.shared.u32 	%r541, [%r1183+76];
	ld.shared.u32 	%r542, [%r1185+20];
	// begin inline asm
	dp4a.s32.s32 %r540, %r541, %r542, %r428;
	// end inline asm
	ld.shared.u32 	%r545, [%r1183+76];
	ld.shared.u32 	%r546, [%r1185+24];
	// begin inline asm
	dp4a.s32.s32 %r544, %r545, %r546, %r432;
	// end inline asm
	ld.shared.u32 	%r549, [%r1183+76];
	ld.shared.u32 	%r550, [%r1185+28];
	// begin inline asm
	dp4a.s32.s32 %r548, %r549, %r550, %r436;
	// end inline asm
	ld.shared.u32 	%r553, [%r1183+112];
	ld.shared.u32 	%r554, [%r1185+16];
	// begin inline asm
	dp4a.s32.s32 %r552, %r553, %r554, %r440;
	// end inline asm
	ld.shared.u32 	%r557, [%r1183+112];
	ld.shared.u32 	%r558, [%r1185+20];
	// begin inline asm
	dp4a.s32.s32 %r556, %r557, %r558, %r444;
	// end inline asm
	ld.shared.u32 	%r561, [%r1183+112];
	ld.shared.u32 	%r562, [%r1185+24];
	// begin inline asm
	dp4a.s32.s32 %r560, %r561, %r562, %r448;
	// end inline asm
	ld.shared.u32 	%r565, [%r1183+112];
	ld.shared.u32 	%r566, [%r1185+28];
	// begin inline asm
	dp4a.s32.s32 %r564, %r565, %r566, %r452;
	// end inline asm
	ld.shared.u32 	%r569, [%r1183+148];
	ld.shared.u32 	%r570, [%r1185+16];
	// begin inline asm
	dp4a.s32.s32 %r568, %r569, %r570, %r456;
	// end inline asm
	ld.shared.u32 	%r573, [%r1183+148];
	ld.shared.u32 	%r574, [%r1185+20];
	// begin inline asm
	dp4a.s32.s32 %r572, %r573, %r574, %r460;
	// end inline asm
	ld.shared.u32 	%r577, [%r1183+148];
	ld.shared.u32 	%r578, [%r1185+24];
	// begin inline asm
	dp4a.s32.s32 %r576, %r577, %r578, %r464;
	// end inline asm
	ld.shared.u32 	%r581, [%r1183+148];
	ld.shared.u32 	%r582, [%r1185+28];
	// begin inline asm
	dp4a.s32.s32 %r580, %r581, %r582, %r468;
	// end inline asm
	ld.shared.u32 	%r585, [%r1183+184];
	ld.shared.u32 	%r586, [%r1185+16];
	// begin inline asm
	dp4a.s32.s32 %r584, %r585, %r586, %r472;
	// end inline asm
	ld.shared.u32 	%r589, [%r1183+184];
	ld.shared.u32 	%r590, [%r1185+20];
	// begin inline asm
	dp4a.s32.s32 %r588, %r589, %r590, %r476;
	// end inline asm
	ld.shared.u32 	%r593, [%r1183+184];
	ld.shared.u32 	%r594, [%r1185+24];
	// begin inline asm
	dp4a.s32.s32 %r592, %r593, %r594, %r480;
	// end inline asm
	ld.shared.u32 	%r597, [%r1183+184];
	ld.shared.u32 	%r598, [%r1185+28];
	// begin inline asm
	dp4a.s32.s32 %r596, %r597, %r598, %r484;
	// end inline asm
	ld.shared.u32 	%r601, [%r1183+220];
	ld.shared.u32 	%r602, [%r1185+16];
	// begin inline asm
	dp4a.s32.s32 %r600, %r601, %r602, %r488;
	// end inline asm
	ld.shared.u32 	%r605, [%r1183+220];
	ld.shared.u32 	%r606, [%r1185+20];
	// begin inline asm
	dp4a.s32.s32 %r604, %r605, %r606, %r492;
	// end inline asm
	ld.shared.u32 	%r609, [%r1183+220];
	ld.shared.u32 	%r610, [%r1185+24];
	// begin inline asm
	dp4a.s32.s32 %r608, %r609, %r610, %r496;
	// end inline asm
	ld.shared.u32 	%r613, [%r1183+220];
	ld.shared.u32 	%r614, [%r1185+28];
	// begin inline asm
	dp4a.s32.s32 %r612, %r613, %r614, %r500;
	// end inline asm
	ld.shared.u32 	%r617, [%r1183+40];
	ld.shared.u32 	%r618, [%r1185+64];
	// begin inline asm
	dp4a.s32.s32 %r616, %r617, %r618, %r504;
	// end inline asm
	ld.shared.u32 	%r621, [%r1183+40];
	ld.shared.u32 	%r622, [%r1185+68];
	// begin inline asm
	dp4a.s32.s32 %r620, %r621, %r622, %r508;
	// end inline asm
	ld.shared.u32 	%r625, [%r1183+40];
	ld.shared.u32 	%r626, [%r1185+72];
	// begin inline asm
	dp4a.s32.s32 %r624, %r625, %r626, %r512;
	// end inline asm
	ld.shared.u32 	%r629, [%r1183+40];
	ld.shared.u32 	%r630, [%r1185+76];
	// begin inline asm
	dp4a.s32.s32 %r628, %r629, %r630, %r516;
	// end inline asm
	ld.shared.u32 	%r633, [%r1183+76];
	ld.shared.u32 	%r634, [%r1185+64];
	// begin inline asm
	dp4a.s32.s32 %r632, %r633, %r634, %r520;
	// end inline asm
	ld.shared.u32 	%r637, [%r1183+76];
	ld.shared.u32 	%r638, [%r1185+68];
	// begin inline asm
	dp4a.s32.s32 %r636, %r637, %r638, %r524;
	// end inline asm
	ld.shared.u32 	%r641, [%r1183+76];
	ld.shared.u32 	%r642, [%r1185+72];
	// begin inline asm
	dp4a.s32.s32 %r640, %r641, %r642, %r528;
	// end inline asm
	ld.shared.u32 	%r645, [%r1183+76];
	ld.shared.u32 	%r646, [%r1185+76];
	// begin inline asm
	dp4a.s32.s32 %r644, %r645, %r646, %r532;
	// end inline asm
	ld.shared.u32 	%r649, [%r1183+112];
	ld.shared.u32 	%r650, [%r1185+64];
	// begin inline asm
	dp4a.s32.s32 %r648, %r649, %r650, %r536;
	// end inline asm
	ld.shared.u32 	%r653, [%r1183+112];
	ld.shared.u32 	%r654, [%r1185+68];
	// begin inline asm
	dp4a.s32.s32 %r652, %r653, %r654, %r540;
	// end inline asm
	ld.shared.u32 	%r657, [%r1183+112];
	ld.shared.u32 	%r658, [%r1185+72];
	// begin inline asm
	dp4a.s32.s32 %r656, %r657, %r658, %r544;
	// end inline asm
	ld.shared.u32 	%r661, [%r1183+112];
	ld.shared.u32 	%r662, [%r1185+76];
	// begin inline asm
	dp4a.s32.s32 %r660, %r661, %r662, %r548;
	// end inline asm
	ld.shared.u32 	%r665, [%r1183+148];
	ld.shared.u32 	%r666, [%r1185+64];
	// begin inline asm
	dp4a.s32.s32 %r664, %r665, %r666, %r552;
	// end inline asm
	ld.shared.u32 	%r669, [%r1183+148];
	ld.shared.u32 	%r670, [%r1185+68];
	// begin inline asm
	dp4a.s32.s32 %r668, %r669, %r670, %r556;
	// end inline asm
	ld.shared.u32 	%r673, [%r1183+148];
	ld.shared.u32 	%r674, [%r1185+72];
	// begin inline asm
	dp4a.s32.s32 %r672, %r673, %r674, %r560;
	// end inline asm
	ld.shared.u32 	%r677, [%r1183+148];
	ld.shared.u32 	%r678, [%r1185+76];
	// begin inline asm
	dp4a.s32.s32 %r676, %r677, %r678, %r564;
	// end inline asm
	ld.shared.u32 	%r681, [%r1183+184];
	ld.shared.u32 	%r682, [%r1185+64];
	// begin inline asm
	dp4a.s32.s32 %r680, %r681, %r682, %r568;
	// end inline asm
	ld.shared.u32 	%r685, [%r1183+184];
	ld.shared.u32 	%r686, [%r1185+68];
	// begin inline asm
	dp4a.s32.s32 %r684, %r685, %r686, %r572;
	// end inline asm
	ld.shared.u32 	%r689, [%r1183+184];
	ld.shared.u32 	%r690, [%r1185+72];
	// begin inline asm
	dp4a.s32.s32 %r688, %r689, %r690, %r576;
	// end inline asm
	ld.shared.u32 	%r693, [%r1183+184];
	ld.shared.u32 	%r694, [%r1185+76];
	// begin inline asm
	dp4a.s32.s32 %r692, %r693, %r694, %r580;
	// end inline asm
	ld.shared.u32 	%r697, [%r1183+220];
	ld.shared.u32 	%r698, [%r1185+64];
	// begin inline asm
	dp4a.s32.s32 %r696, %r697, %r698, %r584;
	// end inline asm
	ld.shared.u32 	%r701, [%r1183+220];
	ld.shared.u32 	%r702, [%r1185+68];
	// begin inline asm
	dp4a.s32.s32 %r700, %r701, %r702, %r588;
	// end inline asm
	ld.shared.u32 	%r705, [%r1183+220];
	ld.shared.u32 	%r706, [%r1185+72];
	// begin inline asm
	dp4a.s32.s32 %r704, %r705, %r706, %r592;
	// end inline asm
	ld.shared.u32 	%r709, [%r1183+220];
	ld.shared.u32 	%r710, [%r1185+76];
	// begin inline asm
	dp4a.s32.s32 %r708, %r709, %r710, %r596;
	// end inline asm
	ld.shared.u32 	%r713, [%r1183+256];
	ld.shared.u32 	%r714, [%r1185+64];
	// begin inline asm
	dp4a.s32.s32 %r712, %r713, %r714, %r600;
	// end inline asm
	ld.shared.u32 	%r717, [%r1183+256];
	ld.shared.u32 	%r718, [%r1185+68];
	// begin inline asm
	dp4a.s32.s32 %r716, %r717, %r718, %r604;
	// end inline asm
	ld.shared.u32 	%r721, [%r1183+256];
	ld.shared.u32 	%r722, [%r1185+72];
	// begin inline asm
	dp4a.s32.s32 %r720, %r721, %r722, %r608;
	// end inline asm
	ld.shared.u32 	%r725, [%r1183+256];
	ld.shared.u32 	%r726, [%r1185+76];
	// begin inline asm
	dp4a.s32.s32 %r724, %r725, %r726, %r612;
	// end inline asm
	ld.shared.u32 	%r729, [%r1183+76];
	ld.shared.u32 	%r730, [%r1185+112];
	// begin inline asm
	dp4a.s32.s32 %r728, %r729, %r730, %r616;
	// end inline asm
	ld.shared.u32 	%r733, [%r1183+76];
	ld.shared.u32 	%r734, [%r1185+116];
	// begin inline asm
	dp4a.s32.s32 %r732, %r733, %r734, %r620;
	// end inline asm
	ld.shared.u32 	%r737, [%r1183+76];
	ld.shared.u32 	%r738, [%r1185+120];
	// begin inline asm
	dp4a.s32.s32 %r736, %r737, %r738, %r624;
	// end inline asm
	ld.shared.u32 	%r741, [%r1183+76];
	ld.shared.u32 	%r742, [%r1185+124];
	// begin inline asm
	dp4a.s32.s32 %r740, %r741, %r742, %r628;
	// end inline asm
	ld.shared.u32 	%r745, [%r1183+112];
	ld.shared.u32 	%r746, [%r1185+112];
	// begin inline asm
	dp4a.s32.s32 %r744, %r745, %r746, %r632;
	// end inline asm
	ld.shared.u32 	%r749, [%r1183+112];
	ld.shared.u32 	%r750, [%r1185+116];
	// begin inline asm
	dp4a.s32.s32 %r748, %r749, %r750, %r636;
	// end inline asm
	ld.shared.u32 	%r753, [%r1183+112];
	ld.shared.u32 	%r754, [%r1185+120];
	// begin inline asm
	dp4a.s32.s32 %r752, %r753, %r754, %r640;
	// end inline asm
	ld.shared.u32 	%r757, [%r1183+112];
	ld.shared.u32 	%r758, [%r1185+124];
	// begin inline asm
	dp4a.s32.s32 %r756, %r757, %r758, %r644;
	// end inline asm
	ld.shared.u32 	%r761, [%r1183+148];
	ld.shared.u32 	%r762, [%r1185+112];
	// begin inline asm
	dp4a.s32.s32 %r760, %r761, %r762, %r648;
	// end inline asm
	ld.shared.u32 	%r765, [%r1183+148];
	ld.shared.u32 	%r766, [%r1185+116];
	// begin inline asm
	dp4a.s32.s32 %r764, %r765, %r766, %r652;
	// end inline asm
	ld.shared.u32 	%r769, [%r1183+148];
	ld.shared.u32 	%r770, [%r1185+120];
	// begin inline asm
	dp4a.s32.s32 %r768, %r769, %r770, %r656;
	// end inline asm
	ld.shared.u32 	%r773, [%r1183+148];
	ld.shared.u32 	%r774, [%r1185+124];
	// begin inline asm
	dp4a.s32.s32 %r772, %r773, %r774, %r660;
	// end inline asm
	ld.shared.u32 	%r777, [%r1183+184];
	ld.shared.u32 	%r778, [%r1185+112];
	// begin inline asm
	dp4a.s32.s32 %r776, %r777, %r778, %r664;
	// end inline asm
	ld.shared.u32 	%r781, [%r1183+184];
	ld.shared.u32 	%r782, [%r1185+116];
	// begin inline asm
	dp4a.s32.s32 %r780, %r781, %r782, %r668;
	// end inline asm
	ld.shared.u32 	%r785, [%r1183+184];
	ld.shared.u32 	%r786, [%r1185+120];
	// begin inline asm
	dp4a.s32.s32 %r784, %r785, %r786, %r672;
	// end inline asm
	ld.shared.u32 	%r789, [%r1183+184];
	ld.shared.u32 	%r790, [%r1185+124];
	// begin inline asm
	dp4a.s32.s32 %r788, %r789, %r790, %r676;
	// end inline asm
	ld.shared.u32 	%r793, [%r1183+220];
	ld.shared.u32 	%r794, [%r1185+112];
	// begin inline asm
	dp4a.s32.s32 %r792, %r793, %r794, %r680;
	// end inline asm
	ld.shared.u32 	%r797, [%r1183+220];
	ld.shared.u32 	%r798, [%r1185+116];
	// begin inline asm
	dp4a.s32.s32 %r796, %r797, %r798, %r684;
	// end inline asm
	ld.shared.u32 	%r801, [%r1183+220];
	ld.shared.u32 	%r802, [%r1185+120];
	// begin inline asm
	dp4a.s32.s32 %r800, %r801, %r802, %r688;
	// end inline asm
	ld.shared.u32 	%r805, [%r1183+220];
	ld.shared.u32 	%r806, [%r1185+124];
	// begin inline asm
	dp4a.s32.s32 %r804, %r805, %r806, %r692;
	// end inline asm
	ld.shared.u32 	%r809, [%r1183+256];
	ld.shared.u32 	%r810, [%r1185+112];
	// begin inline asm
	dp4a.s32.s32 %r808, %r809, %r810, %r696;
	// end inline asm
	ld.shared.u32 	%r813, [%r1183+256];
	ld.shared.u32 	%r814, [%r1185+116];
	// begin inline asm
	dp4a.s32.s32 %r812, %r813, %r814, %r700;
	// end inline asm
	ld.shared.u32 	%r817, [%r1183+256];
	ld.shared.u32 	%r818, [%r1185+120];
	// begin inline asm
	dp4a.s32.s32 %r816, %r817, %r818, %r704;
	// end inline asm
	ld.shared.u32 	%r821, [%r1183+256];
	ld.shared.u32 	%r822, [%r1185+124];
	// begin inline asm
	dp4a.s32.s32 %r820, %r821, %r822, %r708;
	// end inline asm
	ld.shared.u32 	%r825, [%r1183+292];
	ld.shared.u32 	%r826, [%r1185+112];
	// begin inline asm
	dp4a.s32.s32 %r824, %r825, %r826, %r712;
	// end inline asm
	ld.shared.u32 	%r829, [%r1183+292];
	ld.shared.u32 	%r830, [%r1185+116];
	// begin inline asm
	dp4a.s32.s32 %r828, %r829, %r830, %r716;
	// end inline asm
	ld.shared.u32 	%r833, [%r1183+292];
	ld.shared.u32 	%r834, [%r1185+120];
	// begin inline asm
	dp4a.s32.s32 %r832, %r833, %r834, %r720;
	// end inline asm
	ld.shared.u32 	%r837, [%r1183+292];
	ld.shared.u32 	%r838, [%r1185+124];
	// begin inline asm
	dp4a.s32.s32 %r836, %r837, %r838, %r724;
	// end inline asm
	ld.shared.u32 	%r841, [%r1183+8];
	ld.shared.u32 	%r842, [%r1185+32];
	// begin inline asm
	dp4a.s32.s32 %r840, %r841, %r842, %r728;
	// end inline asm
	ld.shared.u32 	%r845, [%r1183+8];
	ld.shared.u32 	%r846, [%r1185+36];
	// begin inline asm
	dp4a.s32.s32 %r844, %r845, %r846, %r732;
	// end inline asm
	ld.shared.u32 	%r849, [%r1183+8];
	ld.shared.u32 	%r850, [%r1185+40];
	// begin inline asm
	dp4a.s32.s32 %r848, %r849, %r850, %r736;
	// end inline asm
	ld.shared.u32 	%r853, [%r1183+8];
	ld.shared.u32 	%r854, [%r1185+44];
	// begin inline asm
	dp4a.s32.s32 %r852, %r853, %r854, %r740;
	// end inline asm
	ld.shared.u32 	%r857, [%r1183+44];
	ld.shared.u32 	%r858, [%r1185+32];
	// begin inline asm
	dp4a.s32.s32 %r856, %r857, %r858, %r744;
	// end inline asm
	ld.shared.u32 	%r861, [%r1183+44];
	ld.shared.u32 	%r862, [%r1185+36];
	// begin inline asm
	dp4a.s32.s32 %r860, %r861, %r862, %r748;
	// end inline asm
	ld.shared.u32 	%r865, [%r1183+44];
	ld.shared.u32 	%r866, [%r1185+40];
	// begin inline asm
	dp4a.s32.s32 %r864, %r865, %r866, %r752;
	// end inline asm
	ld.shared.u32 	%r869, [%r1183+44];
	ld.shared.u32 	%r870, [%r1185+44];
	// begin inline asm
	dp4a.s32.s32 %r868, %r869, %r870, %r756;
	// end inline asm
	ld.shared.u32 	%r873, [%r1183+80];
	ld.shared.u32 	%r874, [%r1185+32];
	// begin inline asm
	dp4a.s32.s32 %r872, %r873, %r874, %r760;
	// end inline asm
	ld.shared.u32 	%r877, [%r1183+80];
	ld.shared.u32 	%r878, [%r1185+36];
	// begin inline asm
	dp4a.s32.s32 %r876, %r877, %r878, %r764;
	// end inline asm
	ld.shared.u32 	%r881, [%r1183+80];
	ld.shared.u32 	%r882, [%r1185+40];
	// begin inline asm
	dp4a.s32.s32 %r880, %r881, %r882, %r768;
	// end inline asm
	ld.shared.u32 	%r885, [%r1183+80];
	ld.shared.u32 	%r886, [%r1185+44];
	// begin inline asm
	dp4a.s32.s32 %r884, %r885, %r886, %r772;
	// end inline asm
	ld.shared.u32 	%r889, [%r1183+116];
	ld.shared.u32 	%r890, [%r1185+32];
	// begin inline asm
	dp4a.s32.s32 %r888, %r889, %r890, %r776;
	// end inline asm
	ld.shared.u32 	%r893, [%r1183+116];
	ld.shared.u32 	%r894, [%r1185+36];
	// begin inline asm
	dp4a.s32.s32 %r892, %r893, %r894, %r780;
	// end inline asm
	ld.shared.u32 	%r897, [%r1183+116];
	ld.shared.u32 	%r898, [%r1185+40];
	// begin inline asm
	dp4a.s32.s32 %r896, %r897, %r898, %r784;
	// end inline asm
	ld.shared.u32 	%r901, [%r1183+116];
	ld.shared.u32 	%r902, [%r1185+44];
	// begin inline asm
	dp4a.s32.s32 %r900, %r901, %r902, %r788;
	// end inline asm
	ld.shared.u32 	%r905, [%r1183+152];
	ld.shared.u32 	%r906, [%r1185+32];
	// begin inline asm
	dp4a.s32.s32 %r904, %r905, %r906, %r792;
	// end inline asm
	ld.shared.u32 	%r909, [%r1183+152];
	ld.shared.u32 	%r910, [%r1185+36];
	// begin inline asm
	dp4a.s32.s32 %r908, %r909, %r910, %r796;
	// end inline asm
	ld.shared.u32 	%r913, [%r1183+152];
	ld.shared.u32 	%r914, [%r1185+40];
	// begin inline asm
	dp4a.s32.s32 %r912, %r913, %r914, %r800;
	// end inline asm
	ld.shared.u32 	%r917, [%r1183+152];
	ld.shared.u32 	%r918, [%r1185+44];
	// begin inline asm
	dp4a.s32.s32 %r916, %r917, %r918, %r804;
	// end inline asm
	ld.shared.u32 	%r921, [%r1183+188];
	ld.shared.u32 	%r922, [%r1185+32];
	// begin inline asm
	dp4a.s32.s32 %r920, %r921, %r922, %r808;
	// end inline asm
	ld.shared.u32 	%r925, [%r1183+188];
	ld.shared.u32 	%r926, [%r1185+36];
	// begin inline asm
	dp4a.s32.s32 %r924, %r925, %r926, %r812;
	// end inline asm
	ld.shared.u32 	%r929, [%r1183+188];
	ld.shared.u32 	%r930, [%r1185+40];
	// begin inline asm
	dp4a.s32.s32 %r928, %r929, %r930, %r816;
	// end inline asm
	ld.shared.u32 	%r933, [%r1183+188];
	ld.shared.u32 	%r934, [%r1185+44];
	// begin inline asm
	dp4a.s32.s32 %r932, %r933, %r934, %r820;
	// end inline asm
	ld.shared.u32 	%r937, [%r1183+224];
	ld.shared.u32 	%r938, [%r1185+32];
	// begin inline asm
	dp4a.s32.s32 %r936, %r937, %r938, %r824;
	// end inline asm
	ld.shared.u32 	%r941, [%r1183+224];
	ld.shared.u32 	%r942, [%r1185+36];
	// begin inline asm
	dp4a.s32.s32 %r940, %r941, %r942, %r828;
	// end inline asm
	ld.shared.u32 	%r945, [%r1183+224];
	ld.shared.u32 	%r946, [%r1185+40];
	// begin inline asm
	dp4a.s32.s32 %r944, %r945, %r946, %r832;
	// end inline asm
	ld.shared.u32 	%r949, [%r1183+224];
	ld.shared.u32 	%r950, [%r1185+44];
	// begin inline asm
	dp4a.s32.s32 %r948, %r949, %r950, %r836;
	// end inline asm
	ld.shared.u32 	%r953, [%r1183+44];
	ld.shared.u32 	%r954, [%r1185+80];
	// begin inline asm
	dp4a.s32.s32 %r952, %r953, %r954, %r840;
	// end inline asm
	ld.shared.u32 	%r957, [%r1183+44];
	ld.shared.u32 	%r958, [%r1185+84];
	// begin inline asm
	dp4a.s32.s32 %r956, %r957, %r958, %r844;
	// end inline asm
	ld.shared.u32 	%r961, [%r1183+44];
	ld.shared.u32 	%r962, [%r1185+88];
	// begin inline asm
	dp4a.s32.s32 %r960, %r961, %r962, %r848;
	// end inline asm
	ld.shared.u32 	%r965, [%r1183+44];
	ld.shared.u32 	%r966, [%r1185+92];
	// begin inline asm
	dp4a.s32.s32 %r964, %r965, %r966, %r852;
	// end inline asm
	ld.shared.u32 	%r969, [%r1183+80];
	ld.shared.u32 	%r970, [%r1185+80];
	// begin inline asm
	dp4a.s32.s32 %r968, %r969, %r970, %r856;
	// end inline asm
	ld.shared.u32 	%r973, [%r1183+80];
	ld.shared.u32 	%r974, [%r1185+84];
	// begin inline asm
	dp4a.s32.s32 %r972, %r973, %r974, %r860;
	// end inline asm
	ld.shared.u32 	%r977, [%r1183+80];
	ld.shared.u32 	%r978, [%r1185+88];
	// begin inline asm
	dp4a.s32.s32 %r976, %r977, %r978, %r864;
	// end inline asm
	ld.shared.u32 	%r981, [%r1183+80];
	ld.shared.u32 	%r982, [%r1185+92];
	// begin inline asm
	dp4a.s32.s32 %r980, %r981, %r982, %r868;
	// end inline asm
	ld.shared.u32 	%r985, [%r1183+116];
	ld.shared.u32 	%r986, [%r1185+80];
	// begin inline asm
	dp4a.s32.s32 %r984, %r985, %r986, %r872;
	// end inline asm
	ld.shared.u32 	%r989, [%r1183+116];
	ld.shared.u32 	%r990, [%r1185+84];
	// begin inline asm
	dp4a.s32.s32 %r988, %r989, %r990, %r876;
	// end inline asm
	ld.shared.u32 	%r993, [%r1183+116];
	ld.shared.u32 	%r994, [%r1185+88];
	// begin inline asm
	dp4a.s32.s32 %r992, %r993, %r994, %r880;
	// end inline asm
	ld.shared.u32 	%r997, [%r1183+116];
	ld.shared.u32 	%r998, [%r1185+92];
	// begin inline asm
	dp4a.s32.s32 %r996, %r997, %r998, %r884;
	// end inline asm
	ld.shared.u32 	%r1001, [%r1183+152];
	ld.shared.u32 	%r1002, [%r1185+80];
	// begin inline asm
	dp4a.s32.s32 %r1000, %r1001, %r1002, %r888;
	// end inline asm
	ld.shared.u32 	%r1005, [%r1183+152];
	ld.shared.u32 	%r1006, [%r1185+84];
	// begin inline asm
	dp4a.s32.s32 %r1004, %r1005, %r1006, %r892;
	// end inline asm
	ld.shared.u32 	%r1009, [%r1183+152];
	ld.shared.u32 	%r1010, [%r1185+88];
	// begin inline asm
	dp4a.s32.s32 %r1008, %r1009, %r1010, %r896;
	// end inline asm
	ld.shared.u32 	%r1013, [%r1183+152];
	ld.shared.u32 	%r1014, [%r1185+92];
	// begin inline asm
	dp4a.s32.s32 %r1012, %r1013, %r1014, %r900;
	// end inline asm
	ld.shared.u32 	%r1017, [%r1183+188];
	ld.shared.u32 	%r1018, [%r1185+80];
	// begin inline asm
	dp4a.s32.s32 %r1016, %r1017, %r1018, %r904;
	// end inline asm
	ld.shared.u32 	%r1021, [%r1183+188];
	ld.shared.u32 	%r1022, [%r1185+84];
	// begin inline asm
	dp4a.s32.s32 %r1020, %r1021, %r1022, %r908;
	// end inline asm
	ld.shared.u32 	%r1025, [%r1183+188];
	ld.shared.u32 	%r1026, [%r1185+88];
	// begin inline asm
	dp4a.s32.s32 %r1024, %r1025, %r1026, %r912;
	// end inline asm
	ld.shared.u32 	%r1029, [%r1183+188];
	ld.shared.u32 	%r1030, [%r1185+92];
	// begin inline asm
	dp4a.s32.s32 %r1028, %r1029, %r1030, %r916;
	// end inline asm
	ld.shared.u32 	%r1033, [%r1183+224];
	ld.shared.u32 	%r1034, [%r1185+80];
	// begin inline asm
	dp4a.s32.s32 %r1032, %r1033, %r1034, %r920;
	// end inline asm
	ld.shared.u32 	%r1037, [%r1183+224];
	ld.shared.u32 	%r1038, [%r1185+84];
	// begin inline asm
	dp4a.s32.s32 %r1036, %r1037, %r1038, %r924;
	// end inline asm
	ld.shared.u32 	%r1041, [%r1183+224];
	ld.shared.u32 	%r1042, [%r1185+88];
	// begin inline asm
	dp4a.s32.s32 %r1040, %r1041, %r1042, %r928;
	// end inline asm
	ld.shared.u32 	%r1045, [%r1183+224];
	ld.shared.u32 	%r1046, [%r1185+92];
	// begin inline asm
	dp4a.s32.s32 %r1044, %r1045, %r1046, %r932;
	// end inline asm
	ld.shared.u32 	%r1049, [%r1183+260];
	ld.shared.u32 	%r1050, [%r1185+80];
	// begin inline asm
	dp4a.s32.s32 %r1048, %r1049, %r1050, %r936;
	// end inline asm
	ld.shared.u32 	%r1053, [%r1183+260];
	ld.shared.u32 	%r1054, [%r1185+84];
	// begin inline asm
	dp4a.s32.s32 %r1052, %r1053, %r1054, %r940;
	// end inline asm
	ld.shared.u32 	%r1057, [%r1183+260];
	ld.shared.u32 	%r1058, [%r1185+88];
	// begin inline asm
	dp4a.s32.s32 %r1056, %r1057, %r1058, %r944;
	// end inline asm
	ld.shared.u32 	%r1061, [%r1183+260];
	ld.shared.u32 	%r1062, [%r1185+92];
	// begin inline asm
	dp4a.s32.s32 %r1060, %r1061, %r1062, %r948;
	// end inline asm
	ld.shared.u32 	%r1065, [%r1183+80];
	ld.shared.u32 	%r1066, [%r1185+128];
	// begin inline asm
	dp4a.s32.s32 %r2383, %r1065, %r1066, %r952;
	// end inline asm
	ld.shared.u32 	%r1069, [%r1183+80];
	ld.shared.u32 	%r1070, [%r1185+132];
	// begin inline asm
	dp4a.s32.s32 %r2382, %r1069, %r1070, %r956;
	// end inline asm
	ld.shared.u32 	%r1073, [%r1183+80];
	ld.shared.u32 	%r1074, [%r1185+136];
	// begin inline asm
	dp4a.s32.s32 %r2381, %r1073, %r1074, %r960;
	// end inline asm
	ld.shared.u32 	%r1077, [%r1183+80];
	ld.shared.u32 	%r1078, [%r1185+140];
	// begin inline asm
	dp4a.s32.s32 %r2380, %r1077, %r1078, %r964;
	// end inline asm
	ld.shared.u32 	%r1081, [%r1183+116];
	ld.shared.u32 	%r1082, [%r1185+128];
	// begin inline asm
	dp4a.s32.s32 %r2379, %r1081, %r1082, %r968;
	// end inline asm
	ld.shared.u32 	%r1085, [%r1183+116];
	ld.shared.u32 	%r1086, [%r1185+132];
	// begin inline asm
	dp4a.s32.s32 %r2378, %r1085, %r1086, %r972;
	// end inline asm
	ld.shared.u32 	%r1089, [%r1183+116];
	ld.shared.u32 	%r1090, [%r1185+136];
	// begin inline asm
	dp4a.s32.s32 %r2377, %r1089, %r1090, %r976;
	// end inline asm
	ld.shared.u32 	%r1093, [%r1183+116];
	ld.shared.u32 	%r1094, [%r1185+140];
	// begin inline asm
	dp4a.s32.s32 %r2376, %r1093, %r1094, %r980;
	// end inline asm
	ld.shared.u32 	%r1097, [%r1183+152];
	ld.shared.u32 	%r1098, [%r1185+128];
	// begin inline asm
	dp4a.s32.s32 %r2375, %r1097, %r1098, %r984;
	// end inline asm
	ld.shared.u32 	%r1101, [%r1183+152];
	ld.shared.u32 	%r1102, [%r1185+132];
	// begin inline asm
	dp4a.s32.s32 %r2374, %r1101, %r1102, %r988;
	// end inline asm
	ld.shared.u32 	%r1105, [%r1183+152];
	ld.shared.u32 	%r1106, [%r1185+136];
	// begin inline asm
	dp4a.s32.s32 %r2373, %r1105, %r1106, %r992;
	// end inline asm
	ld.shared.u32 	%r1109, [%r1183+152];
	ld.shared.u32 	%r1110, [%r1185+140];
	// begin inline asm
	dp4a.s32.s32 %r2372, %r1109, %r1110, %r996;
	// end inline asm
	ld.shared.u32 	%r1113, [%r1183+188];
	ld.shared.u32 	%r1114, [%r1185+128];
	// begin inline asm
	dp4a.s32.s32 %r2371, %r1113, %r1114, %r1000;
	// end inline asm
	ld.shared.u32 	%r1117, [%r1183+188];
	ld.shared.u32 	%r1118, [%r1185+132];
	// begin inline asm
	dp4a.s32.s32 %r2370, %r1117, %r1118, %r1004;
	// end inline asm
	ld.shared.u32 	%r1121, [%r1183+188];
	ld.shared.u32 	%r1122, [%r1185+136];
	// begin inline asm
	dp4a.s32.s32 %r2369, %r1121, %r1122, %r1008;
	// end inline asm
	ld.shared.u32 	%r1125, [%r1183+188];
	ld.shared.u32 	%r1126, [%r1185+140];
	// begin inline asm
	dp4a.s32.s32 %r2368, %r1125, %r1126, %r1012;
	// end inline asm
	ld.shared.u32 	%r1129, [%r1183+224];
	ld.shared.u32 	%r1130, [%r1185+128];
	// begin inline asm
	dp4a.s32.s32 %r2367, %r1129, %r1130, %r1016;
	// end inline asm
	ld.shared.u32 	%r1133, [%r1183+224];
	ld.shared.u32 	%r1134, [%r1185+132];
	// begin inline asm
	dp4a.s32.s32 %r2366, %r1133, %r1134, %r1020;
	// end inline asm
	ld.shared.u32 	%r1137, [%r1183+224];
	ld.shared.u32 	%r1138, [%r1185+136];
	// begin inline asm
	dp4a.s32.s32 %r2365, %r1137, %r1138, %r1024;
	// end inline asm
	ld.shared.u32 	%r1141, [%r1183+224];
	ld.shared.u32 	%r1142, [%r1185+140];
	// begin inline asm
	dp4a.s32.s32 %r2364, %r1141, %r1142, %r1028;
	// end inline asm
	ld.shared.u32 	%r1145, [%r1183+260];
	ld.shared.u32 	%r1146, [%r1185+128];
	// begin inline asm
	dp4a.s32.s32 %r2363, %r1145, %r1146, %r1032;
	// end inline asm
	ld.shared.u32 	%r1149, [%r1183+260];
	ld.shared.u32 	%r1150, [%r1185+132];
	// begin inline asm
	dp4a.s32.s32 %r2362, %r1149, %r1150, %r1036;
	// end inline asm
	ld.shared.u32 	%r1153, [%r1183+260];
	ld.shared.u32 	%r1154, [%r1185+136];
	// begin inline asm
	dp4a.s32.s32 %r2361, %r1153, %r1154, %r1040;
	// end inline asm
	ld.shared.u32 	%r1157, [%r1183+260];
	ld.shared.u32 	%r1158, [%r1185+140];
	// begin inline asm
	dp4a.s32.s32 %r2360, %r1157, %r1158, %r1044;
	// end inline asm
	ld.shared.u32 	%r1161, [%r1183+296];
	ld.shared.u32 	%r1162, [%r1185+128];
	// begin inline asm
	dp4a.s32.s32 %r2359, %r1161, %r1162, %r1048;
	// end inline asm
	ld.shared.u32 	%r1165, [%r1183+296];
	ld.shared.u32 	%r1166, [%r1185+132];
	// begin inline asm
	dp4a.s32.s32 %r2358, %r1165, %r1166, %r1052;
	// end inline asm
	ld.shared.u32 	%r1169, [%r1183+296];
	ld.shared.u32 	%r1170, [%r1185+136];
	// begin inline asm
	dp4a.s32.s32 %r2357, %r1169, %r1170, %r1056;
	// end inline asm
	ld.shared.u32 	%r1173, [%r1183+296];
	ld.shared.u32 	%r1174, [%r1185+140];
	// begin inline asm
	dp4a.s32.s32 %r2356, %r1173, %r1174, %r1060;
	// end inline asm
	add.s64 	%rd234, %rd234, 144;
	add.s64 	%rd233, %rd233, 144;
	add.s64 	%rd232, %rd232, 144;
	add.s32 	%r2355, %r2355, 1;
	add.s32 	%r2354, %r2354, 196;
	setp.ne.s32 	%p26, %r2355, 0;
	@%p26 bra 	$L__BB4_7;
	bar.sync 	0;
	setp.gt.u32 	%p27, %r12, 161;
	setp.gt.u32 	%p28, %r92, 23;
	or.pred  	%p29, %p27, %p28;
	@%p29 bra 	$L__BB4_22;
	add.s32 	%r1187, %r13, -9;
	setp.gt.u32 	%p30, %r1187, 62;
	add.s16 	%rs109, %rs57, -1;
	and.b16  	%rs110, %rs109, 255;
	setp.gt.u16 	%p31, %rs110, 6;
	mov.b32 	%r2385, 0;
	or.pred  	%p32, %p30, %p31;
	@%p32 bra 	$L__BB4_21;
	ld.param.u64 	%rd229, [fused_nn_conv2d_cast_fixed_point_multiply_add_cast_nn_relu_cast_fixed_point_mult_18399029763786111876__7_kernel0_param_1];
	cvt.u64.u32 	%rd46, %r15;
	cvt.u64.u16 	%rd47, %rs2;
	and.b64  	%rd48, %rd47, 255;
	cvt.u64.u32 	%rd49, %r20;
	add.s64 	%rd50, %rd49, %rd48;
	add.s64 	%rd51, %rd50, %rd46;
	cvta.to.global.u64 	%rd52, %rd229;
	add.s64 	%rd53, %rd52, %rd51;
	ld.global.nc.u32 	%r2385, [%rd53+24860];
$L__BB4_21:
	mul.lo.s32 	%r1188, %r3, 28;
	mad.lo.s32 	%r1189, %r1, 448, %r1188;
	add.s32 	%r1190, %r1189, %r16;
	add.s32 	%r1192, %r1182, %r1190;
	st.shared.u32 	[%r1192], %r2385;
$L__BB4_22:
	ld.param.u64 	%rd231, [fused_nn_conv2d_cast_fixed_point_multiply_add_cast_nn_relu_cast_fixed_point_mult_18399029763786111876__7_kernel0_param_3];
	ld.param.u64 	%rd230, [fused_nn_conv2d_cast_fixed_point_multiply_add_cast_nn_relu_cast_fixed_point_mult_18399029763786111876__7_kernel0_param_2];
	cvta.to.global.u64 	%rd54, %rd231;
	cvta.to.global.u64 	%rd55, %rd230;
	bar.sync 	0;
	ld.shared.u32 	%r1194, [%r56+-8];
	add.s32 	%r2202, %r1184, %r55;
	ld.shared.u32 	%r1195, [%r2202+2304];
	// begin inline asm
	dp4a.s32.s32 %r1193, %r1194, %r1195, %r2383;
	// end inline asm
	ld.shared.u32 	%r1198, [%r56+-8];
	ld.shared.u32 	%r1199, [%r2202+2308];
	// begin inline asm
	dp4a.s32.s32 %r1197, %r1198, %r1199, %r2382;
	// end inline asm
	ld.shared.u32 	%r1202, [%r56+-8];
	ld.shared.u32 	%r1203, [%r2202+2312];
	// begin inline asm
	dp4a.s32.s32 %r1201, %r1202, %r1203, %r2381;
	// end inline asm
	ld.shared.u32 	%r1206, [%r56+-8];
	ld.shared.u32 	%r1207, [%r2202+2316];
	// begin inline asm
	dp4a.s32.s32 %r1205, %r1206, %r1207, %r2380;
	// end inline asm
	ld.shared.u32 	%r1210, [%r56+28];
	ld.shared.u32 	%r1211, [%r2202+2304];
	// begin inline asm
	dp4a.s32.s32 %r1209, %r1210, %r1211, %r2379;
	// end inline asm
	ld.shared.u32 	%r1214, [%r56+28];
	ld.shared.u32 	%r1215, [%r2202+2308];
	// begin inline asm
	dp4a.s32.s32 %r1213, %r1214, %r1215, %r2378;
	// end inline asm
	ld.shared.u32 	%r1218, [%r56+28];
	ld.shared.u32 	%r1219, [%r2202+2312];
	// begin inline asm
	dp4a.s32.s32 %r1217, %r1218, %r1219, %r2377;
	// end inline asm
	ld.shared.u32 	%r1222, [%r56+28];
	ld.shared.u32 	%r1223, [%r2202+2316];
	// begin inline asm
	dp4a.s32.s32 %r1221, %r1222, %r1223, %r2376;
	// end inline asm
	ld.shared.u32 	%r1226, [%r56+64];
	ld.shared.u32 	%r1227, [%r2202+2304];
	// begin inline asm
	dp4a.s32.s32 %r1225, %r1226, %r1227, %r2375;
	// end inline asm
	ld.shared.u32 	%r1230, [%r56+64];
	ld.shared.u32 	%r1231, [%r2202+2308];
	// begin inline asm
	dp4a.s32.s32 %r1229, %r1230, %r1231, %r2374;
	// end inline asm
	ld.shared.u32 	%r1234, [%r56+64];
	ld.shared.u32 	%r1235, [%r2202+2312];
	// begin inline asm
	dp4a.s32.s32 %r1233, %r1234, %r1235, %r2373;
	// end inline asm
	ld.shared.u32 	%r1238, [%r56+64];
	ld.shared.u32 	%r1239, [%r2202+2316];
	// begin inline asm
	dp4a.s32.s32 %r1237, %r1238, %r1239, %r2372;
	// end inline asm
	ld.shared.u32 	%r1242, [%r56+100];
	ld.shared.u32 	%r1243, [%r2202+2304];
	// begin inline asm
	dp4a.s32.s32 %r1241, %r1242, %r1243, %r2371;
	// end inline asm
	ld.shared.u32 	%r1246, [%r56+100];
	ld.shared.u32 	%r1247, [%r2202+2308];
	// begin inline asm
	dp4a.s32.s32 %r1245, %r1246, %r1247, %r2370;
	// end inline asm
	ld.shared.u32 	%r1250, [%r56+100];
	ld.shared.u32 	%r1251, [%r2202+2312];
	// begin inline asm
	dp4a.s32.s32 %r1249, %r1250, %r1251, %r2369;
	// end inline asm
	ld.shared.u32 	%r1254, [%r56+100];
	ld.shared.u32 	%r1255, [%r2202+2316];
	// begin inline asm
	dp4a.s32.s32 %r1253, %r1254, %r1255, %r2368;
	// end inline asm
	ld.shared.u32 	%r1258, [%r56+136];
	ld.shared.u32 	%r1259, [%r2202+2304];
	// begin inline asm
	dp4a.s32.s32 %r1257, %r1258, %r1259, %r2367;
	// end inline asm
	ld.shared.u32 	%r1262, [%r56+136];
	ld.shared.u32 	%r1263, [%r2202+2308];
	// begin inline asm
	dp4a.s32.s32 %r1261, %r1262, %r1263, %r2366;
	// end inline asm
	ld.shared.u32 	%r1266, [%r56+136];
	ld.shared.u32 	%r1267, [%r2202+2312];
	// begin inline asm
	dp4a.s32.s32 %r1265, %r1266, %r1267, %r2365;
	// end inline asm
	ld.shared.u32 	%r1270, [%r56+136];
	ld.shared.u32 	%r1271, [%r2202+2316];
	// begin inline asm
	dp4a.s32.s32 %r1269, %r1270, %r1271, %r2364;
	// end inline asm
	ld.shared.u32 	%r1274, [%r56+172];
	ld.shared.u32 	%r1275, [%r2202+2304];
	// begin inline asm
	dp4a.s32.s32 %r1273, %r1274, %r1275, %r2363;
	// end inline asm
	ld.shared.u32 	%r1278, [%r56+172];
	ld.shared.u32 	%r1279, [%r2202+2308];
	// begin inline asm
	dp4a.s32.s32 %r1277, %r1278, %r1279, %r2362;
	// end inline asm
	ld.shared.u32 	%r1282, [%r56+172];
	ld.shared.u32 	%r1283, [%r2202+2312];
	// begin inline asm
	dp4a.s32.s32 %r1281, %r1282, %r1283, %r2361;
	// end inline asm
	ld.shared.u32 	%r1286, [%r56+172];
	ld.shared.u32 	%r1287, [%r2202+2316];
	// begin inline asm
	dp4a.s32.s32 %r1285, %r1286, %r1287, %r2360;
	// end inline asm
	ld.shared.u32 	%r1290, [%r56+208];
	ld.shared.u32 	%r1291, [%r2202+2304];
	// begin inline asm
	dp4a.s32.s32 %r1289, %r1290, %r1291, %r2359;
	// end inline asm
	ld.shared.u32 	%r1294, [%r56+208];
	ld.shared.u32 	%r1295, [%r2202+2308];
	// begin inline asm
	dp4a.s32.s32 %r1293, %r1294, %r1295, %r2358;
	// end inline asm
	ld.shared.u32 	%r1298, [%r56+208];
	ld.shared.u32 	%r1299, [%r2202+2312];
	// begin inline asm
	dp4a.s32.s32 %r1297, %r1298, %r1299, %r2357;
	// end inline asm
	ld.shared.u32 	%r1302, [%r56+208];
	ld.shared.u32 	%r1303, [%r2202+2316];
	// begin inline asm
	dp4a.s32.s32 %r1301, %r1302, %r1303, %r2356;
	// end inline asm
	ld.shared.u32 	%r1306, [%r56+28];
	ld.shared.u32 	%r1307, [%r2202+2352];
	// begin inline asm
	dp4a.s32.s32 %r1305, %r1306, %r1307, %r1193;
	// end inline asm
	ld.shared.u32 	%r1310, [%r56+28];
	ld.shared.u32 	%r1311, [%r2202+2356];
	// begin inline asm
	dp4a.s32.s32 %r1309, %r1310, %r1311, %r1197;
	// end inline asm
	ld.shared.u32 	%r1314, [%r56+28];
	ld.shared.u32 	%r1315, [%r2202+2360];
	// begin inline asm
	dp4a.s32.s32 %r1313, %r1314, %r1315, %r1201;
	// end inline asm
	ld.shared.u32 	%r1318, [%r56+28];
	ld.shared.u32 	%r1319, [%r2202+2364];
	// begin inline asm
	dp4a.s32.s32 %r1317, %r1318, %r1319, %r1205;
	// end inline asm
	ld.shared.u32 	%r1322, [%r56+64];
	ld.shared.u32 	%r1323, [%r2202+2352];
	// begin inline asm
	dp4a.s32.s32 %r1321, %r1322, %r1323, %r1209;
	// end inline asm
	ld.shared.u32 	%r1326, [%r56+64];
	ld.shared.u32 	%r1327, [%r2202+2356];
	// begin inline asm
	dp4a.s32.s32 %r1325, %r1326, %r1327, %r1213;
	// end inline asm
	ld.shared.u32 	%r1330, [%r56+64];
	ld.shared.u32 	%r1331, [%r2202+2360];
	// begin inline asm
	dp4a.s32.s32 %r1329, %r1330, %r1331, %r1217;
	// end inline asm
	ld.shared.u32 	%r1334, [%r56+64];
	ld.shared.u32 	%r1335, [%r2202+2364];
	// begin inline asm
	dp4a.s32.s32 %r1333, %r1334, %r1335, %r1221;
	// end inline asm
	ld.shared.u32 	%r1338, [%r56+100];
	ld.shared.u32 	%r1339, [%r2202+2352];
	// begin inline asm
	dp4a.s32.s32 %r1337, %r1338, %r1339, %r1225;
	// end inline asm
	ld.shared.u32 	%r1342, [%r56+100];
	ld.shared.u32 	%r1343, [%r2202+2356];
	// begin inline asm
	dp4a.s32.s32 %r1341, %r1342, %r1343, %r1229;
	// end inline asm
	ld.shared.u32 	%r1346, [%r56+100];
	ld.shared.u32 	%r1347, [%r2202+2360];
	// begin inline asm
	dp4a.s32.s32 %r1345, %r1346, %r1347, %r1233;
	// end inline asm
	ld.shared.u32 	%r1350, [%r56+100];
	ld.shared.u32 	%r1351, [%r2202+2364];
	// begin inline asm
	dp4a.s32.s32 %r1349, %r1350, %r1351, %r1237;
	// end inline asm
	ld.shared.u32 	%r1354, [%r56+136];
	ld.shared.u32 	%r1355, [%r2202+2352];
	// begin inline asm
	dp4a.s32.s32 %r1353, %r1354, %r1355, %r1241;
	// end inline asm
	ld.shared.u32 	%r1358, [%r56+136];
	ld.shared.u32 	%r1359, [%r2202+2356];
	// begin inline asm
	dp4a.s32.s32 %r1357, %r1358, %r1359, %r1245;
	// end inline asm
	ld.shared.u32 	%r1362, [%r56+136];
	ld.shared.u32 	%r1363, [%r2202+2360];
	// begin inline asm
	dp4a.s32.s32 %r1361, %r1362, %r1363, %r1249;
	// end inline asm
	ld.shared.u32 	%r1366, [%r56+136];
	ld.shared.u32 	%r1367, [%r2202+2364];
	// begin inline asm
	dp4a.s32.s32 %r1365, %r1366, %r1367, %r1253;
	// end inline asm
	ld.shared.u32 	%r1370, [%r56+172];
	ld.shared.u32 	%r1371, [%r2202+2352];
	// begin inline asm
	dp4a.s32.s32 %r1369, %r1370, %r1371, %r1257;
	// end inline asm
	ld.shared.u32 	%r1374, [%r56+172];
	ld.shared.u32 	%r1375, [%r2202+2356];
	// begin inline asm
	dp4a.s32.s32 %r1373, %r1374, %r1375, %r1261;
	// end inline asm
	ld.shared.u32 	%r1378, [%r56+172];
	ld.shared.u32 	%r1379, [%r2202+2360];
	// begin inline asm
	dp4a.s32.s32 %r1377, %r1378, %r1379, %r1265;
	// end inline asm
	ld.shared.u32 	%r1382, [%r56+172];
	ld.shared.u32 	%r1383, [%r2202+2364];
	// begin inline asm
	dp4a.s32.s32 %r1381, %r1382, %r1383, %r1269;
	// end inline asm
	ld.shared.u32 	%r1386, [%r56+208];
	ld.shared.u32 	%r1387, [%r2202+2352];
	// begin inline asm
	dp4a.s32.s32 %r1385, %r1386, %r1387, %r1273;
	// end inline asm
	ld.shared.u32 	%r1390, [%r56+208];
	ld.shared.u32 	%r1391, [%r2202+2356];
	// begin inline asm
	dp4a.s32.s32 %r1389, %r1390, %r1391, %r1277;
	// end inline asm
	ld.shared.u32 	%r1394, [%r56+208];
	ld.shared.u32 	%r1395, [%r2202+2360];
	// begin inline asm
	dp4a.s32.s32 %r1393, %r1394, %r1395, %r1281;
	// end inline asm
	ld.shared.u32 	%r1398, [%r56+208];
	ld.shared.u32 	%r1399, [%r2202+2364];
	// begin inline asm
	dp4a.s32.s32 %r1397, %r1398, %r1399, %r1285;
	// end inline asm
	ld.shared.u32 	%r1402, [%r56+244];
	ld.shared.u32 	%r1403, [%r2202+2352];
	// begin inline asm
	dp4a.s32.s32 %r1401, %r1402, %r1403, %r1289;
	// end inline asm
	ld.shared.u32 	%r1406, [%r56+244];
	ld.shared.u32 	%r1407, [%r2202+2356];
	// begin inline asm
	dp4a.s32.s32 %r1405, %r1406, %r1407, %r1293;
	// end inline asm
	ld.shared.u32 	%r1410, [%r56+244];
	ld.shared.u32 	%r1411, [%r2202+2360];
	// begin inline asm
	dp4a.s32.s32 %r1409, %r1410, %r1411, %r1297;
	// end inline asm
	ld.shared.u32 	%r1414, [%r56+244];
	ld.shared.u32 	%r1415, [%r2202+2364];
	// begin inline asm
	dp4a.s32.s32 %r1413, %r1414, %r1415, %r1301;
	// end inline asm
	ld.shared.u32 	%r1418, [%r56+64];
	ld.shared.u32 	%r1419, [%r2202+2400];
	// begin inline asm
	dp4a.s32.s32 %r1417, %r1418, %r1419, %r1305;
	// end inline asm
	ld.shared.u32 	%r1422, [%r56+64];
	ld.shared.u32 	%r1423, [%r2202+2404];
	// begin inline asm
	dp4a.s32.s32 %r1421, %r1422, %r1423, %r1309;
	// end inline asm
	ld.shared.u32 	%r1426, [%r56+64];
	ld.shared.u32 	%r1427, [%r2202+2408];
	// begin inline asm
	dp4a.s32.s32 %r1425, %r1426, %r1427, %r1313;
	// end inline asm
	ld.shared.u32 	%r1430, [%r56+64];
	ld.shared.u32 	%r1431, [%r2202+2412];
	// begin inline asm
	dp4a.s32.s32 %r1429, %r1430, %r1431, %r1317;
	// end inline asm
	ld.shared.u32 	%r1434, [%r56+100];
	ld.shared.u32 	%r1435, [%r2202+2400];
	// begin inline asm
	dp4a.s32.s32 %r1433, %r1434, %r1435, %r1321;
	// end inline asm
	ld.shared.u32 	%r1438, [%r56+100];
	ld.shared.u32 	%r1439, [%r2202+2404];
	// begin inline asm
	dp4a.s32.s32 %r1437, %r1438, %r1439, %r1325;
	// end inline asm
	ld.shared.u32 	%r1442, [%r56+100];
	ld.shared.u32 	%r1443, [%r2202+2408];
	// begin inline asm
	dp4a.s32.s32 %r1441, %r1442, %r1443, %r1329;
	// end inline asm
	ld.shared.u32 	%r1446, [%r56+100];
	ld.shared.u32 	%r1447, [%r2202+2412];
	// begin inline asm
	dp4a.s32.s32 %r1445, %r1446, %r1447, %r1333;
	// end inline asm
	ld.shared.u32 	%r1450, [%r56+136];
	ld.shared.u32 	%r1451, [%r2202+2400];
	// begin inline asm
	dp4a.s32.s32 %r1449, %r1450, %r1451, %r1337;
	// end inline asm
	ld.shared.u32 	%r1454, [%r56+136];
	ld.shared.u32 	%r1455, [%r2202+2404];
	// begin inline asm
	dp4a.s32.s32 %r1453, %r1454, %r1455, %r1341;
	// end inline asm
	ld.shared.u32 	%r1458, [%r56+136];
	ld.shared.u32 	%r1459, [%r2202+2408];
	// begin inline asm
	dp4a.s32.s32 %r1457, %r1458, %r1459, %r1345;
	// end inline asm
	ld.shared.u32 	%r1462, [%r56+136];
	ld.shared.u32 	%r1463, [%r2202+2412];
	// begin inline asm
	dp4a.s32.s32 %r1461, %r1462, %r1463, %r1349;
	// end inline asm
	ld.shared.u32 	%r1466, [%r56+172];
	ld.shared.u32 	%r1467, [%r2202+2400];
	// begin inline asm
	dp4a.s32.s32 %r1465, %r1466, %r1467, %r1353;
	// end inline asm
	ld.shared.u32 	%r1470, [%r56+172];
	ld.shared.u32 	%r1471, [%r2202+2404];
	// begin inline asm
	dp4a.s32.s32 %r1469, %r1470, %r1471, %r1357;
	// end inline asm
	ld.shared.u32 	%r1474, [%r56+172];
	ld.shared.u32 	%r1475, [%r2202+2408];
	// begin inline asm
	dp4a.s32.s32 %r1473, %r1474, %r1475, %r1361;
	// end inline asm
	ld.shared.u32 	%r1478, [%r56+172];
	ld.shared.u32 	%r1479, [%r2202+2412];
	// begin inline asm
	dp4a.s32.s32 %r1477, %r1478, %r1479, %r1365;
	// end inline asm
	ld.shared.u32 	%r1482, [%r56+208];
	ld.shared.u32 	%r1483, [%r2202+2400];
	// begin inline asm
	dp4a.s32.s32 %r1481, %r1482, %r1483, %r1369;
	// end inline asm
	ld.shared.u32 	%r1486, [%r56+208];
	ld.shared.u32 	%r1487, [%r2202+2404];
	// begin inline asm
	dp4a.s32.s32 %r1485, %r1486, %r1487, %r1373;
	// end inline asm
	ld.shared.u32 	%r1490, [%r56+208];
	ld.shared.u32 	%r1491, [%r2202+2408];
	// begin inline asm
	dp4a.s32.s32 %r1489, %r1490, %r1491, %r1377;
	// end inline asm
	ld.shared.u32 	%r1494, [%r56+208];
	ld.shared.u32 	%r1495, [%r2202+2412];
	// begin inline asm
	dp4a.s32.s32 %r1493, %r1494, %r1495, %r1381;
	// end inline asm
	ld.shared.u32 	%r1498, [%r56+244];
	ld.shared.u32 	%r1499, [%r2202+2400];
	// begin inline asm
	dp4a.s32.s32 %r1497, %r1498, %r1499, %r1385;
	// end inline asm
	ld.shared.u32 	%r1502, [%r56+244];
	ld.shared.u32 	%r1503, [%r2202+2404];
	// begin inline asm
	dp4a.s32.s32 %r1501, %r1502, %r1503, %r1389;
	// end inline asm
	ld.shared.u32 	%r1506, [%r56+244];
	ld.shared.u32 	%r1507, [%r2202+2408];
	// begin inline asm
	dp4a.s32.s32 %r1505, %r1506, %r1507, %r1393;
	// end inline asm
	ld.shared.u32 	%r1510, [%r56+244];
	ld.shared.u32 	%r1511, [%r2202+2412];
	// begin inline asm
	dp4a.s32.s32 %r1509, %r1510, %r1511, %r1397;
	// end inline asm
	ld.shared.u32 	%r1514, [%r56+280];
	ld.shared.u32 	%r1515, [%r2202+2400];
	// begin inline asm
	dp4a.s32.s32 %r1513, %r1514, %r1515, %r1401;
	// end inline asm
	ld.shared.u32 	%r1518, [%r56+280];
	ld.shared.u32 	%r1519, [%r2202+2404];
	// begin inline asm
	dp4a.s32.s32 %r1517, %r1518, %r1519, %r1405;
	// end inline asm
	ld.shared.u32 	%r1522, [%r56+280];
	ld.shared.u32 	%r1523, [%r2202+2408];
	// begin inline asm
	dp4a.s32.s32 %r1521, %r1522, %r1523, %r1409;
	// end inline asm
	ld.shared.u32 	%r1526, [%r56+280];
	ld.shared.u32 	%r1527, [%r2202+2412];
	// begin inline asm
	dp4a.s32.s32 %r1525, %r1526, %r1527, %r1413;
	// end inline asm
	ld.shared.u32 	%r1530, [%r56+-4];
	ld.shared.u32 	%r1531, [%r2202+2320];
	// begin inline asm
	dp4a.s32.s32 %r1529, %r1530, %r1531, %r1417;
	// end inline asm
	ld.shared.u32 	%r1534, [%r56+-4];
	ld.shared.u32 	%r1535, [%r2202+2324];
	// begin inline asm
	dp4a.s32.s32 %r1533, %r1534, %r1535, %r1421;
	// end inline asm
	ld.shared.u32 	%r1538, [%r56+-4];
	ld.shared.u32 	%r1539, [%r2202+2328];
	// begin inline asm
	dp4a.s32.s32 %r1537, %r1538, %r1539, %r1425;
	// end inline asm
	ld.shared.u32 	%r1542, [%r56+-4];
	ld.shared.u32 	%r1543, [%r2202+2332];
	// begin inline asm
	dp4a.s32.s32 %r1541, %r1542, %r1543, %r1429;
	// end inline asm
	ld.shared.u32 	%r1546, [%r56+32];
	ld.shared.u32 	%r1547, [%r2202+2320];
	// begin inline asm
	dp4a.s32.s32 %r1545, %r1546, %r1547, %r1433;
	// end inline asm
	ld.shared.u32 	%r1550, [%r56+32];
	ld.shared.u32 	%r1551, [%r2202+2324];
	// begin inline asm
	dp4a.s32.s32 %r1549, %r1550, %r1551, %r1437;
	// end inline asm
	ld.shared.u32 	%r1554, [%r56+32];
	ld.shared.u32 	%r1555, [%r2202+2328];
	// begin inline asm
	dp4a.s32.s32 %r1553, %r1554, %r1555, %r1441;
	// end inline asm
	ld.shared.u32 	%r1558, [%r56+32];
	ld.shared.u32 	%r1559, [%r2202+2332];
	// begin inline asm
	dp4a.s32.s32 %r1557, %r1558, %r1559, %r1445;
	// end inline asm
	ld.shared.u32 	%r1562, [%r56+68];
	ld.shared.u32 	%r1563, [%r2202+2320];
	// begin inline asm
	dp4a.s32.s32 %r1561, %r1562, %r1563, %r1449;
	// end inline asm
	ld.shared.u32 	%r1566, [%r56+68];
	ld.shared.u32 	%r1567, [%r2202+2324];
	// begin inline asm
	dp4a.s32.s32 %r1565, %r1566, %r1567, %r1453;
	// end inline asm
	ld.shared.u32 	%r1570, [%r56+68];
	ld.shared.u32 	%r1571, [%r2202+2328];
	// begin inline asm
	dp4a.s32.s32 %r1569, %r1570, %r1571, %r1457;
	// end inline asm
	ld.shared.u32 	%r1574, [%r56+68];
	ld.shared.u32 	%r1575, [%r2202+2332];
	// begin inline asm
	dp4a.s32.s32 %r1573, %r1574, %r1575, %r1461;
	// end inline asm
	ld.shared.u32 	%r1578, [%r56+104];
	ld.shared.u32 	%r1579, [%r2202+2320];
	// begin inline asm
	dp4a.s32.s32 %r1577, %r1578, %r1579, %r1465;
	// end inline asm
	ld.shared.u32 	%r1582, [%r56+104];
	ld.shared.u32 	%r1583, [%r2202+2324];
	// begin inline asm
	dp4a.s32.s32 %r1581, %r1582, %r1583, %r1469;
	// end inline asm
	ld.shared.u32 	%r1586, [%r56+104];
	ld.shared.u32 	%r1587, [%r2202+2328];
	// begin inline asm
	dp4a.s32.s32 %r1585, %r1586, %r1587, %r1473;
	// end inline asm
	ld.shared.u32 	%r1590, [%r56+104];
	ld.shared.u32 	%r1591, [%r2202+2332];
	// begin inline asm
	dp4a.s32.s32 %r1589, %r1590, %r1591, %r1477;
	// end inline asm
	ld.shared.u32 	%r1594, [%r56+140];
	ld.shared.u32 	%r1595, [%r2202+2320];
	// begin inline asm
	dp4a.s32.s32 %r1593, %r1594, %r1595, %r1481;
	// end inline asm
	ld.shared.u32 	%r1598, [%r56+140];
	ld.shared.u32 	%r1599, [%r2202+2324];
	// begin inline asm
	dp4a.s32.s32 %r1597, %r1598, %r1599, %r1485;
	// end inline asm
	ld.shared.u32 	%r1602, [%r56+140];
	ld.shared.u32 	%r1603, [%r2202+2328];
	// begin inline asm
	dp4a.s32.s32 %r1601, %r1602, %r1603, %r1489;
	// end inline asm
	ld.shared.u32 	%r1606, [%r56+140];
	ld.shared.u32 	%r1607, [%r2202+2332];
	// begin inline asm
	dp4a.s32.s32 %r1605, %r1606, %r1607, %r1493;
	// end inline asm
	ld.shared.u32 	%r1610, [%r56+176];
	ld.shared.u32 	%r1611, [%r2202+2320];
	// begin inline asm
	dp4a.s32.s32 %r1609, %r1610, %r1611, %r1497;
	// end inline asm
	ld.shared.u32 	%r1614, [%r56+176];
	ld.shared.u32 	%r1615, [%r2202+2324];
	// begin inline asm
	dp4a.s32.s32 %r1613, %r1614, %r1615, %r1501;
	// end inline asm
	ld.shared.u32 	%r1618, [%r56+176];
	ld.shared.u32 	%r1619, [%r2202+2328];
	// begin inline asm
	dp4a.s32.s32 %r1617, %r1618, %r1619, %r1505;
	// end inline asm
	ld.shared.u32 	%r1622, [%r56+176];
	ld.shared.u32 	%r1623, [%r2202+2332];
	// begin inline asm
	dp4a.s32.s32 %r1621, %r1622, %r1623, %r1509;
	// end inline asm
	ld.shared.u32 	%r1626, [%r56+212];
	ld.shared.u32 	%r1627, [%r2202+2320];
	// begin inline asm
	dp4a.s32.s32 %r1625, %r1626, %r1627, %r1513;
	// end inline asm
	ld.shared.u32 	%r1630, [%r56+212];
	ld.shared.u32 	%r1631, [%r2202+2324];
	// begin inline asm
	dp4a.s32.s32 %r1629, %r1630, %r1631, %r1517;
	// end inline asm
	ld.shared.u32 	%r1634, [%r56+212];
	ld.shared.u32 	%r1635, [%r2202+2328];
	// begin inline asm
	dp4a.s32.s32 %r1633, %r1634, %r1635, %r1521;
	// end inline asm
	ld.shared.u32 	%r1638, [%r56+212];
	ld.shared.u32 	%r1639, [%r2202+2332];
	// begin inline asm
	dp4a.s32.s32 %r1637, %r1638, %r1639, %r1525;
	// end inline asm
	ld.shared.u32 	%r1642, [%r56+32];
	ld.shared.u32 	%r1643, [%r2202+2368];
	// begin inline asm
	dp4a.s32.s32 %r1641, %r1642, %r1643, %r1529;
	// end inline asm
	ld.shared.u32 	%r1646, [%r56+32];
	ld.shared.u32 	%r1647, [%r2202+2372];
	// begin inline asm
	dp4a.s32.s32 %r1645, %r1646, %r1647, %r1533;
	// end inline asm
	ld.shared.u32 	%r1650, [%r56+32];
	ld.shared.u32 	%r1651, [%r2202+2376];
	// begin inline asm
	dp4a.s32.s32 %r1649, %r1650, %r1651, %r1537;
	// end inline asm
	ld.shared.u32 	%r1654, [%r56+32];
	ld.shared.u32 	%r1655, [%r2202+2380];
	// begin inline asm
	dp4a.s32.s32 %r1653, %r1654, %r1655, %r1541;
	// end inline asm
	ld.shared.u32 	%r1658, [%r56+68];
	ld.shared.u32 	%r1659, [%r2202+2368];
	// begin inline asm
	dp4a.s32.s32 %r1657, %r1658, %r1659, %r1545;
	// end inline asm
	ld.shared.u32 	%r1662, [%r56+68];
	ld.shared.u32 	%r1663, [%r2202+2372];
	// begin inline asm
	dp4a.s32.s32 %r1661, %r1662, %r1663, %r1549;
	// end inline asm
	ld.shared.u32 	%r1666, [%r56+68];
	ld.shared.u32 	%r1667, [%r2202+2376];
	// begin inline asm
	dp4a.s32.s32 %r1665, %r1666, %r1667, %r1553;
	// end inline asm
	ld.shared.u32 	%r1670, [%r56+68];
	ld.shared.u32 	%r1671, [%r2202+2380];
	// begin inline asm
	dp4a.s32.s32 %r1669, %r1670, %r1671, %r1557;
	// end inline asm
	ld.shared.u32 	%r1674, [%r56+104];
	ld.shared.u32 	%r1675, [%r2202+2368];
	// begin inline asm
	dp4a.s32.s32 %r1673, %r1674, %r1675, %r1561;
	// end inline asm
	ld.shared.u32 	%r1678, [%r56+104];
	ld.shared.u32 	%r1679, [%r2202+2372];
	// begin inline asm
	dp4a.s32.s32 %r1677, %r1678, %r1679, %r1565;
	// end inline asm
	ld.shared.u32 	%r1682, [%r56+104];
	ld.shared.u32 	%r1683, [%r2202+2376];
	// begin inline asm
	dp4a.s32.s32 %r1681, %r1682, %r1683, %r1569;
	// end inline asm
	ld.shared.u32 	%r1686, [%r56+104];
	ld.shared.u32 	%r1687, [%r2202+2380];
	// begin inline asm
	dp4a.s32.s32 %r1685, %r1686, %r1687, %r1573;
	// end inline asm
	ld.shared.u32 	%r1690, [%r56+140];
	ld.shared.u32 	%r1691, [%r2202+2368];
	// begin inline asm
	dp4a.s32.s32 %r1689, %r1690, %r1691, %r1577;
	// end inline asm
	ld.shared.u32 	%r1694, [%r56+140];
	ld.shared.u32 	%r1695, [%r2202+2372];
	// begin inline asm
	dp4a.s32.s32 %r1693, %r1694, %r1695, %r1581;
	// end inline asm
	ld.shared.u32 	%r1698, [%r56+140];
	ld.shared.u32 	%r1699, [%r2202+2376];
	// begin inline asm
	dp4a.s32.s32 %r1697, %r1698, %r1699, %r1585;
	// end inline asm
	ld.shared.u32 	%r1702, [%r56+140];
	ld.shared.u32 	%r1703, [%r2202+2380];
	// begin inline asm
	dp4a.s32.s32 %r1701, %r1702, %r1703, %r1589;
	// end inline asm
	ld.shared.u32 	%r1706, [%r56+176];
	ld.shared.u32 	%r1707, [%r2202+2368];
	// begin inline asm
	dp4a.s32.s32 %r1705, %r1706, %r1707, %r1593;
	// end inline asm
	ld.shared.u32 	%r1710, [%r56+176];
	ld.shared.u32 	%r1711, [%r2202+2372];
	// begin inline asm
	dp4a.s32.s32 %r1709, %r1710, %r1711, %r1597;
	// end inline asm
	ld.shared.u32 	%r1714, [%r56+176];
	ld.shared.u32 	%r1715, [%r2202+2376];
	// begin inline asm
	dp4a.s32.s32 %r1713, %r1714, %r1715, %r1601;
	// end inline asm
	ld.shared.u32 	%r1718, [%r56+176];
	ld.shared.u32 	%r1719, [%r2202+2380];
	// begin inline asm
	dp4a.s32.s32 %r1717, %r1718, %r1719, %r1605;
	// end inline asm
	ld.shared.u32 	%r1722, [%r56+212];
	ld.shared.u32 	%r1723, [%r2202+2368];
	// begin inline asm
	dp4a.s32.s32 %r1721, %r1722, %r1723, %r1609;
	// end inline asm
	ld.shared.u32 	%r1726, [%r56+212];
	ld.shared.u32 	%r1727, [%r2202+2372];
	// begin inline asm
	dp4a.s32.s32 %r1725, %r1726, %r1727, %r1613;
	// end inline asm
	ld.shared.u32 	%r1730, [%r56+212];
	ld.shared.u32 	%r1731, [%r2202+2376];
	// begin inline asm
	dp4a.s32.s32 %r1729, %r1730, %r1731, %r1617;
	// end inline asm
	ld.shared.u32 	%r1734, [%r56+212];
	ld.shared.u32 	%r1735, [%r2202+2380];
	// begin inline asm
	dp4a.s32.s32 %r1733, %r1734, %r1735, %r1621;
	// end inline asm
	ld.shared.u32 	%r1738, [%r56+248];
	ld.shared.u32 	%r1739, [%r2202+2368];
	// begin inline asm
	dp4a.s32.s32 %r1737, %r1738, %r1739, %r1625;
	// end inline asm
	ld.shared.u32 	%r1742, [%r56+248];
	ld.shared.u32 	%r1743, [%r2202+2372];
	// begin inline asm
	dp4a.s32.s32 %r1741, %r1742, %r1743, %r1629;
	// end inline asm
	ld.shared.u32 	%r1746, [%r56+248];
	ld.shared.u32 	%r1747, [%r2202+2376];
	// begin inline asm
	dp4a.s32.s32 %r1745, %r1746, %r1747, %r1633;
	// end inline asm
	ld.shared.u32 	%r1750, [%r56+248];
	ld.shared.u32 	%r1751, [%r2202+2380];
	// begin inline asm
	dp4a.s32.s32 %r1749, %r1750, %r1751, %r1637;
	// end inline asm
	ld.shared.u32 	%r1754, [%r56+68];
	ld.shared.u32 	%r1755, [%r2202+2416];
	// begin inline asm
	dp4a.s32.s32 %r1753, %r1754, %r1755, %r1641;
	// end inline asm
	ld.shared.u32 	%r1758, [%r56+68];
	ld.shared.u32 	%r1759, [%r2202+2420];
	// begin inline asm
	dp4a.s32.s32 %r1757, %r1758, %r1759, %r1645;
	// end inline asm
	ld.shared.u32 	%r1762, [%r56+68];
	ld.shared.u32 	%r1763, [%r2202+2424];
	// begin inline asm
	dp4a.s32.s32 %r1761, %r1762, %r1763, %r1649;
	// end inline asm
	ld.shared.u32 	%r1766, [%r56+68];
	ld.shared.u32 	%r1767, [%r2202+2428];
	// begin inline asm
	dp4a.s32.s32 %r1765, %r1766, %r1767, %r1653;
	// end inline asm
	ld.shared.u32 	%r1770, [%r56+104];
	ld.shared.u32 	%r1771, [%r2202+2416];
	// begin inline asm
	dp4a.s32.s32 %r1769, %r1770, %r1771, %r1657;
	// end inline asm
	ld.shared.u32 	%r1774, [%r56+104];
	ld.shared.u32 	%r1775, [%r2202+2420];
	// begin inline asm
	dp4a.s32.s32 %r1773, %r1774, %r1775, %r1661;
	// end inline asm
	ld.shared.u32 	%r1778, [%r56+104];
	ld.shared.u32 	%r1779, [%r2202+2424];
	// begin inline asm
	dp4a.s32.s32 %r1777, %r1778, %r1779, %r1665;
	// end inline asm
	ld.shared.u32 	%r1782, [%r56+104];
	ld.shared.u32 	%r1783, [%r2202+2428];
	// begin inline asm
	dp4a.s32.s32 %r1781, %r1782, %r1783, %r1669;
	// end inline asm
	ld.shared.u32 	%r1786, [%r56+140];
	ld.shared.u32 	%r1787, [%r2202+2416];
	// begin inline asm
	dp4a.s32.s32 %r1785, %r1786, %r1787, %r1673;
	// end inline asm
	ld.shared.u32 	%r1790, [%r56+140];
	ld.shared.u32 	%r1791, [%r2202+2420];
	// begin inline asm
	dp4a.s32.s32 %r1789, %r1790, %r1791, %r1677;
	// end inline asm
	ld.shared.u32 	%r1794, [%r56+140];
	ld.shared.u32 	%r1795, [%r2202+2424];
	// begin inline asm
	dp4a.s32.s32 %r1793, %r1794, %r1795, %r1681;
	// end inline asm
	ld.shared.u32 	%r1798, [%r56+140];
	ld.shared.u32 	%r1799, [%r2202+2428];
	// begin inline asm
	dp4a.s32.s32 %r1797, %r1798, %r1799, %r1685;
	// end inline asm
	ld.shared.u32 	%r1802, [%r56+176];
	ld.shared.u32 	%r1803, [%r2202+2416];
	// begin inline asm
	dp4a.s32.s32 %r1801, %r1802, %r1803, %r1689;
	// end inline asm
	ld.shared.u32 	%r1806, [%r56+176];
	ld.shared.u32 	%r1807, [%r2202+2420];
	// begin inline asm
	dp4a.s32.s32 %r1805, %r1806, %r1807, %r1693;
	// end inline asm
	ld.shared.u32 	%r1810, [%r56+176];
	ld.shared.u32 	%r1811, [%r2202+2424];
	// begin inline asm
	dp4a.s32.s32 %r1809, %r1810, %r1811, %r1697;
	// end inline asm
	ld.shared.u32 	%r1814, [%r56+176];
	ld.shared.u32 	%r1815, [%r2202+2428];
	// begin inline asm
	dp4a.s32.s32 %r1813, %r1814, %r1815, %r1701;
	// end inline asm
	ld.shared.u32 	%r1818, [%r56+212];
	ld.shared.u32 	%r1819, [%r2202+2416];
	// begin inline asm
	dp4a.s32.s32 %r1817, %r1818, %r1819, %r1705;
	// end inline asm
	ld.shared.u32 	%r1822, [%r56+212];
	ld.shared.u32 	%r1823, [%r2202+2420];
	// begin inline asm
	dp4a.s32.s32 %r1821, %r1822, %r1823, %r1709;
	// end inline asm
	ld.shared.u32 	%r1826, [%r56+212];
	ld.shared.u32 	%r1827, [%r2202+2424];
	// begin inline asm
	dp4a.s32.s32 %r1825, %r1826, %r1827, %r1713;
	// end inline asm
	ld.shared.u32 	%r1830, [%r56+212];
	ld.shared.u32 	%r1831, [%r2202+2428];
	// begin inline asm
	dp4a.s32.s32 %r1829, %r1830, %r1831, %r1717;
	// end inline asm
	ld.shared.u32 	%r1834, [%r56+248];
	ld.shared.u32 	%r1835, [%r2202+2416];
	// begin inline asm
	dp4a.s32.s32 %r1833, %r1834, %r1835, %r1721;
	// end inline asm
	ld.shared.u32 	%r1838, [%r56+248];
	ld.shared.u32 	%r1839, [%r2202+2420];
	// begin inline asm
	dp4a.s32.s32 %r1837, %r1838, %r1839, %r1725;
	// end inline asm
	ld.shared.u32 	%r1842, [%r56+248];
	ld.shared.u32 	%r1843, [%r2202+2424];
	// begin inline asm
	dp4a.s32.s32 %r1841, %r1842, %r1843, %r1729;
	// end inline asm
	ld.shared.u32 	%r1846, [%r56+248];
	ld.shared.u32 	%r1847, [%r2202+2428];
	// begin inline asm
	dp4a.s32.s32 %r1845, %r1846, %r1847, %r1733;
	// end inline asm
	ld.shared.u32 	%r1850, [%r56+284];
	ld.shared.u32 	%r1851, [%r2202+2416];
	// begin inline asm
	dp4a.s32.s32 %r1849, %r1850, %r1851, %r1737;
	// end inline asm
	ld.shared.u32 	%r1854, [%r56+284];
	ld.shared.u32 	%r1855, [%r2202+2420];
	// begin inline asm
	dp4a.s32.s32 %r1853, %r1854, %r1855, %r1741;
	// end inline asm
	ld.shared.u32 	%r1858, [%r56+284];
	ld.shared.u32 	%r1859, [%r2202+2424];
	// begin inline asm
	dp4a.s32.s32 %r1857, %r1858, %r1859, %r1745;
	// end inline asm
	ld.shared.u32 	%r1862, [%r56+284];
	ld.shared.u32 	%r1863, [%r2202+2428];
	// begin inline asm
	dp4a.s32.s32 %r1861, %r1862, %r1863, %r1749;
	// end inline asm
	ld.shared.u32 	%r1866, [%r56];
	ld.shared.u32 	%r1867, [%r2202+2336];
	// begin inline asm
	dp4a.s32.s32 %r1865, %r1866, %r1867, %r1753;
	// end inline asm
	ld.shared.u32 	%r1870, [%r56];
	ld.shared.u32 	%r1871, [%r2202+2340];
	// begin inline asm
	dp4a.s32.s32 %r1869, %r1870, %r1871, %r1757;
	// end inline asm
	ld.shared.u32 	%r1874, [%r56];
	ld.shared.u32 	%r1875, [%r2202+2344];
	// begin inline asm
	dp4a.s32.s32 %r1873, %r1874, %r1875, %r1761;
	// end inline asm
	ld.shared.u32 	%r1878, [%r56];
	ld.shared.u32 	%r1879, [%r2202+2348];
	// begin inline asm
	dp4a.s32.s32 %r1877, %r1878, %r1879, %r1765;
	// end inline asm
	ld.shared.u32 	%r1882, [%r56+36];
	ld.shared.u32 	%r1883, [%r2202+2336];
	// begin inline asm
	dp4a.s32.s32 %r1881, %r1882, %r1883, %r1769;
	// end inline asm
	ld.shared.u32 	%r1886, [%r56+36];
	ld.shared.u32 	%r1887, [%r2202+2340];
	// begin inline asm
	dp4a.s32.s32 %r1885, %r1886, %r1887, %r1773;
	// end inline asm
	ld.shared.u32 	%r1890, [%r56+36];
	ld.shared.u32 	%r1891, [%r2202+2344];
	// begin inline asm
	dp4a.s32.s32 %r1889, %r1890, %r1891, %r1777;
	// end inline asm
	ld.shared.u32 	%r1894, [%r56+36];
	ld.shared.u32 	%r1895, [%r2202+2348];
	// begin inline asm
	dp4a.s32.s32 %r1893, %r1894, %r1895, %r1781;
	// end inline asm
	ld.shared.u32 	%r1898, [%r56+72];
	ld.shared.u32 	%r1899, [%r2202+2336];
	// begin inline asm
	dp4a.s32.s32 %r1897, %r1898, %r1899, %r1785;
	// end inline asm
	ld.shared.u32 	%r1902, [%r56+72];
	ld.shared.u32 	%r1903, [%r2202+2340];
	// begin inline asm
	dp4a.s32.s32 %r1901, %r1902, %r1903, %r1789;
	// end inline asm
	ld.shared.u32 	%r1906, [%r56+72];
	ld.shared.u32 	%r1907, [%r2202+2344];
	// begin inline asm
	dp4a.s32.s32 %r1905, %r1906, %r1907, %r1793;
	// end inline asm
	ld.shared.u32 	%r1910, [%r56+72];
	ld.shared.u32 	%r1911, [%r2202+2348];
	// begin inline asm
	dp4a.s32.s32 %r1909, %r1910, %r1911, %r1797;
	// end inline asm
	ld.shared.u32 	%r1914, [%r56+108];
	ld.shared.u32 	%r1915, [%r2202+2336];
	// begin inline asm
	dp4a.s32.s32 %r1913, %r1914, %r1915, %r1801;
	// end inline asm
	ld.shared.u32 	%r1918, [%r56+108];
	ld.shared.u32 	%r1919, [%r2202+2340];
	// begin inline asm
	dp4a.s32.s32 %r1917, %r1918, %r1919, %r1805;
	// end inline asm
	ld.shared.u32 	%r1922, [%r56+108];
	ld.shared.u32 	%r1923, [%r2202+2344];
	// begin inline asm
	dp4a.s32.s32 %r1921, %r1922, %r1923, %r1809;
	// end inline asm
	ld.shared.u32 	%r1926, [%r56+108];
	ld.shared.u32 	%r1927, [%r2202+2348];
	// begin inline asm
	dp4a.s32.s32 %r1925, %r1926, %r1927, %r1813;
	// end inline asm
	ld.shared.u32 	%r1930, [%r56+144];
	ld.shared.u32 	%r1931, [%r2202+2336];
	// begin inline asm
	dp4a.s32.s32 %r1929, %r1930, %r1931, %r1817;
	// end inline asm
	ld.shared.u32 	%r1934, [%r56+144];
	ld.shared.u32 	%r1935, [%r2202+2340];
	// begin inline asm
	dp4a.s32.s32 %r1933, %r1934, %r1935, %r1821;
	// end inline asm
	ld.shared.u32 	%r1938, [%r56+144];
	ld.shared.u32 	%r1939, [%r2202+2344];
	// begin inline asm
	dp4a.s32.s32 %r1937, %r1938, %r1939, %r1825;
	// end inline asm
	ld.shared.u32 	%r1942, [%r56+144];
	ld.shared.u32 	%r1943, [%r2202+2348];
	// begin inline asm
	dp4a.s32.s32 %r1941, %r1942, %r1943, %r1829;
	// end inline asm
	ld.shared.u32 	%r1946, [%r56+180];
	ld.shared.u32 	%r1947, [%r2202+2336];
	// begin inline asm
	dp4a.s32.s32 %r1945, %r1946, %r1947, %r1833;
	// end inline asm
	ld.shared.u32 	%r1950, [%r56+180];
	ld.shared.u32 	%r1951, [%r2202+2340];
	// begin inline asm
	dp4a.s32.s32 %r1949, %r1950, %r1951, %r1837;
	// end inline asm
	ld.shared.u32 	%r1954, [%r56+180];
	ld.shared.u32 	%r1955, [%r2202+2344];
	// begin inline asm
	dp4a.s32.s32 %r1953, %r1954, %r1955, %r1841;
	// end inline asm
	ld.shared.u32 	%r1958, [%r56+180];
	ld.shared.u32 	%r1959, [%r2202+2348];
	// begin inline asm
	dp4a.s32.s32 %r1957, %r1958, %r1959, %r1845;
	// end inline asm
	ld.shared.u32 	%r1962, [%r56+216];
	ld.shared.u32 	%r1963, [%r2202+2336];
	// begin inline asm
	dp4a.s32.s32 %r1961, %r1962, %r1963, %r1849;
	// end inline asm
	ld.shared.u32 	%r1966, [%r56+216];
	ld.shared.u32 	%r1967, [%r2202+2340];
	// begin inline asm
	dp4a.s32.s32 %r1965, %r1966, %r1967, %r1853;
	// end inline asm
	ld.shared.u32 	%r1970, [%r56+216];
	ld.shared.u32 	%r1971, [%r2202+2344];
	// begin inline asm
	dp4a.s32.s32 %r1969, %r1970, %r1971, %r1857;
	// end inline asm
	ld.shared.u32 	%r1974, [%r56+216];
	ld.shared.u32 	%r1975, [%r2202+2348];
	// begin inline asm
	dp4a.s32.s32 %r1973, %r1974, %r1975, %r1861;
	// end inline asm
	ld.shared.u32 	%r1978, [%r56+36];
	ld.shared.u32 	%r1979, [%r2202+2384];
	// begin inline asm
	dp4a.s32.s32 %r1977, %r1978, %r1979, %r1865;
	// end inline asm
	ld.shared.u32 	%r1982, [%r56+36];
	ld.shared.u32 	%r1983, [%r2202+2388];
	// begin inline asm
	dp4a.s32.s32 %r1981, %r1982, %r1983, %r1869;
	// end inline asm
	ld.shared.u32 	%r1986, [%r56+36];
	ld.shared.u32 	%r1987, [%r2202+2392];
	// begin inline asm
	dp4a.s32.s32 %r1985, %r1986, %r1987, %r1873;
	// end inline asm
	ld.shared.u32 	%r1990, [%r56+36];
	ld.shared.u32 	%r1991, [%r2202+2396];
	// begin inline asm
	dp4a.s32.s32 %r1989, %r1990, %r1991, %r1877;
	// end inline asm
	ld.shared.u32 	%r1994, [%r56+72];
	ld.shared.u32 	%r1995, [%r2202+2384];
	// begin inline asm
	dp4a.s32.s32 %r1993, %r1994, %r1995, %r1881;
	// end inline asm
	ld.shared.u32 	%r1998, [%r56+72];
	ld.shared.u32 	%r1999, [%r2202+2388];
	// begin inline asm
	dp4a.s32.s32 %r1997, %r1998, %r1999, %r1885;
	// end inline asm
	ld.shared.u32 	%r2002, [%r56+72];
	ld.shared.u32 	%r2003, [%r2202+2392];
	// begin inline asm
	dp4a.s32.s32 %r2001, %r2002, %r2003, %r1889;
	// end inline asm
	ld.shared.u32 	%r2006, [%r56+72];
	ld.shared.u32 	%r2007, [%r2202+2396];
	// begin inline asm
	dp4a.s32.s32 %r2005, %r2006, %r2007, %r1893;
	// end inline asm
	ld.shared.u32 	%r2010, [%r56+108];
	ld.shared.u32 	%r2011, [%r2202+2384];
	// begin inline asm
	dp4a.s32.s32 %r2009, %r2010, %r2011, %r1897;
	// end inline asm
	ld.shared.u32 	%r2014, [%r56+108];
	ld.shared.u32 	%r2015, [%r2202+2388];
	// begin inline asm
	dp4a.s32.s32 %r2013, %r2014, %r2015, %r1901;
	// end inline asm
	ld.shared.u32 	%r2018, [%r56+108];
	ld.shared.u32 	%r2019, [%r2202+2392];
	// begin inline asm
	dp4a.s32.s32 %r2017, %r2018, %r2019, %r1905;
	// end inline asm
	ld.shared.u32 	%r2022, [%r56+108];
	ld.shared.u32 	%r2023, [%r2202+2396];
	// begin inline asm
	dp4a.s32.s32 %r2021, %r2022, %r2023, %r1909;
	// end inline asm
	ld.shared.u32 	%r2026, [%r56+144];
	ld.shared.u32 	%r2027, [%r2202+2384];
	// begin inline asm
	dp4a.s32.s32 %r2025, %r2026, %r2027, %r1913;
	// end inline asm
	ld.shared.u32 	%r2030, [%r56+144];
	ld.shared.u32 	%r2031, [%r2202+2388];
	// begin inline asm
	dp4a.s32.s32 %r2029, %r2030, %r2031, %r1917;
	// end inline asm
	ld.shared.u32 	%r2034, [%r56+144];
	ld.shared.u32 	%r2035, [%r2202+2392];
	// begin inline asm
	dp4a.s32.s32 %r2033, %r2034, %r2035, %r1921;
	// end inline asm
	ld.shared.u32 	%r2038, [%r56+144];
	ld.shared.u32 	%r2039, [%r2202+2396];
	// begin inline asm
	dp4a.s32.s32 %r2037, %r2038, %r2039, %r1925;
	// end inline asm
	ld.shared.u32 	%r2042, [%r56+180];
	ld.shared.u32 	%r2043, [%r2202+2384];
	// begin inline asm
	dp4a.s32.s32 %r2041, %r2042, %r2043, %r1929;
	// end inline asm
	ld.shared.u32 	%r2046, [%r56+180];
	ld.shared.u32 	%r2047, [%r2202+2388];
	// begin inline asm
	dp4a.s32.s32 %r2045, %r2046, %r2047, %r1933;
	// end inline asm
	ld.shared.u32 	%r2050, [%r56+180];
	ld.shared.u32 	%r2051, [%r2202+2392];
	// begin inline asm
	dp4a.s32.s32 %r2049, %r2050, %r2051, %r1937;
	// end inline asm
	ld.shared.u32 	%r2054, [%r56+180];
	ld.shared.u32 	%r2055, [%r2202+2396];
	// begin inline asm
	dp4a.s32.s32 %r2053, %r2054, %r2055, %r1941;
	// end inline asm
	ld.shared.u32 	%r2058, [%r56+216];
	ld.shared.u32 	%r2059, [%r2202+2384];
	// begin inline asm
	dp4a.s32.s32 %r2057, %r2058, %r2059, %r1945;
	// end inline asm
	ld.shared.u32 	%r2062, [%r56+216];
	ld.shared.u32 	%r2063, [%r2202+2388];
	// begin inline asm
	dp4a.s32.s32 %r2061, %r2062, %r2063, %r1949;
	// end inline asm
	ld.shared.u32 	%r2066, [%r56+216];
	ld.shared.u32 	%r2067, [%r2202+2392];
	// begin inline asm
	dp4a.s32.s32 %r2065, %r2066, %r2067, %r1953;
	// end inline asm
	ld.shared.u32 	%r2070, [%r56+216];
	ld.shared.u32 	%r2071, [%r2202+2396];
	// begin inline asm
	dp4a.s32.s32 %r2069, %r2070, %r2071, %r1957;
	// end inline asm
	ld.shared.u32 	%r2074, [%r56+252];
	ld.shared.u32 	%r2075, [%r2202+2384];
	// begin inline asm
	dp4a.s32.s32 %r2073, %r2074, %r2075, %r1961;
	// end inline asm
	ld.shared.u32 	%r2078, [%r56+252];
	ld.shared.u32 	%r2079, [%r2202+2388];
	// begin inline asm
	dp4a.s32.s32 %r2077, %r2078, %r2079, %r1965;
	// end inline asm
	ld.shared.u32 	%r2082, [%r56+252];
	ld.shared.u32 	%r2083, [%r2202+2392];
	// begin inline asm
	dp4a.s32.s32 %r2081, %r2082, %r2083, %r1969;
	// end inline asm
	ld.shared.u32 	%r2086, [%r56+252];
	ld.shared.u32 	%r2087, [%r2202+2396];
	// begin inline asm
	dp4a.s32.s32 %r2085, %r2086, %r2087, %r1973;
	// end inline asm
	ld.shared.u32 	%r2090, [%r56+72];
	ld.shared.u32 	%r2091, [%r2202+2432];
	// begin inline asm
	dp4a.s32.s32 %r2089, %r2090, %r2091, %r1977;
	// end inline asm
	ld.shared.u32 	%r2094, [%r56+72];
	ld.shared.u32 	%r2095, [%r2202+2436];
	// begin inline asm
	dp4a.s32.s32 %r2093, %r2094, %r2095, %r1981;
	// end inline asm
	ld.shared.u32 	%r2098, [%r56+72];
	ld.shared.u32 	%r2099, [%r2202+2440];
	// begin inline asm
	dp4a.s32.s32 %r2097, %r2098, %r2099, %r1985;
	// end inline asm
	ld.shared.u32 	%r2102, [%r56+72];
	ld.shared.u32 	%r2103, [%r2202+2444];
	// begin inline asm
	dp4a.s32.s32 %r2101, %r2102, %r2103, %r1989;
	// end inline asm
	ld.shared.u32 	%r2106, [%r56+108];
	ld.shared.u32 	%r2107, [%r2202+2432];
	// begin inline asm
	dp4a.s32.s32 %r2105, %r2106, %r2107, %r1993;
	// end inline asm
	ld.shared.u32 	%r2110, [%r56+108];
	ld.shared.u32 	%r2111, [%r2202+2436];
	// begin inline asm
	dp4a.s32.s32 %r2109, %r2110, %r2111, %r1997;
	// end inline asm
	ld.shared.u32 	%r2114, [%r56+108];
	ld.shared.u32 	%r2115, [%r2202+2440];
	// begin inline asm
	dp4a.s32.s32 %r2113, %r2114, %r2115, %r2001;
	// end inline asm
	ld.shared.u32 	%r2118, [%r56+108];
	ld.shared.u32 	%r2119, [%r2202+2444];
	// begin inline asm
	dp4a.s32.s32 %r2117, %r2118, %r2119, %r2005;
	// end inline asm
	ld.shared.u32 	%r2122, [%r56+144];
	ld.shared.u32 	%r2123, [%r2202+2432];
	// begin inline asm
	dp4a.s32.s32 %r2121, %r2122, %r2123, %r2009;
	// end inline asm
	ld.shared.u32 	%r2126, [%r56+144];
	ld.shared.u32 	%r2127, [%r2202+2436];
	// begin inline asm
	dp4a.s32.s32 %r2125, %r2126, %r2127, %r2013;
	// end inline asm
	ld.shared.u32 	%r2130, [%r56+144];
	ld.shared.u32 	%r2131, [%r2202+2440];
	// begin inline asm
	dp4a.s32.s32 %r2129, %r2130, %r2131, %r2017;
	// end inline asm
	ld.shared.u32 	%r2134, [%r56+144];
	ld.shared.u32 	%r2135, [%r2202+2444];
	// begin inline asm
	dp4a.s32.s32 %r2133, %r2134, %r2135, %r2021;
	// end inline asm
	ld.shared.u32 	%r2138, [%r56+180];
	ld.shared.u32 	%r2139, [%r2202+2432];
	// begin inline asm
	dp4a.s32.s32 %r2137, %r2138, %r2139, %r2025;
	// end inline asm
	ld.shared.u32 	%r2142, [%r56+180];
	ld.shared.u32 	%r2143, [%r2202+2436];
	// begin inline asm
	dp4a.s32.s32 %r2141, %r2142, %r2143, %r2029;
	// end inline asm
	ld.shared.u32 	%r2146, [%r56+180];
	ld.shared.u32 	%r2147, [%r2202+2440];
	// begin inline asm
	dp4a.s32.s32 %r2145, %r2146, %r2147, %r2033;
	// end inline asm
	ld.shared.u32 	%r2150, [%r56+180];
	ld.shared.u32 	%r2151, [%r2202+2444];
	// begin inline asm
	dp4a.s32.s32 %r2149, %r2150, %r2151, %r2037;
	// end inline asm
	ld.shared.u32 	%r2154, [%r56+216];
	ld.shared.u32 	%r2155, [%r2202+2432];
	// begin inline asm
	dp4a.s32.s32 %r2153, %r2154, %r2155, %r2041;
	// end inline asm
	ld.shared.u32 	%r2158, [%r56+216];
	ld.shared.u32 	%r2159, [%r2202+2436];
	// begin inline asm
	dp4a.s32.s32 %r2157, %r2158, %r2159, %r2045;
	// end inline asm
	ld.shared.u32 	%r2162, [%r56+216];
	ld.shared.u32 	%r2163, [%r2202+2440];
	// begin inline asm
	dp4a.s32.s32 %r2161, %r2162, %r2163, %r2049;
	// end inline asm
	ld.shared.u32 	%r2166, [%r56+216];
	ld.shared.u32 	%r2167, [%r2202+2444];
	// begin inline asm
	dp4a.s32.s32 %r2165, %r2166, %r2167, %r2053;
	// end inline asm
	ld.shared.u32 	%r2170, [%r56+252];
	ld.shared.u32 	%r2171, [%r2202+2432];
	// begin inline asm
	dp4a.s32.s32 %r2169, %r2170, %r2171, %r2057;
	// end inline asm
	ld.shared.u32 	%r2174, [%r56+252];
	ld.shared.u32 	%r2175, [%r2202+2436];
	// begin inline asm
	dp4a.s32.s32 %r2173, %r2174, %r2175, %r2061;
	// end inline asm
	ld.shared.u32 	%r2178, [%r56+252];
	ld.shared.u32 	%r2179, [%r2202+2440];
	// begin inline asm
	dp4a.s32.s32 %r2177, %r2178, %r2179, %r2065;
	// end inline asm
	ld.shared.u32 	%r2182, [%r56+252];
	ld.shared.u32 	%r2183, [%r2202+2444];
	// begin inline asm
	dp4a.s32.s32 %r2181, %r2182, %r2183, %r2069;
	// end inline asm
	ld.shared.u32 	%r2186, [%r56+288];
	ld.shared.u32 	%r2187, [%r2202+2432];
	// begin inline asm
	dp4a.s32.s32 %r2185, %r2186, %r2187, %r2073;
	// end inline asm
	ld.shared.u32 	%r2190, [%r56+288];
	ld.shared.u32 	%r2191, [%r2202+2436];
	// begin inline asm
	dp4a.s32.s32 %r2189, %r2190, %r2191, %r2077;
	// end inline asm
	ld.shared.u32 	%r2194, [%r56+288];
	ld.shared.u32 	%r2195, [%r2202+2440];
	// begin inline asm
	dp4a.s32.s32 %r2193, %r2194, %r2195, %r2081;
	// end inline asm
	ld.shared.u32 	%r2198, [%r56+288];
	ld.shared.u32 	%r2199, [%r2202+2444];
	// begin inline asm
	dp4a.s32.s32 %r2197, %r2198, %r2199, %r2085;
	// end inline asm
	shl.b32 	%r2203, %r7, 6;
	shl.b32 	%r2204, %r3, 2;
	add.s32 	%r2205, %r2203, %r2204;
	mad.lo.s32 	%r2206, %r1, 25088, %r14;
	mad.lo.s32 	%r2207, %r7, 3136, %r2206;
	mad.lo.s32 	%r2208, %r3, 196, %r2207;
	add.s32 	%r2209, %r2208, %r16;
	cvt.s64.s32 	%rd56, %r2089;
	mad.lo.s64 	%rd57, %rd56, 126697976692736, 1073741824;
	shr.u64 	%rd58, %rd57, 31;
	cvt.u32.u64 	%r2210, %rd58;
	mul.wide.u32 	%rd59, %r2205, 4;
	add.s64 	%rd60, %rd54, %rd59;
	ld.global.nc.u32 	%r2211, [%rd60];
	add.s32 	%r2212, %r2211, %r2210;
	max.s32 	%r2213, %r2212, 0;
	mul.wide.u32 	%rd61, %r2213, 1649746970;
	add.s64 	%rd62, %rd61, 9007199254740992;
	shr.u64 	%rd63, %rd62, 54;
	cvt.u32.u64 	%r2214, %rd63;
	min.u32 	%r2215, %r2214, 127;
	cvt.u64.u32 	%rd64, %r2209;
	add.s64 	%rd65, %rd55, %rd64;
	st.global.u8 	[%rd65], %r2215;
	cvt.s64.s32 	%rd66, %r2093;
	mad.lo.s64 	%rd67, %rd66, 126697976692736, 1073741824;
	shr.u64 	%rd68, %rd67, 31;
	cvt.u32.u64 	%r2216, %rd68;
	ld.global.nc.u32 	%r2217, [%rd60+4];
	add.s32 	%r2218, %r2217, %r2216;
	max.s32 	%r2219, %r2218, 0;
	mul.wide.u32 	%rd69, %r2219, 1649746970;
	add.s64 	%rd70, %rd69, 9007199254740992;
	shr.u64 	%rd71, %rd70, 54;
	cvt.u32.u64 	%r2220, %rd71;
	min.u32 	%r2221, %r2220, 127;
	st.global.u8 	[%rd65+1], %r2221;
	cvt.s64.s32 	%rd72, %r2097;
	mad.lo.s64 	%rd73, %rd72, 126697976692736, 1073741824;
	shr.u64 	%rd74, %rd73, 31;
	cvt.u32.u64 	%r2222, %rd74;
	ld.global.nc.u32 	%r2223, [%rd60+8];
	add.s32 	%r2224, %r2223, %r2222;
	max.s32 	%r2225, %r2224, 0;
	mul.wide.u32 	%rd75, %r2225, 1649746970;
	add.s64 	%rd76, %rd75, 9007199254740992;
	shr.u64 	%rd77, %rd76, 54;
	cvt.u32.u64 	%r2226, %rd77;
	min.u32 	%r2227, %r2226, 127;
	st.global.u8 	[%rd65+2], %r2227;
	cvt.s64.s32 	%rd78, %r2101;
	mad.lo.s64 	%rd79, %rd78, 126697976692736, 1073741824;
	shr.u64 	%rd80, %rd79, 31;
	cvt.u32.u64 	%r2228, %rd80;
	ld.global.nc.u32 	%r2229, [%rd60+12];
	add.s32 	%r2230, %r2229, %r2228;
	max.s32 	%r2231, %r2230, 0;
	mul.wide.u32 	%rd81, %r2231, 1649746970;
	add.s64 	%rd82, %rd81, 9007199254740992;
	shr.u64 	%rd83, %rd82, 54;
	cvt.u32.u64 	%r2232, %rd83;
	min.u32 	%r2233, %r2232, 127;
	st.global.u8 	[%rd65+3], %r2233;
	cvt.s64.s32 	%rd84, %r2105;
	mad.lo.s64 	%rd85, %rd84, 126697976692736, 1073741824;
	shr.u64 	%rd86, %rd85, 31;
	cvt.u32.u64 	%r2234, %rd86;
	add.s32 	%r2235, %r2211, %r2234;
	max.s32 	%r2236, %r2235, 0;
	mul.wide.u32 	%rd87, %r2236, 1649746970;
	add.s64 	%rd88, %rd87, 9007199254740992;
	shr.u64 	%rd89, %rd88, 54;
	cvt.u32.u64 	%r2237, %rd89;
	min.u32 	%r2238, %r2237, 127;
	st.global.u8 	[%rd65+28], %r2238;
	cvt.s64.s32 	%rd90, %r2109;
	mad.lo.s64 	%rd91, %rd90, 126697976692736, 1073741824;
	shr.u64 	%rd92, %rd91, 31;
	cvt.u32.u64 	%r2239, %rd92;
	add.s32 	%r2240, %r2217, %r2239;
	max.s32 	%r2241, %r2240, 0;
	mul.wide.u32 	%rd93, %r2241, 1649746970;
	add.s64 	%rd94, %rd93, 9007199254740992;
	shr.u64 	%rd95, %rd94, 54;
	cvt.u32.u64 	%r2242, %rd95;
	min.u32 	%r2243, %r2242, 127;
	st.global.u8 	[%rd65+29], %r2243;
	cvt.s64.s32 	%rd96, %r2113;
	mad.lo.s64 	%rd97, %rd96, 126697976692736, 1073741824;
	shr.u64 	%rd98, %rd97, 31;
	cvt.u32.u64 	%r2244, %rd98;
	add.s32 	%r2245, %r2223, %r2244;
	max.s32 	%r2246, %r2245, 0;
	mul.wide.u32 	%rd99, %r2246, 1649746970;
	add.s64 	%rd100, %rd99, 9007199254740992;
	shr.u64 	%rd101, %rd100, 54;
	cvt.u32.u64 	%r2247, %rd101;
	min.u32 	%r2248, %r2247, 127;
	st.global.u8 	[%rd65+30], %r2248;
	cvt.s64.s32 	%rd102, %r2117;
	mad.lo.s64 	%rd103, %rd102, 126697976692736, 1073741824;
	shr.u64 	%rd104, %rd103, 31;
	cvt.u32.u64 	%r2249, %rd104;
	add.s32 	%r2250, %r2229, %r2249;
	max.s32 	%r2251, %r2250, 0;
	mul.wide.u32 	%rd105, %r2251, 1649746970;
	add.s64 	%rd106, %rd105, 9007199254740992;
	shr.u64 	%rd107, %rd106, 54;
	cvt.u32.u64 	%r2252, %rd107;
	min.u32 	%r2253, %r2252, 127;
	st.global.u8 	[%rd65+31], %r2253;
	cvt.s64.s32 	%rd108, %r2121;
	mad.lo.s64 	%rd109, %rd108, 126697976692736, 1073741824;
	shr.u64 	%rd110, %rd109, 31;
	cvt.u32.u64 	%r2254, %rd110;
	add.s32 	%r2255, %r2211, %r2254;
	max.s32 	%r2256, %r2255, 0;
	mul.wide.u32 	%rd111, %r2256, 1649746970;
	add.s64 	%rd112, %rd111, 9007199254740992;
	shr.u64 	%rd113, %rd112, 54;
	cvt.u32.u64 	%r2257, %rd113;
	min.u32 	%r2258, %r2257, 127;
	st.global.u8 	[%rd65+56], %r2258;
	cvt.s64.s32 	%rd114, %r2125;
	mad.lo.s64 	%rd115, %rd114, 126697976692736, 1073741824;
	shr.u64 	%rd116, %rd115, 31;
	cvt.u32.u64 	%r2259, %rd116;
	add.s32 	%r2260, %r2217, %r2259;
	max.s32 	%r2261, %r2260, 0;
	mul.wide.u32 	%rd117, %r2261, 1649746970;
	add.s64 	%rd118, %rd117, 9007199254740992;
	shr.u64 	%rd119, %rd118, 54;
	cvt.u32.u64 	%r2262, %rd119;
	min.u32 	%r2263, %r2262, 127;
	st.global.u8 	[%rd65+57], %r2263;
	cvt.s64.s32 	%rd120, %r2129;
	mad.lo.s64 	%rd121, %rd120, 126697976692736, 1073741824;
	shr.u64 	%rd122, %rd121, 31;
	cvt.u32.u64 	%r2264, %rd122;
	add.s32 	%r2265, %r2223, %r2264;
	max.s32 	%r2266, %r2265, 0;
	mul.wide.u32 	%rd123, %r2266, 1649746970;
	add.s64 	%rd124, %rd123, 9007199254740992;
	shr.u64 	%rd125, %rd124, 54;
	cvt.u32.u64 	%r2267, %rd125;
	min.u32 	%r2268, %r2267, 127;
	st.global.u8 	[%rd65+58], %r2268;
	cvt.s64.s32 	%rd126, %r2133;
	mad.lo.s64 	%rd127, %rd126, 126697976692736, 1073741824;
	shr.u64 	%rd128, %rd127, 31;
	cvt.u32.u64 	%r2269, %rd128;
	add.s32 	%r2270, %r2229, %r2269;
	max.s32 	%r2271, %r2270, 0;
	mul.wide.u32 	%rd129, %r2271, 1649746970;
	add.s64 	%rd130, %rd129, 9007199254740992;
	shr.u64 	%rd131, %rd130, 54;
	cvt.u32.u64 	%r2272, %rd131;
	min.u32 	%r2273, %r2272, 127;
	st.global.u8 	[%rd65+59], %r2273;
	cvt.s64.s32 	%rd132, %r2137;
	mad.lo.s64 	%rd133, %rd132, 126697976692736, 1073741824;
	shr.u64 	%rd134, %rd133, 31;
	cvt.u32.u64 	%r2274, %rd134;
	add.s32 	%r2275, %r2211, %r2274;
	max.s32 	%r2276, %r2275, 0;
	mul.wide.u32 	%rd135, %r2276, 1649746970;
	add.s64 	%rd136, %rd135, 9007199254740992;
	shr.u64 	%rd137, %rd136, 54;
	cvt.u32.u64 	%r2277, %rd137;
	min.u32 	%r2278, %r2277, 127;
	st.global.u8 	[%rd65+84], %r2278;
	cvt.s64.s32 	%rd138, %r2141;
	mad.lo.s64 	%rd139, %rd138, 126697976692736, 1073741824;
	shr.u64 	%rd140, %rd139, 31;
	cvt.u32.u64 	%r2279, %rd140;
	add.s32 	%r2280, %r2217, %r2279;
	max.s32 	%r2281, %r2280, 0;
	mul.wide.u32 	%rd141, %r2281, 1649746970;
	add.s64 	%rd142, %rd141, 9007199254740992;
	shr.u64 	%rd143, %rd142, 54;
	cvt.u32.u64 	%r2282, %rd143;
	min.u32 	%r2283, %r2282, 127;
	st.global.u8 	[%rd65+85], %r2283;
	cvt.s64.s32 	%rd144, %r2145;
	mad.lo.s64 	%rd145, %rd144, 126697976692736, 1073741824;
	shr.u64 	%rd146, %rd145, 31;
	cvt.u32.u64 	%r2284, %rd146;
	add.s32 	%r2285, %r2223, %r2284;
	max.s32 	%r2286, %r2285, 0;
	mul.wide.u32 	%rd147, %r2286, 1649746970;
	add.s64 	%rd148, %rd147, 9007199254740992;
	shr.u64 	%rd149, %rd148, 54;
	cvt.u32.u64 	%r2287, %rd149;
	min.u32 	%r2288, %r2287, 127;
	st.global.u8 	[%rd65+86], %r2288;
	cvt.s64.s32 	%rd150, %r2149;
	mad.lo.s64 	%rd151, %rd150, 126697976692736, 1073741824;
	shr.u64 	%rd152, %rd151, 31;
	cvt.u32.u64 	%r2289, %rd152;
	add.s32 	%r2290, %r2229, %r2289;
	max.s32 	%r2291, %r2290, 0;
	mul.wide.u32 	%rd153, %r2291, 1649746970;
	add.s64 	%rd154, %rd153, 9007199254740992;
	shr.u64 	%rd155, %rd154, 54;
	cvt.u32.u64 	%r2292, %rd155;
	min.u32 	%r2293, %r2292, 127;
	st.global.u8 	[%rd65+87], %r2293;
	cvt.s64.s32 	%rd156, %r2153;
	mad.lo.s64 	%rd157, %rd156, 126697976692736, 1073741824;
	shr.u64 	%rd158, %rd157, 31;
	cvt.u32.u64 	%r2294, %rd158;
	add.s32 	%r2295, %r2211, %r2294;
	max.s32 	%r2296, %r2295, 0;
	mul.wide.u32 	%rd159, %r2296, 1649746970;
	add.s64 	%rd160, %rd159, 9007199254740992;
	shr.u64 	%rd161, %rd160, 54;
	cvt.u32.u64 	%r2297, %rd161;
	min.u32 	%r2298, %r2297, 127;
	st.global.u8 	[%rd65+112], %r2298;
	cvt.s64.s32 	%rd162, %r2157;
	mad.lo.s64 	%rd163, %rd162, 126697976692736, 1073741824;
	shr.u64 	%rd164, %rd163, 31;
	cvt.u32.u64 	%r2299, %rd164;
	add.s32 	%r2300, %r2217, %r2299;
	max.s32 	%r2301, %r2300, 0;
	mul.wide.u32 	%rd165, %r2301, 1649746970;
	add.s64 	%rd166, %rd165, 9007199254740992;
	shr.u64 	%rd167, %rd166, 54;
	cvt.u32.u64 	%r2302, %rd167;
	min.u32 	%r2303, %r2302, 127;
	st.global.u8 	[%rd65+113], %r2303;
	cvt.s64.s32 	%rd168, %r2161;
	mad.lo.s64 	%rd169, %rd168, 126697976692736, 1073741824;
	shr.u64 	%rd170, %rd169, 31;
	cvt.u32.u64 	%r2304, %rd170;
	add.s32 	%r2305, %r2223, %r2304;
	max.s32 	%r2306, %r2305, 0;
	mul.wide.u32 	%rd171, %r2306, 1649746970;
	add.s64 	%rd172, %rd171, 9007199254740992;
	shr.u64 	%rd173, %rd172, 54;
	cvt.u32.u64 	%r2307, %rd173;
	min.u32 	%r2308, %r2307, 127;
	st.global.u8 	[%rd65+114], %r2308;
	cvt.s64.s32 	%rd174, %r2165;
	mad.lo.s64 	%rd175, %rd174, 126697976692736, 1073741824;
	shr.u64 	%rd176, %rd175, 31;
	cvt.u32.u64 	%r2309, %rd176;
	add.s32 	%r2310, %r2229, %r2309;
	max.s32 	%r2311, %r2310, 0;
	mul.wide.u32 	%rd177, %r2311, 1649746970;
	add.s64 	%rd178, %rd177, 9007199254740992;
	shr.u64 	%rd179, %rd178, 54;
	cvt.u32.u64 	%r2312, %rd179;
	min.u32 	%r2313, %r2312, 127;
	st.global.u8 	[%rd65+115], %r2313;
	cvt.s64.s32 	%rd180, %r2169;
	mad.lo.s64 	%rd181, %rd180, 126697976692736, 1073741824;
	shr.u64 	%rd182, %rd181, 31;
	cvt.u32.u64 	%r2314, %rd182;
	add.s32 	%r2315, %r2211, %r2314;
	max.s32 	%r2316, %r2315, 0;
	mul.wide.u32 	%rd183, %r2316, 1649746970;
	add.s64 	%rd184, %rd183, 9007199254740992;
	shr.u64 	%rd185, %rd184, 54;
	cvt.u32.u64 	%r2317, %rd185;
	min.u32 	%r2318, %r2317, 127;
	st.global.u8 	[%rd65+140], %r2318;
	cvt.s64.s32 	%rd186, %r2173;
	mad.lo.s64 	%rd187, %rd186, 126697976692736, 1073741824;
	shr.u64 	%rd188, %rd187, 31;
	cvt.u32.u64 	%r2319, %rd188;
	add.s32 	%r2320, %r2217, %r2319;
	max.s32 	%r2321, %r2320, 0;
	mul.wide.u32 	%rd189, %r2321, 1649746970;
	add.s64 	%rd190, %rd189, 9007199254740992;
	shr.u64 	%rd191, %rd190, 54;
	cvt.u32.u64 	%r2322, %rd191;
	min.u32 	%r2323, %r2322, 127;
	st.global.u8 	[%rd65+141], %r2323;
	cvt.s64.s32 	%rd192, %r2177;
	mad.lo.s64 	%rd193, %rd192, 126697976692736, 1073741824;
	shr.u64 	%rd194, %rd193, 31;
	cvt.u32.u64 	%r2324, %rd194;
	add.s32 	%r2325, %r2223, %r2324;
	max.s32 	%r2326, %r2325, 0;
	mul.wide.u32 	%rd195, %r2326, 1649746970;
	add.s64 	%rd196, %rd195, 9007199254740992;
	shr.u64 	%rd197, %rd196, 54;
	cvt.u32.u64 	%r2327, %rd197;
	min.u32 	%r2328, %r2327, 127;
	st.global.u8 	[%rd65+142], %r2328;
	cvt.s64.s32 	%rd198, %r2181;
	mad.lo.s64 	%rd199, %rd198, 126697976692736, 1073741824;
	shr.u64 	%rd200, %rd199, 31;
	cvt.u32.u64 	%r2329, %rd200;
	add.s32 	%r2330, %r2229, %r2329;
	max.s32 	%r2331, %r2330, 0;
	mul.wide.u32 	%rd201, %r2331, 1649746970;
	add.s64 	%rd202, %rd201, 9007199254740992;
	shr.u64 	%rd203, %rd202, 54;
	cvt.u32.u64 	%r2332, %rd203;
	min.u32 	%r2333, %r2332, 127;
	st.global.u8 	[%rd65+143], %r2333;
	cvt.s64.s32 	%rd204, %r2185;
	mad.lo.s64 	%rd205, %rd204, 126697976692736, 1073741824;
	shr.u64 	%rd206, %rd205, 31;
	cvt.u32.u64 	%r2334, %rd206;
	add.s32 	%r2335, %r2211, %r2334;
	max.s32 	%r2336, %r2335, 0;
	mul.wide.u32 	%rd207, %r2336, 1649746970;
	add.s64 	%rd208, %rd207, 9007199254740992;
	shr.u64 	%rd209, %rd208, 54;
	cvt.u32.u64 	%r2337, %rd209;
	min.u32 	%r2338, %r2337, 127;
	st.global.u8 	[%rd65+168], %r2338;
	cvt.s64.s32 	%rd210, %r2189;
	mad.lo.s64 	%rd211, %rd210, 126697976692736, 1073741824;
	shr.u64 	%rd212, %rd211, 31;
	cvt.u32.u64 	%r2339, %rd212;
	add.s32 	%r2340, %r2217, %r2339;
	max.s32 	%r2341, %r2340, 0;
	mul.wide.u32 	%rd213, %r2341, 1649746970;
	add.s64 	%rd214, %rd213, 9007199254740992;
	shr.u64 	%rd215, %rd214, 54;
	cvt.u32.u64 	%r2342, %rd215;
	min.u32 	%r2343, %r2342, 127;
	st.global.u8 	[%rd65+169], %r2343;
	cvt.s64.s32 	%rd216, %r2193;
	mad.lo.s64 	%rd217, %rd216, 126697976692736, 1073741824;
	shr.u64 	%rd218, %rd217, 31;
	cvt.u32.u64 	%r2344, %rd218;
	add.s32 	%r2345, %r2223, %r2344;
	max.s32 	%r2346, %r2345, 0;
	mul.wide.u32 	%rd219, %r2346, 1649746970;
	add.s64 	%rd220, %rd219, 9007199254740992;
	shr.u64 	%rd221, %rd220, 54;
	cvt.u32.u64 	%r2347, %rd221;
	min.u32 	%r2348, %r2347, 127;
	st.global.u8 	[%rd65+170], %r2348;
	cvt.s64.s32 	%rd222, %r2197;
	mad.lo.s64 	%rd223, %rd222, 126697976692736, 1073741824;
	shr.u64 	%rd224, %rd223, 31;
	cvt.u32.u64 	%r2349, %rd224;
	add.s32 	%r2350, %r2229, %r2349;
	max.s32 	%r2351, %r2350, 0;
	mul.wide.u32 	%rd225, %r2351, 1649746970;
	add.s64 	%rd226, %rd225, 9007199254740992;
	shr.u64 	%rd227, %rd226, 54;
	cvt.u32.u64 	%r2352, %rd227;
	min.u32 	%r2353, %r2352, 127;
	st.global.u8 	[%rd65+171], %r2353;
	ret;

}
	// .globl	fused_cast_fixed_point_multiply_clip_cast_3_kernel0
.visible .entry fused_cast_fixed_point_multiply_clip_cast_3_kernel0(
	.param .u64 .ptr .align 1 fused_cast_fixed_point_multiply_clip_cast_3_kernel0_param_0,
	.param .u64 .ptr .align 1 fused_cast_fixed_point_multiply_clip_cast_3_kernel0_param_1
)
{
	.reg .pred 	%p<10>;
	.reg .b32 	%r<36>;
	.reg .b64 	%rd<33>;

	ld.param.u64 	%rd3, [fused_cast_fixed_point_multiply_clip_cast_3_kernel0_param_0];
	ld.param.u64 	%rd4, [fused_cast_fixed_point_multiply_clip_cast_3_kernel0_param_1];
	cvta.to.global.u64 	%rd1, %rd3;
	cvta.to.global.u64 	%rd2, %rd4;
	mov.u32 	%r13, %ctaid.x;
	shl.b32 	%r33, %r13, 8;
	mov.u32 	%r14, %tid.x;
	shl.b32 	%r15, %r13, 10;
	or.b32  	%r16, %r14, %r15;
	add.s32 	%r35, %r16, 524288;
	mov.b32 	%r34, 524288;
$L__BB5_1:
	setp.gt.u32 	%p1, %r33, 1605631;
	@%p1 bra 	$L__BB5_4;
	add.s32 	%r6, %r35, -524288;
	setp.gt.u32 	%p2, %r6, 6422527;
	@%p2 bra 	$L__BB5_4;
	cvt.u64.u32 	%rd5, %r6;
	mul.wide.u32 	%rd6, %r6, 4;
	add.s64 	%rd7, %rd2, %rd6;
	ld.global.nc.u32 	%r17, [%rd7];
	mul.wide.s32 	%rd8, %r17, 1972011630;
	add.s64 	%rd9, %rd8, 9007199254740992;
	shr.s64 	%rd10, %rd9, 54;
	cvt.u32.u64 	%r18, %rd10;
	min.s32 	%r19, %r18, 127;
	max.s32 	%r20, %r19, -128;
	add.s64 	%rd11, %rd1, %rd5;
	st.global.u8 	[%rd11], %r20;
$L__BB5_4:
	setp.eq.s32 	%p3, %r34, 6815744;
	@%p3 bra 	$L__BB5_15;
	setp.gt.u32 	%p4, %r33, 1540095;
	@%p4 bra 	$L__BB5_8;
	add.s32 	%r7, %r35, -262144;
	setp.gt.u32 	%p5, %r7, 6422527;
	@%p5 bra 	$L__BB5_8;
	cvt.u64.u32 	%rd12, %r7;
	mul.wide.u32 	%rd13, %r7, 4;
	add.s64 	%rd14, %rd2, %rd13;
	ld.global.nc.u32 	%r21, [%rd14];
	mul.wide.s32 	%rd15, %r21, 1972011630;
	add.s64 	%rd16, %rd15, 9007199254740992;
	shr.s64 	%rd17, %rd16, 54;
	cvt.u32.u64 	%r22, %rd17;
	min.s32 	%r23, %r22, 127;
	max.s32 	%r24, %r23, -128;
	add.s64 	%rd18, %rd1, %rd12;
	st.global.u8 	[%rd18], %r24;
$L__BB5_8:
	setp.gt.u32 	%p6, %r33, 1474559;
	@%p6 bra 	$L__BB5_11;
	setp.gt.u32 	%p7, %r35, 6422527;
	@%p7 bra 	$L__BB5_11;
	cvt.u64.u32 	%rd19, %r35;
	mul.wide.u32 	%rd20, %r35, 4;
	add.s64 	%rd21, %rd2, %rd20;
	ld.global.nc.u32 	%r25, [%rd21];
	mul.wide.s32 	%rd22, %r25, 1972011630;
	add.s64 	%rd23, %rd22, 9007199254740992;
	shr.s64 	%rd24, %rd23, 54;
	cvt.u32.u64 	%r26, %rd24;
	min.s32 	%r27, %r26, 127;
	max.s32 	%r28, %r27, -128;
	add.s64 	%rd25, %rd1, %rd19;
	st.global.u8 	[%rd25], %r28;
$L__BB5_11:
	setp.gt.u32 	%p8, %r33, 1409023;
	@%p8 bra 	$L__BB5_14;
	add.s32 	%r8, %r35, 262144;
	setp.gt.u32 	%p9, %r8, 6422527;
	@%p9 bra 	$L__BB5_14;
	cvt.u64.u32 	%rd26, %r8;
	mul.wide.u32 	%rd27, %r8, 4;
	add.s64 	%rd28, %rd2, %rd27;
	ld.global.nc.u32 	%r29, [%rd28];
	mul.wide.s32 	%rd29, %r29, 1972011630;
	add.s64 	%rd30, %rd29, 9007199254740992;
	shr.s64 	%rd31, %rd30, 54;
	cvt.u32.u64 	%r30, %rd31;
	min.s32 	%r31, %r30, 127;
	max.s32 	%r32, %r31, -128;
	add.s64 	%rd32, %rd1, %rd26;
	st.global.u8 	[%rd32], %r32;
$L__BB5_14:
	add.s32 	%r35, %r35, 1048576;
	add.s32 	%r34, %r34, 1048576;
	add.s32 	%r33, %r33, 262144;
	bra.uni 	$L__BB5_1;
$L__BB5_15:
	ret;

}
	// .globl	fused_cast_add_right_shift_clip_cast_kernel0
.visible .entry fused_cast_add_right_shift_clip_cast_kernel0(
	.param .u64 .ptr .align 1 fused_cast_add_right_shift_clip_cast_kernel0_param_0,
	.param .u64 .ptr .align 1 fused_cast_add_right_shift_clip_cast_kernel0_param_1
)
{
	.reg .pred 	%p<76>;
	.reg .b32 	%r<82>;
	.reg .b64 	%rd<9>;

	ld.param.u64 	%rd3, [fused_cast_add_right_shift_clip_cast_kernel0_param_0];
	ld.param.u64 	%rd4, [fused_cast_add_right_shift_clip_cast_kernel0_param_1];
	cvta.to.global.u64 	%rd5, %rd3;
	cvta.to.global.u64 	%rd6, %rd4;
	mov.u32 	%r3, %ctaid.x;
	shl.b32 	%r1, %r3, 8;
	mov.u32 	%r4, %tid.x;
	shl.b32 	%r5, %r3, 10;
	or.b32  	%r6, %r5, %r4;
	setp.gt.u32 	%p1, %r1, 1605631;
	setp.gt.u32 	%p2, %r6, 6422527;
	cvt.u64.u32 	%rd7, %r6;
	mul.wide.u32 	%rd8, %r6, 4;
	add.s64 	%rd1, %rd6, %rd8;
	add.s64 	%rd2, %rd5, %rd7;
	or.pred  	%p3, %p1, %p2;
	@%p3 bra 	$L__BB6_2;
	ld.global.nc.u32 	%r7, [%rd1];
	add.s32 	%r8, %r7, 8388608;
	shr.u32 	%r9, %r8, 24;
	st.global.u8 	[%rd2], %r9;
$L__BB6_2:
	setp.gt.u32 	%p4, %r1, 1540095;
	setp.gt.u32 	%p5, %r6, 6160383;
	or.pred  	%p6, %p4, %p5;
	@%p6 bra 	$L__BB6_4;
	ld.global.nc.u32 	%r10, [%rd1+1048576];
	add.s32 	%r11, %r10, 8388608;
	shr.u32 	%r12, %r11, 24;
	st.global.u8 	[%rd2+262144], %r12;
$L__BB6_4:
	setp.gt.u32 	%p7, %r1, 1474559;
	setp.gt.u32 	%p8, %r6, 5898239;
	or.pred  	%p9, %p7, %p8;
	@%p9 bra 	$L__BB6_6;
	ld.global.nc.u32 	%r13, [%rd1+2097152];
	add.s32 	%r14, %r13, 8388608;
	shr.u32 	%r15, %r14, 24;
	st.global.u8 	[%rd2+524288], %r15;
$L__BB6_6:
	setp.gt.u32 	%p10, %r1, 1409023;
	setp.gt.u32 	%p11, %r6, 5636095;
	or.pred  	%p12, %p10, %p11;
	@%p12 bra 	$L__BB6_8;
	ld.global.nc.u32 	%r16, [%rd1+3145728];
	add.s32 	%r17, %r16, 8388608;
	shr.u32 	%r18, %r17, 24;
	st.global.u8 	[%rd2+786432], %r18;
$L__BB6_8:
	setp.gt.u32 	%p13, %r1, 1343487;
	setp.gt.u32 	%p14, %r6, 5373951;
	or.pred  	%p15, %p13, %p14;
	@%p15 bra 	$L__BB6_10;
	ld.global.nc.u32 	%r19, [%rd1+4194304];
	add.s32 	%r20, %r19, 8388608;
	shr.u32 	%r21, %r20, 24;
	st.global.u8 	[%rd2+1048576], %r21;
$L__BB6_10:
	setp.gt.u32 	%p16, %r1, 1277951;
	setp.gt.u32 	%p17, %r6, 5111807;
	or.pred  	%p18, %p16, %p17;
	@%p18 bra 	$L__BB6_12;
	ld.global.nc.u32 	%r22, [%rd1+5242880];
	add.s32 	%r23, %r22, 8388608;
	shr.u32 	%r24, %r23, 24;
	st.global.u8 	[%rd2+1310720], %r24;
$L__BB6_12:
	setp.gt.u32 	%p19, %r1, 1212415;
	setp.gt.u32 	%p20, %r6, 4849663;
	or.pred  	%p21, %p19, %p20;
	@%p21 bra 	$L__BB6_14;
	ld.global.nc.u32 	%r25, [%rd1+6291456];
	add.s32 	%r26, %r25, 8388608;
	shr.u32 	%r27, %r26, 24;
	st.global.u8 	[%rd2+1572864], %r27;
$L__BB6_14:
	setp.gt.u32 	%p22, %r1, 1146879;
	setp.gt.u32 	%p23, %r6, 4587519;
	or.pred  	%p24, %p22, %p23;
	@%p24 bra 	$L__BB6_16;
	ld.global.nc.u32 	%r28, [%rd1+7340032];
	add.s32 	%r29, %r28, 8388608;
	shr.u32 	%r30, %r29, 24;
	st.global.u8 	[%rd2+1835008], %r30;
$L__BB6_16:
	setp.gt.u32 	%p25, %r1, 1081343;
	setp.gt.u32 	%p26, %r6, 4325375;
	or.pred  	%p27, %p25, %p26;
	@%p27 bra 	$L__BB6_18;
	ld.global.nc.u32 	%r31, [%rd1+8388608];
	add.s32 	%r32, %r31, 8388608;
	shr.u32 	%r33, %r32, 24;
	st.global.u8 	[%rd2+2097152], %r33;
$L__BB6_18:
	setp.gt.u32 	%p28, %r1, 1015807;
	setp.gt.u32 	%p29, %r6, 4063231;
	or.pred  	%p30, %p28, %p29;
	@%p30 bra 	$L__BB6_20;
	ld.global.nc.u32 	%r34, [%rd1+9437184];
	add.s32 	%r35, %r34, 8388608;
	shr.u32 	%r36, %r35, 24;
	st.global.u8 	[%rd2+2359296], %r36;
$L__BB6_20:
	setp.gt.u32 	%p31, %r1, 950271;
	setp.gt.u32 	%p32, %r6, 3801087;
	or.pred  	%p33, %p31, %p32;
	@%p33 bra 	$L__BB6_22;
	ld.global.nc.u32 	%r37, [%rd1+10485760];
	add.s32 	%r38, %r37, 8388608;
	shr.u32 	%r39, %r38, 24;
	st.global.u8 	[%rd2+2621440], %r39;
$L__BB6_22:
	setp.gt.u32 	%p34, %r1, 884735;
	setp.gt.u32 	%p35, %r6, 3538943;
	or.pred  	%p36, %p34, %p35;
	@%p36 bra 	$L__BB6_24;
	ld.global.nc.u32 	%r40, [%rd1+11534336];
	add.s32 	%r41, %r40, 8388608;
	shr.u32 	%r42, %r41, 24;
	st.global.u8 	[%rd2+2883584], %r42;
$L__BB6_24:
	setp.gt.u32 	%p37, %r1, 819199;
	setp.gt.u32 	%p38, %r6, 3276799;
	or.pred  	%p39, %p37, %p38;
	@%p39 bra 	$L__BB6_26;
	ld.global.nc.u32 	%r43, [%rd1+12582912];
	add.s32 	%r44, %r43, 8388608;
	shr.u32 	%r45, %r44, 24;
	st.global.u8 	[%rd2+3145728], %r45;
$L__BB6_26:
	setp.gt.u32 	%p40, %r1, 753663;
	setp.gt.u32 	%p41, %r6, 3014655;
	or.pred  	%p42, %p40, %p41;
	@%p42 bra 	$L__BB6_28;
	ld.global.nc.u32 	%r46, [%rd1+13631488];
	add.s32 	%r47, %r46, 8388608;
	shr.u32 	%r48, %r47, 24;
	st.global.u8 	[%rd2+3407872], %r48;
$L__BB6_28:
	setp.gt.u32 	%p43, %r1, 688127;
	setp.gt.u32 	%p44, %r6, 2752511;
	or.pred  	%p45, %p43, %p44;
	@%p45 bra 	$L__BB6_30;
	ld.global.nc.u32 	%r49, [%rd1+14680064];
	add.s32 	%r50, %r49, 8388608;
	shr.u32 	%r51, %r50, 24;
	st.global.u8 	[%rd2+3670016], %r51;
$L__BB6_30:
	setp.gt.u32 	%p46, %r1, 622591;
	setp.gt.u32 	%p47, %r6, 2490367;
	or.pred  	%p48, %p46, %p47;
	@%p48 bra 	$L__BB6_32;
	ld.global.nc.u32 	%r52, [%rd1+15728640];
	add.s32 	%r53, %r52, 8388608;
	shr.u32 	%r54, %r53, 24;
	st.global.u8 	[%rd2+3932160], %r54;
$L__BB6_32:
	setp.gt.u32 	%p49, %r1, 557055;
	setp.gt.u32 	%p50, %r6, 2228223;
	or.pred  	%p51, %p49, %p50;
	@%p51 bra 	$L__BB6_34;
	ld.global.nc.u32 	%r55, [%rd1+16777216];
	add.s32 	%r56, %r55, 8388608;
	shr.u32 	%r57, %r56, 24;
	st.global.u8 	[%rd2+4194304], %r57;
$L__BB6_34:
	setp.gt.u32 	%p52, %r1, 491519;
	setp.gt.u32 	%p53, %r6, 1966079;
	or.pred  	%p54, %p52, %p53;
	@%p54 bra 	$L__BB6_36;
	ld.global.nc.u32 	%r58, [%rd1+17825792];
	add.s32 	%r59, %r58, 8388608;
	shr.u32 	%r60, %r59, 24;
	st.global.u8 	[%rd2+4456448], %r60;
$L__BB6_36:
	setp.gt.u32 	%p55, %r1, 425983;
	setp.gt.u32 	%p56, %r6, 1703935;
	or.pred  	%p57, %p55, %p56;
	@%p57 bra 	$L__BB6_38;
	ld.global.nc.u32 	%r61, [%rd1+18874368];
	add.s32 	%r62, %r61, 8388608;
	shr.u32 	%r63, %r62, 24;
	st.global.u8 	[%rd2+4718592], %r63;
$L__BB6_38:
	setp.gt.u32 	%p58, %r1, 360447;
	setp.gt.u32 	%p59, %r6, 1441791;
	or.pred  	%p60, %p58, %p59;
	@%p60 bra 	$L__BB6_40;
	ld.global.nc.u32 	%r64, [%rd1+19922944];
	add.s32 	%r65, %r64, 8388608;
	shr.u32 	%r66, %r65, 24;
	st.global.u8 	[%rd2+4980736], %r66;
$L__BB6_40:
	setp.gt.u32 	%p61, %r1, 294911;
	setp.gt.u32 	%p62, %r6, 1179647;
	or.pred  	%p63, %p61, %p62;
	@%p63 bra 	$L__BB6_42;
	ld.global.nc.u32 	%r67, [%rd1+20971520];
	add.s32 	%r68, %r67, 8388608;
	shr.u32 	%r69, %r68, 24;
	st.global.u8 	[%rd2+5242880], %r69;
$L__BB6_42:
	setp.gt.u32 	%p64, %r1, 229375;
	setp.gt.u32 	%p65, %r6, 917503;
	or.pred  	%p66, %p64, %p65;
	@%p66 bra 	$L__BB6_44;
	ld.global.nc.u32 	%r70, [%rd1+22020096];
	add.s32 	%r71, %r70, 8388608;
	shr.u32 	%r72, %r71, 24;
	st.global.u8 	[%rd2+5505024], %r72;
$L__BB6_44:
	setp.gt.u32 	%p67, %r1, 163839;
	setp.gt.u32 	%p68, %r6, 655359;
	or.pred  	%p69, %p67, %p68;
	@%p69 bra 	$L__BB6_46;
	ld.global.nc.u32 	%r73, [%rd1+23068672];
	add.s32 	%r74, %r73, 8388608;
	shr.u32 	%r75, %r74, 24;
	st.global.u8 	[%rd2+5767168], %r75;
$L__BB6_46:
	setp.gt.u32 	%p70, %r1, 98303;
	setp.gt.u32 	%p71, %r6, 393215;
	or.pred  	%p72, %p70, %p71;
	@%p72 bra 	$L__BB6_48;
	ld.global.nc.u32 	%r76, [%rd1+24117248];
	add.s32 	%r77, %r76, 8388608;
	shr.u32 	%r78, %r77, 24;
	st.global.u8 	[%rd2+6029312], %r78;
$L__BB6_48:
	setp.gt.u32 	%p73, %r1, 32767;
	setp.gt.u32 	%p74, %r6, 131071;
	or.pred  	%p75, %p73, %p74;
	@%p75 bra 	$L__BB6_50;
	ld.global.nc.u32 	%r79, [%rd1+25165824];
	add.s32 	%r80, %r79, 8388608;
	shr.u32 	%r81, %r80, 24;
	st.global.u8 	[%rd2+6291456], %r81;
$L__BB6_50:
	ret;

}
	// .globl	fused_cast_fixed_point_multiply_clip_cast_5_kernel0
.visible .entry fused_cast_fixed_point_multiply_clip_cast_5_kernel0(
	.param .u64 .ptr .align 1 fused_cast_fixed_point_multiply_clip_cast_5_kernel0_param_0,
	.param .u64 .ptr .align 1 fused_cast_fixed_point_multiply_clip_cast_5_kernel0_param_1
)
{
	.reg .pred 	%p<22>;
	.reg .b32 	%r<14>;
	.reg .b64 	%rd<30>;

	ld.param.u64 	%rd3, [fused_cast_fixed_point_multiply_clip_cast_5_kernel0_param_0];
	ld.param.u64 	%rd4, [fused_cast_fixed_point_multiply_clip_cast_5_kernel0_param_1];
	cvta.to.global.u64 	%rd5, %rd3;
	cvta.to.global.u64 	%rd6, %rd4;
	mov.u32 	%r3, %ctaid.x;
	shl.b32 	%r1, %r3, 8;
	mov.u32 	%r4, %tid.x;
	shl.b32 	%r5, %r3, 10;
	or.b32  	%r6, %r5, %r4;
	setp.gt.u32 	%p1, %r1, 401407;
	setp.gt.u32 	%p2, %r6, 1605631;
	cvt.u64.u32 	%rd7, %r6;
	mul.wide.u32 	%rd8, %r6, 4;
	add.s64 	%rd1, %rd6, %rd8;
	add.s64 	%rd2, %rd5, %rd7;
	or.pred  	%p3, %p1, %p2;
	@%p3 bra 	$L__BB7_2;
	ld.global.nc.u32 	%r7, [%rd1];
	mul.wide.s32 	%rd9, %r7, 1984087727;
	add.s64 	%rd10, %rd9, 18014398509481984;
	shr.u64 	%rd11, %rd10, 55;
	st.global.u8 	[%rd2], %rd11;
$L__BB7_2:
	setp.gt.u32 	%p4, %r1, 335871;
	setp.gt.u32 	%p5, %r6, 1343487;
	or.pred  	%p6, %p4, %p5;
	@%p6 bra 	$L__BB7_4;
	ld.global.nc.u32 	%r8, [%rd1+1048576];
	mul.wide.s32 	%rd12, %r8, 1984087727;
	add.s64 	%rd13, %rd12, 18014398509481984;
	shr.u64 	%rd14, %rd13, 55;
	st.global.u8 	[%rd2+262144], %rd14;
$L__BB7_4:
	setp.gt.u32 	%p7, %r1, 270335;
	setp.gt.u32 	%p8, %r6, 1081343;
	or.pred  	%p9, %p7, %p8;
	@%p9 bra 	$L__BB7_6;
	ld.global.nc.u32 	%r9, [%rd1+2097152];
	mul.wide.s32 	%rd15, %r9, 1984087727;
	add.s64 	%rd16, %rd15, 18014398509481984;
	shr.u64 	%rd17, %rd16, 55;
	st.global.u8 	[%rd2+524288], %rd17;
$L__BB7_6:
	setp.gt.u32 	%p10, %r1, 204799;
	setp.gt.u32 	%p11, %r6, 819199;
	or.pred  	%p12, %p10, %p11;
	@%p12 bra 	$L__BB7_8;
	ld.global.nc.u32 	%r10, [%rd1+3145728];
	mul.wide.s32 	%rd18, %r10, 1984087727;
	add.s64 	%rd19, %rd18, 18014398509481984;
	shr.u64 	%rd20, %rd19, 55;
	st.global.u8 	[%rd2+786432], %rd20;
$L__BB7_8:
	setp.gt.u32 	%p13, %r1, 139263;
	setp.gt.u32 	%p14, %r6, 557055;
	or.pred  	%p15, %p13, %p14;
	@%p15 bra 	$L__BB7_10;
	ld.global.nc.u32 	%r11, [%rd1+4194304];
	mul.wide.s32 	%rd21, %r11, 1984087727;
	add.s64 	%rd22, %rd21, 18014398509481984;
	shr.u64 	%rd23, %rd22, 55;
	st.global.u8 	[%rd2+1048576], %rd23;
$L__BB7_10:
	setp.gt.u32 	%p16, %r1, 73727;
	setp.gt.u32 	%p17, %r6, 294911;
	or.pred  	%p18, %p16, %p17;
	@%p18 bra 	$L__BB7_12;
	ld.global.nc.u32 	%r12, [%rd1+5242880];
	mul.wide.s32 	%rd24, %r12, 1984087727;
	add.s64 	%rd25, %rd24, 18014398509481984;
	shr.u64 	%rd26, %rd25, 55;
	st.global.u8 	[%rd2+1310720], %rd26;
$L__BB7_12:
	setp.gt.u32 	%p19, %r1, 8191;
	setp.gt.u32 	%p20, %r6, 32767;
	or.pred  	%p21, %p19, %p20;
	@%p21 bra 	$L__BB7_14;
	ld.global.nc.u32 	%r13, [%rd1+6291456];
	mul.wide.s32 	%rd27, %r13, 1984087727;
	add.s64 	%rd28, %rd27, 18014398509481984;
	shr.u64 	%rd29, %rd28, 55;
	st.global.u8 	[%rd2+1572864], %rd29;
$L__BB7_14:
	ret;

}
	// .globl	fused_nn_max_pool2d_1_kernel0
.visible .entry fused_nn_max_pool2d_1_kernel0(
	.param .u64 .ptr .align 1 fused_nn_max_pool2d_1_kernel0_param_0,
	.param .u64 .ptr .align 1 fused_nn_max_pool2d_1_kernel0_param_1
)
{
	.reg .pred 	%p<8>;
	.reg .b32 	%r<53>;
	.reg .b64 	%rd<9>;

	ld.param.u64 	%rd3, [fused_nn_max_pool2d_1_kernel0_param_0];
	ld.param.u64 	%rd2, [fused_nn_max_pool2d_1_kernel0_param_1];
	cvta.to.global.u64 	%rd4, %rd3;
	mov.u32 	%r1, %ctaid.x;
	shl.b32 	%r19, %r1, 8;
	mov.u32 	%r2, %tid.x;
	shr.u32 	%r20, %r2, 2;
	or.b32  	%r21, %r19, %r20;
	mul.hi.u32 	%r22, %r21, -1840700269;
	shr.u32 	%r23, %r22, 5;
	mul.lo.s32 	%r24, %r23, 56;
	sub.s32 	%r3, %r21, %r24;
	mul.lo.s32 	%r25, %r23, 896;
	shl.b32 	%r26, %r3, 3;
	and.b32  	%r27, %r2, 3;
	mul.hi.u32 	%r28, %r21, 1402438301;
	shr.u32 	%r29, %r28, 10;
	mul.lo.s32 	%r30, %r29, 3136;
	sub.s32 	%r4, %r21, %r30;
	setp.lt.u32 	%p1, %r4, 56;
	setp.eq.s32 	%p2, %r3, 0;
	or.pred  	%p3, %p1, %p2;
	or.b32  	%r31, %r27, %r25;
	add.s32 	%r32, %r31, %r26;
	mul.wide.u32 	%rd5, %r32, 4;
	add.s64 	%rd1, %rd4, %rd5;
	mov.b32 	%r48, -2147483648;
	@%p3 bra 	$L__BB8_2;
	ld.global.nc.u32 	%r48, [%rd1+-1808];
$L__BB8_2:
	setp.lt.u32 	%p4, %r4, 56;
	mov.b32 	%r49, -2147483648;
	@%p4 bra 	$L__BB8_4;
	ld.global.nc.u32 	%r49, [%rd1+-1792];
$L__BB8_4:
	setp.lt.u32 	%p5, %r4, 56;
	max.s32 	%r9, %r48, %r49;
	mov.b32 	%r50, -2147483648;
	@%p5 bra 	$L__BB8_6;
	ld.global.nc.u32 	%r50, [%rd1+-1776];
$L__BB8_6:
	setp.eq.s32 	%p6, %r3, 0;
	max.s32 	%r12, %r9, %r50;
	mov.b32 	%r51, -2147483648;
	@%p6 bra 	$L__BB8_8;
	ld.global.nc.u32 	%r51, [%rd1+-16];
$L__BB8_8:
	setp.eq.s32 	%p7, %r3, 0;
	max.s32 	%r37, %r12, %r51;
	ld.global.nc.u32 	%r38, [%rd1];
	max.s32 	%r39, %r37, %r38;
	ld.global.nc.u32 	%r40, [%rd1+16];
	max.s32 	%r15, %r39, %r40;
	mov.b32 	%r52, -2147483648;
	@%p7 bra 	$L__BB8_10;
	ld.global.nc.u32 	%r52, [%rd1+1776];
$L__BB8_10:
	max.s32 	%r41, %r15, %r52;
	ld.global.nc.u32 	%r42, [%rd1+1792];
	max.s32 	%r43, %r41, %r42;
	ld.global.nc.u32 	%r44, [%rd1+1808];
	max.s32 	%r45, %r43, %r44;
	cvta.to.global.u64 	%rd6, %rd2;
	shl.b32 	%r46, %r1, 10;
	or.b32  	%r47, %r46, %r2;
	mul.wide.u32 	%rd7, %r47, 4;
	add.s64 	%rd8, %rd6, %rd7;
	st.global.u32 	[%rd8], %r45;
	ret;

}
	// .globl	fused_nn_dense_add_kernel0
.visible .entry fused_nn_dense_add_kernel0(
	.param .u64 .ptr .align 1 fused_nn_dense_add_kernel0_param_0,
	.param .u64 .ptr .align 1 fused_nn_dense_add_kernel0_param_1,
	.param .u64 .ptr .align 1 fused_nn_dense_add_kernel0_param_2,
	.param .u64 .ptr .align 1 fused_nn_dense_add_kernel0_param_3
)
{
	.reg .pred 	%p<2>;
	.reg .b16 	%rs<21>;
	.reg .b32 	%r<46>;
	.reg .b32 	%f<63>;
	.reg .b64 	%rd<27>;
	// demoted variable
	.shared .align 2 .b8 _ZZ26fused_nn_dense_add_kernel0E14compute_shared[1024];
	// demoted variable
	.shared .align 2 .b8 _ZZ26fused_nn_dense_add_kernel0E15compute_shared1[256];
	ld.param.u64 	%rd9, [fused_nn_dense_add_kernel0_param_0];
	ld.param.u64 	%rd10, [fused_nn_dense_add_kernel0_param_1];
	cvta.to.global.u64 	%rd11, %rd9;
	cvta.to.global.u64 	%rd12, %rd10;
	mov.u32 	%r1, %tid.x;
	shl.b32 	%r7, %r1, 5;
	and.b32  	%r8, %r7, 32256;
	and.b32  	%r9, %r1, 15;
	or.b32  	%r10, %r8, %r9;
	mov.u32 	%r2, %ctaid.y;
	shl.b32 	%r11, %r2, 12;
	shl.b32 	%r12, %r1, 1;
	mov.u32 	%r13, _ZZ26fused_nn_dense_add_kernel0E14compute_shared;
	add.s32 	%r3, %r13, %r12;
	mul.wide.u32 	%rd13, %r10, 4;
	add.s64 	%rd14, %rd13, %rd11;
	add.s64 	%rd26, %rd14, 32768;
	add.s32 	%r14, %r10, %r11;
	mul.wide.u32 	%rd15, %r14, 4;
	add.s64 	%rd16, %rd15, %rd12;
	add.s64 	%rd25, %rd16, 8192;
	mov.b32 	%r45, 0;
	mov.f32 	%f55, 0f00000000;
	mov.u32 	%r16, _ZZ26fused_nn_dense_add_kernel0E15compute_shared1;
	mov.f32 	%f56, %f55;
	mov.f32 	%f57, %f55;
	mov.f32 	%f58, %f55;
	mov.f32 	%f59, %f55;
	mov.f32 	%f60, %f55;
	mov.f32 	%f61, %f55;
	mov.f32 	%f62, %f55;
$L__BB9_1:
	bar.sync 	0;
	ld.global.nc.f32 	%f18, [%rd26+-32768];
	// begin inline asm
	{  cvt.rn.f16.f32 %rs1, %f18;}

	// end inline asm
	st.shared.u16 	[%r3], %rs1;
	ld.global.nc.f32 	%f19, [%rd26+-28672];
	// begin inline asm
	{  cvt.rn.f16.f32 %rs2, %f19;}

	// end inline asm
	st.shared.u16 	[%r3+64], %rs2;
	ld.global.nc.f32 	%f20, [%rd26+-24576];
	// begin inline asm
	{  cvt.rn.f16.f32 %rs3, %f20;}

	// end inline asm
	st.shared.u16 	[%r3+128], %rs3;
	ld.global.nc.f32 	%f21, [%rd26+-20480];
	// begin inline asm
	{  cvt.rn.f16.f32 %rs4, %f21;}

	// end inline asm
	st.shared.u16 	[%r3+192], %rs4;
	ld.global.nc.f32 	%f22, [%rd26+-16384];
	// begin inline asm
	{  cvt.rn.f16.f32 %rs5, %f22;}

	// end inline asm
	st.shared.u16 	[%r3+256], %rs5;
	ld.global.nc.f32 	%f23, [%rd26+-12288];
	// begin inline asm
	{  cvt.rn.f16.f32 %rs6, %f23;}

	// end inline asm
	st.shared.u16 	[%r3+320], %rs6;
	ld.global.nc.f32 	%f24, [%rd26+-8192];
	// begin inline asm
	{  cvt.rn.f16.f32 %rs7, %f24;}

	// end inline asm
	st.shared.u16 	[%r3+384], %rs7;
	ld.global.nc.f32 	%f25, [%rd26+-4096];
	// begin inline asm
	{  cvt.rn.f16.f32 %rs8, %f25;}

	// end inline asm
	st.shared.u16 	[%r3+448], %rs8;
	ld.global.nc.f32 	%f26, [%rd26];
	// begin inline asm
	{  cvt.rn.f16.f32 %rs9, %f26;}

	// end inline asm
	st.shared.u16 	[%r3+512], %rs9;
	ld.global.nc.f32 	%f27, [%rd26+4096];
	// begin inline asm
	{  cvt.rn.f16.f32 %rs10, %f27;}

	// end inline asm
	st.shared.u16 	[%r3+576], %rs10;
	ld.global.nc.f32 	%f28, [%rd26+8192];
	// begin inline asm
	{  cvt.rn.f16.f32 %rs11, %f28;}

	// end inline asm
	st.shared.u16 	[%r3+640], %rs11;
	ld.global.nc.f32 	%f29, [%rd26+12288];
	// begin inline asm
	{  cvt.rn.f16.f32 %rs12, %f29;}

	// end inline asm
	st.shared.u16 	[%r3+704], %rs12;
	ld.global.nc.f32 	%f30, [%rd26+16384];
	// begin inline asm
	{  cvt.rn.f16.f32 %rs13, %f30;}

	// end inline asm
	st.shared.u16 	[%r3+768], %rs13;
	ld.global.nc.f32 	%f31, [%rd26+20480];
	// begin inline asm
	{  cvt.rn.f16.f32 %rs14, %f31;}

	// end inline asm
	st.shared.u16 	[%r3+832], %rs14;
	ld.global.nc.f32 	%f32, [%rd26+24576];
	// begin inline asm
	{  cvt.rn.f16.f32 %rs15, %f32;}

	// end inline asm
	st.shared.u16 	[%r3+896], %rs15;
	ld.global.nc.f32 	%f33, [%rd26+28672];
	// begin inline asm
	{  cvt.rn.f16.f32 %rs16, %f33;}

	// end inline asm
	st.shared.u16 	[%r3+960], %rs16;
	ld.global.nc.f32 	%f34, [%rd25+-8192];
	// begin inline asm
	{  cvt.rn.f16.f32 %rs17, %f34;}

	// end inline asm
	add.s32 	%r17, %r16, %r12;
	st.shared.u16 	[%r17], %rs17;
	ld.global.nc.f32 	%f35, [%rd25+-4096];
	// begin inline asm
	{  cvt.rn.f16.f32 %rs18, %f35;}

	// end inline asm
	st.shared.u16 	[%r17+64], %rs18;
	ld.global.nc.f32 	%f36, [%rd25];
	// begin inline asm
	{  cvt.rn.f16.f32 %rs19, %f36;}

	// end inline asm
	st.shared.u16 	[%r17+128], %rs19;
	ld.global.nc.f32 	%f37, [%rd25+4096];
	// begin inline asm
	{  cvt.rn.f16.f32 %rs20, %f37;}

	// end inline asm
	st.shared.u16 	[%r17+192], %rs20;
	bar.sync 	0;
	mov.b32 	%r19, 16;
	wmma.load.a.sync.aligned.row.m32n8k16.shared.f16 	{%r20, %r21, %r22, %r23, %r24, %r25, %r26, %r27}, [%r13], %r19;
	wmma.load.b.sync.aligned.col.m32n8k16.shared.f16 	{%r28, %r29, %r30, %r31, %r32, %r33, %r34, %r35}, [%r16], %r19;
	wmma.mma.sync.aligned.row.col.m32n8k16.f32.f32 {%f62, %f61, %f60, %f59, %f58, %f57, %f56, %f55}, {%r20, %r21, %r22, %r23, %r24, %r25, %r26, %r27}, {%r28, %r29, %r30, %r31, %r32, %r33, %r34, %r35}, {%f62, %f61, %f60, %f59, %f58, %f57, %f56, %f55};
	add.s32 	%r45, %r45, 1;
	add.s64 	%rd26, %rd26, 64;
	add.s64 	%rd25, %rd25, 64;
	setp.ne.s32 	%p1, %r45, 32;
	@%p1 bra 	$L__BB9_1;
	ld.param.u64 	%rd24, [fused_nn_dense_add_kernel0_param_3];
	ld.param.u64 	%rd23, [fused_nn_dense_add_kernel0_param_2];
	cvta.to.global.u64 	%rd17, %rd24;
	bar.sync 	0;
	mov.b32 	%r37, 8;
	wmma.store.d.sync.aligned.row.m32n8k16.shared.f32 	[%r13], {%f62, %f61, %f60, %f59, %f58, %f57, %f56, %f55}, %r37;
	bar.sync 	0;
	shl.b32 	%r38, %r2, 3;
	and.b32  	%r39, %r1, 7;
	or.b32  	%r40, %r38, %r39;
	mul.wide.u32 	%rd18, %r40, 4;
	add.s64 	%rd19, %rd17, %rd18;
	shr.u32 	%r41, %r1, 3;
	mad.lo.s32 	%r42, %r41, 1000, %r40;
	ld.global.nc.f32 	%f38, [%rd19];
	cvta.to.global.u64 	%rd20, %rd23;
	add.s32 	%r44, %r3, %r12;
	ld.shared.f32 	%f39, [%r44];
	add.f32 	%f40, %f39, %f38;
	mul.wide.u32 	%rd21, %r42, 4;
	add.s64 	%rd22, %rd20, %rd21;
	st.global.f32 	[%rd22], %f40;
	ld.shared.f32 	%f41, [%r44+128];
	add.f32 	%f42, %f41, %f38;
	st.global.f32 	[%rd22+16000], %f42;
	ld.shared.f32 	%f43, [%r44+256];
	add.f32 	%f44, %f43, %f38;
	st.global.f32 	[%rd22+32000], %f44;
	ld.shared.f32 	%f45, [%r44+384];
	add.f32 	%f46, %f45, %f38;
	st.global.f32 	[%rd22+48000], %f46;
	ld.shared.f32 	%f47, [%r44+512];
	add.f32 	%f48, %f47, %f38;
	st.global.f32 	[%rd22+64000], %f48;
	ld.shared.f32 	%f49, [%r44+640];
	add.f32 	%f50, %f49, %f38;
	st.global.f32 	[%rd22+80000], %f50;
	ld.shared.f32 	%f51, [%r44+768];
	add.f32 	%f52, %f51, %f38;
	st.global.f32 	[%rd22+96000], %f52;
	ld.shared.f32 	%f53, [%r44+896];
	add.f32 	%f54, %f53, %f38;
	st.global.f32 	[%rd22+112000], %f54;
	ret;

}
	// .globl	fused_nn_conv2d_cast_fixed_point_multiply_add_cast_nn_relu_cast_fixed_point_mult_6343854372805914660__kernel0
.visible .entry fused_nn_conv2d_cast_fixed_point_multiply_add_cast_nn_relu_cast_fixed_point_mult_6343854372805914660__kernel0(
	.param .u64 .ptr .align 1 fused_nn_conv2d_cast_fixed_point_multiply_add_cast_nn_relu_cast_fixed_point_mult_6343854372805914660__kernel0_param_0,
	.param .u64 .ptr .align 1 fused_nn_conv2d_cast_fixed_point_multiply_add_cast_nn_relu_cast_fixed_point_mult_6343854372805914660__kernel0_param_1,
	.param .u64 .ptr .align 1 fused_nn_conv2d_cast_fixed_point_multiply_add_cast_nn_relu_cast_fixed_point_mult_6343854372805914660__kernel0_param_2,
	.param .u64 .ptr .align 1 fused_nn_conv2d_cast_fixed_point_multiply_add_cast_nn_relu_cast_fixed_point_mult_6343854372805914660__kernel0_param_3
)
{
	.reg .pred 	%p<64>;
	.reg .b16 	%rs<123>;
	.reg .b32 	%r<4301>;
	.reg .b64 	%rd<477>;
	// demoted variable
	.shared .align 4 .b8 _ZZ109fused_nn_conv2d_cast_fixed_point_multiply_add_cast_nn_relu_cast_fixed_point_mult_6343854372805914660__kernel0E18placeholder_shared[3584];
	// demoted variable
	.shared .align 4 .b8 _ZZ109fused_nn_conv2d_cast_fixed_point_multiply_add_cast_nn_relu_cast_fixed_point_mult_6343854372805914660__kernel0E15pad_data_shared[1184];
	ld.param.u64 	%rd12, [fused_nn_conv2d_cast_fixed_point_multiply_add_cast_nn_relu_cast_fixed_point_mult_6343854372805914660__kernel0_param_0];
	cvta.to.global.u64 	%rd1, %rd12;
	mov.u32 	%r176, %tid.z;
	shl.b32 	%r177, %r176, 2;
	mov.u32 	%r178, %tid.x;
	shr.u32 	%r179, %r178, 2;
	add.s32 	%r3, %r179, %r177;
	shl.b32 	%r180, %r176, 4;
	add.s32 	%r4, %r180, %r178;
	shl.b32 	%r181, %r178, 2;
	and.b32  	%r5, %r181, 12;
	shl.b32 	%r182, %r176, 6;
	add.s32 	%r183, %r181, %r182;
	setp.lt.u32 	%p3, %r3, 112;
	setp.lt.u32 	%p4, %r4, 448;
	and.pred  	%p5, %p3, %p4;
	setp.lt.u32 	%p6, %r176, 28;
	and.pred  	%p1, %p5, %p6;
	mov.u32 	%r184, _ZZ109fused_nn_conv2d_cast_fixed_point_multiply_add_cast_nn_relu_cast_fixed_point_mult_6343854372805914660__kernel0E18placeholder_shared;
	add.s32 	%r6, %r184, %r183;
	not.pred 	%p7, %p1;
	@%p7 bra 	$L__BB10_2;
	cvt.u16.u32 	%rs1, %r3;
	mul.lo.s16 	%rs2, %rs1, 37;
	shr.u16 	%rs3, %rs2, 8;
	sub.s16 	%rs4, %rs1, %rs3;
	and.b16  	%rs5, %rs4, 254;
	shr.u16 	%rs6, %rs5, 1;
	add.s16 	%rs7, %rs6, %rs3;
	and.b16  	%rs8, %rs7, 252;
	shr.u16 	%rs9, %rs8, 2;
	mul.wide.u16 	%r185, %rs9, 784;
	mul.lo.s16 	%rs10, %rs9, 7;
	sub.s16 	%rs11, %rs1, %rs10;
	shl.b16 	%rs12, %rs11, 4;
	cvt.u32.u16 	%r186, %rs12;
	and.b32  	%r187, %r186, 240;
	or.b32  	%r188, %r5, %r187;
	add.s32 	%r189, %r188, %r185;
	cvt.u64.u32 	%rd13, %r189;
	add.s64 	%rd14, %rd1, %rd13;
	ld.global.nc.u32 	%r190, [%rd14];
	st.shared.u32 	[%r6], %r190;
$L__BB10_2:
	setp.gt.u32 	%p8, %r3, 79;
	setp.gt.u32 	%p9, %r4, 319;
	or.pred  	%p10, %p8, %p9;
	setp.gt.u32 	%p11, %r176, 19;
	or.pred  	%p12, %p10, %p11;
	@%p12 bra 	$L__BB10_4;
	cvt.u16.u32 	%rs13, %r3;
	add.s16 	%rs14, %rs13, 32;
	and.b16  	%rs15, %rs14, 255;
	mul.lo.s16 	%rs16, %rs15, 37;
	shr.u16 	%rs17, %rs16, 8;
	sub.s16 	%rs18, %rs14, %rs17;
	and.b16  	%rs19, %rs18, 254;
	shr.u16 	%rs20, %rs19, 1;
	add.s16 	%rs21, %rs20, %rs17;
	shr.u16 	%rs22, %rs21, 2;
	mul.wide.u16 	%r191, %rs22, 784;
	mul.lo.s16 	%rs23, %rs22, 7;
	sub.s16 	%rs24, %rs14, %rs23;
	shl.b16 	%rs25, %rs24, 4;
	cvt.u32.u16 	%r192, %rs25;
	and.b32  	%r193, %r192, 240;
	or.b32  	%r194, %r5, %r193;
	add.s32 	%r195, %r194, %r191;
	cvt.u64.u32 	%rd15, %r195;
	add.s64 	%rd16, %rd1, %rd15;
	ld.global.nc.u32 	%r196, [%rd16];
	st.shared.u32 	[%r6+512], %r196;
$L__BB10_4:
	setp.gt.u32 	%p13, %r3, 47;
	setp.gt.u32 	%p14, %r4, 191;
	or.pred  	%p15, %p13, %p14;
	setp.gt.u32 	%p16, %r176, 11;
	or.pred  	%p17, %p15, %p16;
	@%p17 bra 	$L__BB10_6;
	cvt.u16.u32 	%rs26, %r3;
	add.s16 	%rs27, %rs26, 64;
	and.b16  	%rs28, %rs27, 255;
	mul.lo.s16 	%rs29, %rs28, 37;
	shr.u16 	%rs30, %rs29, 8;
	sub.s16 	%rs31, %rs27, %rs30;
	and.b16  	%rs32, %rs31, 254;
	shr.u16 	%rs33, %rs32, 1;
	add.s16 	%rs34, %rs33, %rs30;
	shr.u16 	%rs35, %rs34, 2;
	mul.wide.u16 	%r197, %rs35, 784;
	mul.lo.s16 	%rs36, %rs35, 7;
	sub.s16 	%rs37, %rs27, %rs36;
	shl.b16 	%rs38, %rs37, 4;
	cvt.u32.u16 	%r198, %rs38;
	and.b32  	%r199, %r198, 240;
	or.b32  	%r200, %r5, %r199;
	add.s32 	%r201, %r200, %r197;
	cvt.u64.u32 	%rd17, %r201;
	add.s64 	%rd18, %rd1, %rd17;
	ld.global.nc.u32 	%r202, [%rd18];
	st.shared.u32 	[%r6+1024], %r202;
$L__BB10_6:
	setp.lt.u32 	%p18, %r3, 16;
	setp.lt.u32 	%p19, %r4, 64;
	and.pred  	%p20, %p18, %p19;
	setp.lt.u32 	%p21, %r176, 4;
	and.pred  	%p2, %p20, %p21;
	not.pred 	%p22, %p2;
	@%p22 bra 	$L__BB10_8;
	cvt.u16.u32 	%rs39, %r3;
	add.s16 	%rs40, %rs39, 96;
	and.b16  	%rs41, %rs40, 255;
	mul.lo.s16 	%rs42, %rs41, 37;
	shr.u16 	%rs43, %rs42, 8;
	sub.s16 	%rs44, %rs40, %rs43;
	and.b16  	%rs45, %rs44, 254;
	shr.u16 	%rs46, %rs45, 1;
	add.s16 	%rs47, %rs46, %rs43;
	shr.u16 	%rs48, %rs47, 2;
	mul.wide.u16 	%r203, %rs48, 784;
	mul.lo.s16 	%rs49, %rs48, 7;
	sub.s16 	%rs50, %rs40, %rs49;
	shl.b16 	%rs51, %rs50, 4;
	cvt.u32.u16 	%r204, %rs51;
	and.b32  	%r205, %r204, 240;
	or.b32  	%r206, %r5, %r205;
	add.s32 	%r207, %r206, %r203;
	cvt.u64.u32 	%rd19, %r207;
	add.s64 	%rd20, %rd1, %rd19;
	ld.global.nc.u32 	%r208, [%rd20];
	st.shared.u32 	[%r6+1536], %r208;
$L__BB10_8:
	mov.u32 	%r211, %ctaid.x;
	mul.hi.u32 	%r212, %r211, -1840700269;
	shr.u32 	%r213, %r212, 2;
	shl.b32 	%r4226, %r213, 1;
	mul.lo.s32 	%r214, %r213, 7;
	sub.s32 	%r215, %r211, %r214;
	shl.b32 	%r216, %r215, 5;
	add.s32 	%r217, %r216, -3;
	mov.u32 	%r218, %ctaid.z;
	mul.lo.s32 	%r219, %r218, 1605632;
	cvt.u16.u32 	%rs52, %r4;
	mul.hi.u16 	%rs53, %rs52, 7085;
	shr.u16 	%rs54, %rs53, 2;
	mul.lo.s16 	%rs55, %rs54, 37;
	sub.s16 	%rs56, %rs52, %rs55;
	cvt.u32.u16 	%r8, %rs56;
	add.s32 	%r9, %r217, %r8;
	cvt.u32.u16 	%r220, %rs54;
	mul.lo.s32 	%r10, %r220, 200704;
	mul.wide.u16 	%r11, %rs56, 4;
	add.s16 	%rs57, %rs52, 128;
	mul.hi.u16 	%rs58, %rs57, 7085;
	shr.u16 	%rs59, %rs58, 2;
	mul.lo.s16 	%rs60, %rs59, 37;
	sub.s16 	%rs61, %rs57, %rs60;
	cvt.u32.u16 	%r12, %rs61;
	add.s32 	%r13, %r217, %r12;
	cvt.u32.u16 	%r221, %rs59;
	mul.lo.s32 	%r14, %r221, 200704;
	mul.wide.u16 	%r15, %rs61, 4;
	add.s16 	%rs62, %rs52, 256;
	mul.hi.u16 	%rs63, %rs62, 7085;
	shr.u16 	%rs64, %rs63, 2;
	mul.lo.s16 	%rs65, %rs64, 37;
	sub.s16 	%rs66, %rs62, %rs65;
	cvt.u32.u16 	%r16, %rs66;
	add.s32 	%r17, %r217, %r16;
	cvt.u32.u16 	%r222, %rs64;
	mul.lo.s32 	%r18, %r222, 200704;
	mul.wide.u16 	%r19, %rs66, 4;
	cvt.u16.u32 	%rs67, %r3;
	and.b16  	%rs68, %rs67, 255;
	mul.lo.s16 	%rs69, %rs68, 37;
	shr.u16 	%rs70, %rs69, 8;
	sub.s16 	%rs71, %rs67, %rs70;
	and.b16  	%rs72, %rs71, 254;
	shr.u16 	%rs73, %rs72, 1;
	add.s16 	%rs74, %rs73, %rs70;
	shr.u16 	%rs75, %rs74, 2;
	cvt.u32.u16 	%r223, %rs75;
	mul.wide.u32 	%rd21, %r223, 784;
	mul.lo.s16 	%rs76, %rs75, 7;
	sub.s16 	%rs77, %rs67, %rs76;
	shl.b16 	%rs78, %rs77, 4;
	cvt.u64.u16 	%rd22, %rs78;
	and.b64  	%rd23, %rd22, 240;
	add.s16 	%rs79, %rs67, 32;
	and.b16  	%rs80, %rs79, 255;
	mul.lo.s16 	%rs81, %rs80, 37;
	shr.u16 	%rs82, %rs81, 8;
	sub.s16 	%rs83, %rs79, %rs82;
	and.b16  	%rs84, %rs83, 254;
	shr.u16 	%rs85, %rs84, 1;
	add.s16 	%rs86, %rs85, %rs82;
	shr.u16 	%rs87, %rs86, 2;
	cvt.u32.u16 	%r224, %rs87;
	mul.wide.u32 	%rd24, %r224, 784;
	mul.lo.s16 	%rs88, %rs87, 7;
	sub.s16 	%rs89, %rs79, %rs88;
	shl.b16 	%rs90, %rs89, 4;
	cvt.u64.u16 	%rd25, %rs90;
	and.b64  	%rd26, %rd25, 240;
	add.s16 	%rs91, %rs67, 64;
	and.b16  	%rs92, %rs91, 255;
	mul.lo.s16 	%rs93, %rs92, 37;
	shr.u16 	%rs94, %rs93, 8;
	sub.s16 	%rs95, %rs91, %rs94;
	and.b16  	%rs96, %rs95, 254;
	shr.u16 	%rs97, %rs96, 1;
	add.s16 	%rs98, %rs97, %rs94;
	shr.u16 	%rs99, %rs98, 2;
	cvt.u32.u16 	%r225, %rs99;
	mul.wide.u32 	%rd27, %r225, 784;
	mul.lo.s16 	%rs100, %rs99, 7;
	sub.s16 	%rs101, %rs91, %rs100;
	shl.b16 	%rs102, %rs101, 4;
	cvt.u64.u16 	%rd28, %rs102;
	and.b64  	%rd29, %rd28, 240;
	add.s16 	%rs103, %rs67, 96;
	and.b16  	%rs104, %rs103, 255;
	mul.lo.s16 	%rs105, %rs104, 37;
	shr.u16 	%rs106, %rs105, 8;
	sub.s16 	%rs107, %rs103, %rs106;
	and.b16  	%rs108, %rs107, 254;
	shr.u16 	%rs109, %rs108, 1;
	add.s16 	%rs110, %rs109, %rs106;
	shr.u16 	%rs111, %rs110, 2;
	cvt.u32.u16 	%r226, %rs111;
	mul.wide.u32 	%rd30, %r226, 784;
	mul.lo.s16 	%rs112, %rs111, 7;
	sub.s16 	%rs113, %rs103, %rs112;
	shl.b16 	%rs114, %rs113, 4;
	cvt.u64.u16 	%rd31, %rs114;
	and.b64  	%rd32, %rd31, 240;
	add.s64 	%rd33, %rd30, %rd32;
	add.s64 	%rd2, %rd33, 112;
	and.b32  	%r227, %r178, 3;
	mul.wide.u32 	%rd34, %r227, 4;
	add.s64 	%rd476, %rd1, %rd34;
	add.s64 	%rd35, %rd27, %rd29;
	add.s64 	%rd4, %rd35, 112;
	add.s64 	%rd36, %rd24, %rd26;
	add.s64 	%rd5, %rd36, 112;
	add.s64 	%rd37, %rd21, %rd23;
	add.s64 	%rd6, %rd37, 112;
	add.s32 	%r228, %r219, %r18;
	mul.lo.s32 	%r229, %r213, 896;
	add.s32 	%r230, %r228, %r229;
	shl.b32 	%r231, %r211, 7;
	add.s32 	%r232, %r230, %r231;
	add.s32 	%r233, %r232, %r19;
	add.s32 	%r4229, %r233, -2700;
	add.s32 	%r234, %r219, %r14;
	add.s32 	%r235, %r234, %r229;
	add.s32 	%r236, %r235, %r231;
	add.s32 	%r237, %r236, %r15;
	add.s32 	%r4228, %r237, -2700;
	add.s32 	%r238, %r219, %r10;
	add.s32 	%r239, %r238, %r229;
	add.s32 	%r240, %r239, %r231;
	add.s32 	%r241, %r240, %r11;
	add.s32 	%r4227, %r241, -2700;
	mov.b32 	%r4231, 0;
	mov.b32 	%r4230, -3;
	mov.u32 	%r4232, %r4231;
	mov.u32 	%r4233, %r4231;
	mov.u32 	%r4234, %r4231;
	mov.u32 	%r4235, %r4231;
	mov.u32 	%r4236, %r4231;
	mov.u32 	%r4237, %r4231;
	mov.u32 	%r4238, %r4231;
	mov.u32 	%r4239, %r4231;
	mov.u32 	%r4240, %r4231;
	mov.u32 	%r4241, %r4231;
	mov.u32 	%r4242, %r4231;
	mov.u32 	%r4243, %r4231;
	mov.u32 	%r4244, %r4231;
	mov.u32 	%r4245, %r4231;
	mov.u32 	%r4246, %r4231;
	mov.u32 	%r4247, %r4231;
	mov.u32 	%r4248, %r4231;
	mov.u32 	%r4249, %r4231;
	mov.u32 	%r4250, %r4231;
	mov.u32 	%r4251, %r4231;
	mov.u32 	%r4252, %r4231;
	mov.u32 	%r4253, %r4231;
	mov.u32 	%r4254, %r4231;
	mov.u32 	%r4255, %r4231;
	mov.u32 	%r4256, %r4231;
	mov.u32 	%r4257, %r4231;
	mov.u32 	%r4258, %r4231;
	mov.u32 	%r4259, %r4231;
	mov.u32 	%r4260, %r4231;
	mov.u32 	%r4261, %r4231;
	mov.u32 	%r4262, %r4231;
	mov.u32 	%r4263, %r4231;
	mov.u32 	%r4264, %r4231;
	mov.u32 	%r4265, %r4231;
	mov.u32 	%r4266, %r4231;
	mov.u32 	%r4267, %r4231;
	mov.u32 	%r4268, %r4231;
	mov.u32 	%r4269, %r4231;
	mov.u32 	%r4270, %r4231;
	mov.u32 	%r4271, %r4231;
	mov.u32 	%r4272, %r4231;
	mov.u32 	%r4273, %r4231;
	mov.u32 	%r4274, %r4231;
	mov.u32 	%r4275, %r4231;
	mov.u32 	%r4276, %r4231;
	mov.u32 	%r4277, %r4231;
	mov.u32 	%r4278, %r4231;
	mov.u32 	%r4279, %r4231;
	mov.u32 	%r4280, %r4231;
	mov.u32 	%r4281, %r4231;
	mov.u32 	%r4282, %r4231;
	mov.u32 	%r4283, %r4231;
	mov.u32 	%r4284, %r4231;
	mov.u32 	%r4285, %r4231;
	mov.u32 	%r4286, %r4231;
	mov.u32 	%r4287, %r4231;
	mov.u32 	%r4288, %r4231;
	mov.u32 	%r4289, %r4231;
	mov.u32 	%r4290, %r4231;
	mov.u32 	%r4291, %r4231;
	mov.u32 	%r4292, %r4231;
	mov.u32 	%r4293, %r4231;
	mov.u32 	%r4294, %r4231;
$L__BB10_9:
	bar.sync 	0;
	mov.u32 	%r242, %tid.z;
	shl.b32 	%r244, %r242, 4;
	mov.u32 	%r245, %tid.x;
	add.s32 	%r246, %r244, %r245;
	setp.gt.u32 	%p23, %r246, 295;
	setp.gt.u32 	%p24, %r242, 18;
	or.pred  	%p25, %p23, %p24;
	@%p25 bra 	$L__BB10_13;
	add.s32 	%r248, %r4226, -3;
	max.u32 	%r249, %r248, %r9;
	setp.gt.u32 	%p26, %r249, 223;
	mov.b32 	%r4295, 0;
	@%p26 bra 	$L__BB10_12;
	ld.param.u64 	%rd468, [fused_nn_conv2d_cast_fixed_point_multiply_add_cast_nn_relu_cast_fixed_point_mult_6343854372805914660__kernel0_param_1];
	cvt.s64.s32 	%rd38, %r4227;
	cvta.to.global.u64 	%rd39, %rd468;
	add.s64 	%rd40, %rd39, %rd38;
	ld.global.nc.u32 	%r4295, [%rd40];
$L__BB10_12:
	mov.u32 	%r250, %tid.x;
	shl.b32 	%r251, %r250, 2;
	mov.u32 	%r252, %tid.z;
	shl.b32 	%r253, %r252, 6;
	add.s32 	%r254, %r251, %r253;
	mov.u32 	%r255, _ZZ109fused_nn_conv2d_cast_fixed_point_multiply_add_cast_nn_relu_cast_fixed_point_mult_6343854372805914660__kernel0E15pad_data_shared;
	add.s32 	%r256, %r255, %r254;
	st.shared.u32 	[%r256], %r4295;
$L__BB10_13:
	mov.u32 	%r257, %tid.z;
	shl.b32 	%r259, %r257, 4;
	mov.u32 	%r260, %tid.x;
	add.s32 	%r261, %r259, %r260;
	setp.gt.u32 	%p27, %r261, 167;
	setp.gt.u32 	%p28, %r257, 10;
	or.pred  	%p29, %p27, %p28;
	@%p29 bra 	$L__BB10_17;
	add.s32 	%r263, %r4226, -3;
	max.u32 	%r264, %r263, %r13;
	setp.gt.u32 	%p30, %r264, 223;
	mov.b32 	%r4296, 0;
	@%p30 bra 	$L__BB10_16;
	ld.param.u64 	%rd469, [fused_nn_conv2d_cast_fixed_point_multiply_add_cast_nn_relu_cast_fixed_point_mult_6343854372805914660__kernel0_param_1];
	cvt.s64.s32 	%rd41, %r4228;
	cvta.to.global.u64 	%rd42, %rd469;
	add.s64 	%rd43, %rd42, %rd41;
	ld.global.nc.u32 	%r4296, [%rd43];
$L__BB10_16:
	mov.u32 	%r265, %tid.x;
	shl.b32 	%r266, %r265, 2;
	mov.u32 	%r267, %tid.z;
	shl.b32 	%r268, %r267, 6;
	add.s32 	%r269, %r266, %r268;
	mov.u32 	%r270, _ZZ109fused_nn_conv2d_cast_fixed_point_multiply_add_cast_nn_relu_cast_fixed_point_mult_6343854372805914660__kernel0E15pad_data_shared;
	add.s32 	%r271, %r270, %r269;
	st.shared.u32 	[%r271+512], %r4296;
$L__BB10_17:
	mov.u32 	%r272, %tid.z;
	shl.b32 	%r274, %r272, 4;
	mov.u32 	%r275, %tid.x;
	add.s32 	%r276, %r274, %r275;
	setp.gt.u32 	%p31, %r276, 39;
	setp.gt.u32 	%p32, %r272, 2;
	or.pred  	%p33, %p31, %p32;
	@%p33 bra 	$L__BB10_21;
	add.s32 	%r278, %r4226, -3;
	max.u32 	%r279, %r278, %r17;
	setp.gt.u32 	%p34, %r279, 223;
	mov.b32 	%r4297, 0;
	@%p34 bra 	$L__BB10_20;
	ld.param.u64 	%rd470, [fused_nn_conv2d_cast_fixed_point_multiply_add_cast_nn_relu_cast_fixed_point_mult_6343854372805914660__kernel0_param_1];
	cvt.s64.s32 	%rd44, %r4229;
	cvta.to.global.u64 	%rd45, %rd470;
	add.s64 	%rd46, %rd45, %rd44;
	ld.global.nc.u32 	%r4297, [%rd46];
$L__BB10_20:
	mov.u32 	%r280, %tid.x;
	shl.b32 	%r281, %r280, 2;
	mov.u32 	%r282, %tid.z;
	shl.b32 	%r283, %r282, 6;
	add.s32 	%r284, %r281, %r283;
	mov.u32 	%r285, _ZZ109fused_nn_conv2d_cast_fixed_point_multiply_add_cast_nn_relu_cast_fixed_point_mult_6343854372805914660__kernel0E15pad_data_shared;
	add.s32 	%r286, %r285, %r284;
	st.shared.u32 	[%r286+1024], %r4297;
$L__BB10_21:
	@%p7 bra 	$L__BB10_23;
	add.s64 	%rd47, %rd476, %rd6;
	ld.global.nc.u32 	%r287, [%rd47];
	mov.u32 	%r288, %tid.x;
	shl.b32 	%r289, %r288, 2;
	mov.u32 	%r290, %tid.z;
	shl.b32 	%r291, %r290, 6;
	add.s32 	%r292, %r289, %r291;
	mov.u32 	%r293, _ZZ109fused_nn_conv2d_cast_fixed_point_multiply_add_cast_nn_relu_cast_fixed_point_mult_6343854372805914660__kernel0E18placeholder_shared;
	add.s32 	%r294, %r293, %r292;
	and.b32  	%r295, %r4230, 1;
	mad.lo.s32 	%r296, %r295, 1792, %r294;
	st.shared.u32 	[%r296], %r287;
$L__BB10_23:
	mov.u32 	%r297, %tid.x;
	shr.u32 	%r299, %r297, 2;
	mov.u32 	%r300, %tid.z;
	shl.b32 	%r302, %r300, 2;
	add.s32 	%r303, %r299, %r302;
	setp.gt.u32 	%p36, %r303, 79;
	shl.b32 	%r304, %r300, 4;
	add.s32 	%r305, %r304, %r297;
	setp.gt.u32 	%p37, %r305, 319;
	or.pred  	%p38, %p36, %p37;
	setp.gt.u32 	%p39, %r300, 19;
	or.pred  	%p40, %p38, %p39;
	@%p40 bra 	$L__BB10_25;
	add.s64 	%rd48, %rd476, %rd5;
	ld.global.nc.u32 	%r306, [%rd48];
	mov.u32 	%r307, %tid.x;
	shl.b32 	%r308, %r307, 2;
	mov.u32 	%r309, %tid.z;
	shl.b32 	%r310, %r309, 6;
	add.s32 	%r311, %r308, %r310;
	mov.u32 	%r312, _ZZ109fused_nn_conv2d_cast_fixed_point_multiply_add_cast_nn_relu_cast_fixed_point_mult_6343854372805914660__kernel0E18placeholder_shared;
	add.s32 	%r313, %r312, %r311;
	and.b32  	%r314, %r4230, 1;
	mad.lo.s32 	%r315, %r314, 1792, %r313;
	st.shared.u32 	[%r315+512], %r306;
$L__BB10_25:
	mov.u32 	%r316, %tid.x;
	shr.u32 	%r318, %r316, 2;
	mov.u32 	%r319, %tid.z;
	shl.b32 	%r321, %r319, 2;
	add.s32 	%r322, %r318, %r321;
	setp.gt.u32 	%p41, %r322, 47;
	shl.b32 	%r323, %r319, 4;
	add.s32 	%r324, %r323, %r316;
	setp.gt.u32 	%p42, %r324, 191;
	or.pred  	%p43, %p41, %p42;
	setp.gt.u32 	%p44, %r319, 11;
	or.pred  	%p45, %p43, %p44;
	@%p45 bra 	$L__BB10_27;
	add.s64 	%rd49, %rd476, %rd4;
	ld.global.nc.u32 	%r325, [%rd49];
	mov.u32 	%r326, %tid.x;
	shl.b32 	%r327, %r326, 2;
	mov.u32 	%r328, %tid.z;
	shl.b32 	%r329, %r328, 6;
	add.s32 	%r330, %r327, %r329;
	mov.u32 	%r331, _ZZ109fused_nn_conv2d_cast_fixed_point_multiply_add_cast_nn_relu_cast_fixed_point_mult_6343854372805914660__kernel0E18placeholder_shared;
	add.s32 	%r332, %r331, %r330;
	and.b32  	%r333, %r4230, 1;
	mad.lo.s32 	%r334, %r333, 1792, %r332;
	st.shared.u32 	[%r334+1024], %r325;
$L__BB10_27:
	@%p22 bra 	$L__BB10_29;
	add.s64 	%rd50, %rd476, %rd2;
	ld.global.nc.u32 	%r335, [%rd50];
	mov.u32 	%r336, %tid.x;
	shl.b32 	%r337, %r336, 2;
	mov.u32 	%r338, %tid.z;
	shl.b32 	%r339, %r338, 6;
	add.s32 	%r340, %r337, %r339;
	mov.u32 	%r341, _ZZ109fused_nn_conv2d_cast_fixed_point_multiply_add_cast_nn_relu_cast_fixed_point_mult_6343854372805914660__kernel0E18placeholder_shared;
	add.s32 	%r342, %r341, %r340;
	and.b32  	%r343, %r4230, 1;
	mad.lo.s32 	%r344, %r343, 1792, %r342;
	st.shared.u32 	[%r344+1536], %r335;
$L__BB10_29:
	bar.sync 	0;
	and.b32  	%r2137, %r4230, 1;
	setp.eq.b32 	%p47, %r2137, 1;
	selp.b32 	%r2138, 0, 1792, %p47;
	mov.u32 	%r2139, %tid.z;
	and.b32  	%r2140, %r2139, 3;
	mad.lo.s32 	%r2141, %r2140, 448, %r2138;
	shr.u32 	%r2142, %r2139, 2;
	mov.u32 	%r2143, %tid.x;
	shl.b32 	%r2144, %r2143, 3;
	mad.lo.s32 	%r2145, %r2142, 592, %r2144;
	mov.u32 	%r2146, _ZZ109fused_nn_conv2d_cast_fixed_point_multiply_add_cast_nn_relu_cast_fixed_point_mult_6343854372805914660__kernel0E15pad_data_shared;
	add.s32 	%r2147, %r2146, %r2145;
	ld.shared.u32 	%r346, [%r2147];
	mov.u32 	%r2148, _ZZ109fused_nn_conv2d_cast_fixed_point_multiply_add_cast_nn_relu_cast_fixed_point_mult_6343854372805914660__kernel0E18placeholder_shared;
	add.s32 	%r2149, %r2148, %r2141;
	ld.shared.u32 	%r347, [%r2149];
	// begin inline asm
	dp4a.s32.s32 %r345, %r346, %r347, %r4294;
	// end inline asm
	ld.shared.u32 	%r350, [%r2147];
	ld.shared.u32 	%r351, [%r2149+4];
	// begin inline asm
	dp4a.s32.s32 %r349, %r350, %r351, %r4293;
	// end inline asm
	ld.shared.u32 	%r354, [%r2147];
	ld.shared.u32 	%r355, [%r2149+8];
	// begin inline asm
	dp4a.s32.s32 %r353, %r354, %r355, %r4292;
	// end inline asm
	ld.shared.u32 	%r358, [%r2147];
	ld.shared.u32 	%r359, [%r2149+12];
	// begin inline asm
	dp4a.s32.s32 %r357, %r358, %r359, %r4291;
	// end inline asm
	ld.shared.u32 	%r362, [%r2147];
	ld.shared.u32 	%r363, [%r2149+112];
	// begin inline asm
	dp4a.s32.s32 %r361, %r362, %r363, %r4290;
	// end inline asm
	ld.shared.u32 	%r366, [%r2147];
	ld.shared.u32 	%r367, [%r2149+116];
	// begin inline asm
	dp4a.s32.s32 %r365, %r366, %r367, %r4289;
	// end inline asm
	ld.shared.u32 	%r370, [%r2147];
	ld.shared.u32 	%r371, [%r2149+120];
	// begin inline asm
	dp4a.s32.s32 %r369, %r370, %r371, %r4288;
	// end inline asm
	ld.shared.u32 	%r374, [%r2147];
	ld.shared.u32 	%r375, [%r2149+124];
	// begin inline asm
	dp4a.s32.s32 %r373, %r374, %r375, %r4287;
	// end inline asm
	ld.shared.u32 	%r378, [%r2147];
	ld.shared.u32 	%r379, [%r2149+224];
	// begin inline asm
	dp4a.s32.s32 %r377, %r378, %r379, %r4286;
	// end inline asm
	ld.shared.u32 	%r382, [%r2147];
	ld.shared.u32 	%r383, [%r2149+228];
	// begin inline asm
	dp4a.s32.s32 %r381, %r382, %r383, %r4285;
	// end inline asm
	ld.shared.u32 	%r386, [%r2147];
	ld.shared.u32 	%r387, [%r2149+232];
	// begin inline asm
	dp4a.s32.s32 %r385, %r386, %r387, %r4284;
	// end inline asm
	ld.shared.u32 	%r390, [%r2147];
	ld.shared.u32 	%r391, [%r2149+236];
	// begin inline asm
	dp4a.s32.s32 %r389, %r390, %r391, %r4283;
	// end inline asm
	ld.shared.u32 	%r394, [%r2147];
	ld.shared.u32 	%r395, [%r2149+336];
	// begin inline asm
	dp4a.s32.s32 %r393, %r394, %r395, %r4282;
	// end inline asm
	ld.shared.u32 	%r398, [%r2147];
	ld.shared.u32 	%r399, [%r2149+340];
	// begin inline asm
	dp4a.s32.s32 %r397, %r398, %r399, %r4281;
	// end inline asm
	ld.shared.u32 	%r402, [%r2147];
	ld.shared.u32 	%r403, [%r2149+344];
	// begin inline asm
	dp4a.s32.s32 %r401, %r402, %r403, %r4280;
	// end inline asm
	ld.shared.u32 	%r406, [%r2147];
	ld.shared.u32 	%r407, [%r2149+348];
	// begin inline asm
	dp4a.s32.s32 %r405, %r406, %r407, %r4279;
	// end inline asm
	ld.shared.u32 	%r410, [%r2147+148];
	ld.shared.u32 	%r411, [%r2149];
	// begin inline asm
	dp4a.s32.s32 %r409, %r410, %r411, %r4278;
	// end inline asm
	ld.shared.u32 	%r414, [%r2147+148];
	ld.shared.u32 	%r415, [%r2149+4];
	// begin inline asm
	dp4a.s32.s32 %r413, %r414, %r415, %r4277;
	// end inline asm
	ld.shared.u32 	%r418, [%r2147+148];
	ld.shared.u32 	%r419, [%r2149+8];
	// begin inline asm
	dp4a.s32.s32 %r417, %r418, %r419, %r4276;
	// end inline asm
	ld.shared.u32 	%r422, [%r2147+148];
	ld.shared.u32 	%r423, [%r2149+12];
	// begin inline asm
	dp4a.s32.s32 %r421, %r422, %r423, %r4275;
	// end inline asm
	ld.shared.u32 	%r426, [%r2147+148];
	ld.shared.u32 	%r427, [%r2149+112];
	// begin inline asm
	dp4a.s32.s32 %r425, %r426, %r427, %r4274;
	// end inline asm
	ld.shared.u32 	%r430, [%r2147+148];
	ld.shared.u32 	%r431, [%r2149+116];
	// begin inline asm
	dp4a.s32.s32 %r429, %r430, %r431, %r4273;
	// end inline asm
	ld.shared.u32 	%r434, [%r2147+148];
	ld.shared.u32 	%r435, [%r2149+120];
	// begin inline asm
	dp4a.s32.s32 %r433, %r434, %r435, %r4272;
	// end inline asm
	ld.shared.u32 	%r438, [%r2147+148];
	ld.shared.u32 	%r439, [%r2149+124];
	// begin inline asm
	dp4a.s32.s32 %r437, %r438, %r439, %r4271;
	// end inline asm
	ld.shared.u32 	%r442, [%r2147+148];
	ld.shared.u32 	%r443, [%r2149+224];
	// begin inline asm
	dp4a.s32.s32 %r441, %r442, %r443, %r4270;
	// end inline asm
	ld.shared.u32 	%r446, [%r2147+148];
	ld.shared.u32 	%r447, [%r2149+228];
	// begin inline asm
	dp4a.s32.s32 %r445, %r446, %r447, %r4269;
	// end inline asm
	ld.shared.u32 	%r450, [%r2147+148];
	ld.shared.u32 	%r451, [%r2149+232];
	// begin inline asm
	dp4a.s32.s32 %r449, %r450, %r451, %r4268;
	// end inline asm
	ld.shared.u32 	%r454, [%r2147+148];
	ld.shared.u32 	%r455, [%r2149+236];
	// begin inline asm
	dp4a.s32.s32 %r453, %r454, %r455, %r4267;
	// end inline asm
	ld.shared.u32 	%r458, [%r2147+148];
	ld.shared.u32 	%r459, [%r2149+336];
	// begin inline asm
	dp4a.s32.s32 %r457, %r458, %r459, %r4266;
	// end inline asm
	ld.shared.u32 	%r462, [%r2147+148];
	ld.shared.u32 	%r463, [%r2149+340];
	// begin inline asm
	dp4a.s32.s32 %r461, %r462, %r463, %r4265;
	// end inline asm
	ld.shared.u32 	%r466, [%r2147+148];
	ld.shared.u32 	%r467, [%r2149+344];
	// begin inline asm
	dp4a.s32.s32 %r465, %r466, %r467, %r4264;
	// end inline asm
	ld.shared.u32 	%r470, [%r2147+148];
	ld.shared.u32 	%r471, [%r2149+348];
	// begin inline asm
	dp4a.s32.s32 %r469, %r470, %r471, %r4263;
	// end inline asm
	ld.shared.u32 	%r474, [%r2147+296];
	ld.shared.u32 	%r475, [%r2149];
	// begin inline asm
	dp4a.s32.s32 %r473, %r474, %r475, %r4262;
	// end inline asm
	ld.shared.u32 	%r478, [%r2147+296];
	ld.shared.u32 	%r479, [%r2149+4];
	// begin inline asm
	dp4a.s32.s32 %r477, %r478, %r479, %r4261;
	// end inline asm
	ld.shared.u32 	%r482, [%r2147+296];
	ld.shared.u32 	%r483, [%r2149+8];
	// begin inline asm
	dp4a.s32.s32 %r481, %r482, %r483, %r4260;
	// end inline asm
	ld.shared.u32 	%r486, [%r2147+296];
	ld.shared.u32 	%r487, [%r2149+12];
	// begin inline asm
	dp4a.s32.s32 %r485, %r486, %r487, %r4259;
	// end inline asm
	ld.shared.u32 	%r490, [%r2147+296];
	ld.shared.u32 	%r491, [%r2149+112];
	// begin inline asm
	dp4a.s32.s32 %r489, %r490, %r491, %r4258;
	// end inline asm
	ld.shared.u32 	%r494, [%r2147+296];
	ld.shared.u32 	%r495, [%r2149+116];
	// begin inline asm
	dp4a.s32.s32 %r493, %r494, %r495, %r4257;
	// end inline asm
	ld.shared.u32 	%r498, [%r2147+296];
	ld.shared.u32 	%r499, [%r2149+120];
	// begin inline asm
	dp4a.s32.s32 %r497, %r498, %r499, %r4256;
	// end inline asm
	ld.shared.u32 	%r502, [%r2147+296];
	ld.shared.u32 	%r503, [%r2149+124];
	// begin inline asm
	dp4a.s32.s32 %r501, %r502, %r503, %r4255;
	// end inline asm
	ld.shared.u32 	%r506, [%r2147+296];
	ld.shared.u32 	%r507, [%r2149+224];
	// begin inline asm
	dp4a.s32.s32 %r505, %r506, %r507, %r4254;
	// end inline asm
	ld.shared.u32 	%r510, [%r2147+296];
	ld.shared.u32 	%r511, [%r2149+228];
	// begin inline asm
	dp4a.s32.s32 %r509, %r510, %r511, %r4253;
	// end inline asm
	ld.shared.u32 	%r514, [%r2147+296];
	ld.shared.u32 	%r515, [%r2149+232];
	// begin inline asm
	dp4a.s32.s32 %r513, %r514, %r515, %r4252;
	// end inline asm
	ld.shared.u32 	%r518, [%r2147+296];
	ld.shared.u32 	%r519, [%r2149+236];
	// begin inline asm
	dp4a.s32.s32 %r517, %r518, %r519, %r4251;
	// end inline asm
	ld.shared.u32 	%r522, [%r2147+296];
	ld.shared.u32 	%r523, [%r2149+336];
	// begin inline asm
	dp4a.s32.s32 %r521, %r522, %r523, %r4250;
	// end inline asm
	ld.shared.u32 	%r526, [%r2147+296];
	ld.shared.u32 	%r527, [%r2149+340];
	// begin inline asm
	dp4a.s32.s32 %r525, %r526, %r527, %r4249;
	// end inline asm
	ld.shared.u32 	%r530, [%r2147+296];
	ld.shared.u32 	%r531, [%r2149+344];
	// begin inline asm
	dp4a.s32.s32 %r529, %r530, %r531, %r4248;
	// end inline asm
	ld.shared.u32 	%r534, [%r2147+296];
	ld.shared.u32 	%r535, [%r2149+348];
	// begin inline asm
	dp4a.s32.s32 %r533, %r534, %r535, %r4247;
	// end inline asm
	ld.shared.u32 	%r538, [%r2147+444];
	ld.shared.u32 	%r539, [%r2149];
	// begin inline asm
	dp4a.s32.s32 %r537, %r538, %r539, %r4246;
	// end inline asm
	ld.shared.u32 	%r542, [%r2147+444];
	ld.shared.u32 	%r543, [%r2149+4];
	// begin inline asm
	dp4a.s32.s32 %r541, %r542, %r543, %r4245;
	// end inline asm
	ld.shared.u32 	%r546, [%r2147+444];
	ld.shared.u32 	%r547, [%r2149+8];
	// begin inline asm
	dp4a.s32.s32 %r545, %r546, %r547, %r4244;
	// end inline asm
	ld.shared.u32 	%r550, [%r2147+444];
	ld.shared.u32 	%r551, [%r2149+12];
	// begin inline asm
	dp4a.s32.s32 %r549, %r550, %r551, %r4243;
	// end inline asm
	ld.shared.u32 	%r554, [%r2147+444];
	ld.shared.u32 	%r555, [%r2149+112];
	// begin inline asm
	dp4a.s32.s32 %r553, %r554, %r555, %r4242;
	// end inline asm
	ld.shared.u32 	%r558, [%r2147+444];
	ld.shared.u32 	%r559, [%r2149+116];
	// begin inline asm
	dp4a.s32.s32 %r557, %r558, %r559, %r4241;
	// end inline asm
	ld.shared.u32 	%r562, [%r2147+444];
	ld.shared.u32 	%r563, [%r2149+120];
	// begin inline asm
	dp4a.s32.s32 %r561, %r562, %r563, %r4240;
	// end inline asm
	ld.shared.u32 	%r566, [%r2147+444];
	ld.shared.u32 	%r567, [%r2149+124];
	// begin inline asm
	dp4a.s32.s32 %r565, %r566, %r567, %r4239;
	// end inline asm
	ld.shared.u32 	%r570, [%r2147+444];
	ld.shared.u32 	%r571, [%r2149+224];
	// begin inline asm
	dp4a.s32.s32 %r569, %r570, %r571, %r4238;
	// end inline asm
	ld.shared.u32 	%r574, [%r2147+444];
	ld.shared.u32 	%r575, [%r2149+228];
	// begin inline asm
	dp4a.s32.s32 %r573, %r574, %r575, %r4237;
	// end inline asm
	ld.shared.u32 	%r578, [%r2147+444];
	ld.shared.u32 	%r579, [%r2149+232];
	// begin inline asm
	dp4a.s32.s32 %r577, %r578, %r579, %r4236;
	// end inline asm
	ld.shared.u32 	%r582, [%r2147+444];
	ld.shared.u32 	%r583, [%r2149+236];
	// begin inline asm
	dp4a.s32.s32 %r581, %r582, %r583, %r4235;
	// end inline asm
	ld.shared.u32 	%r586, [%r2147+444];
	ld.shared.u32 	%r587, [%r2149+336];
	// begin inline asm
	dp4a.s32.s32 %r585, %r586, %r587, %r4234;
	// end inline asm
	ld.shared.u32 	%r590, [%r2147+444];
	ld.shared.u32 	%r591, [%r2149+340];
	// begin inline asm
	dp4a.s32.s32 %r589, %r590, %r591, %r4233;
	// end inline asm
	ld.shared.u32 	%r594, [%r2147+444];
	ld.shared.u32 	%r595, [%r2149+344];
	// begin inline asm
	dp4a.s32.s32 %r593, %r594, %r595, %r4232;
	// end inline asm
	ld.shared.u32 	%r598, [%r2147+444];
	ld.shared.u32 	%r599, [%r2149+348];
	// begin inline asm
	dp4a.s32.s32 %r597, %r598, %r599, %r4231;
	// end inline asm
	ld.shared.u32 	%r602, [%r2147+4];
	ld.shared.u32 	%r603, [%r2149+16];
	// begin inline asm
	dp4a.s32.s32 %r601, %r602, %r603, %r345;
	// end inline asm
	ld.shared.u32 	%r606, [%r2147+4];
	ld.shared.u32 	%r607, [%r2149+20];
	// begin inline asm
	dp4a.s32.s32 %r605, %r606, %r607, %r349;
	// end inline asm
	ld.shared.u32 	%r610, [%r2147+4];
	ld.shared.u32 	%r611, [%r2149+24];
	// begin inline asm
	dp4a.s32.s32 %r609, %r610, %r611, %r353;
	// end inline asm
	ld.shared.u32 	%r614, [%r2147+4];
	ld.shared.u32 	%r615, [%r2149+28];
	// begin inline asm
	dp4a.s32.s32 %r613, %r614, %r615, %r357;
	// end inline asm
	ld.shared.u32 	%r618, [%r2147+4];
	ld.shared.u32 	%r619, [%r2149+128];
	// begin inline asm
	dp4a.s32.s32 %r617, %r618, %r619, %r361;
	// end inline asm
	ld.shared.u32 	%r622, [%r2147+4];
	ld.shared.u32 	%r623, [%r2149+132];
	// begin inline asm
	dp4a.s32.s32 %r621, %r622, %r623, %r365;
	// end inline asm
	ld.shared.u32 	%r626, [%r2147+4];
	ld.shared.u32 	%r627, [%r2149+136];
	// begin inline asm
	dp4a.s32.s32 %r625, %r626, %r627, %r369;
	// end inline asm
	ld.shared.u32 	%r630, [%r2147+4];
	ld.shared.u32 	%r631, [%r2149+140];
	// begin inline asm
	dp4a.s32.s32 %r629, %r630, %r631, %r373;
	// end inline asm
	ld.shared.u32 	%r634, [%r2147+4];
	ld.shared.u32 	%r635, [%r2149+240];
	// begin inline asm
	dp4a.s32.s32 %r633, %r634, %r635, %r377;
	// end inline asm
	ld.shared.u32 	%r638, [%r2147+4];
	ld.shared.u32 	%r639, [%r2149+244];
	// begin inline asm
	dp4a.s32.s32 %r637, %r638, %r639, %r381;
	// end inline asm
	ld.shared.u32 	%r642, [%r2147+4];
	ld.shared.u32 	%r643, [%r2149+248];
	// begin inline asm
	dp4a.s32.s32 %r641, %r642, %r643, %r385;
	// end inline asm
	ld.shared.u32 	%r646, [%r2147+4];
	ld.shared.u32 	%r647, [%r2149+252];
	// begin inline asm
	dp4a.s32.s32 %r645, %r646, %r647, %r389;
	// end inline asm
	ld.shared.u32 	%r650, [%r2147+4];
	ld.shared.u32 	%r651, [%r2149+352];
	// begin inline asm
	dp4a.s32.s32 %r649, %r650, %r651, %r393;
	// end inline asm
	ld.shared.u32 	%r654, [%r2147+4];
	ld.shared.u32 	%r655, [%r2149+356];
	// begin inline asm
	dp4a.s32.s32 %r653, %r654, %r655, %r397;
	// end inline asm
	ld.shared.u32 	%r658, [%r2147+4];
	ld.shared.u32 	%r659, [%r2149+360];
	// begin inline asm
	dp4a.s32.s32 %r657, %r658, %r659, %r401;
	// end inline asm
	ld.shared.u32 	%r662, [%r2147+4];
	ld.shared.u32 	%r663, [%r2149+364];
	// begin inline asm
	dp4a.s32.s32 %r661, %r662, %r663, %r405;
	// end inline asm
	ld.shared.u32 	%r666, [%r2147+152];
	ld.shared.u32 	%r667, [%r2149+16];
	// begin inline asm
	dp4a.s32.s32 %r665, %r666, %r667, %r409;
	// end inline asm
	ld.shared.u32 	%r670, [%r2147+152];
	ld.shared.u32 	%r671, [%r2149+20];
	// begin inline asm
	dp4a.s32.s32 %r669, %r670, %r671, %r413;
	// end inline asm
	ld.shared.u32 	%r674, [%r2147+152];
	ld.shared.u32 	%r675, [%r2149+24];
	// begin inline asm
	dp4a.s32.s32 %r673, %r674, %r675, %r417;
	// end inline asm
	ld.shared.u32 	%r678, [%r2147+152];
	ld.shared.u32 	%r679, [%r2149+28];
	// begin inline asm
	dp4a.s32.s32 %r677, %r678, %r679, %r421;
	// end inline asm
	ld.shared.u32 	%r682, [%r2147+152];
	ld.shared.u32 	%r683, [%r2149+128];
	// begin inline asm
	dp4a.s32.s32 %r681, %r682, %r683, %r425;
	// end inline asm
	ld.shared.u32 	%r686, [%r2147+152];
	ld.shared.u32 	%r687, [%r2149+132];
	// begin inline asm
	dp4a.s32.s32 %r685, %r686, %r687, %r429;
	// end inline asm
	ld.shared.u32 	%r690, [%r2147+152];
	ld.shared.u32 	%r691, [%r2149+136];
	// begin inline asm
	dp4a.s32.s32 %r689, %r690, %r691, %r433;
	// end inline asm
	ld.shared.u32 	%r694, [%r2147+152];
	ld.shared.u32 	%r695, [%r2149+140];
	// begin inline asm
	dp4a.s32.s32 %r693, %r694, %r695, %r437;
	// end inline asm
	ld.shared.u32 	%r698, [%r2147+152];
	ld.shared.u32 	%r699, [%r2149+240];
	// begin inline asm
	dp4a.s32.s32 %r697, %r698, %r699, %r441;
	// end inline asm
	ld.shared.u32 	%r702, [%r2147+152];
	ld.shared.u32 	%r703, [%r2149+244];
	// begin inline asm
	dp4a.s32.s32 %r701, %r702, %r703, %r445;
	// end inline asm
	ld.shared.u32 	%r706, [%r2147+152];
	ld.shared.u32 	%r707, [%r2149+248];
	// begin inline asm
	dp4a.s32.s32 %r705, %r706, %r707, %r449;
	// end inline asm
	ld.shared.u32 	%r710, [%r2147+152];
	ld.shared.u32 	%r711, [%r2149+252];
	// begin inline asm
	dp4a.s32.s32 %r709, %r710, %r711, %r453;
	// end inline asm
	ld.shared.u32 	%r714, [%r2147+152];
	ld.shared.u32 	%r715, [%r2149+352];
	// begin inline asm
	dp4a.s32.s32 %r713, %r714, %r715, %r457;
	// end inline asm
	ld.shared.u32 	%r718, [%r2147+152];
	ld.shared.u32 	%r719, [%r2149+356];
	// begin inline asm
	dp4a.s32.s32 %r717, %r718, %r719, %r461;
	// end inline asm
	ld.shared.u32 	%r722, [%r2147+152];
	ld.shared.u32 	%r723, [%r2149+360];
	// begin inline asm
	dp4a.s32.s32 %r721, %r722, %r723, %r465;
	// end inline asm
	ld.shared.u32 	%r726, [%r2147+152];
	ld.shared.u32 	%r727, [%r2149+364];
	// begin inline asm
	dp4a.s32.s32 %r725, %r726, %r727, %r469;
	// end inline asm
	ld.shared.u32 	%r730, [%r2147+300];
	ld.shared.u32 	%r731, [%r2149+16];
	// begin inline asm
	dp4a.s32.s32 %r729, %r730, %r731, %r473;
	// end inline asm
	ld.shared.u32 	%r734, [%r2147+300];
	ld.shared.u32 	%r735, [%r2149+20];
	// begin inline asm
	dp4a.s32.s32 %r733, %r734, %r735, %r477;
	// end inline asm
	ld.shared.u32 	%r738, [%r2147+300];
	ld.shared.u32 	%r739, [%r2149+24];
	// begin inline asm
	dp4a.s32.s32 %r737, %r738, %r739, %r481;
	// end inline asm
	ld.shared.u32 	%r742, [%r2147+300];
	ld.shared.u32 	%r743, [%r2149+28];
	// begin inline asm
	dp4a.s32.s32 %r741, %r742, %r743, %r485;
	// end inline asm
	ld.shared.u32 	%r746, [%r2147+300];
	ld.shared.u32 	%r747, [%r2149+128];
	// begin inline asm
	dp4a.s32.s32 %r745, %r746, %r747, %r489;
	// end inline asm
	ld.shared.u32 	%r750, [%r2147+300];
	ld.shared.u32 	%r751, [%r2149+132];
	// begin inline asm
	dp4a.s32.s32 %r749, %r750, %r751, %r493;
	// end inline asm
	ld.shared.u32 	%r754, [%r2147+300];
	ld.shared.u32 	%r755, [%r2149+136];
	// begin inline asm
	dp4a.s32.s32 %r753, %r754, %r755, %r497;
	// end inline asm
	ld.shared.u32 	%r758, [%r2147+300];
	ld.shared.u32 	%r759, [%r2149+140];
	// begin inline asm
	dp4a.s32.s32 %r757, %r758, %r759, %r501;
	// end inline asm
	ld.shared.u32 	%r762, [%r2147+300];
	ld.shared.u32 	%r763, [%r2149+240];
	// begin inline asm
	dp4a.s32.s32 %r761, %r762, %r763, %r505;
	// end inline asm
	ld.shared.u32 	%r766, [%r2147+300];
	ld.shared.u32 	%r767, [%r2149+244];
	// begin inline asm
	dp4a.s32.s32 %r765, %r766, %r767, %r509;
	// end inline asm
	ld.shared.u32 	%r770, [%r2147+300];
	ld.shared.u32 	%r771, [%r2149+248];
	// begin inline asm
	dp4a.s32.s32 %r769, %r770, %r771, %r513;
	// end inline asm
	ld.shared.u32 	%r774, [%r2147+300];
	ld.shared.u32 	%r775, [%r2149+252];
	// begin inline asm
	dp4a.s32.s32 %r773, %r774, %r775, %r517;
	// end inline asm
	ld.shared.u32 	%r778, [%r2147+300];
	ld.shared.u32 	%r779, [%r2149+352];
	// begin inline asm
	dp4a.s32.s32 %r777, %r778, %r779, %r521;
	// end inline asm
	ld.shared.u32 	%r782, [%r2147+300];
	ld.shared.u32 	%r783, [%r2149+356];
	// begin inline asm
	dp4a.s32.s32 %r781, %r782, %r783, %r525;
	// end inline asm
	ld.shared.u32 	%r786, [%r2147+300];
	ld.shared.u32 	%r787, [%r2149+360];
	// begin inline asm
	dp4a.s32.s32 %r785, %r786, %r787, %r529;
	// end inline asm
	ld.shared.u32 	%r790, [%r2147+300];
	ld.shared.u32 	%r791, [%r2149+364];
	// begin inline asm
	dp4a.s32.s32 %r789, %r790, %r791, %r533;
	// end inline asm
	ld.shared.u32 	%r794, [%r2147+448];
	ld.shared.u32 	%r795, [%r2149+16];
	// begin inline asm
	dp4a.s32.s32 %r793, %r794, %r795, %r537;
	// end inline asm
	ld.shared.u32 	%r798, [%r2147+448];
	ld.shared.u32 	%r799, [%r2149+20];
	// begin inline asm
	dp4a.s32.s32 %r797, %r798, %r799, %r541;
	// end inline asm
	ld.shared.u32 	%r802, [%r2147+448];
	ld.shared.u32 	%r803, [%r2149+24];
	// begin inline asm
	dp4a.s32.s32 %r801, %r802, %r803, %r545;
	// end inline asm
	ld.shared.u32 	%r806, [%r2147+448];
	ld.shared.u32 	%r807, [%r2149+28];
	// begin inline asm
	dp4a.s32.s32 %r805, %r806, %r807, %r549;
	// end inline asm
	ld.shared.u32 	%r810, [%r2147+448];
	ld.shared.u32 	%r811, [%r2149+128];
	// begin inline asm
	dp4a.s32.s32 %r809, %r810, %r811, %r553;
	// end inline asm
	ld.shared.u32 	%r814, [%r2147+448];
	ld.shared.u32 	%r815, [%r2149+132];
	// begin inline asm
	dp4a.s32.s32 %r813, %r814, %r815, %r557;
	// end inline asm
	ld.shared.u32 	%r818, [%r2147+448];
	ld.shared.u32 	%r819, [%r2149+136];
	// begin inline asm
	dp4a.s32.s32 %r817, %r818, %r819, %r561;
	// end inline asm
	ld.shared.u32 	%r822, [%r2147+448];
	ld.shared.u32 	%r823, [%r2149+140];
	// begin inline asm
	dp4a.s32.s32 %r821, %r822, %r823, %r565;
	// end inline asm
	ld.shared.u32 	%r826, [%r2147+448];
	ld.shared.u32 	%r827, [%r2149+240];
	// begin inline asm
	dp4a.s32.s32 %r825, %r826, %r827, %r569;
	// end inline asm
	ld.shared.u32 	%r830, [%r2147+448];
	ld.shared.u32 	%r831, [%r2149+244];
	// begin inline asm
	dp4a.s32.s32 %r829, %r830, %r831, %r573;
	// end inline asm
	ld.shared.u32 	%r834, [%r2147+448];
	ld.shared.u32 	%r835, [%r2149+248];
	// begin inline asm
	dp4a.s32.s32 %r833, %r834, %r835, %r577;
	// end inline asm
	ld.shared.u32 	%r838, [%r2147+448];
	ld.shared.u32 	%r839, [%r2149+252];
	// begin inline asm
	dp4a.s32.s32 %r837, %r838, %r839, %r581;
	// end inline asm
	ld.shared.u32 	%r842, [%r2147+448];
	ld.shared.u32 	%r843, [%r2149+352];
	// begin inline asm
	dp4a.s32.s32 %r841, %r842, %r843, %r585;
	// end inline asm
	ld.shared.u32 	%r846, [%r2147+448];
	ld.shared.u32 	%r847, [%r2149+356];
	// begin inline asm
	dp4a.s32.s32 %r845, %r846, %r847, %r589;
	// end inline asm
	ld.shared.u32 	%r850, [%r2147+448];
	ld.shared.u32 	%r851, [%r2149+360];
	// begin inline asm
	dp4a.s32.s32 %r849, %r850, %r851, %r593;
	// end inline asm
	ld.shared.u32 	%r854, [%r2147+448];
	ld.shared.u32 	%r855, [%r2149+364];
	// begin inline asm
	dp4a.s32.s32 %r853, %r854, %r855, %r597;
	// end inline asm
	ld.shared.u32 	%r858, [%r2147+8];
	ld.shared.u32 	%r859, [%r2149+32];
	// begin inline asm
	dp4a.s32.s32 %r857, %r858, %r859, %r601;
	// end inline asm
	ld.shared.u32 	%r862, [%r2147+8];
	ld.shared.u32 	%r863, [%r2149+36];
	// begin inline asm
	dp4a.s32.s32 %r861, %r862, %r863, %r605;
	// end inline asm
	ld.shared.u32 	%r866, [%r2147+8];
	ld.shared.u32 	%r867, [%r2149+40];
	// begin inline asm
	dp4a.s32.s32 %r865, %r866, %r867, %r609;
	// end inline asm
	ld.shared.u32 	%r870, [%r2147+8];
	ld.shared.u32 	%r871, [%r2149+44];
	// begin inline asm
	dp4a.s32.s32 %r869, %r870, %r871, %r613;
	// end inline asm
	ld.shared.u32 	%r874, [%r2147+8];
	ld.shared.u32 	%r875, [%r2149+144];
	// begin inline asm
	dp4a.s32.s32 %r873, %r874, %r875, %r617;
	// end inline asm
	ld.shared.u32 	%r878, [%r2147+8];
	ld.shared.u32 	%r879, [%r2149+148];
	// begin inline asm
	dp4a.s32.s32 %r877, %r878, %r879, %r621;
	// end inline asm
	ld.shared.u32 	%r882, [%r2147+8];
	ld.shared.u32 	%r883, [%r2149+152];
	// begin inline asm
	dp4a.s32.s32 %r881, %r882, %r883, %r625;
	// end inline asm
	ld.shared.u32 	%r886, [%r2147+8];
	ld.shared.u32 	%r887, [%r2149+156];
	// begin inline asm
	dp4a.s32.s32 %r885, %r886, %r887, %r629;
	// end inline asm
	ld.shared.u32 	%r890, [%r2147+8];
	ld.shared.u32 	%r891, [%r2149+256];
	// begin inline asm
	dp4a.s32.s32 %r889, %r890, %r891, %r633;
	// end inline asm
	ld.shared.u32 	%r894, [%r2147+8];
	ld.shared.u32 	%r895, [%r2149+260];
	// begin inline asm
	dp4a.s32.s32 %r893, %r894, %r895, %r637;
	// end inline asm
	ld.shared.u32 	%r898, [%r2147+8];
	ld.shared.u32 	%r899, [%r2149+264];
	// begin inline asm
	dp4a.s32.s32 %r897, %r898, %r899, %r641;
	// end inline asm
	ld.shared.u32 	%r902, [%r2147+8];
	ld.shared.u32 	%r903, [%r2149+268];
	// begin inline asm
	dp4a.s32.s32 %r901, %r902, %r903, %r645;
	// end inline asm
	ld.shared.u32 	%r906, [%r2147+8];
	ld.shared.u32 	%r907, [%r2149+368];
	// begin inline asm
	dp4a.s32.s32 %r905, %r906, %r907, %r649;
	// end inline asm
	ld.shared.u32 	%r910, [%r2147+8];
	ld.shared.u32 	%r911, [%r2149+372];
	// begin inline asm
	dp4a.s32.s32 %r909, %r910, %r911, %r653;
	// end inline asm
	ld.shared.u32 	%r914, [%r2147+8];
	ld.shared.u32 	%r915, [%r2149+376];
	// begin inline asm
	dp4a.s32.s32 %r913, %r914, %r915, %r657;
	// end inline asm
	ld.shared.u32 	%r918, [%r2147+8];
	ld.shared.u32 	%r919, [%r2149+380];
	// begin inline asm
	dp4a.s32.s32 %r917, %r918, %r919, %r661;
	// end inline asm
	ld.shared.u32 	%r922, [%r2147+156];
	ld.shared.u32 	%r923, [%r2149+32];
	// begin inline asm
	dp4a.s32.s32 %r921, %r922, %r923, %r665;
	// end inline asm
	ld.shared.u32 	%r926, [%r2147+156];
	ld.shared.u32 	%r927, [%r2149+36];
	// begin inline asm
	dp4a.s32.s32 %r925, %r926, %r927, %r669;
	// end inline asm
	ld.shared.u32 	%r930, [%r2147+156];
	ld.shared.u32 	%r931, [%r2149+40];
	// begin inline asm
	dp4a.s32.s32 %r929, %r930, %r931, %r673;
	// end inline asm
	ld.shared.u32 	%r934, [%r2147+156];
	ld.shared.u32 	%r935, [%r2149+44];
	// begin inline asm
	dp4a.s32.s32 %r933, %r934, %r935, %r677;
	// end inline asm
	ld.shared.u32 	%r938, [%r2147+156];
	ld.shared.u32 	%r939, [%r2149+144];
	// begin inline asm
	dp4a.s32.s32 %r937, %r938, %r939, %r681;
	// end inline asm
	ld.shared.u32 	%r942, [%r2147+156];
	ld.shared.u32 	%r943, [%r2149+148];
	// begin inline asm
	dp4a.s32.s32 %r941, %r942, %r943, %r685;
	// end inline asm
	ld.shared.u32 	%r946, [%r2147+156];
	ld.shared.u32 	%r947, [%r2149+152];
	// begin inline asm
	dp4a.s32.s32 %r945, %r946, %r947, %r689;
	// end inline asm
	ld.shared.u32 	%r950, [%r2147+156];
	ld.shared.u32 	%r951, [%r2149+156];
	// begin inline asm
	dp4a.s32.s32 %r949, %r950, %r951, %r693;
	// end inline asm
	ld.shared.u32 	%r954, [%r2147+156];
	ld.shared.u32 	%r955, [%r2149+256];
	// begin inline asm
	dp4a.s32.s32 %r953, %r954, %r955, %r697;
	// end inline asm
	ld.shared.u32 	%r958, [%r2147+156];
	ld.shared.u32 	%r959, [%r2149+260];
	// begin inline asm
	dp4a.s32.s32 %r957, %r958, %r959, %r701;
	// end inline asm
	ld.shared.u32 	%r962, [%r2147+156];
	ld.shared.u32 	%r963, [%r2149+264];
	// begin inline asm
	dp4a.s32.s32 %r961, %r962, %r963, %r705;
	// end inline asm
	ld.shared.u32 	%r966, [%r2147+156];
	ld.shared.u32 	%r967, [%r2149+268];
	// begin inline asm
	dp4a.s32.s32 %r965, %r966, %r967, %r709;
	// end inline asm
	ld.shared.u32 	%r970, [%r2147+156];
	ld.shared.u32 	%r971, [%r2149+368];
	// begin inline asm
	dp4a.s32.s32 %r969, %r970, %r971, %r713;
	// end inline asm
	ld.shared.u32 	%r974, [%r2147+156];
	ld.shared.u32 	%r975, [%r2149+372];
	// begin inline asm
	dp4a.s32.s32 %r973, %r974, %r975, %r717;
	// end inline asm
	ld.shared.u32 	%r978, [%r2147+156];
	ld.shared.u32 	%r979, [%r2149+376];
	// begin inline asm
	dp4a.s32.s32 %r977, %r978, %r979, %r721;
	// end inline asm
	ld.shared.u32 	%r982, [%r2147+156];
	ld.shared.u32 	%r983, [%r2149+380];
	// begin inline asm
	dp4a.s32.s32 %r981, %r982, %r983, %r725;
	// end inline asm
	ld.shared.u32 	%r986, [%r2147+304];
	ld.shared.u32 	%r987, [%r2149+32];
	// begin inline asm
	dp4a.s32.s32 %r985, %r986, %r987, %r729;
	// end inline asm
	ld.shared.u32 	%r990, [%r2147+304];
	ld.shared.u32 	%r991, [%r2149+36];
	// begin inline asm
	dp4a.s32.s32 %r989, %r990, %r991, %r733;
	// end inline asm
	ld.shared.u32 	%r994, [%r2147+304];
	ld.shared.u32 	%r995, [%r2149+40];
	// begin inline asm
	dp4a.s32.s32 %r993, %r994, %r995, %r737;
	// end inline asm
	ld.shared.u32 	%r998, [%r2147+304];
	ld.shared.u32 	%r999, [%r2149+44];
	// begin inline asm
	dp4a.s32.s32 %r997, %r998, %r999, %r741;
	// end inline asm
	ld.shared.u32 	%r1002, [%r2147+304];
	ld.shared.u32 	%r1003, [%r2149+144];
	// begin inline asm
	dp4a.s32.s32 %r1001, %r1002, %r1003, %r745;
	// end inline asm
	ld.shared.u32 	%r1006, [%r2147+304];
	ld.shared.u32 	%r1007, [%r2149+148];
	// begin inline asm
	dp4a.s32.s32 %r1005, %r1006, %r1007, %r749;
	// end inline asm
	ld.shared.u32 	%r1010, [%r2147+304];
	ld.shared.u32 	%r1011, [%r2149+152];
	// begin inline asm
	dp4a.s32.s32 %r1009, %r1010, %r1011, %r753;
	// end inline asm
	ld.shared.u32 	%r1014, [%r2147+304];
	ld.shared.u32 	%r1015, [%r2149+156];
	// begin inline asm
	dp4a.s32.s32 %r1013, %r1014, %r1015, %r757;
	// end inline asm
	ld.shared.u32 	%r1018, [%r2147+304];
	ld.shared.u32 	%r1019, [%r2149+256];
	// begin inline asm
	dp4a.s32.s32 %r1017, %r1018, %r1019, %r761;
	// end inline asm
	ld.shared.u32 	%r1022, [%r2147+304];
	ld.shared.u32 	%r1023, [%r2149+260];
	// begin inline asm
	dp4a.s32.s32 %r1021, %r1022, %r1023, %r765;
	// end inline asm
	ld.shared.u32 	%r1026, [%r2147+304];
	ld.shared.u32 	%r1027, [%r2149+264];
	// begin inline asm
	dp4a.s32.s32 %r1025, %r1026, %r1027, %r769;
	// end inline asm
	ld.shared.u32 	%r1030, [%r2147+304];
	ld.shared.u32 	%r1031, [%r2149+268];
	// begin inline asm
	dp4a.s32.s32 %r1029, %r1030, %r1031, %r773;
	// end inline asm
	ld.shared.u32 	%r1034, [%r2147+304];
	ld.shared.u32 	%r1035, [%r2149+368];
	// begin inline asm
	dp4a.s32.s32 %r1033, %r1034, %r1035, %r777;
	// end inline asm
	ld.shared.u32 	%r1038, [%r2147+304];
	ld.shared.u32 	%r1039, [%r2149+372];
	// begin inline asm
	dp4a.s32.s32 %r1037, %r1038, %r1039, %r781;
	// end inline asm
	ld.shared.u32 	%r1042, [%r2147+304];
	ld.shared.u32 	%r1043, [%r2149+376];
	// begin inline asm
	dp4a.s32.s32 %r1041, %r1042, %r1043, %r785;
	// end inline asm
	ld.shared.u32 	%r1046, [%r2147+304];
	ld.shared.u32 	%r1047, [%r2149+380];
	// begin inline asm
	dp4a.s32.s32 %r1045, %r1046, %r1047, %r789;
	// end inline asm
	ld.shared.u32 	%r1050, [%r2147+452];
	ld.shared.u32 	%r1051, [%r2149+32];
	// begin inline asm
	dp4a.s32.s32 %r1049, %r1050, %r1051, %r793;
	// end inline asm
	ld.shared.u32 	%r1054, [%r2147+452];
	ld.shared.u32 	%r1055, [%r2149+36];
	// begin inline asm
	dp4a.s32.s32 %r1053, %r1054, %r1055, %r797;
	// end inline asm
	ld.shared.u32 	%r1058, [%r2147+452];
	ld.shared.u32 	%r1059, [%r2149+40];
	// begin inline asm
	dp4a.s32.s32 %r1057, %r1058, %r1059, %r801;
	// end inline asm
	ld.shared.u32 	%r1062, [%r2147+452];
	ld.shared.u32 	%r1063, [%r2149+44];
	// begin inline asm
	dp4a.s32.s32 %r1061, %r1062, %r1063, %r805;
	// end inline asm
	ld.shared.u32 	%r1066, [%r2147+452];
	ld.shared.u32 	%r1067, [%r2149+144];
	// begin inline asm
	dp4a.s32.s32 %r1065, %r1066, %r1067, %r809;
	// end inline asm
	ld.shared.u32 	%r1070, [%r2147+452];
	ld.shared.u32 	%r1071, [%r2149+148];
	// begin inline asm
	dp4a.s32.s32 %r1069, %r1070, %r1071, %r813;
	// end inline asm
	ld.shared.u32 	%r1074, [%r2147+452];
	ld.shared.u32 	%r1075, [%r2149+152];
	// begin inline asm
	dp4a.s32.s32 %r1073, %r1074, %r1075, %r817;
	// end inline asm
	ld.shared.u32 	%r1078, [%r2147+452];
	ld.shared.u32 	%r1079, [%r2149+156];
	// begin inline asm
	dp4a.s32.s32 %r1077, %r1078, %r1079, %r821;
	// end inline asm
	ld.shared.u32 	%r1082, [%r2147+452];
	ld.shared.u32 	%r1083, [%r2149+256];
	// begin inline asm
	dp4a.s32.s32 %r1081, %r1082, %r1083, %r825;
	// end inline asm
	ld.shared.u32 	%r1086, [%r2147+452];
	ld.shared.u32 	%r1087, [%r2149+260];
	// begin inline asm
	dp4a.s32.s32 %r1085, %r1086, %r1087, %r829;
	// end inline asm
	ld.shared.u32 	%r1090, [%r2147+452];
	ld.shared.u32 	%r1091, [%r2149+264];
	// begin inline asm
	dp4a.s32.s32 %r1089, %r1090, %r1091, %r833;
	// end inline asm
	ld.shared.u32 	%r1094, [%r2147+452];
	ld.shared.u32 	%r1095, [%r2149+268];
	// begin inline asm
	dp4a.s32.s32 %r1093, %r1094, %r1095, %r837;
	// end inline asm
	ld.shared.u32 	%r1098, [%r2147+452];
	ld.shared.u32 	%r1099, [%r2149+368];
	// begin inline asm
	dp4a.s32.s32 %r1097, %r1098, %r1099, %r841;
	// end inline asm
	ld.shared.u32 	%r1102, [%r2147+452];
	ld.shared.u32 	%r1103, [%r2149+372];
	// begin inline asm
	dp4a.s32.s32 %r1101, %r1102, %r1103, %r845;
	// end inline asm
	ld.shared.u32 	%r1106, [%r2147+452];
	ld.shared.u32 	%r1107, [%r2149+376];
	// begin inline asm
	dp4a.s32.s32 %r1105, %r1106, %r1107, %r849;
	// end inline asm
	ld.shared.u32 	%r1110, [%r2147+452];
	ld.shared.u32 	%r1111, [%r2149+380];
	// begin inline asm
	dp4a.s32.s32 %r1109, %r1110, %r1111, %r853;
	// end inline asm
	ld.shared.u32 	%r1114, [%r2147+12];
	ld.shared.u32 	%r1115, [%r2149+48];
	// begin inline asm
	dp4a.s32.s32 %r1113, %r1114, %r1115, %r857;
	// end inline asm
	ld.shared.u32 	%r1118, [%r2147+12];
	ld.shared.u32 	%r1119, [%r2149+52];
	// begin inline asm
	dp4a.s32.s32 %r1117, %r1118, %r1119, %r861;
	// end inline asm
	ld.shared.u32 	%r1122, [%r2147+12];
	ld.shared.u32 	%r1123, [%r2149+56];
	// begin inline asm
	dp4a.s32.s32 %r1121, %r1122, %r1123, %r865;
	// end inline asm
	ld.shared.u32 	%r1126, [%r2147+12];
	ld.shared.u32 	%r1127, [%r2149+60];
	// begin inline asm
	dp4a.s32.s32 %r1125, %r1126, %r1127, %r869;
	// end inline asm
	ld.shared.u32 	%r1130, [%r2147+12];
	ld.shared.u32 	%r1131, [%r2149+160];
	// begin inline asm
	dp4a.s32.s32 %r1129, %r1130, %r1131, %r873;
	// end inline asm
	ld.shared.u32 	%r1134, [%r2147+12];
	ld.shared.u32 	%r1135, [%r2149+164];
	// begin inline asm
	dp4a.s32.s32 %r1133, %r1134, %r1135, %r877;
	// end inline asm
	ld.shared.u32 	%r1138, [%r2147+12];
	ld.shared.u32 	%r1139, [%r2149+168];
	// begin inline asm
	dp4a.s32.s32 %r1137, %r1138, %r1139, %r881;
	// end inline asm
	ld.shared.u32 	%r1142, [%r2147+12];
	ld.shared.u32 	%r1143, [%r2149+172];
	// begin inline asm
	dp4a.s32.s32 %r1141, %r1142, %r1143, %r885;
	// end inline asm
	ld.shared.u32 	%r1146, [%r2147+12];
	ld.shared.u32 	%r1147, [%r2149+272];
	// begin inline asm
	dp4a.s32.s32 %r1145, %r1146, %r1147, %r889;
	// end inline asm
	ld.shared.u32 	%r1150, [%r2147+12];
	ld.shared.u32 	%r1151, [%r2149+276];
	// begin inline asm
	dp4a.s32.s32 %r1149, %r1150, %r1151, %r893;
	// end inline asm
	ld.shared.u32 	%r1154, [%r2147+12];
	ld.shared.u32 	%r1155, [%r2149+280];
	// begin inline asm
	dp4a.s32.s32 %r1153, %r1154, %r1155, %r897;
	// end inline asm
	ld.shared.u32 	%r1158, [%r2147+12];
	ld.shared.u32 	%r1159, [%r2149+284];
	// begin inline asm
	dp4a.s32.s32 %r1157, %r1158, %r1159, %r901;
	// end inline asm
	ld.shared.u32 	%r1162, [%r2147+12];
	ld.shared.u32 	%r1163, [%r2149+384];
	// begin inline asm
	dp4a.s32.s32 %r1161, %r1162, %r1163, %r905;
	// end inline asm
	ld.shared.u32 	%r1166, [%r2147+12];
	ld.shared.u32 	%r1167, [%r2149+388];
	// begin inline asm
	dp4a.s32.s32 %r1165, %r1166, %r1167, %r909;
	// end inline asm
	ld.shared.u32 	%r1170, [%r2147+12];
	ld.shared.u32 	%r1171, [%r2149+392];
	// begin inline asm
	dp4a.s32.s32 %r1169, %r1170, %r1171, %r913;
	// end inline asm
	ld.shared.u32 	%r1174, [%r2147+12];
	ld.shared.u32 	%r1175, [%r2149+396];
	// begin inline asm
	dp4a.s32.s32 %r1173, %r1174, %r1175, %r917;
	// end inline asm
	ld.shared.u32 	%r1178, [%r2147+160];
	ld.shared.u32 	%r1179, [%r2149+48];
	// begin inline asm
	dp4a.s32.s32 %r1177, %r1178, %r1179, %r921;
	// end inline asm
	ld.shared.u32 	%r1182, [%r2147+160];
	ld.shared.u32 	%r1183, [%r2149+52];
	// begin inline asm
	dp4a.s32.s32 %r1181, %r1182, %r1183, %r925;
	// end inline asm
	ld.shared.u32 	%r1186, [%r2147+160];
	ld.shared.u32 	%r1187, [%r2149+56];
	// begin inline asm
	dp4a.s32.s32 %r1185, %r1186, %r1187, %r929;
	// end inline asm
	ld.shared.u32 	%r1190, [%r2147+160];
	ld.shared.u32 	%r1191, [%r2149+60];
	// begin inline asm
	dp4a.s32.s32 %r1189, %r1190, %r1191, %r933;
	// end inline asm
	ld.shared.u32 	%r1194, [%r2147+160];
	ld.shared.u32 	%r1195, [%r2149+160];
	// begin inline asm
	dp4a.s32.s32 %r1193, %r1194, %r1195, %r937;
	// end inline asm
	ld.shared.u32 	%r1198, [%r2147+160];
	ld.shared.u32 	%r1199, [%r2149+164];
	// begin inline asm
	dp4a.s32.s32 %r1197, %r1198, %r1199, %r941;
	// end inline asm
	ld.shared.u32 	%r1202, [%r2147+160];
	ld.shared.u32 	%r1203, [%r2149+168];
	// begin inline asm
	dp4a.s32.s32 %r1201, %r1202, %r1203, %r945;
	// end inline asm
	ld.shared.u32 	%r1206, [%r2147+160];
	ld.shared.u32 	%r1207, [%r2149+172];
	// begin inline asm
	dp4a.s32.s32 %r1205, %r1206, %r1207, %r949;
	// end inline asm
	ld.shared.u32 	%r1210, [%r2147+160];
	ld.shared.u32 	%r1211, [%r2149+272];
	// begin inline asm
	dp4a.s32.s32 %r1209, %r1210, %r1211, %r953;
	// end inline asm
	ld.shared.u32 	%r1214, [%r2147+160];
	ld.shared.u32 	%r1215, [%r2149+276];
	// begin inline asm
	dp4a.s32.s32 %r1213, %r1214, %r1215, %r957;
	// end inline asm
	ld.shared.u32 	%r1218, [%r2147+160];
	ld.shared.u32 	%r1219, [%r2149+280];
	// begin inline asm
	dp4a.s32.s32 %r1217, %r1218, %r1219, %r961;
	// end inline asm
	ld.shared.u32 	%r1222, [%r2147+160];
	ld.shared.u32 	%r1223, [%r2149+284];
	// begin inline asm
	dp4a.s32.s32 %r1221, %r1222, %r1223, %r965;
	// end inline asm
	ld.shared.u32 	%r1226, [%r2147+160];
	ld.shared.u32 	%r1227, [%r2149+384];
	// begin inline asm
	dp4a.s32.s32 %r1225, %r1226, %r1227, %r969;
	// end inline asm
	ld.shared.u32 	%r1230, [%r2147+160];
	ld.shared.u32 	%r1231, [%r2149+388];
	// begin inline asm
	dp4a.s32.s32 %r1229, %r1230, %r1231, %r973;
	// end inline asm
	ld.shared.u32 	%r1234, [%r2147+160];
	ld.shared.u32 	%r1235, [%r2149+392];
	// begin inline asm
	dp4a.s32.s32 %r1233, %r1234, %r1235, %r977;
	// end inline asm
	ld.shared.u32 	%r1238, [%r2147+160];
	ld.shared.u32 	%r1239, [%r2149+396];
	// begin inline asm
	dp4a.s32.s32 %r1237, %r1238, %r1239, %r981;
	// end inline asm
	ld.shared.u32 	%r1242, [%r2147+308];
	ld.shared.u32 	%r1243, [%r2149+48];
	// begin inline asm
	dp4a.s32.s32 %r1241, %r1242, %r1243, %r985;
	// end inline asm
	ld.shared.u32 	%r1246, [%r2147+308];
	ld.shared.u32 	%r1247, [%r2149+52];
	// begin inline asm
	dp4a.s32.s32 %r1245, %r1246, %r1247, %r989;
	// end inline asm
	ld.shared.u32 	%r1250, [%r2147+308];
	ld.shared.u32 	%r1251, [%r2149+56];
	// begin inline asm
	dp4a.s32.s32 %r1249, %r1250, %r1251, %r993;
	// end inline asm
	ld.shared.u32 	%r1254, [%r2147+308];
	ld.shared.u32 	%r1255, [%r2149+60];
	// begin inline asm
	dp4a.s32.s32 %r1253, %r1254, %r1255, %r997;
	// end inline asm
	ld.shared.u32 	%r1258, [%r2147+308];
	ld.shared.u32 	%r1259, [%r2149+160];
	// begin inline asm
	dp4a.s32.s32 %r1257, %r1258, %r1259, %r1001;
	// end inline asm
	ld.shared.u32 	%r1262, [%r2147+308];
	ld.shared.u32 	%r1263, [%r2149+164];
	// begin inline asm
	dp4a.s32.s32 %r1261, %r1262, %r1263, %r1005;
	// end inline asm
	ld.shared.u32 	%r1266, [%r2147+308];
	ld.shared.u32 	%r1267, [%r2149+168];
	// begin inline asm
	dp4a.s32.s32 %r1265, %r1266, %r1267, %r1009;
	// end inline asm
	ld.shared.u32 	%r1270, [%r2147+308];
	ld.shared.u32 	%r1271, [%r2149+172];
	// begin inline asm
	dp4a.s32.s32 %r1269, %r1270, %r1271, %r1013;
	// end inline asm
	ld.shared.u32 	%r1274, [%r2147+308];
	ld.shared.u32 	%r1275, [%r2149+272];
	// begin inline asm
	dp4a.s32.s32 %r1273, %r1274, %r1275, %r1017;
	// end inline asm
	ld.shared.u32 	%r1278, [%r2147+308];
	ld.shared.u32 	%r1279, [%r2149+276];
	// begin inline asm
	dp4a.s32.s32 %r1277, %r1278, %r1279, %r1021;
	// end inline asm
	ld.shared.u32 	%r1282, [%r2147+308];
	ld.shared.u32 	%r1283, [%r2149+280];
	// begin inline asm
	dp4a.s32.s32 %r1281, %r1282, %r1283, %r1025;
	// end inline asm
	ld.shared.u32 	%r1286, [%r2147+308];
	ld.shared.u32 	%r1287, [%r2149+284];
	// begin inline asm
	dp4a.s32.s32 %r1285, %r1286, %r1287, %r1029;
	// end inline asm
	ld.shared.u32 	%r1290, [%r2147+308];
	ld.shared.u32 	%r1291, [%r2149+384];
	// begin inline asm
	dp4a.s32.s32 %r1289, %r1290, %r1291, %r1033;
	// end inline asm
	ld.shared.u32 	%r1294, [%r2147+308];
	ld.shared.u32 	%r1295, [%r2149+388];
	// begin inline asm
	dp4a.s32.s32 %r1293, %r1294, %r1295, %r1037;
	// end inline asm
	ld.shared.u32 	%r1298, [%r2147+308];
	ld.shared.u32 	%r1299, [%r2149+392];
	// begin inline asm
	dp4a.s32.s32 %r1297, %r1298, %r1299, %r1041;
	// end inline asm
	ld.shared.u32 	%r1302, [%r2147+308];
	ld.shared.u32 	%r1303, [%r2149+396];
	// begin inline asm
	dp4a.s32.s32 %r1301, %r1302, %r1303, %r1045;
	// end inline asm
	ld.shared.u32 	%r1306, [%r2147+456];
	ld.shared.u32 	%r1307, [%r2149+48];
	// begin inline asm
	dp4a.s32.s32 %r1305, %r1306, %r1307, %r1049;
	// end inline asm
	ld.shared.u32 	%r1310, [%r2147+456];
	ld.shared.u32 	%r1311, [%r2149+52];
	// begin inline asm
	dp4a.s32.s32 %r1309, %r1310, %r1311, %r1053;
	// end inline asm
	ld.shared.u32 	%r1314, [%r2147+456];
	ld.shared.u32 	%r1315, [%r2149+56];
	// begin inline asm
	dp4a.s32.s32 %r1313, %r1314, %r1315, %r1057;
	// end inline asm
	ld.shared.u32 	%r1318, [%r2147+456];
	ld.shared.u32 	%r1319, [%r2149+60];
	// begin inline asm
	dp4a.s32.s32 %r1317, %r1318, %r1319, %r1061;
	// end inline asm
	ld.shared.u32 	%r1322, [%r2147+456];
	ld.shared.u32 	%r1323, [%r2149+160];
	// begin inline asm
	dp4a.s32.s32 %r1321, %r1322, %r1323, %r1065;
	// end inline asm
	ld.shared.u32 	%r1326, [%r2147+456];
	ld.shared.u32 	%r1327, [%r2149+164];
	// begin inline asm
	dp4a.s32.s32 %r1325, %r1326, %r1327, %r1069;
	// end inline asm
	ld.shared.u32 	%r1330, [%r2147+456];
	ld.shared.u32 	%r1331, [%r2149+168];
	// begin inline asm
	dp4a.s32.s32 %r1329, %r1330, %r1331, %r1073;
	// end inline asm
	ld.shared.u32 	%r1334, [%r2147+456];
	ld.shared.u32 	%r1335, [%r2149+172];
	// begin inline asm
	dp4a.s32.s32 %r1333, %r1334, %r1335, %r1077;
	// end inline asm
	ld.shared.u32 	%r1338, [%r2147+456];
	ld.shared.u32 	%r1339, [%r2149+272];
	// begin inline asm
	dp4a.s32.s32 %r1337, %r1338, %r1339, %r1081;
	// end inline asm
	ld.shared.u32 	%r1342, [%r2147+456];
	ld.shared.u32 	%r1343, [%r2149+276];
	// begin inline asm
	dp4a.s32.s32 %r1341, %r1342, %r1343, %r1085;
	// end inline asm
	ld.shared.u32 	%r1346, [%r2147+456];
	ld.shared.u32 	%r1347, [%r2149+280];
	// begin inline asm
	dp4a.s32.s32 %r1345, %r1346, %r1347, %r1089;
	// end inline asm
	ld.shared.u32 	%r1350, [%r2147+456];
	ld.shared.u32 	%r1351, [%r2149+284];
	// begin inline asm
	dp4a.s32.s32 %r1349, %r1350, %r1351, %r1093;
	// end inline asm
	ld.shared.u32 	%r1354, [%r2147+456];
	ld.shared.u32 	%r1355, [%r2149+384];
	// begin inline asm
	dp4a.s32.s32 %r1353, %r1354, %r1355, %r1097;
	// end inline asm
	ld.shared.u32 	%r1358, [%r2147+456];
	ld.shared.u32 	%r1359, [%r2149+388];
	// begin inline asm
	dp4a.s32.s32 %r1357, %r1358, %r1359, %r1101;
	// end inline asm
	ld.shared.u32 	%r1362, [%r2147+456];
	ld.shared.u32 	%r1363, [%r2149+392];
	// begin inline asm
	dp4a.s32.s32 %r1361, %r1362, %r1363, %r1105;
	// end inline asm
	ld.shared.u32 	%r1366, [%r2147+456];
	ld.shared.u32 	%r1367, [%r2149+396];
	// begin inline asm
	dp4a.s32.s32 %r1365, %r1366, %r1367, %r1109;
	// end inline asm
	ld.shared.u32 	%r1370, [%r2147+16];
	ld.shared.u32 	%r1371, [%r2149+64];
	// begin inline asm
	dp4a.s32.s32 %r1369, %r1370, %r1371, %r1113;
	// end inline asm
	ld.shared.u32 	%r1374, [%r2147+16];
	ld.shared.u32 	%r1375, [%r2149+68];
	// begin inline asm
	dp4a.s32.s32 %r1373, %r1374, %r1375, %r1117;
	// end inline asm
	ld.shared.u32 	%r1378, [%r2147+16];
	ld.shared.u32 	%r1379, [%r2149+72];
	// begin inline asm
	dp4a.s32.s32 %r1377, %r1378, %r1379, %r1121;
	// end inline asm
	ld.shared.u32 	%r1382, [%r2147+16];
	ld.shared.u32 	%r1383, [%r2149+76];
	// begin inline asm
	dp4a.s32.s32 %r1381, %r1382, %r1383, %r1125;
	// end inline asm
	ld.shared.u32 	%r1386, [%r2147+16];
	ld.shared.u32 	%r1387, [%r2149+176];
	// begin inline asm
	dp4a.s32.s32 %r1385, %r1386, %r1387, %r1129;
	// end inline asm
	ld.shared.u32 	%r1390, [%r2147+16];
	ld.shared.u32 	%r1391, [%r2149+180];
	// begin inline asm
	dp4a.s32.s32 %r1389, %r1390, %r1391, %r1133;
	// end inline asm
	ld.shared.u32 	%r1394, [%r2147+16];
	ld.shared.u32 	%r1395, [%r2149+184];
	// begin inline asm
	dp4a.s32.s32 %r1393, %r1394, %r1395, %r1137;
	// end inline asm
	ld.shared.u32 	%r1398, [%r2147+16];
	ld.shared.u32 	%r1399, [%r2149+188];
	// begin inline asm
	dp4a.s32.s32 %r1397, %r1398, %r1399, %r1141;
	// end inline asm
	ld.shared.u32 	%r1402, [%r2147+16];
	ld.shared.u32 	%r1403, [%r2149+288];
	// begin inline asm
	dp4a.s32.s32 %r1401, %r1402, %r1403, %r1145;
	// end inline asm
	ld.shared.u32 	%r1406, [%r2147+16];
	ld.shared.u32 	%r1407, [%r2149+292];
	// begin inline asm
	dp4a.s32.s32 %r1405, %r1406, %r1407, %r1149;
	// end inline asm
	ld.shared.u32 	%r1410, [%r2147+16];
	ld.shared.u32 	%r1411, [%r2149+296];
	// begin inline asm
	dp4a.s32.s32 %r1409, %r1410, %r1411, %r1153;
	// end inline asm
	ld.shared.u32 	%r1414, [%r2147+16];
	ld.shared.u32 	%r1415, [%r2149+300];
	// begin inline asm
	dp4a.s32.s32 %r1413, %r1414, %r1415, %r1157;
	// end inline asm
	ld.shared.u32 	%r1418, [%r2147+16];
	ld.shared.u32 	%r1419, [%r2149+400];
	// begin inline asm
	dp4a.s32.s32 %r1417, %r1418, %r1419, %r1161;
	// end inline asm
	ld.shared.u32 	%r1422, [%r2147+16];
	ld.shared.u32 	%r1423, [%r2149+404];
	// begin inline asm
	dp4a.s32.s32 %r1421, %r1422, %r1423, %r1165;
	// end inline asm
	ld.shared.u32 	%r1426, [%r2147+16];
	ld.shared.u32 	%r1427, [%r2149+408];
	// begin inline asm
	dp4a.s32.s32 %r1425, %r1426, %r1427, %r1169;
	// end inline asm
	ld.shared.u32 	%r1430, [%r2147+16];
	ld.shared.u32 	%r1431, [%r2149+412];
	// begin inline asm
	dp4a.s32.s32 %r1429, %r1430, %r1431, %r1173;
	// end inline asm
	ld.shared.u32 	%r1434, [%r2147+164];
	ld.shared.u32 	%r1435, [%r2149+64];
	// begin inline asm
	dp4a.s32.s32 %r1433, %r1434, %r1435, %r1177;
	// end inline asm
	ld.shared.u32 	%r1438, [%r2147+164];
	ld.shared.u32 	%r1439, [%r2149+68];
	// begin inline asm
	dp4a.s32.s32 %r1437, %r1438, %r1439, %r1181;
	// end inline asm
	ld.shared.u32 	%r1442, [%r2147+164];
	ld.shared.u32 	%r1443, [%r2149+72];
	// begin inline asm
	dp4a.s32.s32 %r1441, %r1442, %r1443, %r1185;
	// end inline asm
	ld.shared.u32 	%r1446, [%r2147+164];
	ld.shared.u32 	%r1447, [%r2149+76];
	// begin inline asm
	dp4a.s32.s32 %r1445, %r1446, %r1447, %r1189;
	// end inline asm
	ld.shared.u32 	%r1450, [%r2147+164];
	ld.shared.u32 	%r1451, [%r2149+176];
	// begin inline asm
	dp4a.s32.s32 %r1449, %r1450, %r1451, %r1193;
	// end inline asm
	ld.shared.u32 	%r1454, [%r2147+164];
	ld.shared.u32 	%r1455, [%r2149+180];
	// begin inline asm
	dp4a.s32.s32 %r1453, %r1454, %r1455, %r1197;
	// end inline asm
	ld.shared.u32 	%r1458, [%r2147+164];
	ld.shared.u32 	%r1459, [%r2149+184];
	// begin inline asm
	dp4a.s32.s32 %r1457, %r1458, %r1459, %r1201;
	// end inline asm
	ld.shared.u32 	%r1462, [%r2147+164];
	ld.shared.u32 	%r1463, [%r2149+188];
	// begin inline asm
	dp4a.s32.s32 %r1461, %r1462, %r1463, %r1205;
	// end inline asm
	ld.shared.u32 	%r1466, [%r2147+164];
	ld.shared.u32 	%r1467, [%r2149+288];
	// begin inline asm
	dp4a.s32.s32 %r1465, %r1466, %r1467, %r1209;
	// end inline asm
	ld.shared.u32 	%r1470, [%r2147+164];
	ld.shared.u32 	%r1471, [%r2149+292];
	// begin inline asm
	dp4a.s32.s32 %r1469, %r1470, %r1471, %r1213;
	// end inline asm
	ld.shared.u32 	%r1474, [%r2147+164];
	ld.shared.u32 	%r1475, [%r2149+296];
	// begin inline asm
	dp4a.s32.s32 %r1473, %r1474, %r1475, %r1217;
	// end inline asm
	ld.shared.u32 	%r1478, [%r2147+164];
	ld.shared.u32 	%r1479, [%r2149+300];
	// begin inline asm
	dp4a.s32.s32 %r1477, %r1478, %r1479, %r1221;
	// end inline asm
	ld.shared.u32 	%r1482, [%r2147+164];
	ld.shared.u32 	%r1483, [%r2149+400];
	// begin inline asm
	dp4a.s32.s32 %r1481, %r1482, %r1483, %r1225;
	// end inline asm
	ld.shared.u32 	%r1486, [%r2147+164];
	ld.shared.u32 	%r1487, [%r2149+404];
	// begin inline asm
	dp4a.s32.s32 %r1485, %r1486, %r1487, %r1229;
	// end inline asm
	ld.shared.u32 	%r1490, [%r2147+164];
	ld.shared.u32 	%r1491, [%r2149+408];
	// begin inline asm
	dp4a.s32.s32 %r1489, %r1490, %r1491, %r1233;
	// end inline asm
	ld.shared.u32 	%r1494, [%r2147+164];
	ld.shared.u32 	%r1495, [%r2149+412];
	// begin inline asm
	dp4a.s32.s32 %r1493, %r1494, %r1495, %r1237;
	// end inline asm
	ld.shared.u32 	%r1498, [%r2147+312];
	ld.shared.u32 	%r1499, [%r2149+64];
	// begin inline asm
	dp4a.s32.s32 %r1497, %r1498, %r1499, %r1241;
	// end inline asm
	ld.shared.u32 	%r1502, [%r2147+312];
	ld.shared.u32 	%r1503, [%r2149+68];
	// begin inline asm
	dp4a.s32.s32 %r1501, %r1502, %r1503, %r1245;
	// end inline asm
	ld.shared.u32 	%r1506, [%r2147+312];
	ld.shared.u32 	%r1507, [%r2149+72];
	// begin inline asm
	dp4a.s32.s32 %r1505, %r1506, %r1507, %r1249;
	// end inline asm
	ld.shared.u32 	%r1510, [%r2147+312];
	ld.shared.u32 	%r1511, [%r2149+76];
	// begin inline asm
	dp4a.s32.s32 %r1509, %r1510, %r1511, %r1253;
	// end inline asm
	ld.shared.u32 	%r1514, [%r2147+312];
	ld.shared.u32 	%r1515, [%r2149+176];
	// begin inline asm
	dp4a.s32.s32 %r1513, %r1514, %r1515, %r1257;
	// end inline asm
	ld.shared.u32 	%r1518, [%r2147+312];
	ld.shared.u32 	%r1519, [%r2149+180];
	// begin inline asm
	dp4a.s32.s32 %r1517, %r1518, %r1519, %r1261;
	// end inline asm
	ld.shared.u32 	%r1522, [%r2147+312];
	ld.shared.u32 	%r1523, [%r2149+184];
	// begin inline asm
	dp4a.s32.s32 %r1521, %r1522, %r1523, %r1265;
	// end inline asm
	ld.shared.u32 	%r1526, [%r2147+312];
	ld.shared.u32 	%r1527, [%r2149+188];
	// begin inline asm
	dp4a.s32.s32 %r1525, %r1526, %r1527, %r1269;
	// end inline asm
	ld.shared.u32 	%r1530, [%r2147+312];
	ld.shared.u32 	%r1531, [%r2149+288];
	// begin inline asm
	dp4a.s32.s32 %r1529, %r1530, %r1531, %r1273;
	// end inline asm
	ld.shared.u32 	%r1534, [%r2147+312];
	ld.shared.u32 	%r1535, [%r2149+292];
	// begin inline asm
	dp4a.s32.s32 %r1533, %r1534, %r1535, %r1277;
	// end inline asm
	ld.shared.u32 	%r1538, [%r2147+312];
	ld.shared.u32 	%r1539, [%r2149+296];
	// begin inline asm
	dp4a.s32.s32 %r1537, %r1538, %r1539, %r1281;
	// end inline asm
	ld.shared.u32 	%r1542, [%r2147+312];
	ld.shared.u32 	%r1543, [%r2149+300];
	// begin inline asm
	dp4a.s32.s32 %r1541, %r1542, %r1543, %r1285;
	// end inline asm
	ld.shared.u32 	%r1546, [%r2147+312];
	ld.shared.u32 	%r1547, [%r2149+400];
	// begin inline asm
	dp4a.s32.s32 %r1545, %r1546, %r1547, %r1289;
	// end inline asm
	ld.shared.u32 	%r1550, [%r2147+312];
	ld.shared.u32 	%r1551, [%r2149+404];
	// begin inline asm
	dp4a.s32.s32 %r1549, %r1550, %r1551, %r1293;
	// end inline asm
	ld.shared.u32 	%r1554, [%r2147+312];
	ld.shared.u32 	%r1555, [%r2149+408];
	// begin inline asm
	dp4a.s32.s32 %r1553, %r1554, %r1555, %r1297;
	// end inline asm
	ld.shared.u32 	%r1558, [%r2147+312];
	ld.shared.u32 	%r1559, [%r2149+412];
	// begin inline asm
	dp4a.s32.s32 %r1557, %r1558, %r1559, %r1301;
	// end inline asm
	ld.shared.u32 	%r1562, [%r2147+460];
	ld.shared.u32 	%r1563, [%r2149+64];
	// begin inline asm
	dp4a.s32.s32 %r1561, %r1562, %r1563, %r1305;
	// end inline asm
	ld.shared.u32 	%r1566, [%r2147+460];
	ld.shared.u32 	%r1567, [%r2149+68];
	// begin inline asm
	dp4a.s32.s32 %r1565, %r1566, %r1567, %r1309;
	// end inline asm
	ld.shared.u32 	%r1570, [%r2147+460];
	ld.shared.u32 	%r1571, [%r2149+72];
	// begin inline asm
	dp4a.s32.s32 %r1569, %r1570, %r1571, %r1313;
	// end inline asm
	ld.shared.u32 	%r1574, [%r2147+460];
	ld.shared.u32 	%r1575, [%r2149+76];
	// begin inline asm
	dp4a.s32.s32 %r1573, %r1574, %r1575, %r1317;
	// end inline asm
	ld.shared.u32 	%r1578, [%r2147+460];
	ld.shared.u32 	%r1579, [%r2149+176];
	// begin inline asm
	dp4a.s32.s32 %r1577, %r1578, %r1579, %r1321;
	// end inline asm
	ld.shared.u32 	%r1582, [%r2147+460];
	ld.shared.u32 	%r1583, [%r2149+180];
	// begin inline asm
	dp4a.s32.s32 %r1581, %r1582, %r1583, %r1325;
	// end inline asm
	ld.shared.u32 	%r1586, [%r2147+460];
	ld.shared.u32 	%r1587, [%r2149+184];
	// begin inline asm
	dp4a.s32.s32 %r1585, %r1586, %r1587, %r1329;
	// end inline asm
	ld.shared.u32 	%r1590, [%r2147+460];
	ld.shared.u32 	%r1591, [%r2149+188];
	// begin inline asm
	dp4a.s32.s32 %r1589, %r1590, %r1591, %r1333;
	// end inline asm
	ld.shared.u32 	%r1594, [%r2147+460];
	ld.shared.u32 	%r1595, [%r2149+288];
	// begin inline asm
	dp4a.s32.s32 %r1593, %r1594, %r1595, %r1337;
	// end inline asm
	ld.shared.u32 	%r1598, [%r2147+460];
	ld.shared.u32 	%r1599, [%r2149+292];
	// begin inline asm
	dp4a.s32.s32 %r1597, %r1598, %r1599, %r1341;
	// end inline asm
	ld.shared.u32 	%r1602, [%r2147+460];
	ld.shared.u32 	%r1603, [%r2149+296];
	// begin inline asm
	dp4a.s32.s32 %r1601, %r1602, %r1603, %r1345;
	// end inline asm
	ld.shared.u32 	%r1606, [%r2147+460];
	ld.shared.u32 	%r1607, [%r2149+300];
	// begin inline asm
	dp4a.s32.s32 %r1605, %r1606, %r1607, %r1349;
	// end inline asm
	ld.shared.u32 	%r1610, [%r2147+460];
	ld.shared.u32 	%r1611, [%r2149+400];
	// begin inline asm
	dp4a.s32.s32 %r1609, %r1610, %r1611, %r1353;
	// end inline asm
	ld.shared.u32 	%r1614, [%r2147+460];
	ld.shared.u32 	%r1615, [%r2149+404];
	// begin inline asm
	dp4a.s32.s32 %r1613, %r1614, %r1615, %r1357;
	// end inline asm
	ld.shared.u32 	%r1618, [%r2147+460];
	ld.shared.u32 	%r1619, [%r2149+408];
	// begin inline asm
	dp4a.s32.s32 %r1617, %r1618, %r1619, %r1361;
	// end inline asm
	ld.shared.u32 	%r1622, [%r2147+460];
	ld.shared.u32 	%r1623, [%r2149+412];
	// begin inline asm
	dp4a.s32.s32 %r1621, %r1622, %r1623, %r1365;
	// end inline asm
	ld.shared.u32 	%r1626, [%r2147+20];
	ld.shared.u32 	%r1627, [%r2149+80];
	// begin inline asm
	dp4a.s32.s32 %r1625, %r1626, %r1627, %r1369;
	// end inline asm
	ld.shared.u32 	%r1630, [%r2147+20];
	ld.shared.u32 	%r1631, [%r2149+84];
	// begin inline asm
	dp4a.s32.s32 %r1629, %r1630, %r1631, %r1373;
	// end inline asm
	ld.shared.u32 	%r1634, [%r2147+20];
	ld.shared.u32 	%r1635, [%r2149+88];
	// begin inline asm
	dp4a.s32.s32 %r1633, %r1634, %r1635, %r1377;
	// end inline asm
	ld.shared.u32 	%r1638, [%r2147+20];
	ld.shared.u32 	%r1639, [%r2149+92];
	// begin inline asm
	dp4a.s32.s32 %r1637, %r1638, %r1639, %r1381;
	// end inline asm
	ld.shared.u32 	%r1642, [%r2147+20];
	ld.shared.u32 	%r1643, [%r2149+192];
	// begin inline asm
	dp4a.s32.s32 %r1641, %r1642, %r1643, %r1385;
	// end inline asm
	ld.shared.u32 	%r1646, [%r2147+20];
	ld.shared.u32 	%r1647, [%r2149+196];
	// begin inline asm
	dp4a.s32.s32 %r1645, %r1646, %r1647, %r1389;
	// end inline asm
	ld.shared.u32 	%r1650, [%r2147+20];
	ld.shared.u32 	%r1651, [%r2149+200];
	// begin inline asm
	dp4a.s32.s32 %r1649, %r1650, %r1651, %r1393;
	// end inline asm
	ld.shared.u32 	%r1654, [%r2147+20];
	ld.shared.u32 	%r1655, [%r2149+204];
	// begin inline asm
	dp4a.s32.s32 %r1653, %r1654, %r1655, %r1397;
	// end inline asm
	ld.shared.u32 	%r1658, [%r2147+20];
	ld.shared.u32 	%r1659, [%r2149+304];
	// begin inline asm
	dp4a.s32.s32 %r1657, %r1658, %r1659, %r1401;
	// end inline asm
	ld.shared.u32 	%r1662, [%r2147+20];
	ld.shared.u32 	%r1663, [%r2149+308];
	// begin inline asm
	dp4a.s32.s32 %r1661, %r1662, %r1663, %r1405;
	// end inline asm
	ld.shared.u32 	%r1666, [%r2147+20];
	ld.shared.u32 	%r1667, [%r2149+312];
	// begin inline asm
	dp4a.s32.s32 %r1665, %r1666, %r1667, %r1409;
	// end inline asm
	ld.shared.u32 	%r1670, [%r2147+20];
	ld.shared.u32 	%r1671, [%r2149+316];
	// begin inline asm
	dp4a.s32.s32 %r1669, %r1670, %r1671, %r1413;
	// end inline asm
	ld.shared.u32 	%r1674, [%r2147+20];
	ld.shared.u32 	%r1675, [%r2149+416];
	// begin inline asm
	dp4a.s32.s32 %r1673, %r1674, %r1675, %r1417;
	// end inline asm
	ld.shared.u32 	%r1678, [%r2147+20];
	ld.shared.u32 	%r1679, [%r2149+420];
	// begin inline asm
	dp4a.s32.s32 %r1677, %r1678, %r1679, %r1421;
	// end inline asm
	ld.shared.u32 	%r1682, [%r2147+20];
	ld.shared.u32 	%r1683, [%r2149+424];
	// begin inline asm
	dp4a.s32.s32 %r1681, %r1682, %r1683, %r1425;
	// end inline asm
	ld.shared.u32 	%r1686, [%r2147+20];
	ld.shared.u32 	%r1687, [%r2149+428];
	// begin inline asm
	dp4a.s32.s32 %r1685, %r1686, %r1687, %r1429;
	// end inline asm
	ld.shared.u32 	%r1690, [%r2147+168];
	ld.shared.u32 	%r1691, [%r2149+80];
	// begin inline asm
	dp4a.s32.s32 %r1689, %r1690, %r1691, %r1433;
	// end inline asm
	ld.shared.u32 	%r1694, [%r2147+168];
	ld.shared.u32 	%r1695, [%r2149+84];
	// begin inline asm
	dp4a.s32.s32 %r1693, %r1694, %r1695, %r1437;
	// end inline asm
	ld.shared.u32 	%r1698, [%r2147+168];
	ld.shared.u32 	%r1699, [%r2149+88];
	// begin inline asm
	dp4a.s32.s32 %r1697, %r1698, %r1699, %r1441;
	// end inline asm
	ld.shared.u32 	%r1702, [%r2147+168];
	ld.shared.u32 	%r1703, [%r2149+92];
	// begin inline asm
	dp4a.s32.s32 %r1701, %r1702, %r1703, %r1445;
	// end inline asm
	ld.shared.u32 	%r1706, [%r2147+168];
	ld.shared.u32 	%r1707, [%r2149+192];
	// begin inline asm
	dp4a.s32.s32 %r1705, %r1706, %r1707, %r1449;
	// end inline asm
	ld.shared.u32 	%r1710, [%r2147+168];
	ld.shared.u32 	%r1711, [%r2149+196];
	// begin inline asm
	dp4a.s32.s32 %r1709, %r1710, %r1711, %r1453;
	// end inline asm
	ld.shared.u32 	%r1714, [%r2147+168];
	ld.shared.u32 	%r1715, [%r2149+200];
	// begin inline asm
	dp4a.s32.s32 %r1713, %r1714, %r1715, %r1457;
	// end inline asm
	ld.shared.u32 	%r1718, [%r2147+168];
	ld.shared.u32 	%r1719, [%r2149+204];
	// begin inline asm
	dp4a.s32.s32 %r1717, %r1718, %r1719, %r1461;
	// end inline asm
	ld.shared.u32 	%r1722, [%r2147+168];
	ld.shared.u32 	%r1723, [%r2149+304];
	// begin inline asm
	dp4a.s32.s32 %r1721, %r1722, %r1723, %r1465;
	// end inline asm
	ld.shared.u32 	%r1726, [%r2147+168];
	ld.shared.u32 	%r1727, [%r2149+308];
	// begin inline asm
	dp4a.s32.s32 %r1725, %r1726, %r1727, %r1469;
	// end inline asm
	ld.shared.u32 	%r1730, [%r2147+168];
	ld.shared.u32 	%r1731, [%r2149+312];
	// begin inline asm
	dp4a.s32.s32 %r1729, %r1730, %r1731, %r1473;
	// end inline asm
	ld.shared.u32 	%r1734, [%r2147+168];
	ld.shared.u32 	%r1735, [%r2149+316];
	// begin inline asm
	dp4a.s32.s32 %r1733, %r1734, %r1735, %r1477;
	// end inline asm
	ld.shared.u32 	%r1738, [%r2147+168];
	ld.shared.u32 	%r1739, [%r2149+416];
	// begin inline asm
	dp4a.s32.s32 %r1737, %r1738, %r1739, %r1481;
	// end inline asm
	ld.shared.u32 	%r1742, [%r2147+168];
	ld.shared.u32 	%r1743, [%r2149+420];
	// begin inline asm
	dp4a.s32.s32 %r1741, %r1742, %r1743, %r1485;
	// end inline asm
	ld.shared.u32 	%r1746, [%r2147+168];
	ld.shared.u32 	%r1747, [%r2149+424];
	// begin inline asm
	dp4a.s32.s32 %r1745, %r1746, %r1747, %r1489;
	// end inline asm
	ld.shared.u32 	%r1750, [%r2147+168];
	ld.shared.u32 	%r1751, [%r2149+428];
	// begin inline asm
	dp4a.s32.s32 %r1749, %r1750, %r1751, %r1493;
	// end inline asm
	ld.shared.u32 	%r1754, [%r2147+316];
	ld.shared.u32 	%r1755, [%r2149+80];
	// begin inline asm
	dp4a.s32.s32 %r1753, %r1754, %r1755, %r1497;
	// end inline asm
	ld.shared.u32 	%r1758, [%r2147+316];
	ld.shared.u32 	%r1759, [%r2149+84];
	// begin inline asm
	dp4a.s32.s32 %r1757, %r1758, %r1759, %r1501;
	// end inline asm
	ld.shared.u32 	%r1762, [%r2147+316];
	ld.shared.u32 	%r1763, [%r2149+88];
	// begin inline asm
	dp4a.s32.s32 %r1761, %r1762, %r1763, %r1505;
	// end inline asm
	ld.shared.u32 	%r1766, [%r2147+316];
	ld.shared.u32 	%r1767, [%r2149+92];
	// begin inline asm
	dp4a.s32.s32 %r1765, %r1766, %r1767, %r1509;
	// end inline asm
	ld.shared.u32 	%r1770, [%r2147+316];
	ld.shared.u32 	%r1771, [%r2149+192];
	// begin inline asm
	dp4a.s32.s32 %r1769, %r1770, %r1771, %r1513;
	// end inline asm
	ld.shared.u32 	%r1774, [%r2147+316];
	ld.shared.u32 	%r1775, [%r2149+196];
	// begin inline asm
	dp4a.s32.s32 %r1773, %r1774, %r1775, %r1517;
	// end inline asm
	ld.shared.u32 	%r1778, [%r2147+316];
	ld.shared.u32 	%r1779, [%r2149+200];
	// begin inline asm
	dp4a.s32.s32 %r1777, %r1778, %r1779, %r1521;
	// end inline asm
	ld.shared.u32 	%r1782, [%r2147+316];
	ld.shared.u32 	%r1783, [%r2149+204];
	// begin inline asm
	dp4a.s32.s32 %r1781, %r1782, %r1783, %r1525;
	// end inline asm
	ld.shared.u32 	%r1786, [%r2147+316];
	ld.shared.u32 	%r1787, [%r2149+304];
	// begin inline asm
	dp4a.s32.s32 %r1785, %r1786, %r1787, %r1529;
	// end inline asm
	ld.shared.u32 	%r1790, [%r2147+316];
	ld.shared.u32 	%r1791, [%r2149+308];
	// begin inline asm
	dp4a.s32.s32 %r1789, %r1790, %r1791, %r1533;
	// end inline asm
	ld.shared.u32 	%r1794, [%r2147+316];
	ld.shared.u32 	%r1795, [%r2149+312];
	// begin inline asm
	dp4a.s32.s32 %r1793, %r1794, %r1795, %r1537;
	// end inline asm
	ld.shared.u32 	%r1798, [%r2147+316];
	ld.shared.u32 	%r1799, [%r2149+316];
	// begin inline asm
	dp4a.s32.s32 %r1797, %r1798, %r1799, %r1541;
	// end inline asm
	ld.shared.u32 	%r1802, [%r2147+316];
	ld.shared.u32 	%r1803, [%r2149+416];
	// begin inline asm
	dp4a.s32.s32 %r1801, %r1802, %r1803, %r1545;
	// end inline asm
	ld.shared.u32 	%r1806, [%r2147+316];
	ld.shared.u32 	%r1807, [%r2149+420];
	// begin inline asm
	dp4a.s32.s32 %r1805, %r1806, %r1807, %r1549;
	// end inline asm
	ld.shared.u32 	%r1810, [%r2147+316];
	ld.shared.u32 	%r1811, [%r2149+424];
	// begin inline asm
	dp4a.s32.s32 %r1809, %r1810, %r1811, %r1553;
	// end inline asm
	ld.shared.u32 	%r1814, [%r2147+316];
	ld.shared.u32 	%r1815, [%r2149+428];
	// begin inline asm
	dp4a.s32.s32 %r1813, %r1814, %r1815, %r1557;
	// end inline asm
	ld.shared.u32 	%r1818, [%r2147+464];
	ld.shared.u32 	%r1819, [%r2149+80];
	// begin inline asm
	dp4a.s32.s32 %r1817, %r1818, %r1819, %r1561;
	// end inline asm
	ld.shared.u32 	%r1822, [%r2147+464];
	ld.shared.u32 	%r1823, [%r2149+84];
	// begin inline asm
	dp4a.s32.s32 %r1821, %r1822, %r1823, %r1565;
	// end inline asm
	ld.shared.u32 	%r1826, [%r2147+464];
	ld.shared.u32 	%r1827, [%r2149+88];
	// begin inline asm
	dp4a.s32.s32 %r1825, %r1826, %r1827, %r1569;
	// end inline asm
	ld.shared.u32 	%r1830, [%r2147+464];
	ld.shared.u32 	%r1831, [%r2149+92];
	// begin inline asm
	dp4a.s32.s32 %r1829, %r1830, %r1831, %r1573;
	// end inline asm
	ld.shared.u32 	%r1834, [%r2147+464];
	ld.shared.u32 	%r1835, [%r2149+192];
	// begin inline asm
	dp4a.s32.s32 %r1833, %r1834, %r1835, %r1577;
	// end inline asm
	ld.shared.u32 	%r1838, [%r2147+464];
	ld.shared.u32 	%r1839, [%r2149+196];
	// begin inline asm
	dp4a.s32.s32 %r1837, %r1838, %r1839, %r1581;
	// end inline asm
	ld.shared.u32 	%r1842, [%r2147+464];
	ld.shared.u32 	%r1843, [%r2149+200];
	// begin inline asm
	dp4a.s32.s32 %r1841, %r1842, %r1843, %r1585;
	// end inline asm
	ld.shared.u32 	%r1846, [%r2147+464];
	ld.shared.u32 	%r1847, [%r2149+204];
	// begin inline asm
	dp4a.s32.s32 %r1845, %r1846, %r1847, %r1589;
	// end inline asm
	ld.shared.u32 	%r1850, [%r2147+464];
	ld.shared.u32 	%r1851, [%r2149+304];
	// begin inline asm
	dp4a.s32.s32 %r1849, %r1850, %r1851, %r1593;
	// end inline asm
	ld.shared.u32 	%r1854, [%r2147+464];
	ld.shared.u32 	%r1855, [%r2149+308];
	// begin inline asm
	dp4a.s32.s32 %r1853, %r1854, %r1855, %r1597;
	// end inline asm
	ld.shared.u32 	%r1858, [%r2147+464];
	ld.shared.u32 	%r1859, [%r2149+312];
	// begin inline asm
	dp4a.s32.s32 %r1857, %r1858, %r1859, %r1601;
	// end inline asm
	ld.shared.u32 	%r1862, [%r2147+464];
	ld.shared.u32 	%r1863, [%r2149+316];
	// begin inline asm
	dp4a.s32.s32 %r1861, %r1862, %r1863, %r1605;
	// end inline asm
	ld.shared.u32 	%r1866, [%r2147+464];
	ld.shared.u32 	%r1867, [%r2149+416];
	// begin inline asm
	dp4a.s32.s32 %r1865, %r1866, %r1867, %r1609;
	// end inline asm
	ld.shared.u32 	%r1870, [%r2147+464];
	ld.shared.u32 	%r1871, [%r2149+420];
	// begin inline asm
	dp4a.s32.s32 %r1869, %r1870, %r1871, %r1613;
	// end inline asm
	ld.shared.u32 	%r1874, [%r2147+464];
	ld.shared.u32 	%r1875, [%r2149+424];
	// begin inline asm
	dp4a.s32.s32 %r1873, %r1874, %r1875, %r1617;
	// end inline asm
	ld.shared.u32 	%r1878, [%r2147+464];
	ld.shared.u32 	%r1879, [%r2149+428];
	// begin inline asm
	dp4a.s32.s32 %r1877, %r1878, %r1879, %r1621;
	// end inline asm
	ld.shared.u32 	%r1882, [%r2147+24];
	ld.shared.u32 	%r1883, [%r2149+96];
	// begin inline asm
	dp4a.s32.s32 %r4294, %r1882, %r1883, %r1625;
	// end inline asm
	ld.shared.u32 	%r1886, [%r2147+24];
	ld.shared.u32 	%r1887, [%r2149+100];
	// begin inline asm
	dp4a.s32.s32 %r4293, %r1886, %r1887, %r1629;
	// end inline asm
	ld.shared.u32 	%r1890, [%r2147+24];
	ld.shared.u32 	%r1891, [%r2149+104];
	// begin inline asm
	dp4a.s32.s32 %r4292, %r1890, %r1891, %r1633;
	// end inline asm
	ld.shared.u32 	%r1894, [%r2147+24];
	ld.shared.u32 	%r1895, [%r2149+108];
	// begin inline asm
	dp4a.s32.s32 %r4291, %r1894, %r1895, %r1637;
	// end inline asm
	ld.shared.u32 	%r1898, [%r2147+24];
	ld.shared.u32 	%r1899, [%r2149+208];
	// begin inline asm
	dp4a.s32.s32 %r4290, %r1898, %r1899, %r1641;
	// end inline asm
	ld.shared.u32 	%r1902, [%r2147+24];
	ld.shared.u32 	%r1903, [%r2149+212];
	// begin inline asm
	dp4a.s32.s32 %r4289, %r1902, %r1903, %r1645;
	// end inline asm
	ld.shared.u32 	%r1906, [%r2147+24];
	ld.shared.u32 	%r1907, [%r2149+216];
	// begin inline asm
	dp4a.s32.s32 %r4288, %r1906, %r1907, %r1649;
	// end inline asm
	ld.shared.u32 	%r1910, [%r2147+24];
	ld.shared.u32 	%r1911, [%r2149+220];
	// begin inline asm
	dp4a.s32.s32 %r4287, %r1910, %r1911, %r1653;
	// end inline asm
	ld.shared.u32 	%r1914, [%r2147+24];
	ld.shared.u32 	%r1915, [%r2149+320];
	// begin inline asm
	dp4a.s32.s32 %r4286, %r1914, %r1915, %r1657;
	// end inline asm
	ld.shared.u32 	%r1918, [%r2147+24];
	ld.shared.u32 	%r1919, [%r2149+324];
	// begin inline asm
	dp4a.s32.s32 %r4285, %r1918, %r1919, %r1661;
	// end inline asm
	ld.shared.u32 	%r1922, [%r2147+24];
	ld.shared.u32 	%r1923, [%r2149+328];
	// begin inline asm
	dp4a.s32.s32 %r4284, %r1922, %r1923, %r1665;
	// end inline asm
	ld.shared.u32 	%r1926, [%r2147+24];
	ld.shared.u32 	%r1927, [%r2149+332];
	// begin inline asm
	dp4a.s32.s32 %r4283, %r1926, %r1927, %r1669;
	// end inline asm
	ld.shared.u32 	%r1930, [%r2147+24];
	ld.shared.u32 	%r1931, [%r2149+432];
	// begin inline asm
	dp4a.s32.s32 %r4282, %r1930, %r1931, %r1673;
	// end inline asm
	ld.shared.u32 	%r1934, [%r2147+24];
	ld.shared.u32 	%r1935, [%r2149+436];
	// begin inline asm
	dp4a.s32.s32 %r4281, %r1934, %r1935, %r1677;
	// end inline asm
	ld.shared.u32 	%r1938, [%r2147+24];
	ld.shared.u32 	%r1939, [%r2149+440];
	// begin inline asm
	dp4a.s32.s32 %r4280, %r1938, %r1939, %r1681;
	// end inline asm
	ld.shared.u32 	%r1942, [%r2147+24];
	ld.shared.u32 	%r1943, [%r2149+444];
	// begin inline asm
	dp4a.s32.s32 %r4279, %r1942, %r1943, %r1685;
	// end inline asm
	ld.shared.u32 	%r1946, [%r2147+172];
	ld.shared.u32 	%r1947, [%r2149+96];
	// begin inline asm
	dp4a.s32.s32 %r4278, %r1946, %r1947, %r1689;
	// end inline asm
	ld.shared.u32 	%r1950, [%r2147+172];
	ld.shared.u32 	%r1951, [%r2149+100];
	// begin inline asm
	dp4a.s32.s32 %r4277, %r1950, %r1951, %r1693;
	// end inline asm
	ld.shared.u32 	%r1954, [%r2147+172];
	ld.shared.u32 	%r1955, [%r2149+104];
	// begin inline asm
	dp4a.s32.s32 %r4276, %r1954, %r1955, %r1697;
	// end inline asm
	ld.shared.u32 	%r1958, [%r2147+172];
	ld.shared.u32 	%r1959, [%r2149+108];
	// begin inline asm
	dp4a.s32.s32 %r4275, %r1958, %r1959, %r1701;
	// end inline asm
	ld.shared.u32 	%r1962, [%r2147+172];
	ld.shared.u32 	%r1963, [%r2149+208];
	// begin inline asm
	dp4a.s32.s32 %r4274, %r1962, %r1963, %r1705;
	// end inline asm
	ld.shared.u32 	%r1966, [%r2147+172];
	ld.shared.u32 	%r1967, [%r2149+212];
	// begin inline asm
	dp4a.s32.s32 %r4273, %r1966, %r1967, %r1709;
	// end inline asm
	ld.shared.u32 	%r1970, [%r2147+172];
	ld.shared.u32 	%r1971, [%r2149+216];
	// begin inline asm
	dp4a.s32.s32 %r4272, %r1970, %r1971, %r1713;
	// end inline asm
	ld.shared.u32 	%r1974, [%r2147+172];
	ld.shared.u32 	%r1975, [%r2149+220];
	// begin inline asm
	dp4a.s32.s32 %r4271, %r1974, %r1975, %r1717;
	// end inline asm
	ld.shared.u32 	%r1978, [%r2147+172];
	ld.shared.u32 	%r1979, [%r2149+320];
	// begin inline asm
	dp4a.s32.s32 %r4270, %r1978, %r1979, %r1721;
	// end inline asm
	ld.shared.u32 	%r1982, [%r2147+172];
	ld.shared.u32 	%r1983, [%r2149+324];
	// begin inline asm
	dp4a.s32.s32 %r4269, %r1982, %r1983, %r1725;
	// end inline asm
	ld.shared.u32 	%r1986, [%r2147+172];
	ld.shared.u32 	%r1987, [%r2149+328];
	// begin inline asm
	dp4a.s32.s32 %r4268, %r1986, %r1987, %r1729;
	// end inline asm
	ld.shared.u32 	%r1990, [%r2147+172];
	ld.shared.u32 	%r1991, [%r2149+332];
	// begin inline asm
	dp4a.s32.s32 %r4267, %r1990, %r1991, %r1733;
	// end inline asm
	ld.shared.u32 	%r1994, [%r2147+172];
	ld.shared.u32 	%r1995, [%r2149+432];
	// begin inline asm
	dp4a.s32.s32 %r4266, %r1994, %r1995, %r1737;
	// end inline asm
	ld.shared.u32 	%r1998, [%r2147+172];
	ld.shared.u32 	%r1999, [%r2149+436];
	// begin inline asm
	dp4a.s32.s32 %r4265, %r1998, %r1999, %r1741;
	// end inline asm
	ld.shared.u32 	%r2002, [%r2147+172];
	ld.shared.u32 	%r2003, [%r2149+440];
	// begin inline asm
	dp4a.s32.s32 %r4264, %r2002, %r2003, %r1745;
	// end inline asm
	ld.shared.u32 	%r2006, [%r2147+172];
	ld.shared.u32 	%r2007, [%r2149+444];
	// begin inline asm
	dp4a.s32.s32 %r4263, %r2006, %r2007, %r1749;
	// end inline asm
	ld.shared.u32 	%r2010, [%r2147+320];
	ld.shared.u32 	%r2011, [%r2149+96];
	// begin inline asm
	dp4a.s32.s32 %r4262, %r2010, %r2011, %r1753;
	// end inline asm
	ld.shared.u32 	%r2014, [%r2147+320];
	ld.shared.u32 	%r2015, [%r2149+100];
	// begin inline asm
	dp4a.s32.s32 %r4261, %r2014, %r2015, %r1757;
	// end inline asm
	ld.shared.u32 	%r2018, [%r2147+320];
	ld.shared.u32 	%r2019, [%r2149+104];
	// begin inline asm
	dp4a.s32.s32 %r4260, %r2018, %r2019, %r1761;
	// end inline asm
	ld.shared.u32 	%r2022, [%r2147+320];
	ld.shared.u32 	%r2023, [%r2149+108];
	// begin inline asm
	dp4a.s32.s32 %r4259, %r2022, %r2023, %r1765;
	// end inline asm
	ld.shared.u32 	%r2026, [%r2147+320];
	ld.shared.u32 	%r2027, [%r2149+208];
	// begin inline asm
	dp4a.s32.s32 %r4258, %r2026, %r2027, %r1769;
	// end inline asm
	ld.shared.u32 	%r2030, [%r2147+320];
	ld.shared.u32 	%r2031, [%r2149+212];
	// begin inline asm
	dp4a.s32.s32 %r4257, %r2030, %r2031, %r1773;
	// end inline asm
	ld.shared.u32 	%r2034, [%r2147+320];
	ld.shared.u32 	%r2035, [%r2149+216];
	// begin inline asm
	dp4a.s32.s32 %r4256, %r2034, %r2035, %r1777;
	// end inline asm
	ld.shared.u32 	%r2038, [%r2147+320];
	ld.shared.u32 	%r2039, [%r2149+220];
	// begin inline asm
	dp4a.s32.s32 %r4255, %r2038, %r2039, %r1781;
	// end inline asm
	ld.shared.u32 	%r2042, [%r2147+320];
	ld.shared.u32 	%r2043, [%r2149+320];
	// begin inline asm
	dp4a.s32.s32 %r4254, %r2042, %r2043, %r1785;
	// end inline asm
	ld.shared.u32 	%r2046, [%r2147+320];
	ld.shared.u32 	%r2047, [%r2149+324];
	// begin inline asm
	dp4a.s32.s32 %r4253, %r2046, %r2047, %r1789;
	// end inline asm
	ld.shared.u32 	%r2050, [%r2147+320];
	ld.shared.u32 	%r2051, [%r2149+328];
	// begin inline asm
	dp4a.s32.s32 %r4252, %r2050, %r2051, %r1793;
	// end inline asm
	ld.shared.u32 	%r2054, [%r2147+320];
	ld.shared.u32 	%r2055, [%r2149+332];
	// begin inline asm
	dp4a.s32.s32 %r4251, %r2054, %r2055, %r1797;
	// end inline asm
	ld.shared.u32 	%r2058, [%r2147+320];
	ld.shared.u32 	%r2059, [%r2149+432];
	// begin inline asm
	dp4a.s32.s32 %r4250, %r2058, %r2059, %r1801;
	// end inline asm
	ld.shared.u32 	%r2062, [%r2147+320];
	ld.shared.u32 	%r2063, [%r2149+436];
	// begin inline asm
	dp4a.s32.s32 %r4249, %r2062, %r2063, %r1805;
	// end inline asm
	ld.shared.u32 	%r2066, [%r2147+320];
	ld.shared.u32 	%r2067, [%r2149+440];
	// begin inline asm
	dp4a.s32.s32 %r4248, %r2066, %r2067, %r1809;
	// end inline asm
	ld.shared.u32 	%r2070, [%r2147+320];
	ld.shared.u32 	%r2071, [%r2149+444];
	// begin inline asm
	dp4a.s32.s32 %r4247, %r2070, %r2071, %r1813;
	// end inline asm
	ld.shared.u32 	%r2074, [%r2147+468];
	ld.shared.u32 	%r2075, [%r2149+96];
	// begin inline asm
	dp4a.s32.s32 %r4246, %r2074, %r2075, %r1817;
	// end inline asm
	ld.shared.u32 	%r2078, [%r2147+468];
	ld.shared.u32 	%r2079, [%r2149+100];
	// begin inline asm
	dp4a.s32.s32 %r4245, %r2078, %r2079, %r1821;
	// end inline asm
	ld.shared.u32 	%r2082, [%r2147+468];
	ld.shared.u32 	%r2083, [%r2149+104];
	// begin inline asm
	dp4a.s32.s32 %r4244, %r2082, %r2083, %r1825;
	// end inline asm
	ld.shared.u32 	%r2086, [%r2147+468];
	ld.shared.u32 	%r2087, [%r2149+108];
	// begin inline asm
	dp4a.s32.s32 %r4243, %r2086, %r2087, %r1829;
	// end inline asm
	ld.shared.u32 	%r2090, [%r2147+468];
	ld.shared.u32 	%r2091, [%r2149+208];
	// begin inline asm
	dp4a.s32.s32 %r4242, %r2090, %r2091, %r1833;
	// end inline asm
	ld.shared.u32 	%r2094, [%r2147+468];
	ld.shared.u32 	%r2095, [%r2149+212];
	// begin inline asm
	dp4a.s32.s32 %r4241, %r2094, %r2095, %r1837;
	// end inline asm
	ld.shared.u32 	%r2098, [%r2147+468];
	ld.shared.u32 	%r2099, [%r2149+216];
	// begin inline asm
	dp4a.s32.s32 %r4240, %r2098, %r2099, %r1841;
	// end inline asm
	ld.shared.u32 	%r2102, [%r2147+468];
	ld.shared.u32 	%r2103, [%r2149+220];
	// begin inline asm
	dp4a.s32.s32 %r4239, %r2102, %r2103, %r1845;
	// end inline asm
	ld.shared.u32 	%r2106, [%r2147+468];
	ld.shared.u32 	%r2107, [%r2149+320];
	// begin inline asm
	dp4a.s32.s32 %r4238, %r2106, %r2107, %r1849;
	// end inline asm
	ld.shared.u32 	%r2110, [%r2147+468];
	ld.shared.u32 	%r2111, [%r2149+324];
	// begin inline asm
	dp4a.s32.s32 %r4237, %r2110, %r2111, %r1853;
	// end inline asm
	ld.shared.u32 	%r2114, [%r2147+468];
	ld.shared.u32 	%r2115, [%r2149+328];
	// begin inline asm
	dp4a.s32.s32 %r4236, %r2114, %r2115, %r1857;
	// end inline asm
	ld.shared.u32 	%r2118, [%r2147+468];
	ld.shared.u32 	%r2119, [%r2149+332];
	// begin inline asm
	dp4a.s32.s32 %r4235, %r2118, %r2119, %r1861;
	// end inline asm
	ld.shared.u32 	%r2122, [%r2147+468];
	ld.shared.u32 	%r2123, [%r2149+432];
	// begin inline asm
	dp4a.s32.s32 %r4234, %r2122, %r2123, %r1865;
	// end inline asm
	ld.shared.u32 	%r2126, [%r2147+468];
	ld.shared.u32 	%r2127, [%r2149+436];
	// begin inline asm
	dp4a.s32.s32 %r4233, %r2126, %r2127, %r1869;
	// end inline asm
	ld.shared.u32 	%r2130, [%r2147+468];
	ld.shared.u32 	%r2131, [%r2149+440];
	// begin inline asm
	dp4a.s32.s32 %r4232, %r2130, %r2131, %r1873;
	// end inline asm
	ld.shared.u32 	%r2134, [%r2147+468];
	ld.shared.u32 	%r2135, [%r2149+444];
	// begin inline asm
	dp4a.s32.s32 %r4231, %r2134, %r2135, %r1877;
	// end inline asm
	add.s32 	%r4230, %r4230, 1;
	add.s64 	%rd476, %rd476, 112;
	add.s32 	%r4229, %r4229, 896;
	add.s32 	%r4228, %r4228, 896;
	add.s32 	%r4227, %r4227, 896;
	add.s32 	%r4226, %r4226, 1;
	setp.ne.s32 	%p48, %r4230, 3;
	@%p48 bra 	$L__BB10_9;
	bar.sync 	0;
	mov.u32 	%r2150, %ctaid.x;
	cvt.u16.u32 	%rs115, %r2150;
	mul.hi.u16 	%rs116, %rs115, 9363;
	sub.s16 	%rs117, %rs115, %rs116;
	shr.u16 	%rs118, %rs117, 1;
	add.s16 	%rs119, %rs118, %rs116;
	shr.u16 	%rs120, %rs119, 2;
	mul.lo.s16 	%rs121, %rs120, 7;
	sub.s16 	%rs122, %rs115, %rs121;
	mul.wide.u16 	%r2151, %rs122, 32;
	add.s32 	%r167, %r2151, -3;
	mul.wide.u16 	%r168, %rs120, 1792;
	mul.wide.u16 	%r169, %rs122, 128;
	mov.u32 	%r2152, %tid.z;
	shl.b32 	%r2154, %r2152, 4;
	mov.u32 	%r2155, %tid.x;
	add.s32 	%r2156, %r2154, %r2155;
	setp.gt.u32 	%p49, %r2156, 295;
	setp.gt.u32 	%p50, %r2152, 18;
	or.pred  	%p51, %p49, %p50;
	@%p51 bra 	$L__BB10_35;
	setp.gt.u32 	%p52, %r2150, 776;
	mov.b32 	%r4298, 0;
	@%p52 bra 	$L__BB10_34;
	add.s32 	%r2160, %r167, %r8;
	setp.gt.u32 	%p53, %r2160, 223;
	@%p53 bra 	$L__BB10_34;
	ld.param.u64 	%rd471, [fused_nn_conv2d_cast_fixed_point_multiply_add_cast_nn_relu_cast_fixed_point_mult_6343854372805914660__kernel0_param_1];
	cvt.u64.u32 	%rd51, %r11;
	cvt.u64.u32 	%rd52, %r10;
	cvt.u64.u32 	%rd53, %r169;
	mov.u32 	%r2161, %ctaid.z;
	mad.lo.s32 	%r2162, %r2161, 1605632, %r168;
	cvt.u64.u32 	%rd54, %r2162;
	add.s64 	%rd55, %rd54, %rd53;
	add.s64 	%rd56, %rd55, %rd52;
	add.s64 	%rd57, %rd56, %rd51;
	cvta.to.global.u64 	%rd58, %rd471;
	add.s64 	%rd59, %rd58, %rd57;
	ld.global.nc.u32 	%r4298, [%rd59+2676];
$L__BB10_34:
	mov.u32 	%r2163, %tid.x;
	shl.b32 	%r2164, %r2163, 2;
	mov.u32 	%r2165, %tid.z;
	shl.b32 	%r2166, %r2165, 6;
	add.s32 	%r2167, %r2164, %r2166;
	mov.u32 	%r2168, _ZZ109fused_nn_conv2d_cast_fixed_point_multiply_add_cast_nn_relu_cast_fixed_point_mult_6343854372805914660__kernel0E15pad_data_shared;
	add.s32 	%r2169, %r2168, %r2167;
	st.shared.u32 	[%r2169], %r4298;
$L__BB10_35:
	mov.u32 	%r2170, %tid.z;
	shl.b32 	%r2172, %r2170, 4;
	mov.u32 	%r2173, %tid.x;
	add.s32 	%r2174, %r2172, %r2173;
	setp.gt.u32 	%p54, %r2174, 167;
	setp.gt.u32 	%p55, %r2170, 10;
	or.pred  	%p56, %p54, %p55;
	@%p56 bra 	$L__BB10_40;
	mov.u32 	%r2176, %ctaid.x;
	setp.gt.u32 	%p57, %r2176, 776;
	mov.b32 	%r4299, 0;
	@%p57 bra 	$L__BB10_39;
	add.s32 	%r2178, %r167, %r12;
	setp.gt.u32 	%p58, %r2178, 223;
	@%p58 bra 	$L__BB10_39;
	ld.param.u64 	%rd472, [fused_nn_conv2d_cast_fixed_point_multiply_add_cast_nn_relu_cast_fixed_point_mult_6343854372805914660__kernel0_param_1];
	cvt.u64.u32 	%rd60, %r15;
	cvt.u64.u32 	%rd61, %r14;
	cvt.u64.u32 	%rd62, %r169;
	mov.u32 	%r2179, %ctaid.z;
	mad.lo.s32 	%r2180, %r2179, 1605632, %r168;
	cvt.u64.u32 	%rd63, %r2180;
	add.s64 	%rd64, %rd63, %rd62;
	add.s64 	%rd65, %rd64, %rd61;
	add.s64 	%rd66, %rd65, %rd60;
	cvta.to.global.u64 	%rd67, %rd472;
	add.s64 	%rd68, %rd67, %rd66;
	ld.global.nc.u32 	%r4299, [%rd68+2676];
$L__BB10_39:
	mov.u32 	%r2181, %tid.x;
	shl.b32 	%r2182, %r2181, 2;
	mov.u32 	%r2183, %tid.z;
	shl.b32 	%r2184, %r2183, 6;
	add.s32 	%r2185, %r2182, %r2184;
	mov.u32 	%r2186, _ZZ109fused_nn_conv2d_cast_fixed_point_multiply_add_cast_nn_relu_cast_fixed_point_mult_6343854372805914660__kernel0E15pad_data_shared;
	add.s32 	%r2187, %r2186, %r2185;
	st.shared.u32 	[%r2187+512], %r4299;
$L__BB10_40:
	mov.u32 	%r2188, %tid.z;
	shl.b32 	%r2190, %r2188, 4;
	mov.u32 	%r2191, %tid.x;
	add.s32 	%r2192, %r2190, %r2191;
	setp.gt.u32 	%p59, %r2192, 39;
	setp.gt.u32 	%p60, %r2188, 2;
	or.pred  	%p61, %p59, %p60;
	@%p61 bra 	$L__BB10_45;
	mov.u32 	%r2194, %ctaid.x;
	setp.gt.u32 	%p62, %r2194, 776;
	mov.b32 	%r4300, 0;
	@%p62 bra 	$L__BB10_44;
	add.s32 	%r2196, %r167, %r16;
	setp.gt.u32 	%p63, %r2196, 223;
	@%p63 bra 	$L__BB10_44;
	ld.param.u64 	%rd473, [fused_nn_conv2d_cast_fixed_point_multiply_add_cast_nn_relu_cast_fixed_point_mult_6343854372805914660__kernel0_param_1];
	cvt.u64.u32 	%rd69, %r19;
	cvt.u64.u32 	%rd70, %r18;
	cvt.u64.u32 	%rd71, %r169;
	mov.u32 	%r2197, %ctaid.z;
	mad.lo.s32 	%r2198, %r2197, 1605632, %r168;
	cvt.u64.u32 	%rd72, %r2198;
	add.s64 	%rd73, %rd72, %rd71;
	add.s64 	%rd74, %rd73, %rd70;
	add.s64 	%rd75, %rd74, %rd69;
	cvta.to.global.u64 	%rd76, %rd473;
	add.s64 	%rd77, %rd76, %rd75;
	ld.global.nc.u32 	%r4300, [%rd77+2676];
$L__BB10_44:
	shl.b32 	%r2200, %r2191, 2;
	shl.b32 	%r2202, %r2188, 6;
	add.s32 	%r2203, %r2200, %r2202;
	mov.u32 	%r2204, _ZZ109fused_nn_conv2d_cast_fixed_point_multiply_add_cast_nn_relu_cast_fixed_point_mult_6343854372805914660__kernel0E15pad_data_shared;
	add.s32 	%r2205, %r2204, %r2203;
	st.shared.u32 	[%r2205+1024], %r4300;
$L__BB10_45:
	ld.param.u64 	%rd475, [fused_nn_conv2d_cast_fixed_point_multiply_add_cast_nn_relu_cast_fixed_point_mult_6343854372805914660__kernel0_param_3];
	ld.param.u64 	%rd474, [fused_nn_conv2d_cast_fixed_point_multiply_add_cast_nn_relu_cast_fixed_point_mult_6343854372805914660__kernel0_param_2];
	cvta.to.global.u64 	%rd78, %rd474;
	cvta.to.global.u64 	%rd79, %rd475;
	bar.sync 	0;
	shr.u32 	%r3999, %r2188, 2;
	shl.b32 	%r4001, %r2191, 3;
	mad.lo.s32 	%r4002, %r3999, 592, %r4001;
	mov.u32 	%r4003, _ZZ109fused_nn_conv2d_cast_fixed_point_multiply_add_cast_nn_relu_cast_fixed_point_mult_6343854372805914660__kernel0E15pad_data_shared;
	add.s32 	%r4004, %r4003, %r4002;
	ld.shared.u32 	%r2207, [%r4004];
	and.b32  	%r4005, %r2188, 3;
	mov.u32 	%r4006, _ZZ109fused_nn_conv2d_cast_fixed_point_multiply_add_cast_nn_relu_cast_fixed_point_mult_6343854372805914660__kernel0E18placeholder_shared;
	mad.lo.s32 	%r4007, %r4005, 448, %r4006;
	ld.shared.u32 	%r2208, [%r4007];
	// begin inline asm
	dp4a.s32.s32 %r2206, %r2207, %r2208, %r4294;
	// end inline asm
	ld.shared.u32 	%r2211, [%r4004];
	ld.shared.u32 	%r2212, [%r4007+4];
	// begin inline asm
	dp4a.s32.s32 %r2210, %r2211, %r2212, %r4293;
	// end inline asm
	ld.shared.u32 	%r2215, [%r4004];
	ld.shared.u32 	%r2216, [%r4007+8];
	// begin inline asm
	dp4a.s32.s32 %r2214, %r2215, %r2216, %r4292;
	// end inline asm
	ld.shared.u32 	%r2219, [%r4004];
	ld.shared.u32 	%r2220, [%r4007+12];
	// begin inline asm
	dp4a.s32.s32 %r2218, %r2219, %r2220, %r4291;
	// end inline asm
	ld.shared.u32 	%r2223, [%r4004];
	ld.shared.u32 	%r2224, [%r4007+112];
	// begin inline asm
	dp4a.s32.s32 %r2222, %r2223, %r2224, %r4290;
	// end inline asm
	ld.shared.u32 	%r2227, [%r4004];
	ld.shared.u32 	%r2228, [%r4007+116];
	// begin inline asm
	dp4a.s32.s32 %r2226, %r2227, %r2228, %r4289;
	// end inline asm
	ld.shared.u32 	%r2231, [%r4004];
	ld.shared.u32 	%r2232, [%r4007+120];
	// begin inline asm
	dp4a.s32.s32 %r2230, %r2231, %r2232, %r4288;
	// end inline asm
	ld.shared.u32 	%r2235, [%r4004];
	ld.shared.u32 	%r2236, [%r4007+124];
	// begin inline asm
	dp4a.s32.s32 %r2234, %r2235, %r2236, %r4287;
	// end inline asm
	ld.shared.u32 	%r2239, [%r4004];
	ld.shared.u32 	%r2240, [%r4007+224];
	// begin inline asm
	dp4a.s32.s32 %r2238, %r2239, %r2240, %r4286;
	// end inline asm
	ld.shared.u32 	%r2243, [%r4004];
	ld.shared.u32 	%r2244, [%r4007+228];
	// begin inline asm
	dp4a.s32.s32 %r2242, %r2243, %r2244, %r4285;
	// end inline asm
	ld.shared.u32 	%r2247, [%r4004];
	ld.shared.u32 	%r2248, [%r4007+232];
	// begin inline asm
	dp4a.s32.s32 %r2246, %r2247, %r2248, %r4284;
	// end inline asm
	ld.shared.u32 	%r2251, [%r4004];
	ld.shared.u32 	%r2252, [%r4007+236];
	// begin inline asm
	dp4a.s32.s32 %r2250, %r2251, %r2252, %r4283;
	// end inline asm
	ld.shared.u32 	%r2255, [%r4004];
	ld.shared.u32 	%r2256, [%r4007+336];
	// begin inline asm
	dp4a.s32.s32 %r2254, %r2255, %r2256, %r4282;
	// end inline asm
	ld.shared.u32 	%r2259, [%r4004];
	ld.shared.u32 	%r2260, [%r4007+340];
	// begin inline asm
	dp4a.s32.s32 %r2258, %r2259, %r2260, %r4281;
	// end inline asm
	ld.shared.u32 	%r2263, [%r4004];
	ld.shared.u32 	%r2264, [%r4007+344];
	// begin inline asm
	dp4a.s32.s32 %r2262, %r2263, %r2264, %r4280;
	// end inline asm
	ld.shared.u32 	%r2267, [%r4004];
	ld.shared.u32 	%r2268, [%r4007+348];
	// begin inline asm
	dp4a.s32.s32 %r2266, %r2267, %r2268, %r4279;
	// end inline asm
	ld.shared.u32 	%r2271, [%r4004+148];
	ld.shared.u32 	%r2272, [%r4007];
	// begin inline asm
	dp4a.s32.s32 %r2270, %r2271, %r2272, %r4278;
	// end inline asm
	ld.shared.u32 	%r2275, [%r4004+148];
	ld.shared.u32 	%r2276, [%r4007+4];
	// begin inline asm
	dp4a.s32.s32 %r2274, %r2275, %r2276, %r4277;
	// end inline asm
	ld.shared.u32 	%r2279, [%r4004+148];
	ld.shared.u32 	%r2280, [%r4007+8];
	// begin inline asm
	dp4a.s32.s32 %r2278, %r2279, %r2280, %r4276;
	// end inline asm
	ld.shared.u32 	%r2283, [%r4004+148];
	ld.shared.u32 	%r2284, [%r4007+12];
	// begin inline asm
	dp4a.s32.s32 %r2282, %r2283, %r2284, %r4275;
	// end inline asm
	ld.shared.u32 	%r2287, [%r4004+148];
	ld.shared.u32 	%r2288, [%r4007+112];
	// begin inline asm
	dp4a.s32.s32 %r2286, %r2287, %r2288, %r4274;
	// end inline asm
	ld.shared.u32 	%r2291, [%r4004+148];
	ld.shared.u32 	%r2292, [%r4007+116];
	// begin inline asm
	dp4a.s32.s32 %r2290, %r2291, %r2292, %r4273;
	// end inline asm
	ld.shared.u32 	%r2295, [%r4004+148];
	ld.shared.u32 	%r2296, [%r4007+120];
	// begin inline asm
	dp4a.s32.s32 %r2294, %r2295, %r2296, %r4272;
	// end inline asm
	ld.shared.u32 	%r2299, [%r4004+148];
	ld.shared.u32 	%r2300, [%r4007+124];
	// begin inline asm
	dp4a.s32.s32 %r2298, %r2299, %r2300, %r4271;
	// end inline asm
	ld.shared.u32 	%r2303, [%r4004+148];
	ld.shared.u32 	%r2304, [%r4007+224];
	// begin inline asm
	dp4a.s32.s32 %r2302, %r2303, %r2304, %r4270;
	// end inline asm
	ld.shared.u32 	%r2307, [%r4004+148];
	ld.shared.u32 	%r2308, [%r4007+228];
	// begin inline asm
	dp4a.s32.s32 %r2306, %r2307, %r2308, %r4269;
	// end inline asm
	ld.shared.u32 	%r2311, [%r4004+148];
	ld.shared.u32 	%r2312, [%r4007+232];
	// begin inline asm
	dp4a.s32.s32 %r2310, %r2311, %r2312, %r4268;
	// end inline asm
	ld.shared.u32 	%r2315, [%r4004+148];
	ld.shared.u32 	%r2316, [%r4007+236];
	// begin inline asm
	dp4a.s32.s32 %r2314, %r2315, %r2316, %r4267;
	// end inline asm
	ld.shared.u32 	%r2319, [%r4004+148];
	ld.shared.u32 	%r2320, [%r4007+336];
	// begin inline asm
	dp4a.s32.s32 %r2318, %r2319, %r2320, %r4266;
	// end inline asm
	ld.shared.u32 	%r2323, [%r4004+148];
	ld.shared.u32 	%r2324, [%r4007+340];
	// begin inline asm
	dp4a.s32.s32 %r2322, %r2323, %r2324, %r4265;
	// end inline asm
	ld.shared.u32 	%r2327, [%r4004+148];
	ld.shared.u32 	%r2328, [%r4007+344];
	// begin inline asm
	dp4a.s32.s32 %r2326, %r2327, %r2328, %r4264;
	// end inline asm
	ld.shared.u32 	%r2331, [%r4004+148];
	ld.shared.u32 	%r2332, [%r4007+348];
	// begin inline asm
	dp4a.s32.s32 %r2330, %r2331, %r2332, %r4263;
	// end inline asm
	ld.shared.u32 	%r2335, [%r4004+296];
	ld.shared.u32 	%r2336, [%r4007];
	// begin inline asm
	dp4a.s32.s32 %r2334, %r2335, %r2336, %r4262;
	// end inline asm
	ld.shared.u32 	%r2339, [%r4004+296];
	ld.shared.u32 	%r2340, [%r4007+4];
	// begin inline asm
	dp4a.s32.s32 %r2338, %r2339, %r2340, %r4261;
	// end inline asm
	ld.shared.u32 	%r2343, [%r4004+296];
	ld.shared.u32 	%r2344, [%r4007+8];
	// begin inline asm
	dp4a.s32.s32 %r2342, %r2343, %r2344, %r4260;
	// end inline asm
	ld.shared.u32 	%r2347, [%r4004+296];
	ld.shared.u32 	%r2348, [%r4007+12];
	// begin inline asm
	dp4a.s32.s32 %r2346, %r2347, %r2348, %r4259;
	// end inline asm
	ld.shared.u32 	%r2351, [%r4004+296];
	ld.shared.u32 	%r2352, [%r4007+112];
	// begin inline asm
	dp4a.s32.s32 %r2350, %r2351, %r2352, %r4258;
	// end inline asm
	ld.shared.u32 	%r2355, [%r4004+296];
	ld.shared.u32 	%r2356, [%r4007+116];
	// begin inline asm
	dp4a.s32.s32 %r2354, %r2355, %r2356, %r4257;
	// end inline asm
	ld.shared.u32 	%r2359, [%r4004+296];
	ld.shared.u32 	%r2360, [%r4007+120];
	// begin inline asm
	dp4a.s32.s32 %r2358, %r2359, %r2360, %r4256;
	// end inline asm
	ld.shared.u32 	%r2363, [%r4004+296];
	ld.shared.u32 	%r2364, [%r4007+124];
	// begin inline asm
	dp4a.s32.s32 %r2362, %r2363, %r2364, %r4255;
	// end inline asm
	ld.shared.u32 	%r2367, [%r4004+296];
	ld.shared.u32 	%r2368, [%r4007+224];
	// begin inline asm
	dp4a.s32.s32 %r2366, %r2367, %r2368, %r4254;
	// end inline asm
	ld.shared.u32 	%r2371, [%r4004+296];
	ld.shared.u32 	%r2372, [%r4007+228];
	// begin inline asm
	dp4a.s32.s32 %r2370, %r2371, %r2372, %r4253;
	// end inline asm
	ld.shared.u32 	%r2375, [%r4004+296];
	ld.shared.u32 	%r2376, [%r4007+232];
	// begin inline asm
	dp4a.s32.s32 %r2374, %r2375, %r2376, %r4252;
	// end inline asm
	ld.shared.u32 	%r2379, [%r4004+296];
	ld.shared.u32 	%r2380, [%r4007+236];
	// begin inline asm
	dp4a.s32.s32 %r2378, %r2379, %r2380, %r4251;
	// end inline asm
	ld.shared.u32 	%r2383, [%r4004+296];
	ld.shared.u32 	%r2384, [%r4007+336];
	// begin inline asm
	dp4a.s32.s32 %r2382, %r2383, %r2384, %r4250;
	// end inline asm
	ld.shared.u32 	%r2387, [%r4004+296];
	ld.shared.u32 	%r2388, [%r4007+340];
	// begin inline asm
	dp4a.s32.s32 %r2386, %r2387, %r2388, %r4249;
	// end inline asm
	ld.shared.u32 	%r2391, [%r4004+296];
	ld.shared.u32 	%r2392, [%r4007+344];
	// begin inline asm
	dp4a.s32.s32 %r2390, %r2391, %r2392, %r4248;
	// end inline asm
	ld.shared.u32 	%r2395, [%r4004+296];
	ld.shared.u32 	%r2396, [%r4007+348];
	// begin inline asm
	dp4a.s32.s32 %r2394, %r2395, %r2396, %r4247;
	// end inline asm
	ld.shared.u32 	%r2399, [%r4004+444];
	ld.shared.u32 	%r2400, [%r4007];
	// begin inline asm
	dp4a.s32.s32 %r2398, %r2399, %r2400, %r4246;
	// end inline asm
	ld.shared.u32 	%r2403, [%r4004+444];
	ld.shared.u32 	%r2404, [%r4007+4];
	// begin inline asm
	dp4a.s32.s32 %r2402, %r2403, %r2404, %r4245;
	// end inline asm
	ld.shared.u32 	%r2407, [%r4004+444];
	ld.shared.u32 	%r2408, [%r4007+8];
	// begin inline asm
	dp4a.s32.s32 %r2406, %r2407, %r2408, %r4244;
	// end inline asm
	ld.shared.u32 	%r2411, [%r4004+444];
	ld.shared.u32 	%r2412, [%r4007+12];
	// begin inline asm
	dp4a.s32.s32 %r2410, %r2411, %r2412, %r4243;
	// end inline asm
	ld.shared.u32 	%r2415, [%r4004+444];
	ld.shared.u32 	%r2416, [%r4007+112];
	// begin inline asm
	dp4a.s32.s32 %r2414, %r2415, %r2416, %r4242;
	// end inline asm
	ld.shared.u32 	%r2419, [%r4004+444];
	ld.shared.u32 	%r2420, [%r4007+116];
	// begin inline asm
	dp4a.s32.s32 %r2418, %r2419, %r2420, %r4241;
	// end inline asm
	ld.shared.u32 	%r2423, [%r4004+444];
	ld.shared.u32 	%r2424, [%r4007+120];
	// begin inline asm
	dp4a.s32.s32 %r2422, %r2423, %r2424, %r4240;
	// end inline asm
	ld.shared.u32 	%r2427, [%r4004+444];
	ld.shared.u32 	%r2428, [%r4007+124];
	// begin inline asm
	dp4a.s32.s32 %r2426, %r2427, %r2428, %r4239;
	// end inline asm
	ld.shared.u32 	%r2431, [%r4004+444];
	ld.shared.u32 	%r2432, [%r4007+224];
	// begin inline asm
	dp4a.s32.s32 %r2430, %r2431, %r2432, %r4238;
	// end inline asm
	ld.shared.u32 	%r2435, [%r4004+444];
	ld.shared.u32 	%r2436, [%r4007+228];
	// begin inline asm
	dp4a.s32.s32 %r2434, %r2435, %r2436, %r4237;
	// end inline asm
	ld.shared.u32 	%r2439, [%r4004+444];
	ld.shared.u32 	%r2440, [%r4007+232];
	// begin inline asm
	dp4a.s32.s32 %r2438, %r2439, %r2440, %r4236;
	// end inline asm
	ld.shared.u32 	%r2443, [%r4004+444];
	ld.shared.u32 	%r2444, [%r4007+236];
	// begin inline asm
	dp4a.s32.s32 %r2442, %r2443, %r2444, %r4235;
	// end inline asm
	ld.shared.u32 	%r2447, [%r4004+444];
	ld.shared.u32 	%r2448, [%r4007+336];
	// begin inline asm
	dp4a.s32.s32 %r2446, %r2447, %r2448, %r4234;
	// end inline asm
	ld.shared.u32 	%r2451, [%r4004+444];
	ld.shared.u32 	%r2452, [%r4007+340];
	// begin inline asm
	dp4a.s32.s32 %r2450, %r2451, %r2452, %r4233;
	// end inline asm
	ld.shared.u32 	%r2455, [%r4004+444];
	ld.shared.u32 	%r2456, [%r4007+344];
	// begin inline asm
	dp4a.s32.s32 %r2454, %r2455, %r2456, %r4232;
	// end inline asm
	ld.shared.u32 	%r2459, [%r4004+444];
	ld.shared.u32 	%r2460, [%r4007+348];
	// begin inline asm
	dp4a.s32.s32 %r2458, %r2459, %r2460, %r4231;
	// end inline asm
	ld.shared.u32 	%r2463, [%r4004+4];
	ld.shared.u32 	%r2464, [%r4007+16];
	// begin inline asm
	dp4a.s32.s32 %r2462, %r2463, %r2464, %r2206;
	// end inline asm
	ld.shared.u32 	%r2467, [%r4004+4];
	ld.shared.u32 	%r2468, [%r4007+20];
	// begin inline asm
	dp4a.s32.s32 %r2466, %r2467, %r2468, %r2210;
	// end inline asm
	ld.shared.u32 	%r2471, [%r4004+4];
	ld.shared.u32 	%r2472, [%r4007+24];
	// begin inline asm
	dp4a.s32.s32 %r2470, %r2471, %r2472, %r2214;
	// end inline asm
	ld.shared.u32 	%r2475, [%r4004+4];
	ld.shared.u32 	%r2476, [%r4007+28];
	// begin inline asm
	dp4a.s32.s32 %r2474, %r2475, %r2476, %r2218;
	// end inline asm
	ld.shared.u32 	%r2479, [%r4004+4];
	ld.shared.u32 	%r2480, [%r4007+128];
	// begin inline asm
	dp4a.s32.s32 %r2478, %r2479, %r2480, %r2222;
	// end inline asm
	ld.shared.u32 	%r2483, [%r4004+4];
	ld.shared.u32 	%r2484, [%r4007+132];
	// begin inline asm
	dp4a.s32.s32 %r2482, %r2483, %r2484, %r2226;
	// end inline asm
	ld.shared.u32 	%r2487, [%r4004+4];
	ld.shared.u32 	%r2488, [%r4007+136];
	// begin inline asm
	dp4a.s32.s32 %r2486, %r2487, %r2488, %r2230;
	// end inline asm
	ld.shared.u32 	%r2491, [%r4004+4];
	ld.shared.u32 	%r2492, [%r4007+140];
	// begin inline asm
	dp4a.s32.s32 %r2490, %r2491, %r2492, %r2234;
	// end inline asm
	ld.shared.u32 	%r2495, [%r4004+4];
	ld.shared.u32 	%r2496, [%r4007+240];
	// begin inline asm
	dp4a.s32.s32 %r2494, %r2495, %r2496, %r2238;
	// end inline asm
	ld.shared.u32 	%r2499, [%r4004+4];
	ld.shared.u32 	%r2500, [%r4007+244];
	// begin inline asm
	dp4a.s32.s32 %r2498, %r2499, %r2500, %r2242;
	// end inline asm
	ld.shared.u32 	%r2503, [%r4004+4];
	ld.shared.u32 	%r2504, [%r4007+248];
	// begin inline asm
	dp4a.s32.s32 %r2502, %r2503, %r2504, %r2246;
	// end inline asm
	ld.shared.u32 	%r2507, [%r4004+4];
	ld.shared.u32 	%r2508, [%r4007+252];
	// begin inline asm
	dp4a.s32.s32 %r2506, %r2507, %r2508, %r2250;
	// end inline asm
	ld.shared.u32 	%r2511, [%r4004+4];
	ld.shared.u32 	%r2512, [%r4007+352];
	// begin inline asm
	dp4a.s32.s32 %r2510, %r2511, %r2512, %r2254;
	// end inline asm
	ld.shared.u32 	%r2515, [%r4004+4];
	ld.shared.u32 	%r2516, [%r4007+356];
	// begin inline asm
	dp4a.s32.s32 %r2514, %r2515, %r2516, %r2258;
	// end inline asm
	ld.shared.u32 	%r2519, [%r4004+4];
	ld.shared.u32 	%r2520, [%r4007+360];
	// begin inline asm
	dp4a.s32.s32 %r2518, %r2519, %r2520, %r2262;
	// end inline asm
	ld.shared.u32 	%r2523, [%r4004+4];
	ld.shared.u32 	%r2524, [%r4007+364];
	// begin inline asm
	dp4a.s32.s32 %r2522, %r2523, %r2524, %r2266;
	// end inline asm
	ld.shared.u32 	%r2527, [%r4004+152];
	ld.shared.u32 	%r2528, [%r4007+16];
	// begin inline asm
	dp4a.s32.s32 %r2526, %r2527, %r2528, %r2270;
	// end inline asm
	ld.shared.u32 	%r2531, [%r4004+152];
	ld.shared.u32 	%r2532, [%r4007+20];
	// begin inline asm
	dp4a.s32.s32 %r2530, %r2531, %r2532, %r2274;
	// end inline asm
	ld.shared.u32 	%r2535, [%r4004+152];
	ld.shared.u32 	%r2536, [%r4007+24];
	// begin inline asm
	dp4a.s32.s32 %r2534, %r2535, %r2536, %r2278;
	// end inline asm
	ld.shared.u32 	%r2539, [%r4004+152];
	ld.shared.u32 	%r2540, [%r4007+28];
	// begin inline asm
	dp4a.s32.s32 %r2538, %r2539, %r2540, %r2282;
	// end inline asm
	ld.shared.u32 	%r2543, [%r4004+152];
	ld.shared.u32 	%r2544, [%r4007+128];
	// begin inline asm
	dp4a.s32.s32 %r2542, %r2543, %r2544, %r2286;
	// end inline asm
	ld.shared.u32 	%r2547, [%r4004+152];
	ld.shared.u32 	%r2548, [%r4007+132];
	// begin inline asm
	dp4a.s32.s32 %r2546, %r2547, %r2548, %r2290;
	// end inline asm
	ld.shared.u32 	%r2551, [%r4004+152];
	ld.shared.u32 	%r2552, [%r4007+136];
	// begin inline asm
	dp4a.s32.s32 %r2550, %r2551, %r2552, %r2294;
	// end inline asm
	ld.shared.u32 	%r2555, [%r4004+152];
	ld.shared.u32 	%r2556, [%r4007+140];
	// begin inline asm
	dp4a.s32.s32 %r2554, %r2555, %r2556, %r2298;
	// end inline asm
	ld.shared.u32 	%r2559, [%r4004+152];
	ld.shared.u32 	%r2560, [%r4007+240];
	// begin inline asm
	dp4a.s32.s32 %r2558, %r2559, %r2560, %r2302;
	// end inline asm
	ld.shared.u32 	%r2563, [%r4004+152];
	ld.shared.u32 	%r2564, [%r4007+244];
	// begin inline asm
	dp4a.s32.s32 %r2562, %r2563, %r2564, %r2306;
	// end inline asm
	ld.shared.u32 	%r2567, [%r4004+152];
	ld.shared.u32 	%r2568, [%r4007+248];
	// begin inline asm
	dp4a.s32.s32 %r2566, %r2567, %r2568, %r2310;
	// end inline asm
	ld.shared.u32 	%r2571, [%r4004+152];
	ld.shared.u32 	%r2572, [%r4007+252];
	// begin inline asm
	dp4a.s32.s32 %r2570, %r2571, %r2572, %r2314;
	// end inline asm
	ld.shared.u32 	%r2575, [%r4004+152];
	ld.shared.u32 	%r2576, [%r4007+352];
	// begin inline asm
	dp4a.s32.s32 %r2574, %r2575, %r2576, %r2318;
	// end inline asm
	ld.shared.u32 	%r2579, [%r4004+152];
	ld.shared.u32 	%r2580, [%r4007+356];
	// begin inline asm
	dp4a.s32.s32 %r2578, %r2579, %r2580, %r2322;
	// end inline asm
	ld.shared.u32 	%r2583, [%r4004+152];
	ld.shared.u32 	%r2584, [%r4007+360];
	// begin inline asm
	dp4a.s32.s32 %r2582, %r2583, %r2584, %r2326;
	// end inline asm
	ld.shared.u32 	%r2587, [%r4004+152];
	ld.shared.u32 	%r2588, [%r4007+364];
	// begin inline asm
	dp4a.s32.s32 %r2586, %r2587, %r2588, %r2330;
	// end inline asm
	ld.shared.u32 	%r2591, [%r4004+300];
	ld.shared.u32 	%r2592, [%r4007+16];
	// begin inline asm
	dp4a.s32.s32 %r2590, %r2591, %r2592, %r2334;
	// end inline asm
	ld.shared.u32 	%r2595, [%r4004+300];
	ld.shared.u32 	%r2596, [%r4007+20];
	// begin inline asm
	dp4a.s32.s32 %r2594, %r2595, %r2596, %r2338;
	// end inline asm
	ld.shared.u32 	%r2599, [%r4004+300];
	ld.shared.u32 	%r2600, [%r4007+24];
	// begin inline asm
	dp4a.s32.s32 %r2598, %r2599, %r2600, %r2342;
	// end inline asm
	ld.shared.u32 	%r2603, [%r4004+300];
	ld.shared.u32 	%r2604, [%r4007+28];
	// begin inline asm
	dp4a.s32.s32 %r2602, %r2603, %r2604, %r2346;
	// end inline asm
	ld.shared.u32 	%r2607, [%r4004+300];
	ld.shared.u32 	%r2608, [%r4007+128];
	// begin inline asm
	dp4a.s32.s32 %r2606, %r2607, %r2608, %r2350;
	// end inline asm
	ld.shared.u32 	%r2611, [%r4004+300];
	ld.shared.u32 	%r2612, [%r4007+132];
	// begin inline asm
	dp4a.s32.s32 %r2610, %r2611, %r2612, %r2354;
	// end inline asm
	ld.shared.u32 	%r2615, [%r4004+300];
	ld.shared.u32 	%r2616, [%r4007+136];
	// begin inline asm
	dp4a.s32.s32 %r2614, %r2615, %r2616, %r2358;
	// end inline asm
	ld.shared.u32 	%r2619, [%r4004+300];
	ld.shared.u32 	%r2620, [%r4007+140];
	// begin inline asm
	dp4a.s32.s32 %r2618, %r2619, %r2620, %r2362;
	// end inline asm
	ld.shared.u32 	%r2623, [%r4004+300];
	ld.shared.u32 	%r2624, [%r4007+240];
	// begin inline asm
	dp4a.s32.s32 %r2622, %r2623, %r2624, %r2366;
	// end inline asm
	ld.shared.u32 	%r2627, [%r4004+300];
	ld.shared.u32 	%r2628, [%r4007+244];
	// begin inline asm
	dp4a.s32.s32 %r2626, %r2627, %r2628, %r2370;
	// end inline asm
	ld.shared.u32 	%r2631, [%r4004+300];
	ld.shared.u32 	%r2632, [%r4007+248];
	// begin inline asm
	dp4a.s32.s32 %r2630, %r2631, %r2632, %r2374;
	// end inline asm
	ld.shared.u32 	%r2635, [%r4004+300];
	ld.shared.u32 	%r2636, [%r4007+252];
	// begin inline asm
	dp4a.s32.s32 %r2634, %r2635, %r2636, %r2378;
	// end inline asm
	ld.shared.u32 	%r2639, [%r4004+300];
	ld.shared.u32 	%r2640, [%r4007+352];
	// begin inline asm
	dp4a.s32.s32 %r2638, %r2639, %r2640, %r2382;
	// end inline asm
	ld.shared.u32 	%r2643, [%r4004+300];
	ld.shared.u32 	%r2644, [%r4007+356];
	// begin inline asm
	dp4a.s32.s32 %r2642, %r2643, %r2644, %r2386;
	// end inline asm
	ld.shared.u32 	%r2647, [%r4004+300];
	ld.shared.u32 	%r2648, [%r4007+360];
	// begin inline asm
	dp4a.s32.s32 %r2646, %r2647, %r2648, %r2390;
	// end inline asm
	ld.shared.u32 	%r2651, [%r4004+300];
	ld.shared.u32 	%r2652, [%r4007+364];
	// begin inline asm
	dp4a.s32.s32 %r2650, %r2651, %r2652, %r2394;
	// end inline asm
	ld.shared.u32 	%r2655, [%r4004+448];
	ld.shared.u32 	%r2656, [%r4007+16];
	// begin inline asm
	dp4a.s32.s32 %r2654, %r2655, %r2656, %r2398;
	// end inline asm
	ld.shared.u32 	%r2659, [%r4004+448];
	ld.shared.u32 	%r2660, [%r4007+20];
	// begin inline asm
	dp4a.s32.s32 %r2658, %r2659, %r2660, %r2402;
	// end inline asm
	ld.shared.u32 	%r2663, [%r4004+448];
	ld.shared.u32 	%r2664, [%r4007+24];
	// begin inline asm
	dp4a.s32.s32 %r2662, %r2663, %r2664, %r2406;
	// end inline asm
	ld.shared.u32 	%r2667, [%r4004+448];
	ld.shared.u32 	%r2668, [%r4007+28];
	// begin inline asm
	dp4a.s32.s32 %r2666, %r2667, %r2668, %r2410;
	// end inline asm
	ld.shared.u32 	%r2671, [%r4004+448];
	ld.shared.u32 	%r2672, [%r4007+128];
	// begin inline asm
	dp4a.s32.s32 %r2670, %r2671, %r2672, %r2414;
	// end inline asm
	ld.shared.u32 	%r2675, [%r4004+448];
	ld.shared.u32 	%r2676, [%r4007+132];
	// begin inline asm
	dp4a.s32.s32 %r2674, %r2675, %r2676, %r2418;
	// end inline asm
	ld.shared.u32 	%r2679, [%r4004+448];
	ld.shared.u32 	%r2680, [%r4007+136];
	// begin inline asm
	dp4a.s32.s32 %r2678, %r2679, %r2680, %r2422;
	// end inline asm
	ld.shared.u32 	%r2683, [%r4004+448];
	ld.shared.u32 	%r2684, [%r4007+140];
	// begin inline asm
	dp4a.s32.s32 %r2682, %r2683, %r2684, %r2426;
	// end inline asm
	ld.shared.u32 	%r2687, [%r4004+448];
	ld.shared.u32 	%r2688, [%r4007+240];
	// begin inline asm
	dp4a.s32.s32 %r2686, %r2687, %r2688, %r2430;
	// end inline asm
	ld.shared.u32 	%r2691, [%r4004+448];
	ld.shared.u32 	%r2692, [%r4007+244];
	// begin inline asm
	dp4a.s32.s32 %r2690, %r2691, %r2692, %r2434;
	// end inline asm
	ld.shared.u32 	%r2695, [%r4004+448];
	ld.shared.u32 	%r2696, [%r4007+248];
	// begin inline asm
	dp4a.s32.s32 %r2694, %r2695, %r2696, %r2438;
	// end inline asm
	ld.shared.u32 	%r2699, [%r4004+448];
	ld.shared.u32 	%r2700, [%r4007+252];
	// begin inline asm
	dp4a.s32.s32 %r2698, %r2699, %r2700, %r2442;
	// end inline asm
	ld.shared.u32 	%r2703, [%r4004+448];
	ld.shared.u32 	%r2704, [%r4007+352];
	// begin inline asm
	dp4a.s32.s32 %r2702, %r2703, %r2704, %r2446;
	// end inline asm
	ld.shared.u32 	%r2707, [%r4004+448];
	ld.shared.u32 	%r2708, [%r4007+356];
	// begin inline asm
	dp4a.s32.s32 %r2706, %r2707, %r2708, %r2450;
	// end inline asm
	ld.shared.u32 	%r2711, [%r4004+448];
	ld.shared.u32 	%r2712, [%r4007+360];
	// begin inline asm
	dp4a.s32.s32 %r2710, %r2711, %r2712, %r2454;
	// end inline asm
	ld.shared.u32 	%r2715, [%r4004+448];
	ld.shared.u32 	%r2716, [%r4007+364];
	// begin inline asm
	dp4a.s32.s32 %r2714, %r2715, %r2716, %r2458;
	// end inline asm
	ld.shared.u32 	%r2719, [%r4004+8];
	ld.shared.u32 	%r2720, [%r4007+32];
	// begin inline asm
	dp4a.s32.s32 %r2718, %r2719, %r2720, %r2462;
	// end inline asm
	ld.shared.u32 	%r2723, [%r4004+8];
	ld.shared.u32 	%r2724, [%r4007+36];
	// begin inline asm
	dp4a.s32.s32 %r2722, %r2723, %r2724, %r2466;
	// end inline asm
	ld.shared.u32 	%r2727, [%r4004+8];
	ld.shared.u32 	%r2728, [%r4007+40];
	// begin inline asm
	dp4a.s32.s32 %r2726, %r2727, %r2728, %r2470;
	// end inline asm
	ld.shared.u32 	%r2731, [%r4004+8];
	ld.shared.u32 	%r2732, [%r4007+44];
	// begin inline asm
	dp4a.s32.s32 %r2730, %r2731, %r2732, %r2474;
	// end inline asm
	ld.shared.u32 	%r2735, [%r4004+8];
	ld.shared.u32 	%r2736, [%r4007+144];
	// begin inline asm
	dp4a.s32.s32 %r2734, %r2735, %r2736, %r2478;
	// end inline asm
	ld.shared.u32 	%r2739, [%r4004+8];
	ld.shared.u32 	%r2740, [%r4007+148];
	// begin inline asm
	dp4a.s32.s32 %r2738, %r2739, %r2740, %r2482;
	// end inline asm
	ld.shared.u32 	%r2743, [%r4004+8];
	ld.shared.u32 	%r2744, [%r4007+152];
	// begin inline asm
	dp4a.s32.s32 %r2742, %r2743, %r2744, %r2486;
	// end inline asm
	ld.shared.u32 	%r2747, [%r4004+8];
	ld.shared.u32 	%r2748, [%r4007+156];
	// begin inline asm
	dp4a.s32.s32 %r2746, %r2747, %r2748, %r2490;
	// end inline asm
	ld.shared.u32 	%r2751, [%r4004+8];
	ld.shared.u32 	%r2752, [%r4007+256];
	// begin inline asm
	dp4a.s32.s32 %r2750, %r2751, %r2752, %r2494;
	// end inline asm
	ld.shared.u32 	%r2755, [%r4004+8];
	ld.shared.u32 	%r2756, [%r4007+260];
	// begin inline asm
	dp4a.s32.s32 %r2754, %r2755, %r2756, %r2498;
	// end inline asm
	ld.shared.u32 	%r2759, [%r4004+8];
	ld.shared.u32 	%r2760, [%r4007+264];
	// begin inline asm
	dp4a.s32.s32 %r2758, %r2759, %r2760, %r2502;
	// end inline asm
	ld.shared.u32 	%r2763, [%r4004+8];
	ld.shared.u32 	%r2764, [%r4007+268];
	// begin inline asm
	dp4a.s32.s32 %r2762, %r2763, %r2764, %r2506;
	// end inline asm
	ld.shared.u32 	%r2767, [%r4004+8];
	ld.shared.u32 	%r2768, [%r4007+368];
	// begin inline asm
	dp4a.s32.s32 %r2766, %r2767, %r2768, %r2510;
	// end inline asm
	ld.shared.u32 	%r2771, [%r4004+8];
	ld.shared.u32 	%r2772, [%r4007+372];
	// begin inline asm
	dp4a.s32.s32 %r2770, %r2771, %r2772, %r2514;
	// end inline asm
	ld.shared.u32 	%r2775, [%r4004+8];
	ld.shared.u32 	%r2776, [%r4007+376];
	// begin inline asm
	dp4a.s32.s32 %r2774, %r2775, %r2776, %r2518;
	// end inline asm
	ld.shared.u32 	%r2779, [%r4004+8];
	ld.shared.u32 	%r2780, [%r4007+380];
	// begin inline asm
	dp4a.s32.s32 %r2778, %r2779, %r2780, %r2522;
	// end inline asm
	ld.shared.u32 	%r2783, [%r4004+156];
	ld.shared.u32 	%r2784, [%r4007+32];
	// begin inline asm
	dp4a.s32.s32 %r2782, %r2783, %r2784, %r2526;
	// end inline asm
	ld.shared.u32 	%r2787, [%r4004+156];
	ld.shared.u32 	%r2788, [%r4007+36];
	// begin inline asm
	dp4a.s32.s32 %r2786, %r2787, %r2788, %r2530;
	// end inline asm
	ld.shared.u32 	%r2791, [%r4004+156];
	ld.shared.u32 	%r2792, [%r4007+40];
	// begin inline asm
	dp4a.s32.s32 %r2790, %r2791, %r2792, %r2534;
	// end inline asm
	ld.shared.u32 	%r2795, [%r4004+156];
	ld.shared.u32 	%r2796, [%r4007+44];
	// begin inline asm
	dp4a.s32.s32 %r2794, %r2795, %r2796, %r2538;
	// end inline asm
	ld.shared.u32 	%r2799, [%r4004+156];
	ld.shared.u32 	%r2800, [%r4007+144];
	// begin inline asm
	dp4a.s32.s32 %r2798, %r2799, %r2800, %r2542;
	// end inline asm
	ld.shared.u32 	%r2803, [%r4004+156];
	ld.shared.u32 	%r2804, [%r4007+148];
	// begin inline asm
	dp4a.s32.s32 %r2802, %r2803, %r2804, %r2546;
	// end inline asm
	ld.shared.u32 	%r2807, [%r4004+156];
	ld.shared.u32 	%r2808, [%r4007+152];
	// begin inline asm
	dp4a.s32.s32 %r2806, %r2807, %r2808, %r2550;
	// end inline asm
	ld.shared.u32 	%r2811, [%r4004+156];
	ld.shared.u32 	%r2812, [%r4007+156];
	// begin inline asm
	dp4a.s32.s32 %r2810, %r2811, %r2812, %r2554;
	// end inline asm
	ld.shared.u32 	%r2815, [%r4004+156];
	ld.shared.u32 	%r2816, [%r4007+256];
	// begin inline asm
	dp4a.s32.s32 %r2814, %r2815, %r2816, %r2558;
	// end inline asm
	ld.shared.u32 	%r2819, [%r4004+156];
	ld.shared.u32 	%r2820, [%r4007+260];
	// begin inline asm
	dp4a.s32.s32 %r2818, %r2819, %r2820, %r2562;
	// end inline asm
	ld.shared.u32 	%r2823, [%r4004+156];
	ld.shared.u32 	%r2824, [%r4007+264];
	// begin inline asm
	dp4a.s32.s32 %r2822, %r2823, %r2824, %r2566;
	// end inline asm
	ld.shared.u32 	%r2827, [%r4004+156];
	ld.shared.u32 	%r2828, [%r4007+268];
	// begin inline asm
	dp4a.s32.s32 %r2826, %r2827, %r2828, %r2570;
	// end inline asm
	ld.shared.u32 	%r2831, [%r4004+156];
	ld.shared.u32 	%r2832, [%r4007+368];
	// begin inline asm
	dp4a.s32.s32 %r2830, %r2831, %r2832, %r2574;
	// end inline asm
	ld.shared.u32 	%r2835, [%r4004+156];
	ld.shared.u32 	%r2836, [%r4007+372];
	// begin inline asm
	dp4a.s32.s32 %r2834, %r2835, %r2836, %r2578;
	// end inline asm
	ld.shared.u32 	%r2839, [%r4004+156];
	ld.shared.u32 	%r2840, [%r4007+376];
	// begin inline asm
	dp4a.s32.s32 %r2838, %r2839, %r2840, %r2582;
	// end inline asm
	ld.shared.u32 	%r2843, [%r4004+156];
	ld.shared.u32 	%r2844, [%r4007+380];
	// begin inline asm
	dp4a.s32.s32 %r2842, %r2843, %r2844, %r2586;
	// end inline asm
	ld.shared.u32 	%r2847, [%r4004+304];
	ld.shared.u32 	%r2848, [%r4007+32];
	// begin inline asm
	dp4a.s32.s32 %r2846, %r2847, %r2848, %r2590;
	// end inline asm
	ld.shared.u32 	%r2851, [%r4004+304];
	ld.shared.u32 	%r2852, [%r4007+36];
	// begin inline asm
	dp4a.s32.s32 %r2850, %r2851, %r2852, %r2594;
	// end inline asm
	ld.shared.u32 	%r2855, [%r4004+304];
	ld.shared.u32 	%r2856, [%r4007+40];
	// begin inline asm
	dp4a.s32.s32 %r2854, %r2855, %r2856, %r2598;
	// end inline asm
	ld.shared.u32 	%r2859, [%r4004+304];
	ld.shared.u32 	%r2860, [%r4007+44];
	// begin inline asm
	dp4a.s32.s32 %r2858, %r2859, %r2860, %r2602;
	// end inline asm
	ld.shared.u32 	%r2863, [%r4004+304];
	ld.shared.u32 	%r2864, [%r4007+144];
	// begin inline asm
	dp4a.s32.s32 %r2862, %r2863, %r2864, %r2606;
	// end inline asm
	ld.shared.u32 	%r2867, [%r4004+304];
	ld.shared.u32 	%r2868, [%r4007+148];
	// begin inline asm
	dp4a.s32.s32 %r2866, %r2867, %r2868, %r2610;
	// end inline asm
	ld.shared.u32 	%r2871, [%r4004+304];
	ld.shared.u32 	%r2872, [%r4007+152];
	// begin inline asm
	dp4a.s32.s32 %r2870, %r2871, %r2872, %r2614;
	// end inline asm
	ld.shared.u32 	%r2875, [%r4004+304];
	ld.shared.u32 	%r2876, [%r4007+156];
	// begin inline asm
	dp4a.s32.s32 %r2874, %r2875, %r2876, %r2618;
	// end inline asm
	ld.shared.u32 	%r2879, [%r4004+304];
	ld.shared.u32 	%r2880, [%r4007+256];
	// begin inline asm
	dp4a.s32.s32 %r2878, %r2879, %r2880, %r2622;
	// end inline asm
	ld.shared.u32 	%r2883, [%r4004+304];
	ld.shared.u32 	%r2884, [%r4007+260];
	// begin inline asm
	dp4a.s32.s32 %r2882, %r2883, %r2884, %r2626;
	// end inline asm
	ld.shared.u32 	%r2887, [%r4004+304];
	ld.shared.u32 	%r2888, [%r4007+264];
	// begin inline asm
	dp4a.s32.s32 %r2886, %r2887, %r2888, %r2630;
	// end inline asm
	ld.shared.u32 	%r2891, [%r4004+304];
	ld.shared.u32 	%r2892, [%r4007+268];
	// begin inline asm
	dp4a.s32.s32 %r2890, %r2891, %r2892, %r2634;
	// end inline asm
	ld.shared.u32 	%r2895, [%r4004+304];
	ld.shared.u32 	%r2896, [%r4007+368];
	// begin inline asm
	dp4a.s32.s32 %r2894, %r2895, %r2896, %r2638;
	// end inline asm
	ld.shared.u32 	%r2899, [%r4004+304];
	ld.shared.u32 	%r2900, [%r4007+372];
	// begin inline asm
	dp4a.s32.s32 %r2898, %r2899, %r2900, %r2642;
	// end inline asm
	ld.shared.u32 	%r2903, [%r4004+304];
	ld.shared.u32 	%r2904, [%r4007+376];
	// begin inline asm
	dp4a.s32.s32 %r2902, %r2903, %r2904, %r2646;
	// end inline asm
	ld.shared.u32 	%r2907, [%r4004+304];
	ld.shared.u32 	%r2908, [%r4007+380];
	// begin inline asm
	dp4a.s32.s32 %r2906, %r2907, %r2908, %r2650;
	// end inline asm
	ld.shared.u32 	%r2911, [%r4004+452];
	ld.shared.u32 	%r2912, [%r4007+32];
	// begin inline asm
	dp4a.s32.s32 %r2910, %r2911, %r2912, %r2654;
	// end inline asm
	ld.shared.u32 	%r2915, [%r4004+452];
	ld.shared.u32 	%r2916, [%r4007+36];
	// begin inline asm
	dp4a.s32.s32 %r2914, %r2915, %r2916, %r2658;
	// end inline asm
	ld.shared.u32 	%r2919, [%r4004+452];
	ld.shared.u32 	%r2920, [%r4007+40];
	// begin inline asm
	dp4a.s32.s32 %r2918, %r2919, %r2920, %r2662;
	// end inline asm
	ld.shared.u32 	%r2923, [%r4004+452];
	ld.shared.u32 	%r2924, [%r4007+44];
	// begin inline asm
	dp4a.s32.s32 %r2922, %r2923, %r2924, %r2666;
	// end inline asm
	ld.shared.u32 	%r2927, [%r4004+452];
	ld.shared.u32 	%r2928, [%r4007+144];
	// begin inline asm
	dp4a.s32.s32 %r2926, %r2927, %r2928, %r2670;
	// end inline asm
	ld.shared.u32 	%r2931, [%r4004+452];
	ld.shared.u32 	%r2932, [%r4007+148];
	// begin inline asm
	dp4a.s32.s32 %r2930, %r2931, %r2932, %r2674;
	// end inline asm
	ld.shared.u32 	%r2935, [%r4004+452];
	ld.shared.u32 	%r2936, [%r4007+152];
	// begin inline asm
	dp4a.s32.s32 %r2934, %r2935, %r2936, %r2678;
	// end inline asm
	ld.shared.u32 	%r2939, [%r4004+452];
	ld.shared.u32 	%r2940, [%r4007+156];
	// begin inline asm
	dp4a.s32.s32 %r2938, %r2939, %r2940, %r2682;
	// end inline asm
	ld.shared.u32 	%r2943, [%r4004+452];
	ld.shared.u32 	%r2944, [%r4007+256];
	// begin inline asm
	dp4a.s32.s32 %r2942, %r2943, %r2944, %r2686;
	// end inline asm
	ld.shared.u32 	%r2947, [%r4004+452];
	ld.shared.u32 	%r2948, [%r4007+260];
	// begin inline asm
	dp4a.s32.s32 %r2946, %r2947, %r2948, %r2690;
	// end inline asm
	ld.shared.u32 	%r2951, [%r4004+452];
	ld.shared.u32 	%r2952, [%r4007+264];
	// begin inline asm
	dp4a.s32.s32 %r2950, %r2951, %r2952, %r2694;
	// end inline asm
	ld.shared.u32 	%r2955, [%r4004+452];
	ld.shared.u32 	%r2956, [%r4007+268];
	// begin inline asm
	dp4a.s32.s32 %r2954, %r2955, %r2956, %r2698;
	// end inline asm
	ld.shared.u32 	%r2959, [%r4004+452];
	ld.shared.u32 	%r2960, [%r4007+368];
	// begin inline asm
	dp4a.s32.s32 %r2958, %r2959, %r2960, %r2702;
	// end inline asm
	ld.shared.u32 	%r2963, [%r4004+452];
	ld.shared.u32 	%r2964, [%r4007+372];
	// begin inline asm
	dp4a.s32.s32 %r2962, %r2963, %r2964, %r2706;
	// end inline asm
	ld.shared.u32 	%r2967, [%r4004+452];
	ld.shared.u32 	%r2968, [%r4007+376];
	// begin inline asm
	dp4a.s32.s32 %r2966, %r2967, %r2968, %r2710;
	// end inline asm
	ld.shared.u32 	%r2971, [%r4004+452];
	ld.shared.u32 	%r2972, [%r4007+380];
	// begin inline asm
	dp4a.s32.s32 %r2970, %r2971, %r2972, %r2714;
	// end inline asm
	ld.shared.u32 	%r2975, [%r4004+12];
	ld.shared.u32 	%r2976, [%r4007+48];
	// begin inline asm
	dp4a.s32.s32 %r2974, %r2975, %r2976, %r2718;
	// end inline asm
	ld.shared.u32 	%r2979, [%r4004+12];
	ld.shared.u32 	%r2980, [%r4007+52];
	// begin inline asm
	dp4a.s32.s32 %r2978, %r2979, %r2980, %r2722;
	// end inline asm
	ld.shared.u32 	%r2983, [%r4004+12];
	ld.shared.u32 	%r2984, [%r4007+56];
	// begin inline asm
	dp4a.s32.s32 %r2982, %r2983, %r2984, %r2726;
	// end inline asm
	ld.shared.u32 	%r2987, [%r4004+12];
	ld.shared.u32 	%r2988, [%r4007+60];
	// begin inline asm
	dp4a.s32.s32 %r2986, %r2987, %r2988, %r2730;
	// end inline asm
	ld.shared.u32 	%r2991, [%r4004+12];
	ld.shared.u32 	%r2992, [%r4007+160];
	// begin inline asm
	dp4a.s32.s32 %r2990, %r2991, %r2992, %r2734;
	// end inline asm
	ld.shared.u32 	%r2995, [%r4004+12];
	ld.shared.u32 	%r2996, [%r4007+164];
	// begin inline asm
	dp4a.s32.s32 %r2994, %r2995, %r2996, %r2738;
	// end inline asm
	ld.shared.u32 	%r2999, [%r4004+12];
	ld.shared.u32 	%r3000, [%r4007+168];
	// begin inline asm
	dp4a.s32.s32 %r2998, %r2999, %r3000, %r2742;
	// end inline asm
	ld.shared.u32 	%r3003, [%r4004+12];
	ld.shared.u32 	%r3004, [%r4007+172];
	// begin inline asm
	dp4a.s32.s32 %r3002, %r3003, %r3004, %r2746;
	// end inline asm
	ld.shared.u32 	%r3007, [%r4004+12];
	ld.shared.u32 	%r3008, [%r4007+272];
	// begin inline asm
	dp4a.s32.s32 %r3006, %r3007, %r3008, %r2750;
	// end inline asm
	ld.shared.u32 	%r3011, [%r4004+12];
	ld.shared.u32 	%r3012, [%r4007+276];
	// begin inline asm
	dp4a.s32.s32 %r3010, %r3011, %r3012, %r2754;
	// end inline asm
	ld.shared.u32 	%r3015, [%r4004+12];
	ld.shared.u32 	%r3016, [%r4007+280];
	// begin inline asm
	dp4a.s32.s32 %r3014, %r3015, %r3016, %r2758;
	// end inline asm
	ld.shared.u32 	%r3019, [%r4004+12];
	ld.shared.u32 	%r3020, [%r4007+284];
	// begin inline asm
	dp4a.s32.s32 %r3018, %r3019, %r3020, %r2762;
	// end inline asm
	ld.shared.u32 	%r3023, [%r4004+12];
	ld.shared.u32 	%r3024, [%r4007+384];
	// begin inline asm
	dp4a.s32.s32 %r3022, %r3023, %r3024, %r2766;
	// end inline asm
	ld.shared.u32 	%r3027, [%r4004+12];
	ld.shared.u32 	%r3028, [%r4007+388];
	// begin inline asm
	dp4a.s32.s32 %r3026, %r3027, %r3028, %r2770;
	// end inline asm
	ld.shared.u32 	%r3031, [%r4004+12];
	ld.shared.u32 	%r3032, [%r4007+392];
	// begin inline asm
	dp4a.s32.s32 %r3030, %r3031, %r3032, %r2774;
	// end inline asm
	ld.shared.u32 	%r3035, [%r4004+12];
	ld.shared.u32 	%r3036, [%r4007+396];
	// begin inline asm
	dp4a.s32.s32 %r3034, %r3035, %r3036, %r2778;
	// end inline asm
	ld.shared.u32 	%r3039, [%r4004+160];
	ld.shared.u32 	%r3040, [%r4007+48];
	// begin inline asm
	dp4a.s32.s32 %r3038, %r3039, %r3040, %r2782;
	// end inline asm
	ld.shared.u32 	%r3043, [%r4004+160];
	ld.shared.u32 	%r3044, [%r4007+52];
	// begin inline asm
	dp4a.s32.s32 %r3042, %r3043, %r3044, %r2786;
	// end inline asm
	ld.shared.u32 	%r3047, [%r4004+160];
	ld.shared.u32 	%r3048, [%r4007+56];
	// begin inline asm
	dp4a.s32.s32 %r3046, %r3047, %r3048, %r2790;
	// end inline asm
	ld.shared.u32 	%r3051, [%r4004+160];
	ld.shared.u32 	%r3052, [%r4007+60];
	// begin inline asm
	dp4a.s32.s32 %r3050, %r3051, %r3052, %r2794;
	// end inline asm
	ld.shared.u32 	%r3055, [%r4004+160];
	ld.shared.u32 	%r3056, [%r4007+160];
	// begin inline asm
	dp4a.s32.s32 %r3054, %r3055, %r3056, %r2798;
	// end inline asm
	ld.shared.u32 	%r3059, [%r4004+160];
	ld.shared.u32 	%r3060, [%r4007+164];
	// begin inline asm
	dp4a.s32.s32 %r3058, %r3059, %r3060, %r2802;
	// end inline asm
	ld.shared.u32 	%r3063, [%r4004+160];
	ld.shared.u32 	%r3064, [%r4007+168];
	// begin inline asm
	dp4a.s32.s32 %r3062, %r3063, %r3064, %r2806;
	// end inline asm
	ld.shared.u32 	%r3067, [%r4004+160];
	ld.shared.u32 	%r3068, [%r4007+172];
	// begin inline asm
	dp4a.s32.s32 %r3066, %r3067, %r3068, %r2810;
	// end inline asm
	ld.shared.u32 	%r3071, [%r4004+160];
	ld.shared.u32 	%r3072, [%r4007+272];
	// begin inline asm
	dp4a.s32.s32 %r3070, %r3071, %r3072, %r2814;
	// end inline asm
	ld.shared.u32 	%r3075, [%r4004+160];
	ld.shared.u32 	%r3076, [%r4007+276];
	// begin inline asm
	dp4a.s32.s32 %r3074, %r3075, %r3076, %r2818;
	// end inline asm
	ld.shared.u32 	%r3079, [%r4004+160];
	ld.shared.u32 	%r3080, [%r4007+280];
	// begin inline asm
	dp4a.s32.s32 %r3078, %r3079, %r3080, %r2822;
	// end inline asm
	ld.shared.u32 	%r3083, [%r4004+160];
	ld.shared.u32 	%r3084, [%r4007+284];
	// begin inline asm
	dp4a.s32.s32 %r3082, %r3083, %r3084, %r2826;
	// end inline asm
	ld.shared.u32 	%r3087, [%r4004+160];
	ld.shared.u32 	%r3088, [%r4007+384];
	// begin inline asm
	dp4a.s32.s32 %r3086, %r3087, %r3088, %r2830;
	// end inline asm
	ld.shared.u32 	%r3091, [%r4004+160];
	ld.shared.u32 	%r3092, [%r4007+388];
	// begin inline asm
	dp4a.s32.s32 %r3090, %r3091, %r3092, %r2834;
	// end inline asm
	ld.shared.u32 	%r3095, [%r4004+160];
	ld.shared.u32 	%r3096, [%r4007+392];
	// begin inline asm
	dp4a.s32.s32 %r3094, %r3095, %r3096, %r2838;
	// end inline asm
	ld.shared.u32 	%r3099, [%r4004+160];
	ld.shared.u32 	%r3100, [%r4007+396];
	// begin inline asm
	dp4a.s32.s32 %r3098, %r3099, %r3100, %r2842;
	// end inline asm
	ld.shared.u32 	%r3103, [%r4004+308];
	ld.shared.u32 	%r3104, [%r4007+48];
	// begin inline asm
	dp4a.s32.s32 %r3102, %r3103, %r3104, %r2846;
	// end inline asm
	ld.shared.u32 	%r3107, [%r4004+308];
	ld.shared.u32 	%r3108, [%r4007+52];
	// begin inline asm
	dp4a.s32.s32 %r3106, %r3107, %r3108, %r2850;
	// end inline asm
	ld.shared.u32 	%r3111, [%r4004+308];
	ld.shared.u32 	%r3112, [%r4007+56];
	// begin inline asm
	dp4a.s32.s32 %r3110, %r3111, %r3112, %r2854;
	// end inline asm
	ld.shared.u32 	%r3115, [%r4004+308];
	ld.shared.u32 	%r3116, [%r4007+60];
	// begin inline asm
	dp4a.s32.s32 %r3114, %r3115, %r3116, %r2858;
	// end inline asm
	ld.shared.u32 	%r3119, [%r4004+308];
	ld.shared.u32 	%r3120, [%r4007+160];
	// begin inline asm
	dp4a.s32.s32 %r3118, %r3119, %r3120, %r2862;
	// end inline asm
	ld.shared.u32 	%r3123, [%r4004+308];
	ld.shared.u32 	%r3124, [%r4007+164];
	// begin inline asm
	dp4a.s32.s32 %r3122, %r3123, %r3124, %r2866;
	// end inline asm
	ld.shared.u32 	%r3127, [%r4004+308];
	ld.shared.u32 	%r3128, [%r4007+168];
	// begin inline asm
	dp4a.s32.s32 %r3126, %r3127, %r3128, %r2870;
	// end inline asm
	ld.shared.u32 	%r3131, [%r4004+308];
	ld.shared.u32 	%r3132, [%r4007+172];
	// begin inline asm
	dp4a.s32.s32 %r3130, %r3131, %r3132, %r2874;
	// end inline asm
	ld.shared.u32 	%r3135, [%r4004+308];
	ld.shared.u32 	%r3136, [%r4007+272];
	// begin inline asm
	dp4a.s32.s32 %r3134, %r3135, %r3136, %r2878;
	// end inline asm
	ld.shared.u32 	%r3139, [%r4004+308];
	ld.shared.u32 	%r3140, [%r4007+276];
	// begin inline asm
	dp4a.s32.s32 %r3138, %r3139, %r3140, %r2882;
	// end inline asm
	ld.shared.u32 	%r3143, [%r4004+308];
	ld.shared.u32 	%r3144, [%r4007+280];
	// begin inline asm
	dp4a.s32.s32 %r3142, %r3143, %r3144, %r2886;
	// end inline asm
	ld.shared.u32 	%r3147, [%r4004+308];
	ld.shared.u32 	%r3148, [%r4007+284];
	// begin inline asm
	dp4a.s32.s32 %r3146, %r3147, %r3148, %r2890;
	// end inline asm
	ld.shared.u32 	%r3151, [%r4004+308];
	ld.shared.u32 	%r3152, [%r4007+384];
	// begin inline asm
	dp4a.s32.s32 %r3150, %r3151, %r3152, %r2894;
	// end inline asm
	ld.shared.u32 	%r3155, [%r4004+308];
	ld.shared.u32 	%r3156, [%r4007+388];
	// begin inline asm
	dp4a.s32.s32 %r3154, %r3155, %r3156, %r2898;
	// end inline asm
	ld.shared.u32 	%r3159, [%r4004+308];
	ld.shared.u32 	%r3160, [%r4007+392];
	// begin inline asm
	dp4a.s32.s32 %r3158, %r3159, %r3160, %r2902;
	// end inline asm
	ld.shared.u32 	%r3163, [%r4004+308];
	ld.shared.u32 	%r3164, [%r4007+396];
	// begin inline asm
	dp4a.s32.s32 %r3162, %r3163, %r3164, %r2906;
	// end inline asm
	ld.shared.u32 	%r3167, [%r4004+456];
	ld.shared.u32 	%r3168, [%r4007+48];
	// begin inline asm
	dp4a.s32.s32 %r3166, %r3167, %r3168, %r2910;
	// end inline asm
	ld.shared.u32 	%r3171, [%r4004+456];
	ld.shared.u32 	%r3172, [%r4007+52];
	// begin inline asm
	dp4a.s32.s32 %r3170, %r3171, %r3172, %r2914;
	// end inline asm
	ld.shared.u32 	%r3175, [%r4004+456];
	ld.shared.u32 	%r3176, [%r4007+56];
	// begin inline asm
	dp4a.s32.s32 %r3174, %r3175, %r3176, %r2918;
	// end inline asm
	ld.shared.u32 	%r3179, [%r4004+456];
	ld.shared.u32 	%r3180, [%r4007+60];
	// begin inline asm
	dp4a.s32.s32 %r3178, %r3179, %r3180, %r2922;
	// end inline asm
	ld.shared.u32 	%r3183, [%r4004+456];
	ld.shared.u32 	%r3184, [%r4007+160];
	// begin inline asm
	dp4a.s32.s32 %r3182, %r3183, %r3184, %r2926;
	// end inline asm
	ld.shared.u32 	%r3187, [%r4004+456];
	ld.shared.u32 	%r3188, [%r4007+164];
	// begin inline asm
	dp4a.s32.s32 %r3186, %r3187, %r3188, %r2930;
	// end inline asm
	ld.shared.u32 	%r3191, [%r4004+456];
	ld.shared.u32 	%r3192, [%r4007+168];
	// begin inline asm
	dp4a.s32.s32 %r3190, %r3191, %r3192, %r2934;
	// end inline asm
	ld.shared.u32 	%r3195, [%r4004+456];
	ld.shared.u32 	%r3196, [%r4007+172];
	// begin inline asm
	dp4a.s32.s32 %r3194, %r3195, %r3196, %r2938;
	// end inline asm
	ld.shared.u32 	%r3199, [%r4004+456];
	ld.shared.u32 	%r3200, [%r4007+272];
	// begin inline asm
	dp4a.s32.s32 %r3198, %r3199, %r3200, %r2942;
	// end inline asm
	ld.shared.u32 	%r3203, [%r4004+456];
	ld.shared.u32 	%r3204, [%r4007+276];
	// begin inline asm
	dp4a.s32.s32 %r3202, %r3203, %r3204, %r2946;
	// end inline asm
	ld.shared.u32 	%r3207, [%r4004+456];
	ld.shared.u32 	%r3208, [%r4007+280];
	// begin inline asm
	dp4a.s32.s32 %r3206, %r3207, %r3208, %r2950;
	// end inline asm
	ld.shared.u32 	%r3211, [%r4004+456];
	ld.shared.u32 	%r3212, [%r4007+284];
	// begin inline asm
	dp4a.s32.s32 %r3210, %r3211, %r3212, %r2954;
	// end inline asm
	ld.shared.u32 	%r3215, [%r4004+456];
	ld.shared.u32 	%r3216, [%r4007+384];
	// begin inline asm
	dp4a.s32.s32 %r3214, %r3215, %r3216, %r2958;
	// end inline asm
	ld.shared.u32 	%r3219, [%r4004+456];
	ld.shared.u32 	%r3220, [%r4007+388];
	// begin inline asm
	dp4a.s32.s32 %r3218, %r3219, %r3220, %r2962;
	// end inline asm
	ld.shared.u32 	%r3223, [%r4004+456];
	ld.shared.u32 	%r3224, [%r4007+392];
	// begin inline asm
	dp4a.s32.s32 %r3222, %r3223, %r3224, %r2966;
	// end inline asm
	ld.shared.u32 	%r3227, [%r4004+456];
	ld.shared.u32 	%r3228, [%r4007+396];
	// begin inline asm
	dp4a.s32.s32 %r3226, %r3227, %r3228, %r2970;
	// end inline asm
	ld.shared.u32 	%r3231, [%r4004+16];
	ld.shared.u32 	%r3232, [%r4007+64];
	// begin inline asm
	dp4a.s32.s32 %r3230, %r3231, %r3232, %r2974;
	// end inline asm
	ld.shared.u32 	%r3235, [%r4004+16];
	ld.shared.u32 	%r3236, [%r4007+68];
	// begin inline asm
	dp4a.s32.s32 %r3234, %r3235, %r3236, %r2978;
	// end inline asm
	ld.shared.u32 	%r3239, [%r4004+16];
	ld.shared.u32 	%r3240, [%r4007+72];
	// begin inline asm
	dp4a.s32.s32 %r3238, %r3239, %r3240, %r2982;
	// end inline asm
	ld.shared.u32 	%r3243, [%r4004+16];
	ld.shared.u32 	%r3244, [%r4007+76];
	// begin inline asm
	dp4a.s32.s32 %r3242, %r3243, %r3244, %r2986;
	// end inline asm
	ld.shared.u32 	%r3247, [%r4004+16];
	ld.shared.u32 	%r3248, [%r4007+176];
	// begin inline asm
	dp4a.s32.s32 %r3246, %r3247, %r3248, %r2990;
	// end inline asm
	ld.shared.u32 	%r3251, [%r4004+16];
	ld.shared.u32 	%r3252, [%r4007+180];
	// begin inline asm
	dp4a.s32.s32 %r3250, %r3251, %r3252, %r2994;
	// end inline asm
	ld.shared.u32 	%r3255, [%r4004+16];
	ld.shared.u32 	%r3256, [%r4007+184];
	// begin inline asm
	dp4a.s32.s32 %r3254, %r3255, %r3256, %r2998;
	// end inline asm
	ld.shared.u32 	%r3259, [%r4004+16];
	ld.shared.u32 	%r3260, [%r4007+188];
	// begin inline asm
	dp4a.s32.s32 %r3258, %r3259, %r3260, %r3002;
	// end inline asm
	ld.shared.u32 	%r3263, [%r4004+16];
	ld.shared.u32 	%r3264, [%r4007+288];
	// begin inline asm
	dp4a.s32.s32 %r3262, %r3263, %r3264, %r3006;
	// end inline asm
	ld.shared.u32 	%r3267, [%r4004+16];
	ld.shared.u32 	%r3268, [%r4007+292];
	// begin inline asm
	dp4a.s32.s32 %r3266, %r3267, %r3268, %r3010;
	// end inline asm
	ld.shared.u32 	%r3271, [%r4004+16];
	ld.shared.u32 	%r3272, [%r4007+296];
	// begin inline asm
	dp4a.s32.s32 %r3270, %r3271, %r3272, %r3014;
	// end inline asm
	ld.shared.u32 	%r3275, [%r4004+16];
	ld.shared.u32 	%r3276, [%r4007+300];
	// begin inline asm
	dp4a.s32.s32 %r3274, %r3275, %r3276, %r3018;
	// end inline asm
	ld.shared.u32 	%r3279, [%r4004+16];
	ld.shared.u32 	%r3280, [%r4007+400];
	// begin inline asm
	dp4a.s32.s32 %r3278, %r3279, %r3280, %r3022;
	// end inline asm
	ld.shared.u32 	%r3283, [%r4004+16];
	ld.shared.u32 	%r3284, [%r4007+404];
	// begin inline asm
	dp4a.s32.s32 %r3282, %r3283, %r3284, %r3026;
	// end inline asm
	ld.shared.u32 	%r3287, [%r4004+16];
	ld.shared.u32 	%r3288, [%r4007+408];
	// begin inline asm
	dp4a.s32.s32 %r3286, %r3287, %r3288, %r3030;
	// end inline asm
	ld.shared.u32 	%r3291, [%r4004+16];
	ld.shared.u32 	%r3292, [%r4007+412];
	// begin inline asm
	dp4a.s32.s32 %r3290, %r3291, %r3292, %r3034;
	// end inline asm
	ld.shared.u32 	%r3295, [%r4004+164];
	ld.shared.u32 	%r3296, [%r4007+64];
	// begin inline asm
	dp4a.s32.s32 %r3294, %r3295, %r3296, %r3038;
	// end inline asm
	ld.shared.u32 	%r3299, [%r4004+164];
	ld.shared.u32 	%r3300, [%r4007+68];
	// begin inline asm
	dp4a.s32.s32 %r3298, %r3299, %r3300, %r3042;
	// end inline asm
	ld.shared.u32 	%r3303, [%r4004+164];
	ld.shared.u32 	%r3304, [%r4007+72];
	// begin inline asm
	dp4a.s32.s32 %r3302, %r3303, %r3304, %r3046;
	// end inline asm
	ld.shared.u32 	%r3307, [%r4004+164];
	ld.shared.u32 	%r3308, [%r4007+76];
	// begin inline asm
	dp4a.s32.s32 %r3306, %r3307, %r3308, %r3050;
	// end inline asm
	ld.shared.u32 	%r3311, [%r4004+164];
	ld.shared.u32 	%r3312, [%r4007+176];
	// begin inline asm
	dp4a.s32.s32 %r3310, %r3311, %r3312, %r3054;
	// end inline asm
	ld.shared.u32 	%r3315, [%r4004+164];
	ld.shared.u32 	%r3316, [%r4007+180];
	// begin inline asm
	dp4a.s32.s32 %r3314, %r3315, %r3316, %r3058;
	// end inline asm
	ld.shared.u32 	%r3319, [%r4004+164];
	ld.shared.u32 	%r3320, [%r4007+184];
	// begin inline asm
	dp4a.s32.s32 %r3318, %r3319, %r3320, %r3062;
	// end inline asm
	ld.shared.u32 	%r3323, [%r4004+164];
	ld.shared.u32 	%r3324, [%r4007+188];
	// begin inline asm
	dp4a.s32.s32 %r3322, %r3323, %r3324, %r3066;
	// end inline asm
	ld.shared.u32 	%r3327, [%r4004+164];
	ld.shared.u32 	%r3328, [%r4007+288];
	// begin inline asm
	dp4a.s32.s32 %r3326, %r3327, %r3328, %r3070;
	// end inline asm
	ld.shared.u32 	%r3331, [%r4004+164];
	ld.shared.u32 	%r3332, [%r4007+292];
	// begin inline asm
	dp4a.s32.s32 %r3330, %r3331, %r3332, %r3074;
	// end inline asm
	ld.shared.u32 	%r3335, [%r4004+164];
	ld.shared.u32 	%r3336, [%r4007+296];
	// begin inline asm
	dp4a.s32.s32 %r3334, %r3335, %r3336, %r3078;
	// end inline asm
	ld.shared.u32 	%r3339, [%r4004+164];
	ld.shared.u32 	%r3340, [%r4007+300];
	// begin inline asm
	dp4a.s32.s32 %r3338, %r3339, %r3340, %r3082;
	// end inline asm
	ld.shared.u32 	%r3343, [%r4004+164];
	ld.shared.u32 	%r3344, [%r4007+400];
	// begin inline asm
	dp4a.s32.s32 %r3342, %r3343, %r3344, %r3086;
	// end inline asm
	ld.shared.u32 	%r3347, [%r4004+164];
	ld.shared.u32 	%r3348, [%r4007+404];
	// begin inline asm
	dp4a.s32.s32 %r3346, %r3347, %r3348, %r3090;
	// end inline asm
	ld.shared.u32 	%r3351, [%r4004+164];
	ld.shared.u32 	%r3352, [%r4007+408];
	// begin inline asm
	dp4a.s32.s32 %r3350, %r3351, %r3352, %r3094;
	// end inline asm
	ld.shared.u32 	%r3355, [%r4004+164];
	ld.shared.u32 	%r3356, [%r4007+412];
	// begin inline asm
	dp4a.s32.s32 %r3354, %r3355, %r3356, %r3098;
	// end inline asm
	ld.shared.u32 	%r3359, [%r4004+312];
	ld.shared.u32 	%r3360, [%r4007+64];
	// begin inline asm
	dp4a.s32.s32 %r3358, %r3359, %r3360, %r3102;
	// end inline asm
	ld.shared.u32 	%r3363, [%r4004+312];
	ld.shared.u32 	%r3364, [%r4007+68];
	// begin inline asm
	dp4a.s32.s32 %r3362, %r3363, %r3364, %r3106;
	// end inline asm
	ld.shared.u32 	%r3367, [%r4004+312];
	ld.shared.u32 	%r3368, [%r4007+72];
	// begin inline asm
	dp4a.s32.s32 %r3366, %r3367, %r3368, %r3110;
	// end inline asm
	ld.shared.u32 	%r3371, [%r4004+312];
	ld.shared.u32 	%r3372, [%r4007+76];
	// begin inline asm
	dp4a.s32.s32 %r3370, %r3371, %r3372, %r3114;
	// end inline asm
	ld.shared.u32 	%r3375, [%r4004+312];
	ld.shared.u32 	%r3376, [%r4007+176];
	// begin inline asm
	dp4a.s32.s32 %r3374, %r3375, %r3376, %r3118;
	// end inline asm
	ld.shared.u32 	%r3379, [%r4004+312];
	ld.shared.u32 	%r3380, [%r4007+180];
	// begin inline asm
	dp4a.s32.s32 %r3378, %r3379, %r3380, %r3122;
	// end inline asm
	ld.shared.u32 	%r3383, [%r4004+312];
	ld.shared.u32 	%r3384, [%r4007+184];
	// begin inline asm
	dp4a.s32.s32 %r3382, %r3383, %r3384, %r3126;
	// end inline asm
	ld.shared.u32 	%r3387, [%r4004+312];
	ld.shared.u32 	%r3388, [%r4007+188];
	// begin inline asm
	dp4a.s32.s32 %r3386, %r3387, %r3388, %r3130;
	// end inline asm
	ld.shared.u32 	%r3391, [%r4004+312];
	ld.shared.u32 	%r3392, [%r4007+288];
	// begin inline asm
	dp4a.s32.s32 %r3390, %r3391, %r3392, %r3134;
	// end inline asm
	ld.shared.u32 	%r3395, [%r4004+312];
	ld.shared.u32 	%r3396, [%r4007+292];
	// begin inline asm
	dp4a.s32.s32 %r3394, %r3395, %r3396, %r3138;
	// end inline asm
	ld.shared.u32 	%r3399, [%r4004+312];
	ld.shared.u32 	%r3400, [%r4007+296];
	// begin inline asm
	dp4a.s32.s32 %r3398, %r3399, %r3400, %r3142;
	// end inline asm
	ld.shared.u32 	%r3403, [%r4004+312];
	ld.shared.u32 	%r3404, [%r4007+300];
	// begin inline asm
	dp4a.s32.s32 %r3402, %r3403, %r3404, %r3146;
	// end inline asm
	ld.shared.u32 	%r3407, [%r4004+312];
	ld.shared.u32 	%r3408, [%r4007+400];
	// begin inline asm
	dp4a.s32.s32 %r3406, %r3407, %r3408, %r3150;
	// end inline asm
	ld.shared.u32 	%r3411, [%r4004+312];
	ld.shared.u32 	%r3412, [%r4007+404];
	// begin inline asm
	dp4a.s32.s32 %r3410, %r3411, %r3412, %r3154;
	// end inline asm
	ld.shared.u32 	%r3415, [%r4004+312];
	ld.shared.u32 	%r3416, [%r4007+408];
	// begin inline asm
	dp4a.s32.s32 %r3414, %r3415, %r3416, %r3158;
	// end inline asm
	ld.shared.u32 	%r3419, [%r4004+312];
	ld.shared.u32 	%r3420, [%r4007+412];
	// begin inline asm
	dp4a.s32.s32 %r3418, %r3419, %r3420, %r3162;
	// end inline asm
	ld.shared.u32 	%r3423, [%r4004+460];
	ld.shared.u32 	%r3424, [%r4007+64];
	// begin inline asm
	dp4a.s32.s32 %r3422, %r3423, %r3424, %r3166;
	// end inline asm
	ld.shared.u32 	%r3427, [%r4004+460];
	ld.shared.u32 	%r3428, [%r4007+68];
	// begin inline asm
	dp4a.s32.s32 %r3426, %r3427, %r3428, %r3170;
	// end inline asm
	ld.shared.u32 	%r3431, [%r4004+460];
	ld.shared.u32 	%r3432, [%r4007+72];
	// begin inline asm
	dp4a.s32.s32 %r3430, %r3431, %r3432, %r3174;
	// end inline asm
	ld.shared.u32 	%r3435, [%r4004+460];
	ld.shared.u32 	%r3436, [%r4007+76];
	// begin inline asm
	dp4a.s32.s32 %r3434, %r3435, %r3436, %r3178;
	// end inline asm
	ld.shared.u32 	%r3439, [%r4004+460];
	ld.shared.u32 	%r3440, [%r4007+176];
	// begin inline asm
	dp4a.s32.s32 %r3438, %r3439, %r3440, %r3182;
	// end inline asm
	ld.shared.u32 	%r3443, [%r4004+460];
	ld.shared.u32 	%r3444, [%r4007+180];
	// begin inline asm
	dp4a.s32.s32 %r3442, %r3443, %r3444, %r3186;
	// end inline asm
	ld.shared.u32 	%r3447, [%r4004+460];
	ld.shared.u32 	%r3448, [%r4007+184];
	// begin inline asm
	dp4a.s32.s32 %r3446, %r3447, %r3448, %r3190;
	// end inline asm
	ld.shared.u32 	%r3451, [%r4004+460];
	ld.shared.u32 	%r3452, [%r4007+188];
	// begin inline asm
	dp4a.s32.s32 %r3450, %r3451, %r3452, %r3194;
	// end inline asm
	ld.shared.u32 	%r3455, [%r4004+460];
	ld.shared.u32 	%r3456, [%r4007+288];
	// begin inline asm
	dp4a.s32.s32 %r3454, %r3455, %r3456, %r3198;
	// end inline asm
	ld.shared.u32 	%r3459, [%r4004+460];
	ld.shared.u32 	%r3460, [%r4007+292];
	// begin inline asm
	dp4a.s32.s32 %r3458, %r3459, %r3460, %r3202;
	// end inline asm
	ld.shared.u32 	%r3463, [%r4004+460];
	ld.shared.u32 	%r3464, [%r4007+296];
	// begin inline asm
	dp4a.s32.s32 %r3462, %r3463, %r3464, %r3206;
	// end inline asm
	ld.shared.u32 	%r3467, [%r4004+460];
	ld.shared.u32 	%r3468, [%r4007+300];
	// begin inline asm
	dp4a.s32.s32 %r3466, %r3467, %r3468, %r3210;
	// end inline asm
	ld.shared.u32 	%r3471, [%r4004+460];
	ld.shared.u32 	%r3472, [%r4007+400];
	// begin inline asm
	dp4a.s32.s32 %r3470, %r3471, %r3472, %r3214;
	// end inline asm
	ld.shared.u32 	%r3475, [%r4004+460];
	ld.shared.u32 	%r3476, [%r4007+404];
	// begin inline asm
	dp4a.s32.s32 %r3474, %r3475, %r3476, %r3218;
	// end inline asm
	ld.shared.u32 	%r3479, [%r4004+460];
	ld.shared.u32 	%r3480, [%r4007+408];
	// begin inline asm
	dp4a.s32.s32 %r3478, %r3479, %r3480, %r3222;
	// end inline asm
	ld.shared.u32 	%r3483, [%r4004+460];
	ld.shared.u32 	%r3484, [%r4007+412];
	// begin inline asm
	dp4a.s32.s32 %r3482, %r3483, %r3484, %r3226;
	// end inline asm
	ld.shared.u32 	%r3487, [%r4004+20];
	ld.shared.u32 	%r3488, [%r4007+80];
	// begin inline asm
	dp4a.s32.s32 %r3486, %r3487, %r3488, %r3230;
	// end inline asm
	ld.shared.u32 	%r3491, [%r4004+20];
	ld.shared.u32 	%r3492, [%r4007+84];
	// begin inline asm
	dp4a.s32.s32 %r3490, %r3491, %r3492, %r3234;
	// end inline asm
	ld.shared.u32 	%r3495, [%r4004+20];
	ld.shared.u32 	%r3496, [%r4007+88];
	// begin inline asm
	dp4a.s32.s32 %r3494, %r3495, %r3496, %r3238;
	// end inline asm
	ld.shared.u32 	%r3499, [%r4004+20];
	ld.shared.u32 	%r3500, [%r4007+92];
	// begin inline asm
	dp4a.s32.s32 %r3498, %r3499, %r3500, %r3242;
	// end inline asm
	ld.shared.u32 	%r3503, [%r4004+20];
	ld.shared.u32 	%r3504, [%r4007+192];
	// begin inline asm
	dp4a.s32.s32 %r3502, %r3503, %r3504, %r3246;
	// end inline asm
	ld.shared.u32 	%r3507, [%r4004+20];
	ld.shared.u32 	%r3508, [%r4007+196];
	// begin inline asm
	dp4a.s32.s32 %r3506, %r3507, %r3508, %r3250;
	// end inline asm
	ld.shared.u32 	%r3511, [%r4004+20];
	ld.shared.u32 	%r3512, [%r4007+200];
	// begin inline asm
	dp4a.s32.s32 %r3510, %r3511, %r3512, %r3254;
	// end inline asm
	ld.shared.u32 	%r3515, [%r4004+20];
	ld.shared.u32 	%r3516, [%r4007+204];
	// begin inline asm
	dp4a.s32.s32 %r3514, %r3515, %r3516, %r3258;
	// end inline asm
	ld.shared.u32 	%r3519, [%r4004+20];
	ld.shared.u32 	%r3520, [%r4007+304];
	// begin inline asm
	dp4a.s32.s32 %r3518, %r3519, %r3520, %r3262;
	// end inline asm
	ld.shared.u32 	%r3523, [%r4004+20];
	ld.shared.u32 	%r3524, [%r4007+308];
	// begin inline asm
	dp4a.s32.s32 %r3522, %r3523, %r3524, %r3266;
	// end inline asm
	ld.shared.u32 	%r3527, [%r4004+20];
	ld.shared.u32 	%r3528, [%r4007+312];
	// begin inline asm
	dp4a.s32.s32 %r3526, %r3527, %r3528, %r3270;
	// end inline asm
	ld.shared.u32 	%r3531, [%r4004+20];
	ld.shared.u32 	%r3532, [%r4007+316];
	// begin inline asm
	dp4a.s32.s32 %r3530, %r3531, %r3532, %r3274;
	// end inline asm
	ld.shared.u32 	%r3535, [%r4004+20];
	ld.shared.u32 	%r3536, [%r4007+416];
	// begin inline asm
	dp4a.s32.s32 %r3534, %r3535, %r3536, %r3278;
	// end inline asm
	ld.shared.u32 	%r3539, [%r4004+20];
	ld.shared.u32 	%r3540, [%r4007+420];
	// begin inline asm
	dp4a.s32.s32 %r3538, %r3539, %r3540, %r3282;
	// end inline asm
	ld.shared.u32 	%r3543, [%r4004+20];
	ld.shared.u32 	%r3544, [%r4007+424];
	// begin inline asm
	dp4a.s32.s32 %r3542, %r3543, %r3544, %r3286;
	// end inline asm
	ld.shared.u32 	%r3547, [%r4004+20];
	ld.shared.u32 	%r3548, [%r4007+428];
	// begin inline asm
	dp4a.s32.s32 %r3546, %r3547, %r3548, %r3290;
	// end inline asm
	ld.shared.u32 	%r3551, [%r4004+168];
	ld.shared.u32 	%r3552, [%r4007+80];
	// begin inline asm
	dp4a.s32.s32 %r3550, %r3551, %r3552, %r3294;
	// end inline asm
	ld.shared.u32 	%r3555, [%r4004+168];
	ld.shared.u32 	%r3556, [%r4007+84];
	// begin inline asm
	dp4a.s32.s32 %r3554, %r3555, %r3556, %r3298;
	// end inline asm
	ld.shared.u32 	%r3559, [%r4004+168];
	ld.shared.u32 	%r3560, [%r4007+88];
	// begin inline asm
	dp4a.s32.s32 %r3558, %r3559, %r3560, %r3302;
	// end inline asm
	ld.shared.u32 	%r3563, [%r4004+168];
	ld.shared.u32 	%r3564, [%r4007+92];
	// begin inline asm
	dp4a.s32.s32 %r3562, %r3563, %r3564, %r3306;
	// end inline asm
	ld.shared.u32 	%r3567, [%r4004+168];
	ld.shared.u32 	%r3568, [%r4007+192];
	// begin inline asm
	dp4a.s32.s32 %r3566, %r3567, %r3568, %r3310;
	// end inline asm
	ld.shared.u32 	%r3571, [%r4004+168];
	ld.shared.u32 	%r3572, [%r4007+196];
	// begin inline asm
	dp4a.s32.s32 %r3570, %r3571, %r3572, %r3314;
	// end inline asm
	ld.shared.u32 	%r3575, [%r4004+168];
	ld.shared.u32 	%r3576, [%r4007+200];
	// begin inline asm
	dp4a.s32.s32 %r3574, %r3575, %r3576, %r3318;
	// end inline asm
	ld.shared.u32 	%r3579, [%r4004+168];
	ld.shared.u32 	%r3580, [%r4007+204];
	// begin inline asm
	dp4a.s32.s32 %r3578, %r3579, %r3580, %r3322;
	// end inline asm
	ld.shared.u32 	%r3583, [%r4004+168];
	ld.shared.u32 	%r3584, [%r4007+304];
	// begin inline asm
	dp4a.s32.s32 %r3582, %r3583, %r3584, %r3326;
	// end inline asm
	ld.shared.u32 	%r3587, [%r4004+168];
	ld.shared.u32 	%r3588, [%r4007+308];
	// begin inline asm
	dp4a.s32.s32 %r3586, %r3587, %r3588, %r3330;
	// end inline asm
	ld.shared.u32 	%r3591, [%r4004+168];
	ld.shared.u32 	%r3592, [%r4007+312];
	// begin inline asm
	dp4a.s32.s32 %r3590, %r3591, %r3592, %r3334;
	// end inline asm
	ld.shared.u32 	%r3595, [%r4004+168];
	ld.shared.u32 	%r3596, [%r4007+316];
	// begin inline asm
	dp4a.s32.s32 %r3594, %r3595, %r3596, %r3338;
	// end inline asm
	ld.shared.u32 	%r3599, [%r4004+168];
	ld.shared.u32 	%r3600, [%r4007+416];
	// begin inline asm
	dp4a.s32.s32 %r3598, %r3599, %r3600, %r3342;
	// end inline asm
	ld.shared.u32 	%r3603, [%r4004+168];
	ld.shared.u32 	%r3604, [%r4007+420];
	// begin inline asm
	dp4a.s32.s32 %r3602, %r3603, %r3604, %r3346;
	// end inline asm
	ld.shared.u32 	%r3607, [%r4004+168];
	ld.shared.u32 	%r3608, [%r4007+424];
	// begin inline asm
	dp4a.s32.s32 %r3606, %r3607, %r3608, %r3350;
	// end inline asm
	ld.shared.u32 	%r3611, [%r4004+168];
	ld.shared.u32 	%r3612, [%r4007+428];
	// begin inline asm
	dp4a.s32.s32 %r3610, %r3611, %r3612, %r3354;
	// end inline asm
	ld.shared.u32 	%r3615, [%r4004+316];
	ld.shared.u32 	%r3616, [%r4007+80];
	// begin inline asm
	dp4a.s32.s32 %r3614, %r3615, %r3616, %r3358;
	// end inline asm
	ld.shared.u32 	%r3619, [%r4004+316];
	ld.shared.u32 	%r3620, [%r4007+84];
	// begin inline asm
	dp4a.s32.s32 %r3618, %r3619, %r3620, %r3362;
	// end inline asm
	ld.shared.u32 	%r3623, [%r4004+316];
	ld.shared.u32 	%r3624, [%r4007+88];
	// begin inline asm
	dp4a.s32.s32 %r3622, %r3623, %r3624, %r3366;
	// end inline asm
	ld.shared.u32 	%r3627, [%r4004+316];
	ld.shared.u32 	%r3628, [%r4007+92];
	// begin inline asm
	dp4a.s32.s32 %r3626, %r3627, %r3628, %r3370;
	// end inline asm
	ld.shared.u32 	%r3631, [%r4004+316];
	ld.shared.u32 	%r3632, [%r4007+192];
	// begin inline asm
	dp4a.s32.s32 %r3630, %r3631, %r3632, %r3374;
	// end inline asm
	ld.shared.u32 	%r3635, [%r4004+316];
	ld.shared.u32 	%r3636, [%r4007+196];
	// begin inline asm
	dp4a.s32.s32 %r3634, %r3635, %r3636, %r3378;
	// end inline asm
	ld.shared.u32 	%r3639, [%r4004+316];
	ld.shared.u32 	%r3640, [%r4007+200];
	// begin inline asm
	dp4a.s32.s32 %r3638, %r3639, %r3640, %r3382;
	// end inline asm
	ld.shared.u32 	%r3643, [%r4004+316];
	ld.shared.u32 	%r3644, [%r4007+204];
	// begin inline asm
	dp4a.s32.s32 %r3642, %r3643, %r3644, %r3386;
	// end inline asm
	ld.shared.u32 	%r3647, [%r4004+316];
	ld.shared.u32 	%r3648, [%r4007+304];
	// begin inline asm
	dp4a.s32.s32 %r3646, %r3647, %r3648, %r3390;
	// end inline asm
	ld.shared.u32 	%r3651, [%r4004+316];
	ld.shared.u32 	%r3652, [%r4007+308];
	// begin inline asm
	dp4a.s32.s32 %r3650, %r3651, %r3652, %r3394;
	// end inline asm
	ld.shared.u32 	%r3655, [%r4004+316];
	ld.shared.u32 	%r3656, [%r4007+312];
	// begin inline asm
	dp4a.s32.s32 %r3654, %r3655, %r3656, %r3398;
	// end inline asm
	ld.shared.u32 	%r3659, [%r4004+316];
	ld.shared.u32 	%r3660, [%r4007+316];
	// begin inline asm
	dp4a.s32.s32 %r3658, %r3659, %r3660, %r3402;
	// end inline asm
	ld.shared.u32 	%r3663, [%r4004+316];
	ld.shared.u32 	%r3664, [%r4007+416];
	// begin inline asm
	dp4a.s32.s32 %r3662, %r3663, %r3664, %r3406;
	// end inline asm
	ld.shared.u32 	%r3667, [%r4004+316];
	ld.shared.u32 	%r3668, [%r4007+420];
	// begin inline asm
	dp4a.s32.s32 %r3666, %r3667, %r3668, %r3410;
	// end inline asm
	ld.shared.u32 	%r3671, [%r4004+316];
	ld.shared.u32 	%r3672, [%r4007+424];
	// begin inline asm
	dp4a.s32.s32 %r3670, %r3671, %r3672, %r3414;
	// end inline asm
	ld.shared.u32 	%r3675, [%r4004+316];
	ld.shared.u32 	%r3676, [%r4007+428];
	// begin inline asm
	dp4a.s32.s32 %r3674, %r3675, %r3676, %r3418;
	// end inline asm
	ld.shared.u32 	%r3679, [%r4004+464];
	ld.shared.u32 	%r3680, [%r4007+80];
	// begin inline asm
	dp4a.s32.s32 %r3678, %r3679, %r3680, %r3422;
	// end inline asm
	ld.shared.u32 	%r3683, [%r4004+464];
	ld.shared.u32 	%r3684, [%r4007+84];
	// begin inline asm
	dp4a.s32.s32 %r3682, %r3683, %r3684, %r3426;
	// end inline asm
	ld.shared.u32 	%r3687, [%r4004+464];
	ld.shared.u32 	%r3688, [%r4007+88];
	// begin inline asm
	dp4a.s32.s32 %r3686, %r3687, %r3688, %r3430;
	// end inline asm
	ld.shared.u32 	%r3691, [%r4004+464];
	ld.shared.u32 	%r3692, [%r4007+92];
	// begin inline asm
	dp4a.s32.s32 %r3690, %r3691, %r3692, %r3434;
	// end inline asm
	ld.shared.u32 	%r3695, [%r4004+464];
	ld.shared.u32 	%r3696, [%r4007+192];
	// begin inline asm
	dp4a.s32.s32 %r3694, %r3695, %r3696, %r3438;
	// end inline asm
	ld.shared.u32 	%r3699, [%r4004+464];
	ld.shared.u32 	%r3700, [%r4007+196];
	// begin inline asm
	dp4a.s32.s32 %r3698, %r3699, %r3700, %r3442;
	// end inline asm
	ld.shared.u32 	%r3703, [%r4004+464];
	ld.shared.u32 	%r3704, [%r4007+200];
	// begin inline asm
	dp4a.s32.s32 %r3702, %r3703, %r3704, %r3446;
	// end inline asm
	ld.shared.u32 	%r3707, [%r4004+464];
	ld.shared.u32 	%r3708, [%r4007+204];
	// begin inline asm
	dp4a.s32.s32 %r3706, %r3707, %r3708, %r3450;
	// end inline asm
	ld.shared.u32 	%r3711, [%r4004+464];
	ld.shared.u32 	%r3712, [%r4007+304];
	// begin inline asm
	dp4a.s32.s32 %r3710, %r3711, %r3712, %r3454;
	// end inline asm
	ld.shared.u32 	%r3715, [%r4004+464];
	ld.shared.u32 	%r3716, [%r4007+308];
	// begin inline asm
	dp4a.s32.s32 %r3714, %r3715, %r3716, %r3458;
	// end inline asm
	ld.shared.u32 	%r3719, [%r4004+464];
	ld.shared.u32 	%r3720, [%r4007+312];
	// begin inline asm
	dp4a.s32.s32 %r3718, %r3719, %r3720, %r3462;
	// end inline asm
	ld.shared.u32 	%r3723, [%r4004+464];
	ld.shared.u32 	%r3724, [%r4007+316];
	// begin inline asm
	dp4a.s32.s32 %r3722, %r3723, %r3724, %r3466;
	// end inline asm
	ld.shared.u32 	%r3727, [%r4004+464];
	ld.shared.u32 	%r3728, [%r4007+416];
	// begin inline asm
	dp4a.s32.s32 %r3726, %r3727, %r3728, %r3470;
	// end inline asm
	ld.shared.u32 	%r3731, [%r4004+464];
	ld.shared.u32 	%r3732, [%r4007+420];
	// begin inline asm
	dp4a.s32.s32 %r3730, %r3731, %r3732, %r3474;
	// end inline asm
	ld.shared.u32 	%r3735, [%r4004+464];
	ld.shared.u32 	%r3736, [%r4007+424];
	// begin inline asm
	dp4a.s32.s32 %r3734, %r3735, %r3736, %r3478;
	// end inline asm
	ld.shared.u32 	%r3739, [%r4004+464];
	ld.shared.u32 	%r3740, [%r4007+428];
	// begin inline asm
	dp4a.s32.s32 %r3738, %r3739, %r3740, %r3482;
	// end inline asm
	ld.shared.u32 	%r3743, [%r4004+24];
	ld.shared.u32 	%r3744, [%r4007+96];
	// begin inline asm
	dp4a.s32.s32 %r3742, %r3743, %r3744, %r3486;
	// end inline asm
	ld.shared.u32 	%r3747, [%r4004+24];
	ld.shared.u32 	%r3748, [%r4007+100];
	// begin inline asm
	dp4a.s32.s32 %r3746, %r3747, %r3748, %r3490;
	// end inline asm
	ld.shared.u32 	%r3751, [%r4004+24];
	ld.shared.u32 	%r3752, [%r4007+104];
	// begin inline asm
	dp4a.s32.s32 %r3750, %r3751, %r3752, %r3494;
	// end inline asm
	ld.shared.u32 	%r3755, [%r4004+24];
	ld.shared.u32 	%r3756, [%r4007+108];
	// begin inline asm
	dp4a.s32.s32 %r3754, %r3755, %r3756, %r3498;
	// end inline asm
	ld.shared.u32 	%r3759, [%r4004+24];
	ld.shared.u32 	%r3760, [%r4007+208];
	// begin inline asm
	dp4a.s32.s32 %r3758, %r3759, %r3760, %r3502;
	// end inline asm
	ld.shared.u32 	%r3763, [%r4004+24];
	ld.shared.u32 	%r3764, [%r4007+212];
	// begin inline asm
	dp4a.s32.s32 %r3762, %r3763, %r3764, %r3506;
	// end inline asm
	ld.shared.u32 	%r3767, [%r4004+24];
	ld.shared.u32 	%r3768, [%r4007+216];
	// begin inline asm
	dp4a.s32.s32 %r3766, %r3767, %r3768, %r3510;
	// end inline asm
	ld.shared.u32 	%r3771, [%r4004+24];
	ld.shared.u32 	%r3772, [%r4007+220];
	// begin inline asm
	dp4a.s32.s32 %r3770, %r3771, %r3772, %r3514;
	// end inline asm
	ld.shared.u32 	%r3775, [%r4004+24];
	ld.shared.u32 	%r3776, [%r4007+320];
	// begin inline asm
	dp4a.s32.s32 %r3774, %r3775, %r3776, %r3518;
	// end inline asm
	ld.shared.u32 	%r3779, [%r4004+24];
	ld.shared.u32 	%r3780, [%r4007+324];
	// begin inline asm
	dp4a.s32.s32 %r3778, %r3779, %r3780, %r3522;
	// end inline asm
	ld.shared.u32 	%r3783, [%r4004+24];
	ld.shared.u32 	%r3784, [%r4007+328];
	// begin inline asm
	dp4a.s32.s32 %r3782, %r3783, %r3784, %r3526;
	// end inline asm
	ld.shared.u32 	%r3787, [%r4004+24];
	ld.shared.u32 	%r3788, [%r4007+332];
	// begin inline asm
	dp4a.s32.s32 %r3786, %r3787, %r3788, %r3530;
	// end inline asm
	ld.shared.u32 	%r3791, [%r4004+24];
	ld.shared.u32 	%r3792, [%r4007+432];
	// begin inline asm
	dp4a.s32.s32 %r3790, %r3791, %r3792, %r3534;
	// end inline asm
	ld.shared.u32 	%r3795, [%r4004+24];
	ld.shared.u32 	%r3796, [%r4007+436];
	// begin inline asm
	dp4a.s32.s32 %r3794, %r3795, %r3796, %r3538;
	// end inline asm
	ld.shared.u32 	%r3799, [%r4004+24];
	ld.shared.u32 	%r3800, [%r4007+440];
	// begin inline asm
	dp4a.s32.s32 %r3798, %r3799, %r3800, %r3542;
	// end inline asm
	ld.shared.u32 	%r3803, [%r4004+24];
	ld.shared.u32 	%r3804, [%r4007+444];
	// begin inline asm
	dp4a.s32.s32 %r3802, %r3803, %r3804, %r3546;
	// end inline asm
	ld.shared.u32 	%r3807, [%r4004+172];
	ld.shared.u32 	%r3808, [%r4007+96];
	// begin inline asm
	dp4a.s32.s32 %r3806, %r3807, %r3808, %r3550;
	// end inline asm
	ld.shared.u32 	%r3811, [%r4004+172];
	ld.shared.u32 	%r3812, [%r4007+100];
	// begin inline asm
	dp4a.s32.s32 %r3810, %r3811, %r3812, %r3554;
	// end inline asm
	ld.shared.u32 	%r3815, [%r4004+172];
	ld.shared.u32 	%r3816, [%r4007+104];
	// begin inline asm
	dp4a.s32.s32 %r3814, %r3815, %r3816, %r3558;
	// end inline asm
	ld.shared.u32 	%r3819, [%r4004+172];
	ld.shared.u32 	%r3820, [%r4007+108];
	// begin inline asm
	dp4a.s32.s32 %r3818, %r3819, %r3820, %r3562;
	// end inline asm
	ld.shared.u32 	%r3823, [%r4004+172];
	ld.shared.u32 	%r3824, [%r4007+208];
	// begin inline asm
	dp4a.s32.s32 %r3822, %r3823, %r3824, %r3566;
	// end inline asm
	ld.shared.u32 	%r3827, [%r4004+172];
	ld.shared.u32 	%r3828, [%r4007+212];
	// begin inline asm
	dp4a.s32.s32 %r3826, %r3827, %r3828, %r3570;
	// end inline asm
	ld.shared.u32 	%r3831, [%r4004+172];
	ld.shared.u32 	%r3832, [%r4007+216];
	// begin inline asm
	dp4a.s32.s32 %r3830, %r3831, %r3832, %r3574;
	// end inline asm
	ld.shared.u32 	%r3835, [%r4004+172];
	ld.shared.u32 	%r3836, [%r4007+220];
	// begin inline asm
	dp4a.s32.s32 %r3834, %r3835, %r3836, %r3578;
	// end inline asm
	ld.shared.u32 	%r3839, [%r4004+172];
	ld.shared.u32 	%r3840, [%r4007+320];
	// begin inline asm
	dp4a.s32.s32 %r3838, %r3839, %r3840, %r3582;
	// end inline asm
	ld.shared.u32 	%r3843, [%r4004+172];
	ld.shared.u32 	%r3844, [%r4007+324];
	// begin inline asm
	dp4a.s32.s32 %r3842, %r3843, %r3844, %r3586;
	// end inline asm
	ld.shared.u32 	%r3847, [%r4004+172];
	ld.shared.u32 	%r3848, [%r4007+328];
	// begin inline asm
	dp4a.s32.s32 %r3846, %r3847, %r3848, %r3590;
	// end inline asm
	ld.shared.u32 	%r3851, [%r4004+172];
	ld.shared.u32 	%r3852, [%r4007+332];
	// begin inline asm
	dp4a.s32.s32 %r3850, %r3851, %r3852, %r3594;
	// end inline asm
	ld.shared.u32 	%r3855, [%r4004+172];
	ld.shared.u32 	%r3856, [%r4007+432];
	// begin inline asm
	dp4a.s32.s32 %r3854, %r3855, %r3856, %r3598;
	// end inline asm
	ld.shared.u32 	%r3859, [%r4004+172];
	ld.shared.u32 	%r3860, [%r4007+436];
	// begin inline asm
	dp4a.s32.s32 %r3858, %r3859, %r3860, %r3602;
	// end inline asm
	ld.shared.u32 	%r3863, [%r4004+172];
	ld.shared.u32 	%r3864, [%r4007+440];
	// begin inline asm
	dp4a.s32.s32 %r3862, %r3863, %r3864, %r3606;
	// end inline asm
	ld.shared.u32 	%r3867, [%r4004+172];
	ld.shared.u32 	%r3868, [%r4007+444];
	// begin inline asm
	dp4a.s32.s32 %r3866, %r3867, %r3868, %r3610;
	// end inline asm
	ld.shared.u32 	%r3871, [%r4004+320];
	ld.shared.u32 	%r3872, [%r4007+96];
	// begin inline asm
	dp4a.s32.s32 %r3870, %r3871, %r3872, %r3614;
	// end inline asm
	ld.shared.u32 	%r3875, [%r4004+320];
	ld.shared.u32 	%r3876, [%r4007+100];
	// begin inline asm
	dp4a.s32.s32 %r3874, %r3875, %r3876, %r3618;
	// end inline asm
	ld.shared.u32 	%r3879, [%r4004+320];
	ld.shared.u32 	%r3880, [%r4007+104];
	// begin inline asm
	dp4a.s32.s32 %r3878, %r3879, %r3880, %r3622;
	// end inline asm
	ld.shared.u32 	%r3883, [%r4004+320];
	ld.shared.u32 	%r3884, [%r4007+108];
	// begin inline asm
	dp4a.s32.s32 %r3882, %r3883, %r3884, %r3626;
	// end inline asm
	ld.shared.u32 	%r3887, [%r4004+320];
	ld.shared.u32 	%r3888, [%r4007+208];
	// begin inline asm
	dp4a.s32.s32 %r3886, %r3887, %r3888, %r3630;
	// end inline asm
	ld.shared.u32 	%r3891, [%r4004+320];
	ld.shared.u32 	%r3892, [%r4007+212];
	// begin inline asm
	dp4a.s32.s32 %r3890, %r3891, %r3892, %r3634;
	// end inline asm
	ld.shared.u32 	%r3895, [%r4004+320];
	ld.shared.u32 	%r3896, [%r4007+216];
	// begin inline asm
	dp4a.s32.s32 %r3894, %r3895, %r3896, %r3638;
	// end inline asm
	ld.shared.u32 	%r3899, [%r4004+320];
	ld.shared.u32 	%r3900, [%r4007+220];
	// begin inline asm
	dp4a.s32.s32 %r3898, %r3899, %r3900, %r3642;
	// end inline asm
	ld.shared.u32 	%r3903, [%r4004+320];
	ld.shared.u32 	%r3904, [%r4007+320];
	// begin inline asm
	dp4a.s32.s32 %r3902, %r3903, %r3904, %r3646;
	// end inline asm
	ld.shared.u32 	%r3907, [%r4004+320];
	ld.shared.u32 	%r3908, [%r4007+324];
	// begin inline asm
	dp4a.s32.s32 %r3906, %r3907, %r3908, %r3650;
	// end inline asm
	ld.shared.u32 	%r3911, [%r4004+320];
	ld.shared.u32 	%r3912, [%r4007+328];
	// begin inline asm
	dp4a.s32.s32 %r3910, %r3911, %r3912, %r3654;
	// end inline asm
	ld.shared.u32 	%r3915, [%r4004+320];
	ld.shared.u32 	%r3916, [%r4007+332];
	// begin inline asm
	dp4a.s32.s32 %r3914, %r3915, %r3916, %r3658;
	// end inline asm
	ld.shared.u32 	%r3919, [%r4004+320];
	ld.shared.u32 	%r3920, [%r4007+432];
	// begin inline asm
	dp4a.s32.s32 %r3918, %r3919, %r3920, %r3662;
	// end inline asm
	ld.shared.u32 	%r3923, [%r4004+320];
	ld.shared.u32 	%r3924, [%r4007+436];
	// begin inline asm
	dp4a.s32.s32 %r3922, %r3923, %r3924, %r3666;
	// end inline asm
	ld.shared.u32 	%r3927, [%r4004+320];
	ld.shared.u32 	%r3928, [%r4007+440];
	// begin inline asm
	dp4a.s32.s32 %r3926, %r3927, %r3928, %r3670;
	// end inline asm
	ld.shared.u32 	%r3931, [%r4004+320];
	ld.shared.u32 	%r3932, [%r4007+444];
	// begin inline asm
	dp4a.s32.s32 %r3930, %r3931, %r3932, %r3674;
	// end inline asm
	ld.shared.u32 	%r3935, [%r4004+468];
	ld.shared.u32 	%r3936, [%r4007+96];
	// begin inline asm
	dp4a.s32.s32 %r3934, %r3935, %r3936, %r3678;
	// end inline asm
	ld.shared.u32 	%r3939, [%r4004+468];
	ld.shared.u32 	%r3940, [%r4007+100];
	// begin inline asm
	dp4a.s32.s32 %r3938, %r3939, %r3940, %r3682;
	// end inline asm
	ld.shared.u32 	%r3943, [%r4004+468];
	ld.shared.u32 	%r3944, [%r4007+104];
	// begin inline asm
	dp4a.s32.s32 %r3942, %r3943, %r3944, %r3686;
	// end inline asm
	ld.shared.u32 	%r3947, [%r4004+468];
	ld.shared.u32 	%r3948, [%r4007+108];
	// begin inline asm
	dp4a.s32.s32 %r3946, %r3947, %r3948, %r3690;
	// end inline asm
	ld.shared.u32 	%r3951, [%r4004+468];
	ld.shared.u32 	%r3952, [%r4007+208];
	// begin inline asm
	dp4a.s32.s32 %r3950, %r3951, %r3952, %r3694;
	// end inline asm
	ld.shared.u32 	%r3955, [%r4004+468];
	ld.shared.u32 	%r3956, [%r4007+212];
	// begin inline asm
	dp4a.s32.s32 %r3954, %r3955, %r3956, %r3698;
	// end inline asm
	ld.shared.u32 	%r3959, [%r4004+468];
	ld.shared.u32 	%r3960, [%r4007+216];
	// begin inline asm
	dp4a.s32.s32 %r3958, %r3959, %r3960, %r3702;
	// end inline asm
	ld.shared.u32 	%r3963, [%r4004+468];
	ld.shared.u32 	%r3964, [%r4007+220];
	// begin inline asm
	dp4a.s32.s32 %r3962, %r3963, %r3964, %r3706;
	// end inline asm
	ld.shared.u32 	%r3967, [%r4004+468];
	ld.shared.u32 	%r3968, [%r4007+320];
	// begin inline asm
	dp4a.s32.s32 %r3966, %r3967, %r3968, %r3710;
	// end inline asm
	ld.shared.u32 	%r3971, [%r4004+468];
	ld.shared.u32 	%r3972, [%r4007+324];
	// begin inline asm
	dp4a.s32.s32 %r3970, %r3971, %r3972, %r3714;
	// end inline asm
	ld.shared.u32 	%r3975, [%r4004+468];
	ld.shared.u32 	%r3976, [%r4007+328];
	// begin inline asm
	dp4a.s32.s32 %r3974, %r3975, %r3976, %r3718;
	// end inline asm
	ld.shared.u32 	%r3979, [%r4004+468];
	ld.shared.u32 	%r3980, [%r4007+332];
	// begin inline asm
	dp4a.s32.s32 %r3978, %r3979, %r3980, %r3722;
	// end inline asm
	ld.shared.u32 	%r3983, [%r4004+468];
	ld.shared.u32 	%r3984, [%r4007+432];
	// begin inline asm
	dp4a.s32.s32 %r3982, %r3983, %r3984, %r3726;
	// end inline asm
	ld.shared.u32 	%r3987, [%r4004+468];
	ld.shared.u32 	%r3988, [%r4007+436];
	// begin inline asm
	dp4a.s32.s32 %r3986, %r3987, %r3988, %r3730;
	// end inline asm
	ld.shared.u32 	%r3991, [%r4004+468];
	ld.shared.u32 	%r3992, [%r4007+440];
	// begin inline asm
	dp4a.s32.s32 %r3990, %r3991, %r3992, %r3734;
	// end inline asm
	ld.shared.u32 	%r3995, [%r4004+468];
	ld.shared.u32 	%r3996, [%r4007+444];
	// begin inline asm
	dp4a.s32.s32 %r3994, %r3995, %r3996, %r3738;
	// end inline asm
	and.b32  	%r4009, %r2190, 48;
	mov.u32 	%r4010, %ctaid.z;
	mov.u32 	%r4011, %ctaid.x;
	shl.b32 	%r4012, %r4011, 6;
	mad.lo.s32 	%r4013, %r4010, 6422528, %r4012;
	shl.b32 	%r4014, %r2191, 2;
	add.s32 	%r4015, %r4013, %r4014;
	mad.lo.s32 	%r4016, %r3999, 3211264, %r4015;
	mad.lo.s32 	%r4017, %r4005, 200704, %r4016;
	cvt.s64.s32 	%rd80, %r3742;
	mad.lo.s64 	%rd81, %rd80, 37823192465408, 1073741824;
	shr.u64 	%rd82, %rd81, 31;
	cvt.u32.u64 	%r4018, %rd82;
	mul.wide.u32 	%rd83, %r4009, 4;
	add.s64 	%rd84, %rd79, %rd83;
	ld.global.nc.u32 	%r4019, [%rd84];
	add.s32 	%r4020, %r4019, %r4018;
	max.s32 	%r4021, %r4020, 0;
	mul.wide.u32 	%rd85, %r4021, 2107679426;
	add.s64 	%rd86, %rd85, 1073741824;
	shr.u64 	%rd87, %rd86, 31;
	mul.wide.u32 	%rd88, %r4017, 4;
	add.s64 	%rd89, %rd78, %rd88;
	st.global.u32 	[%rd89], %rd87;
	cvt.s64.s32 	%rd90, %r3746;
	mad.lo.s64 	%rd91, %rd90, 37823192465408, 1073741824;
	shr.u64 	%rd92, %rd91, 31;
	cvt.u32.u64 	%r4022, %rd92;
	ld.global.nc.u32 	%r4023, [%rd84+4];
	add.s32 	%r4024, %r4023, %r4022;
	max.s32 	%r4025, %r4024, 0;
	mul.wide.u32 	%rd93, %r4025, 2107679426;
	add.s64 	%rd94, %rd93, 1073741824;
	shr.u64 	%rd95, %rd94, 31;
	st.global.u32 	[%rd89+4], %rd95;
	cvt.s64.s32 	%rd96, %r3750;
	mad.lo.s64 	%rd97, %rd96, 37823192465408, 1073741824;
	shr.u64 	%rd98, %rd97, 31;
	cvt.u32.u64 	%r4026, %rd98;
	ld.global.nc.u32 	%r4027, [%rd84+8];
	add.s32 	%r4028, %r4027, %r4026;
	max.s32 	%r4029, %r4028, 0;
	mul.wide.u32 	%rd99, %r4029, 2107679426;
	add.s64 	%rd100, %rd99, 1073741824;
	shr.u64 	%rd101, %rd100, 31;
	st.global.u32 	[%rd89+8], %rd101;
	cvt.s64.s32 	%rd102, %r3754;
	mad.lo.s64 	%rd103, %rd102, 37823192465408, 1073741824;
	shr.u64 	%rd104, %rd103, 31;
	cvt.u32.u64 	%r4030, %rd104;
	ld.global.nc.u32 	%r4031, [%rd84+12];
	add.s32 	%r4032, %r4031, %r4030;
	max.s32 	%r4033, %r4032, 0;
	mul.wide.u32 	%rd105, %r4033, 2107679426;
	add.s64 	%rd106, %rd105, 1073741824;
	shr.u64 	%rd107, %rd106, 31;
	st.global.u32 	[%rd89+12], %rd107;
	cvt.s64.s32 	%rd108, %r3758;
	mad.lo.s64 	%rd109, %rd108, 37823192465408, 1073741824;
	shr.u64 	%rd110, %rd109, 31;
	cvt.u32.u64 	%r4034, %rd110;
	ld.global.nc.u32 	%r4035, [%rd84+16];
	add.s32 	%r4036, %r4035, %r4034;
	max.s32 	%r4037, %r4036, 0;
	mul.wide.u32 	%rd111, %r4037, 2107679426;
	add.s64 	%rd112, %rd111, 1073741824;
	shr.u64 	%rd113, %rd112, 31;
	st.global.u32 	[%rd89+200704], %rd113;
	cvt.s64.s32 	%rd114, %r3762;
	mad.lo.s64 	%rd115, %rd114, 37823192465408, 1073741824;
	shr.u64 	%rd116, %rd115, 31;
	cvt.u32.u64 	%r4038, %rd116;
	ld.global.nc.u32 	%r4039, [%rd84+20];
	add.s32 	%r4040, %r4039, %r4038;
	max.s32 	%r4041, %r4040, 0;
	mul.wide.u32 	%rd117, %r4041, 2107679426;
	add.s64 	%rd118, %rd117, 1073741824;
	shr.u64 	%rd119, %rd118, 31;
	st.global.u32 	[%rd89+200708], %rd119;
	cvt.s64.s32 	%rd120, %r3766;
	mad.lo.s64 	%rd121, %rd120, 37823192465408, 1073741824;
	shr.u64 	%rd122, %rd121, 31;
	cvt.u32.u64 	%r4042, %rd122;
	ld.global.nc.u32 	%r4043, [%rd84+24];
	add.s32 	%r4044, %r4043, %r4042;
	max.s32 	%r4045, %r4044, 0;
	mul.wide.u32 	%rd123, %r4045, 2107679426;
	add.s64 	%rd124, %rd123, 1073741824;
	shr.u64 	%rd125, %rd124, 31;
	st.global.u32 	[%rd89+200712], %rd125;
	cvt.s64.s32 	%rd126, %r3770;
	mad.lo.s64 	%rd127, %rd126, 37823192465408, 1073741824;
	shr.u64 	%rd128, %rd127, 31;
	cvt.u32.u64 	%r4046, %rd128;
	ld.global.nc.u32 	%r4047, [%rd84+28];
	add.s32 	%r4048, %r4047, %r4046;
	max.s32 	%r4049, %r4048, 0;
	mul.wide.u32 	%rd129, %r4049, 2107679426;
	add.s64 	%rd130, %rd129, 1073741824;
	shr.u64 	%rd131, %rd130, 31;
	st.global.u32 	[%rd89+200716], %rd131;
	cvt.s64.s32 	%rd132, %r3774;
	mad.lo.s64 	%rd133, %rd132, 37823192465408, 1073741824;
	shr.u64 	%rd134, %rd133, 31;
	cvt.u32.u64 	%r4050, %rd134;
	ld.global.nc.u32 	%r4051, [%rd84+32];
	add.s32 	%r4052, %r4051, %r4050;
	max.s32 	%r4053, %r4052, 0;
	mul.wide.u32 	%rd135, %r4053, 2107679426;
	add.s64 	%rd136, %rd135, 1073741824;
	shr.u64 	%rd137, %rd136, 31;
	st.global.u32 	[%rd89+401408], %rd137;
	cvt.s64.s32 	%rd138, %r3778;
	mad.lo.s64 	%rd139, %rd138, 37823192465408, 1073741824;
	shr.u64 	%rd140, %rd139, 31;
	cvt.u32.u64 	%r4054, %rd140;
	ld.global.nc.u32 	%r4055, [%rd84+36];
	add.s32 	%r4056, %r4055, %r4054;
	max.s32 	%r4057, %r4056, 0;
	mul.wide.u32 	%rd141, %r4057, 2107679426;
	add.s64 	%rd142, %rd141, 1073741824;
	shr.u64 	%rd143, %rd142, 31;
	st.global.u32 	[%rd89+401412], %rd143;
	cvt.s64.s32 	%rd144, %r3782;
	mad.lo.s64 	%rd145, %rd144, 37823192465408, 1073741824;
	shr.u64 	%rd146, %rd145, 31;
	cvt.u32.u64 	%r4058, %rd146;
	ld.global.nc.u32 	%r4059, [%rd84+40];
	add.s32 	%r4060, %r4059, %r4058;
	max.s32 	%r4061, %r4060, 0;
	mul.wide.u32 	%rd147, %r4061, 2107679426;
	add.s64 	%rd148, %rd147, 1073741824;
	shr.u64 	%rd149, %rd148, 31;
	st.global.u32 	[%rd89+401416], %rd149;
	cvt.s64.s32 	%rd150, %r3786;
	mad.lo.s64 	%rd151, %rd150, 37823192465408, 1073741824;
	shr.u64 	%rd152, %rd151, 31;
	cvt.u32.u64 	%r4062, %rd152;
	ld.global.nc.u32 	%r4063, [%rd84+44];
	add.s32 	%r4064, %r4063, %r4062;
	max.s32 	%r4065, %r4064, 0;
	mul.wide.u32 	%rd153, %r4065, 2107679426;
	add.s64 	%rd154, %rd153, 1073741824;
	shr.u64 	%rd155, %rd154, 31;
	st.global.u32 	[%rd89+401420], %rd155;
	cvt.s64.s32 	%rd156, %r3790;
	mad.lo.s64 	%rd157, %rd156, 37823192465408, 1073741824;
	shr.u64 	%rd158, %rd157, 31;
	cvt.u32.u64 	%r4066, %rd158;
	ld.global.nc.u32 	%r4067, [%rd84+48];
	add.s32 	%r4068, %r4067, %r4066;
	max.s32 	%r4069, %r4068, 0;
	mul.wide.u32 	%rd159, %r4069, 2107679426;
	add.s64 	%rd160, %rd159, 1073741824;
	shr.u64 	%rd161, %rd160, 31;
	st.global.u32 	[%rd89+602112], %rd161;
	cvt.s64.s32 	%rd162, %r3794;
	mad.lo.s64 	%rd163, %rd162, 37823192465408, 1073741824;
	shr.u64 	%rd164, %rd163, 31;
	cvt.u32.u64 	%r4070, %rd164;
	ld.global.nc.u32 	%r4071, [%rd84+52];
	add.s32 	%r4072, %r4071, %r4070;
	max.s32 	%r4073, %r4072, 0;
	mul.wide.u32 	%rd165, %r4073, 2107679426;
	add.s64 	%rd166, %rd165, 1073741824;
	shr.u64 	%rd167, %rd166, 31;
	st.global.u32 	[%rd89+602116], %rd167;
	cvt.s64.s32 	%rd168, %r3798;
	mad.lo.s64 	%rd169, %rd168, 37823192465408, 1073741824;
	shr.u64 	%rd170, %rd169, 31;
	cvt.u32.u64 	%r4074, %rd170;
	ld.global.nc.u32 	%r4075, [%rd84+56];
	add.s32 	%r4076, %r4075, %r4074;
	max.s32 	%r4077, %r4076, 0;
	mul.wide.u32 	%rd171, %r4077, 2107679426;
	add.s64 	%rd172, %rd171, 1073741824;
	shr.u64 	%rd173, %rd172, 31;
	st.global.u32 	[%rd89+602120], %rd173;
	cvt.s64.s32 	%rd174, %r3802;
	mad.lo.s64 	%rd175, %rd174, 37823192465408, 1073741824;
	shr.u64 	%rd176, %rd175, 31;
	cvt.u32.u64 	%r4078, %rd176;
	ld.global.nc.u32 	%r4079, [%rd84+60];
	add.s32 	%r4080, %r4079, %r4078;
	max.s32 	%r4081, %r4080, 0;
	mul.wide.u32 	%rd177, %r4081, 2107679426;
	add.s64 	%rd178, %rd177, 1073741824;
	shr.u64 	%rd179, %rd178, 31;
	st.global.u32 	[%rd89+602124], %rd179;
	cvt.s64.s32 	%rd180, %r3806;
	mad.lo.s64 	%rd181, %rd180, 37823192465408, 1073741824;
	shr.u64 	%rd182, %rd181, 31;
	cvt.u32.u64 	%r4082, %rd182;
	add.s32 	%r4083, %r4019, %r4082;
	max.s32 	%r4084, %r4083, 0;
	mul.wide.u32 	%rd183, %r4084, 2107679426;
	add.s64 	%rd184, %rd183, 1073741824;
	shr.u64 	%rd185, %rd184, 31;
	st.global.u32 	[%rd89+3211264], %rd185;
	cvt.s64.s32 	%rd186, %r3810;
	mad.lo.s64 	%rd187, %rd186, 37823192465408, 1073741824;
	shr.u64 	%rd188, %rd187, 31;
	cvt.u32.u64 	%r4085, %rd188;
	add.s32 	%r4086, %r4023, %r4085;
	max.s32 	%r4087, %r4086, 0;
	mul.wide.u32 	%rd189, %r4087, 2107679426;
	add.s64 	%rd190, %rd189, 1073741824;
	shr.u64 	%rd191, %rd190, 31;
	st.global.u32 	[%rd89+3211268], %rd191;
	cvt.s64.s32 	%rd192, %r3814;
	mad.lo.s64 	%rd193, %rd192, 37823192465408, 1073741824;
	shr.u64 	%rd194, %rd193, 31;
	cvt.u32.u64 	%r4088, %rd194;
	add.s32 	%r4089, %r4027, %r4088;
	max.s32 	%r4090, %r4089, 0;
	mul.wide.u32 	%rd195, %r4090, 2107679426;
	add.s64 	%rd196, %rd195, 1073741824;
	shr.u64 	%rd197, %rd196, 31;
	st.global.u32 	[%rd89+3211272], %rd197;
	cvt.s64.s32 	%rd198, %r3818;
	mad.lo.s64 	%rd199, %rd198, 37823192465408, 1073741824;
	shr.u64 	%rd200, %rd199, 31;
	cvt.u32.u64 	%r4091, %rd200;
	add.s32 	%r4092, %r4031, %r4091;
	max.s32 	%r4093, %r4092, 0;
	mul.wide.u32 	%rd201, %r4093, 2107679426;
	add.s64 	%rd202, %rd201, 1073741824;
	shr.u64 	%rd203, %rd202, 31;
	st.global.u32 	[%rd89+3211276], %rd203;
	cvt.s64.s32 	%rd204, %r3822;
	mad.lo.s64 	%rd205, %rd204, 37823192465408, 1073741824;
	shr.u64 	%rd206, %rd205, 31;
	cvt.u32.u64 	%r4094, %rd206;
	add.s32 	%r4095, %r4035, %r4094;
	max.s32 	%r4096, %r4095, 0;
	mul.wide.u32 	%rd207, %r4096, 2107679426;
	add.s64 	%rd208, %rd207, 1073741824;
	shr.u64 	%rd209, %rd208, 31;
	st.global.u32 	[%rd89+3411968], %rd209;
	cvt.s64.s32 	%rd210, %r3826;
	mad.lo.s64 	%rd211, %rd210, 37823192465408, 1073741824;
	shr.u64 	%rd212, %rd211, 31;
	cvt.u32.u64 	%r4097, %rd212;
	add.s32 	%r4098, %r4039, %r4097;
	max.s32 	%r4099, %r4098, 0;
	mul.wide.u32 	%rd213, %r4099, 2107679426;
	add.s64 	%rd214, %rd213, 1073741824;
	shr.u64 	%rd215, %rd214, 31;
	st.global.u32 	[%rd89+3411972], %rd215;
	cvt.s64.s32 	%rd216, %r3830;
	mad.lo.s64 	%rd217, %rd216, 37823192465408, 1073741824;
	shr.u64 	%rd218, %rd217, 31;
	cvt.u32.u64 	%r4100, %rd218;
	add.s32 	%r4101, %r4043, %r4100;
	max.s32 	%r4102, %r4101, 0;
	mul.wide.u32 	%rd219, %r4102, 2107679426;
	add.s64 	%rd220, %rd219, 1073741824;
	shr.u64 	%rd221, %rd220, 31;
	st.global.u32 	[%rd89+3411976], %rd221;
	cvt.s64.s32 	%rd222, %r3834;
	mad.lo.s64 	%rd223, %rd222, 37823192465408, 1073741824;
	shr.u64 	%rd224, %rd223, 31;
	cvt.u32.u64 	%r4103, %rd224;
	add.s32 	%r4104, %r4047, %r4103;
	max.s32 	%r4105, %r4104, 0;
	mul.wide.u32 	%rd225, %r4105, 2107679426;
	add.s64 	%rd226, %rd225, 1073741824;
	shr.u64 	%rd227, %rd226, 31;
	st.global.u32 	[%rd89+3411980], %rd227;
	cvt.s64.s32 	%rd228, %r3838;
	mad.lo.s64 	%rd229, %rd228, 37823192465408, 1073741824;
	shr.u64 	%rd230, %rd229, 31;
	cvt.u32.u64 	%r4106, %rd230;
	add.s32 	%r4107, %r4051, %r4106;
	max.s32 	%r4108, %r4107, 0;
	mul.wide.u32 	%rd231, %r4108, 2107679426;
	add.s64 	%rd232, %rd231, 1073741824;
	shr.u64 	%rd233, %rd232, 31;
	st.global.u32 	[%rd89+3612672], %rd233;
	cvt.s64.s32 	%rd234, %r3842;
	mad.lo.s64 	%rd235, %rd234, 37823192465408, 1073741824;
	shr.u64 	%rd236, %rd235, 31;
	cvt.u32.u64 	%r4109, %rd236;
	add.s32 	%r4110, %r4055, %r4109;
	max.s32 	%r4111, %r4110, 0;
	mul.wide.u32 	%rd237, %r4111, 2107679426;
	add.s64 	%rd238, %rd237, 1073741824;
	shr.u64 	%rd239, %rd238, 31;
	st.global.u32 	[%rd89+3612676], %rd239;
	cvt.s64.s32 	%rd240, %r3846;
	mad.lo.s64 	%rd241, %rd240, 37823192465408, 1073741824;
	shr.u64 	%rd242, %rd241, 31;
	cvt.u32.u64 	%r4112, %rd242;
	add.s32 	%r4113, %r4059, %r4112;
	max.s32 	%r4114, %r4113, 0;
	mul.wide.u32 	%rd243, %r4114, 2107679426;
	add.s64 	%rd244, %rd243, 1073741824;
	shr.u64 	%rd245, %rd244, 31;
	st.global.u32 	[%rd89+3612680], %rd245;
	cvt.s64.s32 	%rd246, %r3850;
	mad.lo.s64 	%rd247, %rd246, 37823192465408, 1073741824;
	shr.u64 	%rd248, %rd247, 31;
	cvt.u32.u64 	%r4115, %rd248;
	add.s32 	%r4116, %r4063, %r4115;
	max.s32 	%r4117, %r4116, 0;
	mul.wide.u32 	%rd249, %r4117, 2107679426;
	add.s64 	%rd250, %rd249, 1073741824;
	shr.u64 	%rd251, %rd250, 31;
	st.global.u32 	[%rd89+3612684], %rd251;
	cvt.s64.s32 	%rd252, %r3854;
	mad.lo.s64 	%rd253, %rd252, 37823192465408, 1073741824;
	shr.u64 	%rd254, %rd253, 31;
	cvt.u32.u64 	%r4118, %rd254;
	add.s32 	%r4119, %r4067, %r4118;
	max.s32 	%r4120, %r4119, 0;
	mul.wide.u32 	%rd255, %r4120, 2107679426;
	add.s64 	%rd256, %rd255, 1073741824;
	shr.u64 	%rd257, %rd256, 31;
	st.global.u32 	[%rd89+3813376], %rd257;
	cvt.s64.s32 	%rd258, %r3858;
	mad.lo.s64 	%rd259, %rd258, 37823192465408, 1073741824;
	shr.u64 	%rd260, %rd259, 31;
	cvt.u32.u64 	%r4121, %rd260;
	add.s32 	%r4122, %r4071, %r4121;
	max.s32 	%r4123, %r4122, 0;
	mul.wide.u32 	%rd261, %r4123, 2107679426;
	add.s64 	%rd262, %rd261, 1073741824;
	shr.u64 	%rd263, %rd262, 31;
	st.global.u32 	[%rd89+3813380], %rd263;
	cvt.s64.s32 	%rd264, %r3862;
	mad.lo.s64 	%rd265, %rd264, 37823192465408, 1073741824;
	shr.u64 	%rd266, %rd265, 31;
	cvt.u32.u64 	%r4124, %rd266;
	add.s32 	%r4125, %r4075, %r4124;
	max.s32 	%r4126, %r4125, 0;
	mul.wide.u32 	%rd267, %r4126, 2107679426;
	add.s64 	%rd268, %rd267, 1073741824;
	shr.u64 	%rd269, %rd268, 31;
	st.global.u32 	[%rd89+3813384], %rd269;
	cvt.s64.s32 	%rd270, %r3866;
	mad.lo.s64 	%rd271, %rd270, 37823192465408, 1073741824;
	shr.u64 	%rd272, %rd271, 31;
	cvt.u32.u64 	%r4127, %rd272;
	add.s32 	%r4128, %r4079, %r4127;
	max.s32 	%r4129, %r4128, 0;
	mul.wide.u32 	%rd273, %r4129, 2107679426;
	add.s64 	%rd274, %rd273, 1073741824;
	shr.u64 	%rd275, %rd274, 31;
	st.global.u32 	[%rd89+3813388], %rd275;
	cvt.s64.s32 	%rd276, %r3870;
	mad.lo.s64 	%rd277, %rd276, 37823192465408, 1073741824;
	shr.u64 	%rd278, %rd277, 31;
	cvt.u32.u64 	%r4130, %rd278;
	add.s32 	%r4131, %r4019, %r4130;
	max.s32 	%r4132, %r4131, 0;
	mul.wide.u32 	%rd279, %r4132, 2107679426;
	add.s64 	%rd280, %rd279, 1073741824;
	shr.u64 	%rd281, %rd280, 31;
	st.global.u32 	[%rd89+6422528], %rd281;
	cvt.s64.s32 	%rd282, %r3874;
	mad.lo.s64 	%rd283, %rd282, 37823192465408, 1073741824;
	shr.u64 	%rd284, %rd283, 31;
	cvt.u32.u64 	%r4133, %rd284;
	add.s32 	%r4134, %r4023, %r4133;
	max.s32 	%r4135, %r4134, 0;
	mul.wide.u32 	%rd285, %r4135, 2107679426;
	add.s64 	%rd286, %rd285, 1073741824;
	shr.u64 	%rd287, %rd286, 31;
	st.global.u32 	[%rd89+6422532], %rd287;
	cvt.s64.s32 	%rd288, %r3878;
	mad.lo.s64 	%rd289, %rd288, 37823192465408, 1073741824;
	shr.u64 	%rd290, %rd289, 31;
	cvt.u32.u64 	%r4136, %rd290;
	add.s32 	%r4137, %r4027, %r4136;
	max.s32 	%r4138, %r4137, 0;
	mul.wide.u32 	%rd291, %r4138, 2107679426;
	add.s64 	%rd292, %rd291, 1073741824;
	shr.u64 	%rd293, %rd292, 31;
	st.global.u32 	[%rd89+6422536], %rd293;
	cvt.s64.s32 	%rd294, %r3882;
	mad.lo.s64 	%rd295, %rd294, 37823192465408, 1073741824;
	shr.u64 	%rd296, %rd295, 31;
	cvt.u32.u64 	%r4139, %rd296;
	add.s32 	%r4140, %r4031, %r4139;
	max.s32 	%r4141, %r4140, 0;
	mul.wide.u32 	%rd297, %r4141, 2107679426;
	add.s64 	%rd298, %rd297, 1073741824;
	shr.u64 	%rd299, %rd298, 31;
	st.global.u32 	[%rd89+6422540], %rd299;
	cvt.s64.s32 	%rd300, %r3886;
	mad.lo.s64 	%rd301, %rd300, 37823192465408, 1073741824;
	shr.u64 	%rd302, %rd301, 31;
	cvt.u32.u64 	%r4142, %rd302;
	add.s32 	%r4143, %r4035, %r4142;
	max.s32 	%r4144, %r4143, 0;
	mul.wide.u32 	%rd303, %r4144, 2107679426;
	add.s64 	%rd304, %rd303, 1073741824;
	shr.u64 	%rd305, %rd304, 31;
	st.global.u32 	[%rd89+6623232], %rd305;
	cvt.s64.s32 	%rd306, %r3890;
	mad.lo.s64 	%rd307, %rd306, 37823192465408, 1073741824;
	shr.u64 	%rd308, %rd307, 31;
	cvt.u32.u64 	%r4145, %rd308;
	add.s32 	%r4146, %r4039, %r4145;
	max.s32 	%r4147, %r4146, 0;
	mul.wide.u32 	%rd309, %r4147, 2107679426;
	add.s64 	%rd310, %rd309, 1073741824;
	shr.u64 	%rd311, %rd310, 31;
	st.global.u32 	[%rd89+6623236], %rd311;
	cvt.s64.s32 	%rd312, %r3894;
	mad.lo.s64 	%rd313, %rd312, 37823192465408, 1073741824;
	shr.u64 	%rd314, %rd313, 31;
	cvt.u32.u64 	%r4148, %rd314;
	add.s32 	%r4149, %r4043, %r4148;
	max.s32 	%r4150, %r4149, 0;
	mul.wide.u32 	%rd315, %r4150, 2107679426;
	add.s64 	%rd316, %rd315, 1073741824;
	shr.u64 	%rd317, %rd316, 31;
	st.global.u32 	[%rd89+6623240], %rd317;
	cvt.s64.s32 	%rd318, %r3898;
	mad.lo.s64 	%rd319, %rd318, 37823192465408, 1073741824;
	shr.u64 	%rd320, %rd319, 31;
	cvt.u32.u64 	%r4151, %rd320;
	add.s32 	%r4152, %r4047, %r4151;
	max.s32 	%r4153, %r4152, 0;
	mul.wide.u32 	%rd321, %r4153, 2107679426;
	add.s64 	%rd322, %rd321, 1073741824;
	shr.u64 	%rd323, %rd322, 31;
	st.global.u32 	[%rd89+6623244], %rd323;
	cvt.s64.s32 	%rd324, %r3902;
	mad.lo.s64 	%rd325, %rd324, 37823192465408, 1073741824;
	shr.u64 	%rd326, %rd325, 31;
	cvt.u32.u64 	%r4154, %rd326;
	add.s32 	%r4155, %r4051, %r4154;
	max.s32 	%r4156, %r4155, 0;
	mul.wide.u32 	%rd327, %r4156, 2107679426;
	add.s64 	%rd328, %rd327, 1073741824;
	shr.u64 	%rd329, %rd328, 31;
	st.global.u32 	[%rd89+6823936], %rd329;
	cvt.s64.s32 	%rd330, %r3906;
	mad.lo.s64 	%rd331, %rd330, 37823192465408, 1073741824;
	shr.u64 	%rd332, %rd331, 31;
	cvt.u32.u64 	%r4157, %rd332;
	add.s32 	%r4158, %r4055, %r4157;
	max.s32 	%r4159, %r4158, 0;
	mul.wide.u32 	%rd333, %r4159, 2107679426;
	add.s64 	%rd334, %rd333, 1073741824;
	shr.u64 	%rd335, %rd334, 31;
	st.global.u32 	[%rd89+6823940], %rd335;
	cvt.s64.s32 	%rd336, %r3910;
	mad.lo.s64 	%rd337, %rd336, 37823192465408, 1073741824;
	shr.u64 	%rd338, %rd337, 31;
	cvt.u32.u64 	%r4160, %rd338;
	add.s32 	%r4161, %r4059, %r4160;
	max.s32 	%r4162, %r4161, 0;
	mul.wide.u32 	%rd339, %r4162, 2107679426;
	add.s64 	%rd340, %rd339, 1073741824;
	shr.u64 	%rd341, %rd340, 31;
	st.global.u32 	[%rd89+6823944], %rd341;
	cvt.s64.s32 	%rd342, %r3914;
	mad.lo.s64 	%rd343, %rd342, 37823192465408, 1073741824;
	shr.u64 	%rd344, %rd343, 31;
	cvt.u32.u64 	%r4163, %rd344;
	add.s32 	%r4164, %r4063, %r4163;
	max.s32 	%r4165, %r4164, 0;
	mul.wide.u32 	%rd345, %r4165, 2107679426;
	add.s64 	%rd346, %rd345, 1073741824;
	shr.u64 	%rd347, %rd346, 31;
	st.global.u32 	[%rd89+6823948], %rd347;
	cvt.s64.s32 	%rd348, %r3918;
	mad.lo.s64 	%rd349, %rd348, 37823192465408, 1073741824;
	shr.u64 	%rd350, %rd349, 31;
	cvt.u32.u64 	%r4166, %rd350;
	add.s32 	%r4167, %r4067, %r4166;
	max.s32 	%r4168, %r4167, 0;
	mul.wide.u32 	%rd351, %r4168, 2107679426;
	add.s64 	%rd352, %rd351, 1073741824;
	shr.u64 	%rd353, %rd352, 31;
	st.global.u32 	[%rd89+7024640], %rd353;
	cvt.s64.s32 	%rd354, %r3922;
	mad.lo.s64 	%rd355, %rd354, 37823192465408, 1073741824;
	shr.u64 	%rd356, %rd355, 31;
	cvt.u32.u64 	%r4169, %rd356;
	add.s32 	%r4170, %r4071, %r4169;
	max.s32 	%r4171, %r4170, 0;
	mul.wide.u32 	%rd357, %r4171, 2107679426;
	add.s64 	%rd358, %rd357, 1073741824;
	shr.u64 	%rd359, %rd358, 31;
	st.global.u32 	[%rd89+7024644], %rd359;
	cvt.s64.s32 	%rd360, %r3926;
	mad.lo.s64 	%rd361, %rd360, 37823192465408, 1073741824;
	shr.u64 	%rd362, %rd361, 31;
	cvt.u32.u64 	%r4172, %rd362;
	add.s32 	%r4173, %r4075, %r4172;
	max.s32 	%r4174, %r4173, 0;
	mul.wide.u32 	%rd363, %r4174, 2107679426;
	add.s64 	%rd364, %rd363, 1073741824;
	shr.u64 	%rd365, %rd364, 31;
	st.global.u32 	[%rd89+7024648], %rd365;
	cvt.s64.s32 	%rd366, %r3930;
	mad.lo.s64 	%rd367, %rd366, 37823192465408, 1073741824;
	shr.u64 	%rd368, %rd367, 31;
	cvt.u32.u64 	%r4175, %rd368;
	add.s32 	%r4176, %r4079, %r4175;
	max.s32 	%r4177, %r4176, 0;
	mul.wide.u32 	%rd369, %r4177, 2107679426;
	add.s64 	%rd370, %rd369, 1073741824;
	shr.u64 	%rd371, %rd370, 31;
	st.global.u32 	[%rd89+7024652], %rd371;
	cvt.s64.s32 	%rd372, %r3934;
	mad.lo.s64 	%rd373, %rd372, 37823192465408, 1073741824;
	shr.u64 	%rd374, %rd373, 31;
	cvt.u32.u64 	%r4178, %rd374;
	add.s32 	%r4179, %r4019, %r4178;
	max.s32 	%r4180, %r4179, 0;
	mul.wide.u32 	%rd375, %r4180, 2107679426;
	add.s64 	%rd376, %rd375, 1073741824;
	shr.u64 	%rd377, %rd376, 31;
	st.global.u32 	[%rd89+9633792], %rd377;
	cvt.s64.s32 	%rd378, %r3938;
	mad.lo.s64 	%rd379, %rd378, 37823192465408, 1073741824;
	shr.u64 	%rd380, %rd379, 31;
	cvt.u32.u64 	%r4181, %rd380;
	add.s32 	%r4182, %r4023, %r4181;
	max.s32 	%r4183, %r4182, 0;
	mul.wide.u32 	%rd381, %r4183, 2107679426;
	add.s64 	%rd382, %rd381, 1073741824;
	shr.u64 	%rd383, %rd382, 31;
	st.global.u32 	[%rd89+9633796], %rd383;
	cvt.s64.s32 	%rd384, %r3942;
	mad.lo.s64 	%rd385, %rd384, 37823192465408, 1073741824;
	shr.u64 	%rd386, %rd385, 31;
	cvt.u32.u64 	%r4184, %rd386;
	add.s32 	%r4185, %r4027, %r4184;
	max.s32 	%r4186, %r4185, 0;
	mul.wide.u32 	%rd387, %r4186, 2107679426;
	add.s64 	%rd388, %rd387, 1073741824;
	shr.u64 	%rd389, %rd388, 31;
	st.global.u32 	[%rd89+9633800], %rd389;
	cvt.s64.s32 	%rd390, %r3946;
	mad.lo.s64 	%rd391, %rd390, 37823192465408, 1073741824;
	shr.u64 	%rd392, %rd391, 31;
	cvt.u32.u64 	%r4187, %rd392;
	add.s32 	%r4188, %r4031, %r4187;
	max.s32 	%r4189, %r4188, 0;
	mul.wide.u32 	%rd393, %r4189, 2107679426;
	add.s64 	%rd394, %rd393, 1073741824;
	shr.u64 	%rd395, %rd394, 31;
	st.global.u32 	[%rd89+9633804], %rd395;
	cvt.s64.s32 	%rd396, %r3950;
	mad.lo.s64 	%rd397, %rd396, 37823192465408, 1073741824;
	shr.u64 	%rd398, %rd397, 31;
	cvt.u32.u64 	%r4190, %rd398;
	add.s32 	%r4191, %r4035, %r4190;
	max.s32 	%r4192, %r4191, 0;
	mul.wide.u32 	%rd399, %r4192, 2107679426;
	add.s64 	%rd400, %rd399, 1073741824;
	shr.u64 	%rd401, %rd400, 31;
	st.global.u32 	[%rd89+9834496], %rd401;
	cvt.s64.s32 	%rd402, %r3954;
	mad.lo.s64 	%rd403, %rd402, 37823192465408, 1073741824;
	shr.u64 	%rd404, %rd403, 31;
	cvt.u32.u64 	%r4193, %rd404;
	add.s32 	%r4194, %r4039, %r4193;
	max.s32 	%r4195, %r4194, 0;
	mul.wide.u32 	%rd405, %r4195, 2107679426;
	add.s64 	%rd406, %rd405, 1073741824;
	shr.u64 	%rd407, %rd406, 31;
	st.global.u32 	[%rd89+9834500], %rd407;
	cvt.s64.s32 	%rd408, %r3958;
	mad.lo.s64 	%rd409, %rd408, 37823192465408, 1073741824;
	shr.u64 	%rd410, %rd409, 31;
	cvt.u32.u64 	%r4196, %rd410;
	add.s32 	%r4197, %r4043, %r4196;
	max.s32 	%r4198, %r4197, 0;
	mul.wide.u32 	%rd411, %r4198, 2107679426;
	add.s64 	%rd412, %rd411, 1073741824;
	shr.u64 	%rd413, %rd412, 31;
	st.global.u32 	[%rd89+9834504], %rd413;
	cvt.s64.s32 	%rd414, %r3962;
	mad.lo.s64 	%rd415, %rd414, 37823192465408, 1073741824;
	shr.u64 	%rd416, %rd415, 31;
	cvt.u32.u64 	%r4199, %rd416;
	add.s32 	%r4200, %r4047, %r4199;
	max.s32 	%r4201, %r4200, 0;
	mul.wide.u32 	%rd417, %r4201, 2107679426;
	add.s64 	%rd418, %rd417, 1073741824;
	shr.u64 	%rd419, %rd418, 31;
	st.global.u32 	[%rd89+9834508], %rd419;
	cvt.s64.s32 	%rd420, %r3966;
	mad.lo.s64 	%rd421, %rd420, 37823192465408, 1073741824;
	shr.u64 	%rd422, %rd421, 31;
	cvt.u32.u64 	%r4202, %rd422;
	add.s32 	%r4203, %r4051, %r4202;
	max.s32 	%r4204, %r4203, 0;
	mul.wide.u32 	%rd423, %r4204, 2107679426;
	add.s64 	%rd424, %rd423, 1073741824;
	shr.u64 	%rd425, %rd424, 31;
	st.global.u32 	[%rd89+10035200], %rd425;
	cvt.s64.s32 	%rd426, %r3970;
	mad.lo.s64 	%rd427, %rd426, 37823192465408, 1073741824;
	shr.u64 	%rd428, %rd427, 31;
	cvt.u32.u64 	%r4205, %rd428;
	add.s32 	%r4206, %r4055, %r4205;
	max.s32 	%r4207, %r4206, 0;
	mul.wide.u32 	%rd429, %r4207, 2107679426;
	add.s64 	%rd430, %rd429, 1073741824;
	shr.u64 	%rd431, %rd430, 31;
	st.global.u32 	[%rd89+10035204], %rd431;
	cvt.s64.s32 	%rd432, %r3974;
	mad.lo.s64 	%rd433, %rd432, 37823192465408, 1073741824;
	shr.u64 	%rd434, %rd433, 31;
	cvt.u32.u64 	%r4208, %rd434;
	add.s32 	%r4209, %r4059, %r4208;
	max.s32 	%r4210, %r4209, 0;
	mul.wide.u32 	%rd435, %r4210, 2107679426;
	add.s64 	%rd436, %rd435, 1073741824;
	shr.u64 	%rd437, %rd436, 31;
	st.global.u32 	[%rd89+10035208], %rd437;
	cvt.s64.s32 	%rd438, %r3978;
	mad.lo.s64 	%rd439, %rd438, 37823192465408, 1073741824;
	shr.u64 	%rd440, %rd439, 31;
	cvt.u32.u64 	%r4211, %rd440;
	add.s32 	%r4212, %r4063, %r4211;
	max.s32 	%r4213, %r4212, 0;
	mul.wide.u32 	%rd441, %r4213, 2107679426;
	add.s64 	%rd442, %rd441, 1073741824;
	shr.u64 	%rd443, %rd442, 31;
	st.global.u32 	[%rd89+10035212], %rd443;
	cvt.s64.s32 	%rd444, %r3982;
	mad.lo.s64 	%rd445, %rd444, 37823192465408, 1073741824;
	shr.u64 	%rd446, %rd445, 31;
	cvt.u32.u64 	%r4214, %rd446;
	add.s32 	%r4215, %r4067, %r4214;
	max.s32 	%r4216, %r4215, 0;
	mul.wide.u32 	%rd447, %r4216, 2107679426;
	add.s64 	%rd448, %rd447, 1073741824;
	shr.u64 	%rd449, %rd448, 31;
	st.global.u32 	[%rd89+10235904], %rd449;
	cvt.s64.s32 	%rd450, %r3986;
	mad.lo.s64 	%rd451, %rd450, 37823192465408, 1073741824;
	shr.u64 	%rd452, %rd451, 31;
	cvt.u32.u64 	%r4217, %rd452;
	add.s32 	%r4218, %r4071, %r4217;
	max.s32 	%r4219, %r4218, 0;
	mul.wide.u32 	%rd453, %r4219, 2107679426;
	add.s64 	%rd454, %rd453, 1073741824;
	shr.u64 	%rd455, %rd454, 31;
	st.global.u32 	[%rd89+10235908], %rd455;
	cvt.s64.s32 	%rd456, %r3990;
	mad.lo.s64 	%rd457, %rd456, 37823192465408, 1073741824;
	shr.u64 	%rd458, %rd457, 31;
	cvt.u32.u64 	%r4220, %rd458;
	add.s32 	%r4221, %r4075, %r4220;
	max.s32 	%r4222, %r4221, 0;
	mul.wide.u32 	%rd459, %r4222, 2107679426;
	add.s64 	%rd460, %rd459, 1073741824;
	shr.u64 	%rd461, %rd460, 31;
	st.global.u32 	[%rd89+10235912], %rd461;
	cvt.s64.s32 	%rd462, %r3994;
	mad.lo.s64 	%rd463, %rd462, 37823192465408, 1073741824;
	shr.u64 	%rd464, %rd463, 31;
	cvt.u32.u64 	%r4223, %rd464;
	add.s32 	%r4224, %r4079, %r4223;
	max.s32 	%r4225, %r4224, 0;
	mul.wide.u32 	%rd465, %r4225, 2107679426;
	add.s64 	%rd466, %rd465, 1073741824;
	shr.u64 	%rd467, %rd466, 31;
	st.global.u32 	[%rd89+10235916], %rd467;
	ret;

}
	// .globl	fused_cast_fixed_point_multiply_nn_conv2d_cast_fixed_point_multiply_add_cast_fix_1476761249106760241__2_kernel0
.visible .entry fused_cast_fixed_point_multiply_nn_conv2d_cast_fixed_point_multiply_add_cast_fix_1476761249106760241__2_kernel0(
	.param .u64 .ptr .align 1 fused_cast_fixed_point_multiply_nn_conv2d_cast_fixed_point_multiply_add_cast_fix_1476761249106760241__2_kernel0_param_0,
	.param .u64 .ptr .align 1 fused_cast_fixed_point_multiply_nn_conv2d_cast_fixed_point_multiply_add_cast_fix_1476761249106760241__2_kernel0_param_1,
	.param .u64 .ptr .align 1 fused_cast_fixed_point_multiply_nn_conv2d_cast_fixed_point_multiply_add_cast_fix_1476761249106760241__2_kernel0_param_2,
	.param .u64 .ptr .align 1 fused_cast_fixed_point_multiply_nn_conv2d_cast_fixed_point_multiply_add_cast_fix_1476761249106760241__2_kernel0_param_3,
	.param .u64 .ptr .align 1 fused_cast_fixed_point_multiply_nn_conv2d_cast_fixed_point_multiply_add_cast_fix_1476761249106760241__2_kernel0_param_4
)
{
	.reg .pred 	%p<60>;
	.reg .b16 	%rs<50>;
	.reg .b32 	%r<2786>;
	.reg .b64 	%rd<379>;
	// demoted variable
	.shared .align 4 .b8 _ZZ111fused_cast_fixed_point_multiply_nn_conv2d_cast_fixed_point_multiply_add_cast_fix_1476761249106760241__2_kernel0E15pad_data_shared[800];
	// demoted variable
	.shared .align 4 .b8 _ZZ111fused_cast_fixed_point_multiply_nn_conv2d_cast_fixed_point_multiply_add_cast_fix_1476761249106760241__2_kernel0E18placeholder_shared[2304];
	ld.param.u64 	%rd24, [fused_cast_fixed_point_multiply_nn_conv2d_cast_fixed_point_multiply_add_cast_fix_1476761249106760241__2_kernel0_param_0];
	ld.param.u64 	%rd25, [fused_cast_fixed_point_multiply_nn_conv2d_cast_fixed_point_multiply_add_cast_fix_1476761249106760241__2_kernel0_param_1];
	cvta.to.global.u64 	%rd1, %rd25;
	cvta.to.global.u64 	%rd2, %rd24;
	mov.u32 	%r1, %tid.y;
	shl.b32 	%r92, %r1, 3;
	mov.u32 	%r2, %tid.x;
	add.s32 	%r3, %r92, %r2;
	setp.gt.u32 	%p6, %r3, 99;
	setp.gt.u32 	%p7, %r1, 12;
	or.pred  	%p8, %p7, %p6;
	@%p8 bra 	$L__BB11_5;
	mov.u32 	%r4, %ctaid.x;
	mul.hi.u32 	%r94, %r4, -1840700269;
	shr.u32 	%r5, %r94, 2;
	shl.b32 	%r95, %r5, 3;
	cvt.u16.u32 	%rs1, %r3;
	mul.lo.s16 	%rs7, %rs1, 205;
	shr.u16 	%rs8, %rs7, 11;
	cvt.u32.u16 	%r6, %rs8;
	or.b32  	%r96, %r95, %r6;
	setp.eq.s32 	%p9, %r96, 0;
	add.s32 	%r97, %r95, %r6;
	setp.gt.u32 	%p10, %r97, 56;
	mov.b32 	%r2751, 0;
	or.pred  	%p11, %p9, %p10;
	@%p11 bra 	$L__BB11_4;
	mul.lo.s32 	%r102, %r5, 7;
	sub.s32 	%r7, %r4, %r102;
	shl.b32 	%r103, %r7, 3;
	and.b16  	%rs9, %rs1, 255;
	mul.lo.s16 	%rs10, %rs9, 205;
	shr.u16 	%rs11, %rs10, 11;
	mul.lo.s16 	%rs12, %rs11, 10;
	sub.s16 	%rs13, %rs1, %rs12;
	cvt.u32.u16 	%r104, %rs13;
	and.b32  	%r8, %r104, 255;
	or.b32  	%r105, %r103, %r8;
	setp.eq.s32 	%p12, %r105, 0;
	add.s32 	%r106, %r103, %r8;
	setp.gt.u32 	%p13, %r106, 56;
	or.pred  	%p14, %p12, %p13;
	@%p14 bra 	$L__BB11_4;
	mov.u32 	%r108, %ctaid.z;
	mul.lo.s32 	%r109, %r5, 1792;
	shl.b32 	%r110, %r7, 5;
	shl.b32 	%r111, %r8, 2;
	mad.lo.s32 	%r112, %r108, 200704, %r109;
	add.s32 	%r113, %r112, %r110;
	mad.lo.s32 	%r114, %r6, 224, %r113;
	add.s32 	%r115, %r114, %r111;
	add.s32 	%r116, %r115, -228;
	cvt.s64.s32 	%rd26, %r116;
	add.s64 	%rd27, %rd2, %rd26;
	ld.global.nc.u32 	%r2751, [%rd27];
$L__BB11_4:
	shl.b32 	%r117, %r1, 5;
	shl.b32 	%r118, %r2, 2;
	add.s32 	%r119, %r117, %r118;
	mov.u32 	%r120, _ZZ111fused_cast_fixed_point_multiply_nn_conv2d_cast_fixed_point_multiply_add_cast_fix_1476761249106760241__2_kernel0E15pad_data_shared;
	add.s32 	%r121, %r120, %r119;
	st.shared.u32 	[%r121], %r2751;
$L__BB11_5:
	mov.u32 	%r123, %ctaid.x;
	mul.hi.u32 	%r124, %r123, -1840700269;
	shr.u32 	%r125, %r124, 2;
	shl.b32 	%r126, %r125, 3;
	cvt.u16.u32 	%rs14, %r3;
	and.b16  	%rs15, %rs14, 255;
	mul.lo.s16 	%rs16, %rs15, 205;
	shr.u16 	%rs17, %rs16, 11;
	cvt.u32.u16 	%r128, %rs17;
	or.b32  	%r129, %r126, %r128;
	setp.eq.s32 	%p15, %r129, 0;
	add.s32 	%r130, %r126, %r128;
	setp.gt.u32 	%p16, %r130, 56;
	mul.lo.s32 	%r131, %r125, 7;
	sub.s32 	%r12, %r123, %r131;
	shl.b32 	%r132, %r12, 3;
	mul.lo.s16 	%rs18, %rs17, 10;
	sub.s16 	%rs19, %rs14, %rs18;
	cvt.u32.u16 	%r133, %rs19;
	and.b32  	%r134, %r133, 255;
	or.b32  	%r135, %r132, %r134;
	setp.eq.s32 	%p17, %r135, 0;
	or.pred  	%p18, %p15, %p17;
	add.s32 	%r137, %r132, %r134;
	setp.gt.u32 	%p19, %r137, 56;
	mov.u32 	%r139, %ctaid.z;
	mul.lo.s32 	%r13, %r139, 200704;
	shl.b32 	%r141, %r1, 5;
	shl.b32 	%r14, %r2, 2;
	add.s32 	%r15, %r14, %r141;
	shl.b32 	%r142, %r1, 1;
	shr.u32 	%r143, %r2, 2;
	add.s32 	%r144, %r143, %r142;
	and.b32  	%r16, %r14, 12;
	or.pred  	%p20, %p18, %p16;
	or.pred  	%p1, %p20, %p19;
	setp.lt.u32 	%p21, %r144, 144;
	setp.lt.u32 	%p22, %r3, 576;
	and.pred  	%p23, %p21, %p22;
	setp.lt.u32 	%p24, %r1, 72;
	and.pred  	%p2, %p23, %p24;
	cvt.u16.u32 	%rs20, %r144;
	and.b16  	%rs21, %rs20, 255;
	mul.lo.s16 	%rs22, %rs21, 57;
	shr.u16 	%rs23, %rs22, 9;
	mul.wide.u16 	%r17, %rs23, 2304;
	mul.lo.s16 	%rs24, %rs23, 9;
	sub.s16 	%rs25, %rs20, %rs24;
	shl.b16 	%rs2, %rs25, 4;
	cvt.u32.u16 	%r145, %rs2;
	and.b32  	%r146, %r145, 240;
	mov.u32 	%r147, _ZZ111fused_cast_fixed_point_multiply_nn_conv2d_cast_fixed_point_multiply_add_cast_fix_1476761249106760241__2_kernel0E18placeholder_shared;
	add.s32 	%r18, %r147, %r15;
	setp.lt.u32 	%p25, %r144, 112;
	setp.lt.u32 	%p26, %r3, 448;
	and.pred  	%p27, %p25, %p26;
	setp.lt.u32 	%p28, %r1, 56;
	and.pred  	%p3, %p27, %p28;
	add.s16 	%rs26, %rs20, 32;
	and.b16  	%rs27, %rs26, 255;
	mul.lo.s16 	%rs28, %rs27, 57;
	shr.u16 	%rs29, %rs28, 9;
	mul.wide.u16 	%r19, %rs29, 2304;
	mul.lo.s16 	%rs30, %rs29, 9;
	sub.s16 	%rs31, %rs26, %rs30;
	shl.b16 	%rs3, %rs31, 4;
	cvt.u32.u16 	%r148, %rs3;
	and.b32  	%r149, %r148, 240;
	setp.lt.u32 	%p29, %r144, 80;
	setp.lt.u32 	%p30, %r3, 320;
	and.pred  	%p31, %p29, %p30;
	setp.lt.u32 	%p32, %r1, 40;
	and.pred  	%p4, %p31, %p32;
	add.s16 	%rs32, %rs20, 64;
	and.b16  	%rs33, %rs32, 255;
	mul.lo.s16 	%rs34, %rs33, 57;
	shr.u16 	%rs35, %rs34, 9;
	mul.wide.u16 	%r20, %rs35, 2304;
	mul.lo.s16 	%rs36, %rs35, 9;
	sub.s16 	%rs37, %rs32, %rs36;
	shl.b16 	%rs4, %rs37, 4;
	cvt.u32.u16 	%r150, %rs4;
	and.b32  	%r151, %r150, 240;
	setp.lt.u32 	%p33, %r144, 48;
	setp.lt.u32 	%p34, %r3, 192;
	and.pred  	%p35, %p33, %p34;
	setp.lt.u32 	%p36, %r1, 24;
	and.pred  	%p5, %p35, %p36;
	add.s16 	%rs38, %rs20, 96;
	and.b16  	%rs39, %rs38, 255;
	mul.lo.s16 	%rs40, %rs39, 57;
	shr.u16 	%rs41, %rs40, 9;
	mul.wide.u16 	%r21, %rs41, 2304;
	mul.lo.s16 	%rs42, %rs41, 9;
	sub.s16 	%rs43, %rs38, %rs42;
	shl.b16 	%rs5, %rs43, 4;
	cvt.u32.u16 	%r152, %rs5;
	and.b32  	%r153, %r152, 240;
	xor.b16  	%rs44, %rs20, 128;
	and.b16  	%rs45, %rs44, 255;
	mul.lo.s16 	%rs46, %rs45, 57;
	shr.u16 	%rs47, %rs46, 9;
	mul.wide.u16 	%r22, %rs47, 2304;
	mul.lo.s16 	%rs48, %rs47, 9;
	sub.s16 	%rs49, %rs20, %rs48;
	shl.b16 	%rs6, %rs49, 4;
	cvt.u32.u16 	%r154, %rs6;
	and.b32  	%r155, %r154, 240;
	mad.lo.s32 	%r23, %r1, 144, %r147;
	or.b32  	%r156, %r22, %r16;
	or.b32  	%r157, %r156, %r155;
	cvt.u64.u32 	%rd28, %r157;
	add.s64 	%rd378, %rd1, %rd28;
	or.b32  	%r158, %r21, %r16;
	or.b32  	%r159, %r158, %r153;
	cvt.u64.u32 	%rd29, %r159;
	add.s64 	%rd377, %rd1, %rd29;
	or.b32  	%r160, %r20, %r16;
	or.b32  	%r161, %r160, %r151;
	cvt.u64.u32 	%rd30, %r161;
	add.s64 	%rd376, %rd1, %rd30;
	or.b32  	%r162, %r19, %r16;
	or.b32  	%r163, %r162, %r149;
	cvt.u64.u32 	%rd31, %r163;
	add.s64 	%rd375, %rd1, %rd31;
	or.b32  	%r164, %r17, %r16;
	or.b32  	%r165, %r164, %r146;
	cvt.u64.u32 	%rd32, %r165;
	add.s64 	%rd374, %rd1, %rd32;
	and.b32  	%r166, %r3, 255;
	mul.hi.u32 	%r167, %r166, 429496730;
	mul.wide.u32 	%rd33, %r167, 224;
	mul.wide.u32 	%rd34, %r134, 4;
	add.s64 	%rd35, %rd33, %rd34;
	mad.lo.s32 	%r168, %r125, 1568, %r13;
	shl.b32 	%r169, %r123, 5;
	add.s32 	%r170, %r168, %r169;
	cvt.u64.u32 	%rd36, %r170;
	add.s64 	%rd37, %rd35, %rd36;
	add.s64 	%rd38, %rd37, %rd2;
	add.s64 	%rd373, %rd38, 12316;
	mov.b32 	%r2752, 0;
	mov.u32 	%r2753, %r2752;
	mov.u32 	%r2754, %r2752;
	mov.u32 	%r2755, %r2752;
	mov.u32 	%r2756, %r2752;
	mov.u32 	%r2757, %r2752;
	mov.u32 	%r2758, %r2752;
	mov.u32 	%r2759, %r2752;
	mov.u32 	%r2760, %r2752;
	mov.u32 	%r2761, %r2752;
	mov.u32 	%r2762, %r2752;
	mov.u32 	%r2763, %r2752;
	mov.u32 	%r2764, %r2752;
	mov.u32 	%r2765, %r2752;
	mov.u32 	%r2766, %r2752;
	mov.u32 	%r2767, %r2752;
	mov.u32 	%r2768, %r2752;
	mov.u32 	%r2769, %r2752;
	mov.u32 	%r2770, %r2752;
	mov.u32 	%r2771, %r2752;
	mov.u32 	%r2772, %r2752;
	mov.u32 	%r2773, %r2752;
	mov.u32 	%r2774, %r2752;
	mov.u32 	%r2775, %r2752;
	mov.u32 	%r2776, %r2752;
	mov.u32 	%r2777, %r2752;
	mov.u32 	%r2778, %r2752;
	mov.u32 	%r2779, %r2752;
	mov.u32 	%r2780, %r2752;
	mov.u32 	%r2781, %r2752;
	mov.u32 	%r2782, %r2752;
	mov.u32 	%r2783, %r2752;
	mov.u32 	%r2784, %r2752;
$L__BB11_6:
	bar.sync 	0;
	setp.gt.u32 	%p37, %r1, 12;
	shl.b32 	%r171, %r1, 3;
	mov.u32 	%r172, %tid.x;
	add.s32 	%r173, %r171, %r172;
	setp.gt.u32 	%p38, %r173, 99;
	or.pred  	%p39, %p37, %p38;
	@%p39 bra 	$L__BB11_10;
	mov.b32 	%r2785, 0;
	@%p1 bra 	$L__BB11_9;
	ld.global.nc.u32 	%r2785, [%rd373];
$L__BB11_9:
	not.b32 	%r175, %r2784;
	and.b32  	%r176, %r175, 1;
	mad.lo.s32 	%r177, %r176, 400, %r15;
	mov.u32 	%r178, _ZZ111fused_cast_fixed_point_multiply_nn_conv2d_cast_fixed_point_multiply_add_cast_fix_1476761249106760241__2_kernel0E15pad_data_shared;
	add.s32 	%r179, %r178, %r177;
	st.shared.u32 	[%r179], %r2785;
$L__BB11_10:
	not.pred 	%p40, %p2;
	@%p40 bra 	$L__BB11_12;
	ld.global.nc.u32 	%r180, [%rd374];
	st.shared.u32 	[%r18], %r180;
$L__BB11_12:
	not.pred 	%p41, %p3;
	@%p41 bra 	$L__BB11_14;
	ld.global.nc.u32 	%r181, [%rd375];
	st.shared.u32 	[%r18+512], %r181;
$L__BB11_14:
	not.pred 	%p42, %p4;
	@%p42 bra 	$L__BB11_16;
	ld.global.nc.u32 	%r182, [%rd376];
	st.shared.u32 	[%r18+1024], %r182;
$L__BB11_16:
	not.pred 	%p43, %p5;
	@%p43 bra 	$L__BB11_18;
	ld.global.nc.u32 	%r183, [%rd377];
	st.shared.u32 	[%r18+1536], %r183;
$L__BB11_18:
	mov.u32 	%r184, %tid.x;
	shr.u32 	%r185, %r184, 2;
	shl.b32 	%r187, %r1, 1;
	add.s32 	%r188, %r185, %r187;
	setp.gt.u32 	%p44, %r188, 15;
	shl.b32 	%r189, %r1, 3;
	add.s32 	%r190, %r189, %r184;
	setp.gt.u32 	%p45, %r190, 63;
	or.pred  	%p46, %p44, %p45;
	setp.gt.u32 	%p47, %r1, 7;
	or.pred  	%p48, %p46, %p47;
	@%p48 bra 	$L__BB11_20;
	ld.global.nc.u32 	%r192, [%rd378];
	st.shared.u32 	[%r18+2048], %r192;
$L__BB11_20:
	bar.sync 	0;
	and.b32  	%r1345, %r2784, 1;
	setp.eq.b32 	%p49, %r1345, 1;
	selp.b32 	%r1346, 400, 0, %p49;
	add.s32 	%r1347, %r1346, %r14;
	mov.u32 	%r1348, _ZZ111fused_cast_fixed_point_multiply_nn_conv2d_cast_fixed_point_multiply_add_cast_fix_1476761249106760241__2_kernel0E15pad_data_shared;
	add.s32 	%r1349, %r1348, %r1347;
	ld.shared.u32 	%r194, [%r1349];
	ld.shared.u32 	%r195, [%r23];
	// begin inline asm
	dp4a.s32.s32 %r193, %r194, %r195, %r2783;
	// end inline asm
	ld.shared.u32 	%r198, [%r1349];
	ld.shared.u32 	%r199, [%r23+4];
	// begin inline asm
	dp4a.s32.s32 %r197, %r198, %r199, %r2782;
	// end inline asm
	ld.shared.u32 	%r202, [%r1349];
	ld.shared.u32 	%r203, [%r23+8];
	// begin inline asm
	dp4a.s32.s32 %r201, %r202, %r203, %r2781;
	// end inline asm
	ld.shared.u32 	%r206, [%r1349];
	ld.shared.u32 	%r207, [%r23+12];
	// begin inline asm
	dp4a.s32.s32 %r205, %r206, %r207, %r2780;
	// end inline asm
	ld.shared.u32 	%r210, [%r1349+40];
	ld.shared.u32 	%r211, [%r23];
	// begin inline asm
	dp4a.s32.s32 %r209, %r210, %r211, %r2779;
	// end inline asm
	ld.shared.u32 	%r214, [%r1349+40];
	ld.shared.u32 	%r215, [%r23+4];
	// begin inline asm
	dp4a.s32.s32 %r213, %r214, %r215, %r2778;
	// end inline asm
	ld.shared.u32 	%r218, [%r1349+40];
	ld.shared.u32 	%r219, [%r23+8];
	// begin inline asm
	dp4a.s32.s32 %r217, %r218, %r219, %r2777;
	// end inline asm
	ld.shared.u32 	%r222, [%r1349+40];
	ld.shared.u32 	%r223, [%r23+12];
	// begin inline asm
	dp4a.s32.s32 %r221, %r222, %r223, %r2776;
	// end inline asm
	ld.shared.u32 	%r226, [%r1349+80];
	ld.shared.u32 	%r227, [%r23];
	// begin inline asm
	dp4a.s32.s32 %r225, %r226, %r227, %r2775;
	// end inline asm
	ld.shared.u32 	%r230, [%r1349+80];
	ld.shared.u32 	%r231, [%r23+4];
	// begin inline asm
	dp4a.s32.s32 %r229, %r230, %r231, %r2774;
	// end inline asm
	ld.shared.u32 	%r234, [%r1349+80];
	ld.shared.u32 	%r235, [%r23+8];
	// begin inline asm
	dp4a.s32.s32 %r233, %r234, %r235, %r2773;
	// end inline asm
	ld.shared.u32 	%r238, [%r1349+80];
	ld.shared.u32 	%r239, [%r23+12];
	// begin inline asm
	dp4a.s32.s32 %r237, %r238, %r239, %r2772;
	// end inline asm
	ld.shared.u32 	%r242, [%r1349+120];
	ld.shared.u32 	%r243, [%r23];
	// begin inline asm
	dp4a.s32.s32 %r241, %r242, %r243, %r2771;
	// end inline asm
	ld.shared.u32 	%r246, [%r1349+120];
	ld.shared.u32 	%r247, [%r23+4];
	// begin inline asm
	dp4a.s32.s32 %r245, %r246, %r247, %r2770;
	// end inline asm
	ld.shared.u32 	%r250, [%r1349+120];
	ld.shared.u32 	%r251, [%r23+8];
	// begin inline asm
	dp4a.s32.s32 %r249, %r250, %r251, %r2769;
	// end inline asm
	ld.shared.u32 	%r254, [%r1349+120];
	ld.shared.u32 	%r255, [%r23+12];
	// begin inline asm
	dp4a.s32.s32 %r253, %r254, %r255, %r2768;
	// end inline asm
	ld.shared.u32 	%r258, [%r1349+160];
	ld.shared.u32 	%r259, [%r23];
	// begin inline asm
	dp4a.s32.s32 %r257, %r258, %r259, %r2767;
	// end inline asm
	ld.shared.u32 	%r262, [%r1349+160];
	ld.shared.u32 	%r263, [%r23+4];
	// begin inline asm
	dp4a.s32.s32 %r261, %r262, %r263, %r2766;
	// end inline asm
	ld.shared.u32 	%r266, [%r1349+160];
	ld.shared.u32 	%r267, [%r23+8];
	// begin inline asm
	dp4a.s32.s32 %r265, %r266, %r267, %r2765;
	// end inline asm
	ld.shared.u32 	%r270, [%r1349+160];
	ld.shared.u32 	%r271, [%r23+12];
	// begin inline asm
	dp4a.s32.s32 %r269, %r270, %r271, %r2764;
	// end inline asm
	ld.shared.u32 	%r274, [%r1349+200];
	ld.shared.u32 	%r275, [%r23];
	// begin inline asm
	dp4a.s32.s32 %r273, %r274, %r275, %r2763;
	// end inline asm
	ld.shared.u32 	%r278, [%r1349+200];
	ld.shared.u32 	%r279, [%r23+4];
	// begin inline asm
	dp4a.s32.s32 %r277, %r278, %r279, %r2762;
	// end inline asm
	ld.shared.u32 	%r282, [%r1349+200];
	ld.shared.u32 	%r283, [%r23+8];
	// begin inline asm
	dp4a.s32.s32 %r281, %r282, %r283, %r2761;
	// end inline asm
	ld.shared.u32 	%r286, [%r1349+200];
	ld.shared.u32 	%r287, [%r23+12];
	// begin inline asm
	dp4a.s32.s32 %r285, %r286, %r287, %r2760;
	// end inline asm
	ld.shared.u32 	%r290, [%r1349+240];
	ld.shared.u32 	%r291, [%r23];
	// begin inline asm
	dp4a.s32.s32 %r289, %r290, %r291, %r2759;
	// end inline asm
	ld.shared.u32 	%r294, [%r1349+240];
	ld.shared.u32 	%r295, [%r23+4];
	// begin inline asm
	dp4a.s32.s32 %r293, %r294, %r295, %r2758;
	// end inline asm
	ld.shared.u32 	%r298, [%r1349+240];
	ld.shared.u32 	%r299, [%r23+8];
	// begin inline asm
	dp4a.s32.s32 %r297, %r298, %r299, %r2757;
	// end inline asm
	ld.shared.u32 	%r302, [%r1349+240];
	ld.shared.u32 	%r303, [%r23+12];
	// begin inline asm
	dp4a.s32.s32 %r301, %r302, %r303, %r2756;
	// end inline asm
	ld.shared.u32 	%r306, [%r1349+280];
	ld.shared.u32 	%r307, [%r23];
	// begin inline asm
	dp4a.s32.s32 %r305, %r306, %r307, %r2755;
	// end inline asm
	ld.shared.u32 	%r310, [%r1349+280];
	ld.shared.u32 	%r311, [%r23+4];
	// begin inline asm
	dp4a.s32.s32 %r309, %r310, %r311, %r2754;
	// end inline asm
	ld.shared.u32 	%r314, [%r1349+280];
	ld.shared.u32 	%r315, [%r23+8];
	// begin inline asm
	dp4a.s32.s32 %r313, %r314, %r315, %r2753;
	// end inline asm
	ld.shared.u32 	%r318, [%r1349+280];
	ld.shared.u32 	%r319, [%r23+12];
	// begin inline asm
	dp4a.s32.s32 %r317, %r318, %r319, %r2752;
	// end inline asm
	ld.shared.u32 	%r322, [%r1349+40];
	ld.shared.u32 	%r323, [%r23+48];
	// begin inline asm
	dp4a.s32.s32 %r321, %r322, %r323, %r193;
	// end inline asm
	ld.shared.u32 	%r326, [%r1349+40];
	ld.shared.u32 	%r327, [%r23+52];
	// begin inline asm
	dp4a.s32.s32 %r325, %r326, %r327, %r197;
	// end inline asm
	ld.shared.u32 	%r330, [%r1349+40];
	ld.shared.u32 	%r331, [%r23+56];
	// begin inline asm
	dp4a.s32.s32 %r329, %r330, %r331, %r201;
	// end inline asm
	ld.shared.u32 	%r334, [%r1349+40];
	ld.shared.u32 	%r335, [%r23+60];
	// begin inline asm
	dp4a.s32.s32 %r333, %r334, %r335, %r205;
	// end inline asm
	ld.shared.u32 	%r338, [%r1349+80];
	ld.shared.u32 	%r339, [%r23+48];
	// begin inline asm
	dp4a.s32.s32 %r337, %r338, %r339, %r209;
	// end inline asm
	ld.shared.u32 	%r342, [%r1349+80];
	ld.shared.u32 	%r343, [%r23+52];
	// begin inline asm
	dp4a.s32.s32 %r341, %r342, %r343, %r213;
	// end inline asm
	ld.shared.u32 	%r346, [%r1349+80];
	ld.shared.u32 	%r347, [%r23+56];
	// begin inline asm
	dp4a.s32.s32 %r345, %r346, %r347, %r217;
	// end inline asm
	ld.shared.u32 	%r350, [%r1349+80];
	ld.shared.u32 	%r351, [%r23+60];
	// begin inline asm
	dp4a.s32.s32 %r349, %r350, %r351, %r221;
	// end inline asm
	ld.shared.u32 	%r354, [%r1349+120];
	ld.shared.u32 	%r355, [%r23+48];
	// begin inline asm
	dp4a.s32.s32 %r353, %r354, %r355, %r225;
	// end inline asm
	ld.shared.u32 	%r358, [%r1349+120];
	ld.shared.u32 	%r359, [%r23+52];
	// begin inline asm
	dp4a.s32.s32 %r357, %r358, %r359, %r229;
	// end inline asm
	ld.shared.u32 	%r362, [%r1349+120];
	ld.shared.u32 	%r363, [%r23+56];
	// begin inline asm
	dp4a.s32.s32 %r361, %r362, %r363, %r233;
	// end inline asm
	ld.shared.u32 	%r366, [%r1349+120];
	ld.shared.u32 	%r367, [%r23+60];
	// begin inline asm
	dp4a.s32.s32 %r365, %r366, %r367, %r237;
	// end inline asm
	ld.shared.u32 	%r370, [%r1349+160];
	ld.shared.u32 	%r371, [%r23+48];
	// begin inline asm
	dp4a.s32.s32 %r369, %r370, %r371, %r241;
	// end inline asm
	ld.shared.u32 	%r374, [%r1349+160];
	ld.shared.u32 	%r375, [%r23+52];
	// begin inline asm
	dp4a.s32.s32 %r373, %r374, %r375, %r245;
	// end inline asm
	ld.shared.u32 	%r378, [%r1349+160];
	ld.shared.u32 	%r379, [%r23+56];
	// begin inline asm
	dp4a.s32.s32 %r377, %r378, %r379, %r249;
	// end inline asm
	ld.shared.u32 	%r382, [%r1349+160];
	ld.shared.u32 	%r383, [%r23+60];
	// begin inline asm
	dp4a.s32.s32 %r381, %r382, %r383, %r253;
	// end inline asm
	ld.shared.u32 	%r386, [%r1349+200];
	ld.shared.u32 	%r387, [%r23+48];
	// begin inline asm
	dp4a.s32.s32 %r385, %r386, %r387, %r257;
	// end inline asm
	ld.shared.u32 	%r390, [%r1349+200];
	ld.shared.u32 	%r391, [%r23+52];
	// begin inline asm
	dp4a.s32.s32 %r389, %r390, %r391, %r261;
	// end inline asm
	ld.shared.u32 	%r394, [%r1349+200];
	ld.shared.u32 	%r395, [%r23+56];
	// begin inline asm
	dp4a.s32.s32 %r393, %r394, %r395, %r265;
	// end inline asm
	ld.shared.u32 	%r398, [%r1349+200];
	ld.shared.u32 	%r399, [%r23+60];
	// begin inline asm
	dp4a.s32.s32 %r397, %r398, %r399, %r269;
	// end inline asm
	ld.shared.u32 	%r402, [%r1349+240];
	ld.shared.u32 	%r403, [%r23+48];
	// begin inline asm
	dp4a.s32.s32 %r401, %r402, %r403, %r273;
	// end inline asm
	ld.shared.u32 	%r406, [%r1349+240];
	ld.shared.u32 	%r407, [%r23+52];
	// begin inline asm
	dp4a.s32.s32 %r405, %r406, %r407, %r277;
	// end inline asm
	ld.shared.u32 	%r410, [%r1349+240];
	ld.shared.u32 	%r411, [%r23+56];
	// begin inline asm
	dp4a.s32.s32 %r409, %r410, %r411, %r281;
	// end inline asm
	ld.shared.u32 	%r414, [%r1349+240];
	ld.shared.u32 	%r415, [%r23+60];
	// begin inline asm
	dp4a.s32.s32 %r413, %r414, %r415, %r285;
	// end inline asm
	ld.shared.u32 	%r418, [%r1349+280];
	ld.shared.u32 	%r419, [%r23+48];
	// begin inline asm
	dp4a.s32.s32 %r417, %r418, %r419, %r289;
	// end inline asm
	ld.shared.u32 	%r422, [%r1349+280];
	ld.shared.u32 	%r423, [%r23+52];
	// begin inline asm
	dp4a.s32.s32 %r421, %r422, %r423, %r293;
	// end inline asm
	ld.shared.u32 	%r426, [%r1349+280];
	ld.shared.u32 	%r427, [%r23+56];
	// begin inline asm
	dp4a.s32.s32 %r425, %r426, %r427, %r297;
	// end inline asm
	ld.shared.u32 	%r430, [%r1349+280];
	ld.shared.u32 	%r431, [%r23+60];
	// begin inline asm
	dp4a.s32.s32 %r429, %r430, %r431, %r301;
	// end inline asm
	ld.shared.u32 	%r434, [%r1349+320];
	ld.shared.u32 	%r435, [%r23+48];
	// begin inline asm
	dp4a.s32.s32 %r433, %r434, %r435, %r305;
	// end inline asm
	ld.shared.u32 	%r438, [%r1349+320];
	ld.shared.u32 	%r439, [%r23+52];
	// begin inline asm
	dp4a.s32.s32 %r437, %r438, %r439, %r309;
	// end inline asm
	ld.shared.u32 	%r442, [%r1349+320];
	ld.shared.u32 	%r443, [%r23+56];
	// begin inline asm
	dp4a.s32.s32 %r441, %r442, %r443, %r313;
	// end inline asm
	ld.shared.u32 	%r446, [%r1349+320];
	ld.shared.u32 	%r447, [%r23+60];
	// begin inline asm
	dp4a.s32.s32 %r445, %r446, %r447, %r317;
	// end inline asm
	ld.shared.u32 	%r450, [%r1349+80];
	ld.shared.u32 	%r451, [%r23+96];
	// begin inline asm
	dp4a.s32.s32 %r449, %r450, %r451, %r321;
	// end inline asm
	ld.shared.u32 	%r454, [%r1349+80];
	ld.shared.u32 	%r455, [%r23+100];
	// begin inline asm
	dp4a.s32.s32 %r453, %r454, %r455, %r325;
	// end inline asm
	ld.shared.u32 	%r458, [%r1349+80];
	ld.shared.u32 	%r459, [%r23+104];
	// begin inline asm
	dp4a.s32.s32 %r457, %r458, %r459, %r329;
	// end inline asm
	ld.shared.u32 	%r462, [%r1349+80];
	ld.shared.u32 	%r463, [%r23+108];
	// begin inline asm
	dp4a.s32.s32 %r461, %r462, %r463, %r333;
	// end inline asm
	ld.shared.u32 	%r466, [%r1349+120];
	ld.shared.u32 	%r467, [%r23+96];
	// begin inline asm
	dp4a.s32.s32 %r465, %r466, %r467, %r337;
	// end inline asm
	ld.shared.u32 	%r470, [%r1349+120];
	ld.shared.u32 	%r471, [%r23+100];
	// begin inline asm
	dp4a.s32.s32 %r469, %r470, %r471, %r341;
	// end inline asm
	ld.shared.u32 	%r474, [%r1349+120];
	ld.shared.u32 	%r475, [%r23+104];
	// begin inline asm
	dp4a.s32.s32 %r473, %r474, %r475, %r345;
	// end inline asm
	ld.shared.u32 	%r478, [%r1349+120];
	ld.shared.u32 	%r479, [%r23+108];
	// begin inline asm
	dp4a.s32.s32 %r477, %r478, %r479, %r349;
	// end inline asm
	ld.shared.u32 	%r482, [%r1349+160];
	ld.shared.u32 	%r483, [%r23+96];
	// begin inline asm
	dp4a.s32.s32 %r481, %r482, %r483, %r353;
	// end inline asm
	ld.shared.u32 	%r486, [%r1349+160];
	ld.shared.u32 	%r487, [%r23+100];
	// begin inline asm
	dp4a.s32.s32 %r485, %r486, %r487, %r357;
	// end inline asm
	ld.shared.u32 	%r490, [%r1349+160];
	ld.shared.u32 	%r491, [%r23+104];
	// begin inline asm
	dp4a.s32.s32 %r489, %r490, %r491, %r361;
	// end inline asm
	ld.shared.u32 	%r494, [%r1349+160];
	ld.shared.u32 	%r495, [%r23+108];
	// begin inline asm
	dp4a.s32.s32 %r493, %r494, %r495, %r365;
	// end inline asm
	ld.shared.u32 	%r498, [%r1349+200];
	ld.shared.u32 	%r499, [%r23+96];
	// begin inline asm
	dp4a.s32.s32 %r497, %r498, %r499, %r369;
	// end inline asm
	ld.shared.u32 	%r502, [%r1349+200];
	ld.shared.u32 	%r503, [%r23+100];
	// begin inline asm
	dp4a.s32.s32 %r501, %r502, %r503, %r373;
	// end inline asm
	ld.shared.u32 	%r506, [%r1349+200];
	ld.shared.u32 	%r507, [%r23+104];
	// begin inline asm
	dp4a.s32.s32 %r505, %r506, %r507, %r377;
	// end inline asm
	ld.shared.u32 	%r510, [%r1349+200];
	ld.shared.u32 	%r511, [%r23+108];
	// begin inline asm
	dp4a.s32.s32 %r509, %r510, %r511, %r381;
	// end inline asm
	ld.shared.u32 	%r514, [%r1349+240];
	ld.shared.u32 	%r515, [%r23+96];
	// begin inline asm
	dp4a.s32.s32 %r513, %r514, %r515, %r385;
	// end inline asm
	ld.shared.u32 	%r518, [%r1349+240];
	ld.shared.u32 	%r519, [%r23+100];
	// begin inline asm
	dp4a.s32.s32 %r517, %r518, %r519, %r389;
	// end inline asm
	ld.shared.u32 	%r522, [%r1349+240];
	ld.shared.u32 	%r523, [%r23+104];
	// begin inline asm
	dp4a.s32.s32 %r521, %r522, %r523, %r393;
	// end inline asm
	ld.shared.u32 	%r526, [%r1349+240];
	ld.shared.u32 	%r527, [%r23+108];
	// begin inline asm
	dp4a.s32.s32 %r525, %r526, %r527, %r397;
	// end inline asm
	ld.shared.u32 	%r530, [%r1349+280];
	ld.shared.u32 	%r531, [%r23+96];
	// begin inline asm
	dp4a.s32.s32 %r529, %r530, %r531, %r401;
	// end inline asm
	ld.shared.u32 	%r534, [%r1349+280];
	ld.shared.u32 	%r535, [%r23+100];
	// begin inline asm
	dp4a.s32.s32 %r533, %r534, %r535, %r405;
	// end inline asm
	ld.shared.u32 	%r538, [%r1349+280];
	ld.shared.u32 	%r539, [%r23+104];
	// begin inline asm
	dp4a.s32.s32 %r537, %r538, %r539, %r409;
	// end inline asm
	ld.shared.u32 	%r542, [%r1349+280];
	ld.shared.u32 	%r543, [%r23+108];
	// begin inline asm
	dp4a.s32.s32 %r541, %r542, %r543, %r413;
	// end inline asm
	ld.shared.u32 	%r546, [%r1349+320];
	ld.shared.u32 	%r547, [%r23+96];
	// begin inline asm
	dp4a.s32.s32 %r545, %r546, %r547, %r417;
	// end inline asm
	ld.shared.u32 	%r550, [%r1349+320];
	ld.shared.u32 	%r551, [%r23+100];
	// begin inline asm
	dp4a.s32.s32 %r549, %r550, %r551, %r421;
	// end inline asm
	ld.shared.u32 	%r554, [%r1349+320];
	ld.shared.u32 	%r555, [%r23+104];
	// begin inline asm
	dp4a.s32.s32 %r553, %r554, %r555, %r425;
	// end inline asm
	ld.shared.u32 	%r558, [%r1349+320];
	ld.shared.u32 	%r559, [%r23+108];
	// begin inline asm
	dp4a.s32.s32 %r557, %r558, %r559, %r429;
	// end inline asm
	ld.shared.u32 	%r562, [%r1349+360];
	ld.shared.u32 	%r563, [%r23+96];
	// begin inline asm
	dp4a.s32.s32 %r561, %r562, %r563, %r433;
	// end inline asm
	ld.shared.u32 	%r566, [%r1349+360];
	ld.shared.u32 	%r567, [%r23+100];
	// begin inline asm
	dp4a.s32.s32 %r565, %r566, %r567, %r437;
	// end inline asm
	ld.shared.u32 	%r570, [%r1349+360];
	ld.shared.u32 	%r571, [%r23+104];
	// begin inline asm
	dp4a.s32.s32 %r569, %r570, %r571, %r441;
	// end inline asm
	ld.shared.u32 	%r574, [%r1349+360];
	ld.shared.u32 	%r575, [%r23+108];
	// begin inline asm
	dp4a.s32.s32 %r573, %r574, %r575, %r445;
	// end inline asm
	ld.shared.u32 	%r578, [%r1349+4];
	ld.shared.u32 	%r579, [%r23+16];
	// begin inline asm
	dp4a.s32.s32 %r577, %r578, %r579, %r449;
	// end inline asm
	ld.shared.u32 	%r582, [%r1349+4];
	ld.shared.u32 	%r583, [%r23+20];
	// begin inline asm
	dp4a.s32.s32 %r581, %r582, %r583, %r453;
	// end inline asm
	ld.shared.u32 	%r586, [%r1349+4];
	ld.shared.u32 	%r587, [%r23+24];
	// begin inline asm
	dp4a.s32.s32 %r585, %r586, %r587, %r457;
	// end inline asm
	ld.shared.u32 	%r590, [%r1349+4];
	ld.shared.u32 	%r591, [%r23+28];
	// begin inline asm
	dp4a.s32.s32 %r589, %r590, %r591, %r461;
	// end inline asm
	ld.shared.u32 	%r594, [%r1349+44];
	ld.shared.u32 	%r595, [%r23+16];
	// begin inline asm
	dp4a.s32.s32 %r593, %r594, %r595, %r465;
	// end inline asm
	ld.shared.u32 	%r598, [%r1349+44];
	ld.shared.u32 	%r599, [%r23+20];
	// begin inline asm
	dp4a.s32.s32 %r597, %r598, %r599, %r469;
	// end inline asm
	ld.shared.u32 	%r602, [%r1349+44];
	ld.shared.u32 	%r603, [%r23+24];
	// begin inline asm
	dp4a.s32.s32 %r601, %r602, %r603, %r473;
	// end inline asm
	ld.shared.u32 	%r606, [%r1349+44];
	ld.shared.u32 	%r607, [%r23+28];
	// begin inline asm
	dp4a.s32.s32 %r605, %r606, %r607, %r477;
	// end inline asm
	ld.shared.u32 	%r610, [%r1349+84];
	ld.shared.u32 	%r611, [%r23+16];
	// begin inline asm
	dp4a.s32.s32 %r609, %r610, %r611, %r481;
	// end inline asm
	ld.shared.u32 	%r614, [%r1349+84];
	ld.shared.u32 	%r615, [%r23+20];
	// begin inline asm
	dp4a.s32.s32 %r613, %r614, %r615, %r485;
	// end inline asm
	ld.shared.u32 	%r618, [%r1349+84];
	ld.shared.u32 	%r619, [%r23+24];
	// begin inline asm
	dp4a.s32.s32 %r617, %r618, %r619, %r489;
	// end inline asm
	ld.shared.u32 	%r622, [%r1349+84];
	ld.shared.u32 	%r623, [%r23+28];
	// begin inline asm
	dp4a.s32.s32 %r621, %r622, %r623, %r493;
	// end inline asm
	ld.shared.u32 	%r626, [%r1349+124];
	ld.shared.u32 	%r627, [%r23+16];
	// begin inline asm
	dp4a.s32.s32 %r625, %r626, %r627, %r497;
	// end inline asm
	ld.shared.u32 	%r630, [%r1349+124];
	ld.shared.u32 	%r631, [%r23+20];
	// begin inline asm
	dp4a.s32.s32 %r629, %r630, %r631, %r501;
	// end inline asm
	ld.shared.u32 	%r634, [%r1349+124];
	ld.shared.u32 	%r635, [%r23+24];
	// begin inline asm
	dp4a.s32.s32 %r633, %r634, %r635, %r505;
	// end inline asm
	ld.shared.u32 	%r638, [%r1349+124];
	ld.shared.u32 	%r639, [%r23+28];
	// begin inline asm
	dp4a.s32.s32 %r637, %r638, %r639, %r509;
	// end inline asm
	ld.shared.u32 	%r642, [%r1349+164];
	ld.shared.u32 	%r643, [%r23+16];
	// begin inline asm
	dp4a.s32.s32 %r641, %r642, %r643, %r513;
	// end inline asm
	ld.shared.u32 	%r646, [%r1349+164];
	ld.shared.u32 	%r647, [%r23+20];
	// begin inline asm
	dp4a.s32.s32 %r645, %r646, %r647, %r517;
	// end inline asm
	ld.shared.u32 	%r650, [%r1349+164];
	ld.shared.u32 	%r651, [%r23+24];
	// begin inline asm
	dp4a.s32.s32 %r649, %r650, %r651, %r521;
	// end inline asm
	ld.shared.u32 	%r654, [%r1349+164];
	ld.shared.u32 	%r655, [%r23+28];
	// begin inline asm
	dp4a.s32.s32 %r653, %r654, %r655, %r525;
	// end inline asm
	ld.shared.u32 	%r658, [%r1349+204];
	ld.shared.u32 	%r659, [%r23+16];
	// begin inline asm
	dp4a.s32.s32 %r657, %r658, %r659, %r529;
	// end inline asm
	ld.shared.u32 	%r662, [%r1349+204];
	ld.shared.u32 	%r663, [%r23+20];
	// begin inline asm
	dp4a.s32.s32 %r661, %r662, %r663, %r533;
	// end inline asm
	ld.shared.u32 	%r666, [%r1349+204];
	ld.shared.u32 	%r667, [%r23+24];
	// begin inline asm
	dp4a.s32.s32 %r665, %r666, %r667, %r537;
	// end inline asm
	ld.shared.u32 	%r670, [%r1349+204];
	ld.shared.u32 	%r671, [%r23+28];
	// begin inline asm
	dp4a.s32.s32 %r669, %r670, %r671, %r541;
	// end inline asm
	ld.shared.u32 	%r674, [%r1349+244];
	ld.shared.u32 	%r675, [%r23+16];
	// begin inline asm
	dp4a.s32.s32 %r673, %r674, %r675, %r545;
	// end inline asm
	ld.shared.u32 	%r678, [%r1349+244];
	ld.shared.u32 	%r679, [%r23+20];
	// begin inline asm
	dp4a.s32.s32 %r677, %r678, %r679, %r549;
	// end inline asm
	ld.shared.u32 	%r682, [%r1349+244];
	ld.shared.u32 	%r683, [%r23+24];
	// begin inline asm
	dp4a.s32.s32 %r681, %r682, %r683, %r553;
	// end inline asm
	ld.shared.u32 	%r686, [%r1349+244];
	ld.shared.u32 	%r687, [%r23+28];
	// begin inline asm
	dp4a.s32.s32 %r685, %r686, %r687, %r557;
	// end inline asm
	ld.shared.u32 	%r690, [%r1349+284];
	ld.shared.u32 	%r691, [%r23+16];
	// begin inline asm
	dp4a.s32.s32 %r689, %r690, %r691, %r561;
	// end inline asm
	ld.shared.u32 	%r694, [%r1349+284];
	ld.shared.u32 	%r695, [%r23+20];
	// begin inline asm
	dp4a.s32.s32 %r693, %r694, %r695, %r565;
	// end inline asm
	ld.shared.u32 	%r698, [%r1349+284];
	ld.shared.u32 	%r699, [%r23+24];
	// begin inline asm
	dp4a.s32.s32 %r697, %r698, %r699, %r569;
	// end inline asm
	ld.shared.u32 	%r702, [%r1349+284];
	ld.shared.u32 	%r703, [%r23+28];
	// begin inline asm
	dp4a.s32.s32 %r701, %r702, %r703, %r573;
	// end inline asm
	ld.shared.u32 	%r706, [%r1349+44];
	ld.shared.u32 	%r707, [%r23+64];
	// begin inline asm
	dp4a.s32.s32 %r705, %r706, %r707, %r577;
	// end inline asm
	ld.shared.u32 	%r710, [%r1349+44];
	ld.shared.u32 	%r711, [%r23+68];
	// begin inline asm
	dp4a.s32.s32 %r709, %r710, %r711, %r581;
	// end inline asm
	ld.shared.u32 	%r714, [%r1349+44];
	ld.shared.u32 	%r715, [%r23+72];
	// begin inline asm
	dp4a.s32.s32 %r713, %r714, %r715, %r585;
	// end inline asm
	ld.shared.u32 	%r718, [%r1349+44];
	ld.shared.u32 	%r719, [%r23+76];
	// begin inline asm
	dp4a.s32.s32 %r717, %r718, %r719, %r589;
	// end inline asm
	ld.shared.u32 	%r722, [%r1349+84];
	ld.shared.u32 	%r723, [%r23+64];
	// begin inline asm
	dp4a.s32.s32 %r721, %r722, %r723, %r593;
	// end inline asm
	ld.shared.u32 	%r726, [%r1349+84];
	ld.shared.u32 	%r727, [%r23+68];
	// begin inline asm
	dp4a.s32.s32 %r725, %r726, %r727, %r597;
	// end inline asm
	ld.shared.u32 	%r730, [%r1349+84];
	ld.shared.u32 	%r731, [%r23+72];
	// begin inline asm
	dp4a.s32.s32 %r729, %r730, %r731, %r601;
	// end inline asm
	ld.shared.u32 	%r734, [%r1349+84];
	ld.shared.u32 	%r735, [%r23+76];
	// begin inline asm
	dp4a.s32.s32 %r733, %r734, %r735, %r605;
	// end inline asm
	ld.shared.u32 	%r738, [%r1349+124];
	ld.shared.u32 	%r739, [%r23+64];
	// begin inline asm
	dp4a.s32.s32 %r737, %r738, %r739, %r609;
	// end inline asm
	ld.shared.u32 	%r742, [%r1349+124];
	ld.shared.u32 	%r743, [%r23+68];
	// begin inline asm
	dp4a.s32.s32 %r741, %r742, %r743, %r613;
	// end inline asm
	ld.shared.u32 	%r746, [%r1349+124];
	ld.shared.u32 	%r747, [%r23+72];
	// begin inline asm
	dp4a.s32.s32 %r745, %r746, %r747, %r617;
	// end inline asm
	ld.shared.u32 	%r750, [%r1349+124];
	ld.shared.u32 	%r751, [%r23+76];
	// begin inline asm
	dp4a.s32.s32 %r749, %r750, %r751, %r621;
	// end inline asm
	ld.shared.u32 	%r754, [%r1349+164];
	ld.shared.u32 	%r755, [%r23+64];
	// begin inline asm
	dp4a.s32.s32 %r753, %r754, %r755, %r625;
	// end inline asm
	ld.shared.u32 	%r758, [%r1349+164];
	ld.shared.u32 	%r759, [%r23+68];
	// begin inline asm
	dp4a.s32.s32 %r757, %r758, %r759, %r629;
	// end inline asm
	ld.shared.u32 	%r762, [%r1349+164];
	ld.shared.u32 	%r763, [%r23+72];
	// begin inline asm
	dp4a.s32.s32 %r761, %r762, %r763, %r633;
	// end inline asm
	ld.shared.u32 	%r766, [%r1349+164];
	ld.shared.u32 	%r767, [%r23+76];
	// begin inline asm
	dp4a.s32.s32 %r765, %r766, %r767, %r637;
	// end inline asm
	ld.shared.u32 	%r770, [%r1349+204];
	ld.shared.u32 	%r771, [%r23+64];
	// begin inline asm
	dp4a.s32.s32 %r769, %r770, %r771, %r641;
	// end inline asm
	ld.shared.u32 	%r774, [%r1349+204];
	ld.shared.u32 	%r775, [%r23+68];
	// begin inline asm
	dp4a.s32.s32 %r773, %r774, %r775, %r645;
	// end inline asm
	ld.shared.u32 	%r778, [%r1349+204];
	ld.shared.u32 	%r779, [%r23+72];
	// begin inline asm
	dp4a.s32.s32 %r777, %r778, %r779, %r649;
	// end inline asm
	ld.shared.u32 	%r782, [%r1349+204];
	ld.shared.u32 	%r783, [%r23+76];
	// begin inline asm
	dp4a.s32.s32 %r781, %r782, %r783, %r653;
	// end inline asm
	ld.shared.u32 	%r786, [%r1349+244];
	ld.shared.u32 	%r787, [%r23+64];
	// begin inline asm
	dp4a.s32.s32 %r785, %r786, %r787, %r657;
	// end inline asm
	ld.shared.u32 	%r790, [%r1349+244];
	ld.shared.u32 	%r791, [%r23+68];
	// begin inline asm
	dp4a.s32.s32 %r789, %r790, %r791, %r661;
	// end inline asm
	ld.shared.u32 	%r794, [%r1349+244];
	ld.shared.u32 	%r795, [%r23+72];
	// begin inline asm
	dp4a.s32.s32 %r793, %r794, %r795, %r665;
	// end inline asm
	ld.shared.u32 	%r798, [%r1349+244];
	ld.shared.u32 	%r799, [%r23+76];
	// begin inline asm
	dp4a.s32.s32 %r797, %r798, %r799, %r669;
	// end inline asm
	ld.shared.u32 	%r802, [%r1349+284];
	ld.shared.u32 	%r803, [%r23+64];
	// begin inline asm
	dp4a.s32.s32 %r801, %r802, %r803, %r673;
	// end inline asm
	ld.shared.u32 	%r806, [%r1349+284];
	ld.shared.u32 	%r807, [%r23+68];
	// begin inline asm
	dp4a.s32.s32 %r805, %r806, %r807, %r677;
	// end inline asm
	ld.shared.u32 	%r810, [%r1349+284];
	ld.shared.u32 	%r811, [%r23+72];
	// begin inline asm
	dp4a.s32.s32 %r809, %r810, %r811, %r681;
	// end inline asm
	ld.shared.u32 	%r814, [%r1349+284];
	ld.shared.u32 	%r815, [%r23+76];
	// begin inline asm
	dp4a.s32.s32 %r813, %r814, %r815, %r685;
	// end inline asm
	ld.shared.u32 	%r818, [%r1349+324];
	ld.shared.u32 	%r819, [%r23+64];
	// begin inline asm
	dp4a.s32.s32 %r817, %r818, %r819, %r689;
	// end inline asm
	ld.shared.u32 	%r822, [%r1349+324];
	ld.shared.u32 	%r823, [%r23+68];
	// begin inline asm
	dp4a.s32.s32 %r821, %r822, %r823, %r693;
	// end inline asm
	ld.shared.u32 	%r826, [%r1349+324];
	ld.shared.u32 	%r827, [%r23+72];
	// begin inline asm
	dp4a.s32.s32 %r825, %r826, %r827, %r697;
	// end inline asm
	ld.shared.u32 	%r830, [%r1349+324];
	ld.shared.u32 	%r831, [%r23+76];
	// begin inline asm
	dp4a.s32.s32 %r829, %r830, %r831, %r701;
	// end inline asm
	ld.shared.u32 	%r834, [%r1349+84];
	ld.shared.u32 	%r835, [%r23+112];
	// begin inline asm
	dp4a.s32.s32 %r833, %r834, %r835, %r705;
	// end inline asm
	ld.shared.u32 	%r838, [%r1349+84];
	ld.shared.u32 	%r839, [%r23+116];
	// begin inline asm
	dp4a.s32.s32 %r837, %r838, %r839, %r709;
	// end inline asm
	ld.shared.u32 	%r842, [%r1349+84];
	ld.shared.u32 	%r843, [%r23+120];
	// begin inline asm
	dp4a.s32.s32 %r841, %r842, %r843, %r713;
	// end inline asm
	ld.shared.u32 	%r846, [%r1349+84];
	ld.shared.u32 	%r847, [%r23+124];
	// begin inline asm
	dp4a.s32.s32 %r845, %r846, %r847, %r717;
	// end inline asm
	ld.shared.u32 	%r850, [%r1349+124];
	ld.shared.u32 	%r851, [%r23+112];
	// begin inline asm
	dp4a.s32.s32 %r849, %r850, %r851, %r721;
	// end inline asm
	ld.shared.u32 	%r854, [%r1349+124];
	ld.shared.u32 	%r855, [%r23+116];
	// begin inline asm
	dp4a.s32.s32 %r853, %r854, %r855, %r725;
	// end inline asm
	ld.shared.u32 	%r858, [%r1349+124];
	ld.shared.u32 	%r859, [%r23+120];
	// begin inline asm
	dp4a.s32.s32 %r857, %r858, %r859, %r729;
	// end inline asm
	ld.shared.u32 	%r862, [%r1349+124];
	ld.shared.u32 	%r863, [%r23+124];
	// begin inline asm
	dp4a.s32.s32 %r861, %r862, %r863, %r733;
	// end inline asm
	ld.shared.u32 	%r866, [%r1349+164];
	ld.shared.u32 	%r867, [%r23+112];
	// begin inline asm
	dp4a.s32.s32 %r865, %r866, %r867, %r737;
	// end inline asm
	ld.shared.u32 	%r870, [%r1349+164];
	ld.shared.u32 	%r871, [%r23+116];
	// begin inline asm
	dp4a.s32.s32 %r869, %r870, %r871, %r741;
	// end inline asm
	ld.shared.u32 	%r874, [%r1349+164];
	ld.shared.u32 	%r875, [%r23+120];
	// begin inline asm
	dp4a.s32.s32 %r873, %r874, %r875, %r745;
	// end inline asm
	ld.shared.u32 	%r878, [%r1349+164];
	ld.shared.u32 	%r879, [%r23+124];
	// begin inline asm
	dp4a.s32.s32 %r877, %r878, %r879, %r749;
	// end inline asm
	ld.shared.u32 	%r882, [%r1349+204];
	ld.shared.u32 	%r883, [%r23+112];
	// begin inline asm
	dp4a.s32.s32 %r881, %r882, %r883, %r753;
	// end inline asm
	ld.shared.u32 	%r886, [%r1349+204];
	ld.shared.u32 	%r887, [%r23+116];
	// begin inline asm
	dp4a.s32.s32 %r885, %r886, %r887, %r757;
	// end inline asm
	ld.shared.u32 	%r890, [%r1349+204];
	ld.shared.u32 	%r891, [%r23+120];
	// begin inline asm
	dp4a.s32.s32 %r889, %r890, %r891, %r761;
	// end inline asm
	ld.shared.u32 	%r894, [%r1349+204];
	ld.shared.u32 	%r895, [%r23+124];
	// begin inline asm
	dp4a.s32.s32 %r893, %r894, %r895, %r765;
	// end inline asm
	ld.shared.u32 	%r898, [%r1349+244];
	ld.shared.u32 	%r899, [%r23+112];
	// begin inline asm
	dp4a.s32.s32 %r897, %r898, %r899, %r769;
	// end inline asm
	ld.shared.u32 	%r902, [%r1349+244];
	ld.shared.u32 	%r903, [%r23+116];
	// begin inline asm
	dp4a.s32.s32 %r901, %r902, %r903, %r773;
	// end inline asm
	ld.shared.u32 	%r906, [%r1349+244];
	ld.shared.u32 	%r907, [%r23+120];
	// begin inline asm
	dp4a.s32.s32 %r905, %r906, %r907, %r777;
	// end inline asm
	ld.shared.u32 	%r910, [%r1349+244];
	ld.shared.u32 	%r911, [%r23+124];
	// begin inline asm
	dp4a.s32.s32 %r909, %r910, %r911, %r781;
	// end inline asm
	ld.shared.u32 	%r914, [%r1349+284];
	ld.shared.u32 	%r915, [%r23+112];
	// begin inline asm
	dp4a.s32.s32 %r913, %r914, %r915, %r785;
	// end inline asm
	ld.shared.u32 	%r918, [%r1349+284];
	ld.shared.u32 	%r919, [%r23+116];
	// begin inline asm
	dp4a.s32.s32 %r917, %r918, %r919, %r789;
	// end inline asm
	ld.shared.u32 	%r922, [%r1349+284];
	ld.shared.u32 	%r923, [%r23+120];
	// begin inline asm
	dp4a.s32.s32 %r921, %r922, %r923, %r793;
	// end inline asm
	ld.shared.u32 	%r926, [%r1349+284];
	ld.shared.u32 	%r927, [%r23+124];
	// begin inline asm
	dp4a.s32.s32 %r925, %r926, %r927, %r797;
	// end inline asm
	ld.shared.u32 	%r930, [%r1349+324];
	ld.shared.u32 	%r931, [%r23+112];
	// begin inline asm
	dp4a.s32.s32 %r929, %r930, %r931, %r801;
	// end inline asm
	ld.shared.u32 	%r934, [%r1349+324];
	ld.shared.u32 	%r935, [%r23+116];
	// begin inline asm
	dp4a.s32.s32 %r933, %r934, %r935, %r805;
	// end inline asm
	ld.shared.u32 	%r938, [%r1349+324];
	ld.shared.u32 	%r939, [%r23+120];
	// begin inline asm
	dp4a.s32.s32 %r937, %r938, %r939, %r809;
	// end inline asm
	ld.shared.u32 	%r942, [%r1349+324];
	ld.shared.u32 	%r943, [%r23+124];
	// begin inline asm
	dp4a.s32.s32 %r941, %r942, %r943, %r813;
	// end inline asm
	ld.shared.u32 	%r946, [%r1349+364];
	ld.shared.u32 	%r947, [%r23+112];
	// begin inline asm
	dp4a.s32.s32 %r945, %r946, %r947, %r817;
	// end inline asm
	ld.shared.u32 	%r950, [%r1349+364];
	ld.shared.u32 	%r951, [%r23+116];
	// begin inline asm
	dp4a.s32.s32 %r949, %r950, %r951, %r821;
	// end inline asm
	ld.shared.u32 	%r954, [%r1349+364];
	ld.shared.u32 	%r955, [%r23+120];
	// begin inline asm
	dp4a.s32.s32 %r953, %r954, %r955, %r825;
	// end inline asm
	ld.shared.u32 	%r958, [%r1349+364];
	ld.shared.u32 	%r959, [%r23+124];
	// begin inline asm
	dp4a.s32.s32 %r957, %r958, %r959, %r829;
	// end inline asm
	ld.shared.u32 	%r962, [%r1349+8];
	ld.shared.u32 	%r963, [%r23+32];
	// begin inline asm
	dp4a.s32.s32 %r961, %r962, %r963, %r833;
	// end inline asm
	ld.shared.u32 	%r966, [%r1349+8];
	ld.shared.u32 	%r967, [%r23+36];
	// begin inline asm
	dp4a.s32.s32 %r965, %r966, %r967, %r837;
	// end inline asm
	ld.shared.u32 	%r970, [%r1349+8];
	ld.shared.u32 	%r971, [%r23+40];
	// begin inline asm
	dp4a.s32.s32 %r969, %r970, %r971, %r841;
	// end inline asm
	ld.shared.u32 	%r974, [%r1349+8];
	ld.shared.u32 	%r975, [%r23+44];
	// begin inline asm
	dp4a.s32.s32 %r973, %r974, %r975, %r845;
	// end inline asm
	ld.shared.u32 	%r978, [%r1349+48];
	ld.shared.u32 	%r979, [%r23+32];
	// begin inline asm
	dp4a.s32.s32 %r977, %r978, %r979, %r849;
	// end inline asm
	ld.shared.u32 	%r982, [%r1349+48];
	ld.shared.u32 	%r983, [%r23+36];
	// begin inline asm
	dp4a.s32.s32 %r981, %r982, %r983, %r853;
	// end inline asm
	ld.shared.u32 	%r986, [%r1349+48];
	ld.shared.u32 	%r987, [%r23+40];
	// begin inline asm
	dp4a.s32.s32 %r985, %r986, %r987, %r857;
	// end inline asm
	ld.shared.u32 	%r990, [%r1349+48];
	ld.shared.u32 	%r991, [%r23+44];
	// begin inline asm
	dp4a.s32.s32 %r989, %r990, %r991, %r861;
	// end inline asm
	ld.shared.u32 	%r994, [%r1349+88];
	ld.shared.u32 	%r995, [%r23+32];
	// begin inline asm
	dp4a.s32.s32 %r993, %r994, %r995, %r865;
	// end inline asm
	ld.shared.u32 	%r998, [%r1349+88];
	ld.shared.u32 	%r999, [%r23+36];
	// begin inline asm
	dp4a.s32.s32 %r997, %r998, %r999, %r869;
	// end inline asm
	ld.shared.u32 	%r1002, [%r1349+88];
	ld.shared.u32 	%r1003, [%r23+40];
	// begin inline asm
	dp4a.s32.s32 %r1001, %r1002, %r1003, %r873;
	// end inline asm
	ld.shared.u32 	%r1006, [%r1349+88];
	ld.shared.u32 	%r1007, [%r23+44];
	// begin inline asm
	dp4a.s32.s32 %r1005, %r1006, %r1007, %r877;
	// end inline asm
	ld.shared.u32 	%r1010, [%r1349+128];
	ld.shared.u32 	%r1011, [%r23+32];
	// begin inline asm
	dp4a.s32.s32 %r1009, %r1010, %r1011, %r881;
	// end inline asm
	ld.shared.u32 	%r1014, [%r1349+128];
	ld.shared.u32 	%r1015, [%r23+36];
	// begin inline asm
	dp4a.s32.s32 %r1013, %r1014, %r1015, %r885;
	// end inline asm
	ld.shared.u32 	%r1018, [%r1349+128];
	ld.shared.u32 	%r1019, [%r23+40];
	// begin inline asm
	dp4a.s32.s32 %r1017, %r1018, %r1019, %r889;
	// end inline asm
	ld.shared.u32 	%r1022, [%r1349+128];
	ld.shared.u32 	%r1023, [%r23+44];
	// begin inline asm
	dp4a.s32.s32 %r1021, %r1022, %r1023, %r893;
	// end inline asm
	ld.shared.u32 	%r1026, [%r1349+168];
	ld.shared.u32 	%r1027, [%r23+32];
	// begin inline asm
	dp4a.s32.s32 %r1025, %r1026, %r1027, %r897;
	// end inline asm
	ld.shared.u32 	%r1030, [%r1349+168];
	ld.shared.u32 	%r1031, [%r23+36];
	// begin inline asm
	dp4a.s32.s32 %r1029, %r1030, %r1031, %r901;
	// end inline asm
	ld.shared.u32 	%r1034, [%r1349+168];
	ld.shared.u32 	%r1035, [%r23+40];
	// begin inline asm
	dp4a.s32.s32 %r1033, %r1034, %r1035, %r905;
	// end inline asm
	ld.shared.u32 	%r1038, [%r1349+168];
	ld.shared.u32 	%r1039, [%r23+44];
	// begin inline asm
	dp4a.s32.s32 %r1037, %r1038, %r1039, %r909;
	// end inline asm
	ld.shared.u32 	%r1042, [%r1349+208];
	ld.shared.u32 	%r1043, [%r23+32];
	// begin inline asm
	dp4a.s32.s32 %r1041, %r1042, %r1043, %r913;
	// end inline asm
	ld.shared.u32 	%r1046, [%r1349+208];
	ld.shared.u32 	%r1047, [%r23+36];
	// begin inline asm
	dp4a.s32.s32 %r1045, %r1046, %r1047, %r917;
	// end inline asm
	ld.shared.u32 	%r1050, [%r1349+208];
	ld.shared.u32 	%r1051, [%r23+40];
	// begin inline asm
	dp4a.s32.s32 %r1049, %r1050, %r1051, %r921;
	// end inline asm
	ld.shared.u32 	%r1054, [%r1349+208];
	ld.shared.u32 	%r1055, [%r23+44];
	// begin inline asm
	dp4a.s32.s32 %r1053, %r1054, %r1055, %r925;
	// end inline asm
	ld.shared.u32 	%r1058, [%r1349+248];
	ld.shared.u32 	%r1059, [%r23+32];
	// begin inline asm
	dp4a.s32.s32 %r1057, %r1058, %r1059, %r929;
	// end inline asm
	ld.shared.u32 	%r1062, [%r1349+248];
	ld.shared.u32 	%r1063, [%r23+36];
	// begin inline asm
	dp4a.s32.s32 %r1061, %r1062, %r1063, %r933;
	// end inline asm
	ld.shared.u32 	%r1066, [%r1349+248];
	ld.shared.u32 	%r1067, [%r23+40];
	// begin inline asm
	dp4a.s32.s32 %r1065, %r1066, %r1067, %r937;
	// end inline asm
	ld.shared.u32 	%r1070, [%r1349+248];
	ld.shared.u32 	%r1071, [%r23+44];
	// begin inline asm
	dp4a.s32.s32 %r1069, %r1070, %r1071, %r941;
	// end inline asm
	ld.shared.u32 	%r1074, [%r1349+288];
	ld.shared.u32 	%r1075, [%r23+32];
	// begin inline asm
	dp4a.s32.s32 %r1073, %r1074, %r1075, %r945;
	// end inline asm
	ld.shared.u32 	%r1078, [%r1349+288];
	ld.shared.u32 	%r1079, [%r23+36];
	// begin inline asm
	dp4a.s32.s32 %r1077, %r1078, %r1079, %r949;
	// end inline asm
	ld.shared.u32 	%r1082, [%r1349+288];
	ld.shared.u32 	%r1083, [%r23+40];
	// begin inline asm
	dp4a.s32.s32 %r1081, %r1082, %r1083, %r953;
	// end inline asm
	ld.shared.u32 	%r1086, [%r1349+288];
	ld.shared.u32 	%r1087, [%r23+44];
	// begin inline asm
	dp4a.s32.s32 %r1085, %r1086, %r1087, %r957;
	// end inline asm
	ld.shared.u32 	%r1090, [%r1349+48];
	ld.shared.u32 	%r1091, [%r23+80];
	// begin inline asm
	dp4a.s32.s32 %r1089, %r1090, %r1091, %r961;
	// end inline asm
	ld.shared.u32 	%r1094, [%r1349+48];
	ld.shared.u32 	%r1095, [%r23+84];
	// begin inline asm
	dp4a.s32.s32 %r1093, %r1094, %r1095, %r965;
	// end inline asm
	ld.shared.u32 	%r1098, [%r1349+48];
	ld.shared.u32 	%r1099, [%r23+88];
	// begin inline asm
	dp4a.s32.s32 %r1097, %r1098, %r1099, %r969;
	// end inline asm
	ld.shared.u32 	%r1102, [%r1349+48];
	ld.shared.u32 	%r1103, [%r23+92];
	// begin inline asm
	dp4a.s32.s32 %r1101, %r1102, %r1103, %r973;
	// end inline asm
	ld.shared.u32 	%r1106, [%r1349+88];
	ld.shared.u32 	%r1107, [%r23+80];
	// begin inline asm
	dp4a.s32.s32 %r1105, %r1106, %r1107, %r977;
	// end inline asm
	ld.shared.u32 	%r1110, [%r1349+88];
	ld.shared.u32 	%r1111, [%r23+84];
	// begin inline asm
	dp4a.s32.s32 %r1109, %r1110, %r1111, %r981;
	// end inline asm
	ld.shared.u32 	%r1114, [%r1349+88];
	ld.shared.u32 	%r1115, [%r23+88];
	// begin inline asm
	dp4a.s32.s32 %r1113, %r1114, %r1115, %r985;
	// end inline asm
	ld.shared.u32 	%r1118, [%r1349+88];
	ld.shared.u32 	%r1119, [%r23+92];
	// begin inline asm
	dp4a.s32.s32 %r1117, %r1118, %r1119, %r989;
	// end inline asm
	ld.shared.u32 	%r1122, [%r1349+128];
	ld.shared.u32 	%r1123, [%r23+80];
	// begin inline asm
	dp4a.s32.s32 %r1121, %r1122, %r1123, %r993;
	// end inline asm
	ld.shared.u32 	%r1126, [%r1349+128];
	ld.shared.u32 	%r1127, [%r23+84];
	// begin inline asm
	dp4a.s32.s32 %r1125, %r1126, %r1127, %r997;
	// end inline asm
	ld.shared.u32 	%r1130, [%r1349+128];
	ld.shared.u32 	%r1131, [%r23+88];
	// begin inline asm
	dp4a.s32.s32 %r1129, %r1130, %r1131, %r1001;
	// end inline asm
	ld.shared.u32 	%r1134, [%r1349+128];
	ld.shared.u32 	%r1135, [%r23+92];
	// begin inline asm
	dp4a.s32.s32 %r1133, %r1134, %r1135, %r1005;
	// end inline asm
	ld.shared.u32 	%r1138, [%r1349+168];
	ld.shared.u32 	%r1139, [%r23+80];
	// begin inline asm
	dp4a.s32.s32 %r1137, %r1138, %r1139, %r1009;
	// end inline asm
	ld.shared.u32 	%r1142, [%r1349+168];
	ld.shared.u32 	%r1143, [%r23+84];
	// begin inline asm
	dp4a.s32.s32 %r1141, %r1142, %r1143, %r1013;
	// end inline asm
	ld.shared.u32 	%r1146, [%r1349+168];
	ld.shared.u32 	%r1147, [%r23+88];
	// begin inline asm
	dp4a.s32.s32 %r1145, %r1146, %r1147, %r1017;
	// end inline asm
	ld.shared.u32 	%r1150, [%r1349+168];
	ld.shared.u32 	%r1151, [%r23+92];
	// begin inline asm
	dp4a.s32.s32 %r1149, %r1150, %r1151, %r1021;
	// end inline asm
	ld.shared.u32 	%r1154, [%r1349+208];
	ld.shared.u32 	%r1155, [%r23+80];
	// begin inline asm
	dp4a.s32.s32 %r1153, %r1154, %r1155, %r1025;
	// end inline asm
	ld.shared.u32 	%r1158, [%r1349+208];
	ld.shared.u32 	%r1159, [%r23+84];
	// begin inline asm
	dp4a.s32.s32 %r1157, %r1158, %r1159, %r1029;
	// end inline asm
	ld.shared.u32 	%r1162, [%r1349+208];
	ld.shared.u32 	%r1163, [%r23+88];
	// begin inline asm
	dp4a.s32.s32 %r1161, %r1162, %r1163, %r1033;
	// end inline asm
	ld.shared.u32 	%r1166, [%r1349+208];
	ld.shared.u32 	%r1167, [%r23+92];
	// begin inline asm
	dp4a.s32.s32 %r1165, %r1166, %r1167, %r1037;
	// end inline asm
	ld.shared.u32 	%r1170, [%r1349+248];
	ld.shared.u32 	%r1171, [%r23+80];
	// begin inline asm
	dp4a.s32.s32 %r1169, %r1170, %r1171, %r1041;
	// end inline asm
	ld.shared.u32 	%r1174, [%r1349+248];
	ld.shared.u32 	%r1175, [%r23+84];
	// begin inline asm
	dp4a.s32.s32 %r1173, %r1174, %r1175, %r1045;
	// end inline asm
	ld.shared.u32 	%r1178, [%r1349+248];
	ld.shared.u32 	%r1179, [%r23+88];
	// begin inline asm
	dp4a.s32.s32 %r1177, %r1178, %r1179, %r1049;
	// end inline asm
	ld.shared.u32 	%r1182, [%r1349+248];
	ld.shared.u32 	%r1183, [%r23+92];
	// begin inline asm
	dp4a.s32.s32 %r1181, %r1182, %r1183, %r1053;
	// end inline asm
	ld.shared.u32 	%r1186, [%r1349+288];
	ld.shared.u32 	%r1187, [%r23+80];
	// begin inline asm
	dp4a.s32.s32 %r1185, %r1186, %r1187, %r1057;
	// end inline asm
	ld.shared.u32 	%r1190, [%r1349+288];
	ld.shared.u32 	%r1191, [%r23+84];
	// begin inline asm
	dp4a.s32.s32 %r1189, %r1190, %r1191, %r1061;
	// end inline asm
	ld.shared.u32 	%r1194, [%r1349+288];
	ld.shared.u32 	%r1195, [%r23+88];
	// begin inline asm
	dp4a.s32.s32 %r1193, %r1194, %r1195, %r1065;
	// end inline asm
	ld.shared.u32 	%r1198, [%r1349+288];
	ld.shared.u32 	%r1199, [%r23+92];
	// begin inline asm
	dp4a.s32.s32 %r1197, %r1198, %r1199, %r1069;
	// end inline asm
	ld.shared.u32 	%r1202, [%r1349+328];
	ld.shared.u32 	%r1203, [%r23+80];
	// begin inline asm
	dp4a.s32.s32 %r1201, %r1202, %r1203, %r1073;
	// end inline asm
	ld.shared.u32 	%r1206, [%r1349+328];
	ld.shared.u32 	%r1207, [%r23+84];
	// begin inline asm
	dp4a.s32.s32 %r1205, %r1206, %r1207, %r1077;
	// end inline asm
	ld.shared.u32 	%r1210, [%r1349+328];
	ld.shared.u32 	%r1211, [%r23+88];
	// begin inline asm
	dp4a.s32.s32 %r1209, %r1210, %r1211, %r1081;
	// end inline asm
	ld.shared.u32 	%r1214, [%r1349+328];
	ld.shared.u32 	%r1215, [%r23+92];
	// begin inline asm
	dp4a.s32.s32 %r1213, %r1214, %r1215, %r1085;
	// end inline asm
	ld.shared.u32 	%r1218, [%r1349+88];
	ld.shared.u32 	%r1219, [%r23+128];
	// begin inline asm
	dp4a.s32.s32 %r2783, %r1218, %r1219, %r1089;
	// end inline asm
	ld.shared.u32 	%r1222, [%r1349+88];
	ld.shared.u32 	%r1223, [%r23+132];
	// begin inline asm
	dp4a.s32.s32 %r2782, %r1222, %r1223, %r1093;
	// end inline asm
	ld.shared.u32 	%r1226, [%r1349+88];
	ld.shared.u32 	%r1227, [%r23+136];
	// begin inline asm
	dp4a.s32.s32 %r2781, %r1226, %r1227, %r1097;
	// end inline asm
	ld.shared.u32 	%r1230, [%r1349+88];
	ld.shared.u32 	%r1231, [%r23+140];
	// begin inline asm
	dp4a.s32.s32 %r2780, %r1230, %r1231, %r1101;
	// end inline asm
	ld.shared.u32 	%r1234, [%r1349+128];
	ld.shared.u32 	%r1235, [%r23+128];
	// begin inline asm
	dp4a.s32.s32 %r2779, %r1234, %r1235, %r1105;
	// end inline asm
	ld.shared.u32 	%r1238, [%r1349+128];
	ld.shared.u32 	%r1239, [%r23+132];
	// begin inline asm
	dp4a.s32.s32 %r2778, %r1238, %r1239, %r1109;
	// end inline asm
	ld.shared.u32 	%r1242, [%r1349+128];
	ld.shared.u32 	%r1243, [%r23+136];
	// begin inline asm
	dp4a.s32.s32 %r2777, %r1242, %r1243, %r1113;
	// end inline asm
	ld.shared.u32 	%r1246, [%r1349+128];
	ld.shared.u32 	%r1247, [%r23+140];
	// begin inline asm
	dp4a.s32.s32 %r2776, %r1246, %r1247, %r1117;
	// end inline asm
	ld.shared.u32 	%r1250, [%r1349+168];
	ld.shared.u32 	%r1251, [%r23+128];
	// begin inline asm
	dp4a.s32.s32 %r2775, %r1250, %r1251, %r1121;
	// end inline asm
	ld.shared.u32 	%r1254, [%r1349+168];
	ld.shared.u32 	%r1255, [%r23+132];
	// begin inline asm
	dp4a.s32.s32 %r2774, %r1254, %r1255, %r1125;
	// end inline asm
	ld.shared.u32 	%r1258, [%r1349+168];
	ld.shared.u32 	%r1259, [%r23+136];
	// begin inline asm
	dp4a.s32.s32 %r2773, %r1258, %r1259, %r1129;
	// end inline asm
	ld.shared.u32 	%r1262, [%r1349+168];
	ld.shared.u32 	%r1263, [%r23+140];
	// begin inline asm
	dp4a.s32.s32 %r2772, %r1262, %r1263, %r1133;
	// end inline asm
	ld.shared.u32 	%r1266, [%r1349+208];
	ld.shared.u32 	%r1267, [%r23+128];
	// begin inline asm
	dp4a.s32.s32 %r2771, %r1266, %r1267, %r1137;
	// end inline asm
	ld.shared.u32 	%r1270, [%r1349+208];
	ld.shared.u32 	%r1271, [%r23+132];
	// begin inline asm
	dp4a.s32.s32 %r2770, %r1270, %r1271, %r1141;
	// end inline asm
	ld.shared.u32 	%r1274, [%r1349+208];
	ld.shared.u32 	%r1275, [%r23+136];
	// begin inline asm
	dp4a.s32.s32 %r2769, %r1274, %r1275, %r1145;
	// end inline asm
	ld.shared.u32 	%r1278, [%r1349+208];
	ld.shared.u32 	%r1279, [%r23+140];
	// begin inline asm
	dp4a.s32.s32 %r2768, %r1278, %r1279, %r1149;
	// end inline asm
	ld.shared.u32 	%r1282, [%r1349+248];
	ld.shared.u32 	%r1283, [%r23+128];
	// begin inline asm
	dp4a.s32.s32 %r2767, %r1282, %r1283, %r1153;
	// end inline asm
	ld.shared.u32 	%r1286, [%r1349+248];
	ld.shared.u32 	%r1287, [%r23+132];
	// begin inline asm
	dp4a.s32.s32 %r2766, %r1286, %r1287, %r1157;
	// end inline asm
	ld.shared.u32 	%r1290, [%r1349+248];
	ld.shared.u32 	%r1291, [%r23+136];
	// begin inline asm
	dp4a.s32.s32 %r2765, %r1290, %r1291, %r1161;
	// end inline asm
	ld.shared.u32 	%r1294, [%r1349+248];
	ld.shared.u32 	%r1295, [%r23+140];
	// begin inline asm
	dp4a.s32.s32 %r2764, %r1294, %r1295, %r1165;
	// end inline asm
	ld.shared.u32 	%r1298, [%r1349+288];
	ld.shared.u32 	%r1299, [%r23+128];
	// begin inline asm
	dp4a.s32.s32 %r2763, %r1298, %r1299, %r1169;
	// end inline asm
	ld.shared.u32 	%r1302, [%r1349+288];
	ld.shared.u32 	%r1303, [%r23+132];
	// begin inline asm
	dp4a.s32.s32 %r2762, %r1302, %r1303, %r1173;
	// end inline asm
	ld.shared.u32 	%r1306, [%r1349+288];
	ld.shared.u32 	%r1307, [%r23+136];
	// begin inline asm
	dp4a.s32.s32 %r2761, %r1306, %r1307, %r1177;
	// end inline asm
	ld.shared.u32 	%r1310, [%r1349+288];
	ld.shared.u32 	%r1311, [%r23+140];
	// begin inline asm
	dp4a.s32.s32 %r2760, %r1310, %r1311, %r1181;
	// end inline asm
	ld.shared.u32 	%r1314, [%r1349+328];
	ld.shared.u32 	%r1315, [%r23+128];
	// begin inline asm
	dp4a.s32.s32 %r2759, %r1314, %r1315, %r1185;
	// end inline asm
	ld.shared.u32 	%r1318, [%r1349+328];
	ld.shared.u32 	%r1319, [%r23+132];
	// begin inline asm
	dp4a.s32.s32 %r2758, %r1318, %r1319, %r1189;
	// end inline asm
	ld.shared.u32 	%r1322, [%r1349+328];
	ld.shared.u32 	%r1323, [%r23+136];
	// begin inline asm
	dp4a.s32.s32 %r2757, %r1322, %r1323, %r1193;
	// end inline asm
	ld.shared.u32 	%r1326, [%r1349+328];
	ld.shared.u32 	%r1327, [%r23+140];
	// begin inline asm
	dp4a.s32.s32 %r2756, %r1326, %r1327, %r1197;
	// end inline asm
	ld.shared.u32 	%r1330, [%r1349+368];
	ld.shared.u32 	%r1331, [%r23+128];
	// begin inline asm
	dp4a.s32.s32 %r2755, %r1330, %r1331, %r1201;
	// end inline asm
	ld.shared.u32 	%r1334, [%r1349+368];
	ld.shared.u32 	%r1335, [%r23+132];
	// begin inline asm
	dp4a.s32.s32 %r2754, %r1334, %r1335, %r1205;
	// end inline asm
	ld.shared.u32 	%r1338, [%r1349+368];
	ld.shared.u32 	%r1339, [%r23+136];
	// begin inline asm
	dp4a.s32.s32 %r2753, %r1338, %r1339, %r1209;
	// end inline asm
	ld.shared.u32 	%r1342, [%r1349+368];
	ld.shared.u32 	%r1343, [%r23+140];
	// begin inline asm
	dp4a.s32.s32 %r2752, %r1342, %r1343, %r1213;
	// end inline asm
	add.s32 	%r2784, %r2784, 1;
	add.s64 	%rd378, %rd378, 144;
	add.s64 	%rd377, %rd377, 144;
	add.s64 	%rd376, %rd376, 144;
	add.s64 	%rd375, %rd375, 144;
	add.s64 	%rd374, %rd374, 144;
	add.s64 	%rd373, %rd373, 12544;
	setp.ne.s32 	%p50, %r2784, 15;
	@%p50 bra 	$L__BB11_6;
	bar.sync 	0;
	@%p40 bra 	$L__BB11_23;
	cvt.u64.u32 	%rd39, %r17;
	cvt.u64.u16 	%rd40, %rs2;
	and.b64  	%rd41, %rd40, 255;
	cvt.u64.u32 	%rd42, %r16;
	add.s64 	%rd43, %rd42, %rd41;
	add.s64 	%rd44, %rd43, %rd39;
	add.s64 	%rd45, %rd1, %rd44;
	ld.global.nc.u32 	%r1350, [%rd45+2160];
	st.shared.u32 	[%r18], %r1350;
$L__BB11_23:
	@%p41 bra 	$L__BB11_25;
	cvt.u64.u32 	%rd46, %r19;
	cvt.u64.u16 	%rd47, %rs3;
	and.b64  	%rd48, %rd47, 255;
	cvt.u64.u32 	%rd49, %r16;
	add.s64 	%rd50, %rd49, %rd48;
	add.s64 	%rd51, %rd50, %rd46;
	add.s64 	%rd52, %rd1, %rd51;
	ld.global.nc.u32 	%r1351, [%rd52+2160];
	st.shared.u32 	[%r18+512], %r1351;
$L__BB11_25:
	@%p42 bra 	$L__BB11_27;
	cvt.u64.u32 	%rd53, %r20;
	cvt.u64.u16 	%rd54, %rs4;
	and.b64  	%rd55, %rd54, 255;
	cvt.u64.u32 	%rd56, %r16;
	add.s64 	%rd57, %rd56, %rd55;
	add.s64 	%rd58, %rd57, %rd53;
	add.s64 	%rd59, %rd1, %rd58;
	ld.global.nc.u32 	%r1352, [%rd59+2160];
	st.shared.u32 	[%r18+1024], %r1352;
$L__BB11_27:
	@%p43 bra 	$L__BB11_29;
	cvt.u64.u32 	%rd60, %r21;
	cvt.u64.u16 	%rd61, %rs5;
	and.b64  	%rd62, %rd61, 255;
	cvt.u64.u32 	%rd63, %r16;
	add.s64 	%rd64, %rd63, %rd62;
	add.s64 	%rd65, %rd64, %rd60;
	add.s64 	%rd66, %rd1, %rd65;
	ld.global.nc.u32 	%r1353, [%rd66+2160];
	st.shared.u32 	[%r18+1536], %r1353;
$L__BB11_29:
	mov.u32 	%r1354, %tid.x;
	shr.u32 	%r1355, %r1354, 2;
	shl.b32 	%r1357, %r1, 1;
	add.s32 	%r1358, %r1355, %r1357;
	setp.gt.u32 	%p55, %r1358, 15;
	shl.b32 	%r1359, %r1, 3;
	add.s32 	%r1360, %r1359, %r1354;
	setp.gt.u32 	%p56, %r1360, 63;
	or.pred  	%p57, %p55, %p56;
	setp.gt.u32 	%p58, %r1, 7;
	or.pred  	%p59, %p57, %p58;
	@%p59 bra 	$L__BB11_31;
	cvt.u64.u32 	%rd67, %r22;
	cvt.u64.u16 	%rd68, %rs6;
	and.b64  	%rd69, %rd68, 255;
	cvt.u64.u32 	%rd70, %r16;
	add.s64 	%rd71, %rd70, %rd69;
	add.s64 	%rd72, %rd71, %rd67;
	add.s64 	%rd73, %rd1, %rd72;
	ld.global.nc.u32 	%r1362, [%rd73+2160];
	st.shared.u32 	[%r18+2048], %r1362;
$L__BB11_31:
	ld.param.u64 	%rd372, [fused_cast_fixed_point_multiply_nn_conv2d_cast_fixed_point_multiply_add_cast_fix_1476761249106760241__2_kernel0_param_4];
	ld.param.u64 	%rd371, [fused_cast_fixed_point_multiply_nn_conv2d_cast_fixed_point_multiply_add_cast_fix_1476761249106760241__2_kernel0_param_3];
	ld.param.u64 	%rd370, [fused_cast_fixed_point_multiply_nn_conv2d_cast_fixed_point_multiply_add_cast_fix_1476761249106760241__2_kernel0_param_2];
	cvta.to.global.u64 	%rd74, %rd371;
	cvta.to.global.u64 	%rd75, %rd372;
	cvta.to.global.u64 	%rd76, %rd370;
	bar.sync 	0;
	add.s32 	%r2516, %r1348, %r14;
	ld.shared.u32 	%r1364, [%r2516+400];
	ld.shared.u32 	%r1365, [%r23];
	// begin inline asm
	dp4a.s32.s32 %r1363, %r1364, %r1365, %r2783;
	// end inline asm
	ld.shared.u32 	%r1368, [%r2516+400];
	ld.shared.u32 	%r1369, [%r23+4];
	// begin inline asm
	dp4a.s32.s32 %r1367, %r1368, %r1369, %r2782;
	// end inline asm
	ld.shared.u32 	%r1372, [%r2516+400];
	ld.shared.u32 	%r1373, [%r23+8];
	// begin inline asm
	dp4a.s32.s32 %r1371, %r1372, %r1373, %r2781;
	// end inline asm
	ld.shared.u32 	%r1376, [%r2516+400];
	ld.shared.u32 	%r1377, [%r23+12];
	// begin inline asm
	dp4a.s32.s32 %r1375, %r1376, %r1377, %r2780;
	// end inline asm
	ld.shared.u32 	%r1380, [%r2516+440];
	ld.shared.u32 	%r1381, [%r23];
	// begin inline asm
	dp4a.s32.s32 %r1379, %r1380, %r1381, %r2779;
	// end inline asm
	ld.shared.u32 	%r1384, [%r2516+440];
	ld.shared.u32 	%r1385, [%r23+4];
	// begin inline asm
	dp4a.s32.s32 %r1383, %r1384, %r1385, %r2778;
	// end inline asm
	ld.shared.u32 	%r1388, [%r2516+440];
	ld.shared.u32 	%r1389, [%r23+8];
	// begin inline asm
	dp4a.s32.s32 %r1387, %r1388, %r1389, %r2777;
	// end inline asm
	ld.shared.u32 	%r1392, [%r2516+440];
	ld.shared.u32 	%r1393, [%r23+12];
	// begin inline asm
	dp4a.s32.s32 %r1391, %r1392, %r1393, %r2776;
	// end inline asm
	ld.shared.u32 	%r1396, [%r2516+480];
	ld.shared.u32 	%r1397, [%r23];
	// begin inline asm
	dp4a.s32.s32 %r1395, %r1396, %r1397, %r2775;
	// end inline asm
	ld.shared.u32 	%r1400, [%r2516+480];
	ld.shared.u32 	%r1401, [%r23+4];
	// begin inline asm
	dp4a.s32.s32 %r1399, %r1400, %r1401, %r2774;
	// end inline asm
	ld.shared.u32 	%r1404, [%r2516+480];
	ld.shared.u32 	%r1405, [%r23+8];
	// begin inline asm
	dp4a.s32.s32 %r1403, %r1404, %r1405, %r2773;
	// end inline asm
	ld.shared.u32 	%r1408, [%r2516+480];
	ld.shared.u32 	%r1409, [%r23+12];
	// begin inline asm
	dp4a.s32.s32 %r1407, %r1408, %r1409, %r2772;
	// end inline asm
	ld.shared.u32 	%r1412, [%r2516+520];
	ld.shared.u32 	%r1413, [%r23];
	// begin inline asm
	dp4a.s32.s32 %r1411, %r1412, %r1413, %r2771;
	// end inline asm
	ld.shared.u32 	%r1416, [%r2516+520];
	ld.shared.u32 	%r1417, [%r23+4];
	// begin inline asm
	dp4a.s32.s32 %r1415, %r1416, %r1417, %r2770;
	// end inline asm
	ld.shared.u32 	%r1420, [%r2516+520];
	ld.shared.u32 	%r1421, [%r23+8];
	// begin inline asm
	dp4a.s32.s32 %r1419, %r1420, %r1421, %r2769;
	// end inline asm
	ld.shared.u32 	%r1424, [%r2516+520];
	ld.shared.u32 	%r1425, [%r23+12];
	// begin inline asm
	dp4a.s32.s32 %r1423, %r1424, %r1425, %r2768;
	// end inline asm
	ld.shared.u32 	%r1428, [%r2516+560];
	ld.shared.u32 	%r1429, [%r23];
	// begin inline asm
	dp4a.s32.s32 %r1427, %r1428, %r1429, %r2767;
	// end inline asm
	ld.shared.u32 	%r1432, [%r2516+560];
	ld.shared.u32 	%r1433, [%r23+4];
	// begin inline asm
	dp4a.s32.s32 %r1431, %r1432, %r1433, %r2766;
	// end inline asm
	ld.shared.u32 	%r1436, [%r2516+560];
	ld.shared.u32 	%r1437, [%r23+8];
	// begin inline asm
	dp4a.s32.s32 %r1435, %r1436, %r1437, %r2765;
	// end inline asm
	ld.shared.u32 	%r1440, [%r2516+560];
	ld.shared.u32 	%r1441, [%r23+12];
	// begin inline asm
	dp4a.s32.s32 %r1439, %r1440, %r1441, %r2764;
	// end inline asm
	ld.shared.u32 	%r1444, [%r2516+600];
	ld.shared.u32 	%r1445, [%r23];
	// begin inline asm
	dp4a.s32.s32 %r1443, %r1444, %r1445, %r2763;
	// end inline asm
	ld.shared.u32 	%r1448, [%r2516+600];
	ld.shared.u32 	%r1449, [%r23+4];
	// begin inline asm
	dp4a.s32.s32 %r1447, %r1448, %r1449, %r2762;
	// end inline asm
	ld.shared.u32 	%r1452, [%r2516+600];
	ld.shared.u32 	%r1453, [%r23+8];
	// begin inline asm
	dp4a.s32.s32 %r1451, %r1452, %r1453, %r2761;
	// end inline asm
	ld.shared.u32 	%r1456, [%r2516+600];
	ld.shared.u32 	%r1457, [%r23+12];
	// begin inline asm
	dp4a.s32.s32 %r1455, %r1456, %r1457, %r2760;
	// end inline asm
	ld.shared.u32 	%r1460, [%r2516+640];
	ld.shared.u32 	%r1461, [%r23];
	// begin inline asm
	dp4a.s32.s32 %r1459, %r1460, %r1461, %r2759;
	// end inline asm
	ld.shared.u32 	%r1464, [%r2516+640];
	ld.shared.u32 	%r1465, [%r23+4];
	// begin inline asm
	dp4a.s32.s32 %r1463, %r1464, %r1465, %r2758;
	// end inline asm
	ld.shared.u32 	%r1468, [%r2516+640];
	ld.shared.u32 	%r1469, [%r23+8];
	// begin inline asm
	dp4a.s32.s32 %r1467, %r1468, %r1469, %r2757;
	// end inline asm
	ld.shared.u32 	%r1472, [%r2516+640];
	ld.shared.u32 	%r1473, [%r23+12];
	// begin inline asm
	dp4a.s32.s32 %r1471, %r1472, %r1473, %r2756;
	// end inline asm
	ld.shared.u32 	%r1476, [%r2516+680];
	ld.shared.u32 	%r1477, [%r23];
	// begin inline asm
	dp4a.s32.s32 %r1475, %r1476, %r1477, %r2755;
	// end inline asm
	ld.shared.u32 	%r1480, [%r2516+680];
	ld.shared.u32 	%r1481, [%r23+4];
	// begin inline asm
	dp4a.s32.s32 %r1479, %r1480, %r1481, %r2754;
	// end inline asm
	ld.shared.u32 	%r1484, [%r2516+680];
	ld.shared.u32 	%r1485, [%r23+8];
	// begin inline asm
	dp4a.s32.s32 %r1483, %r1484, %r1485, %r2753;
	// end inline asm
	ld.shared.u32 	%r1488, [%r2516+680];
	ld.shared.u32 	%r1489, [%r23+12];
	// begin inline asm
	dp4a.s32.s32 %r1487, %r1488, %r1489, %r2752;
	// end inline asm
	ld.shared.u32 	%r1492, [%r2516+440];
	ld.shared.u32 	%r1493, [%r23+48];
	// begin inline asm
	dp4a.s32.s32 %r1491, %r1492, %r1493, %r1363;
	// end inline asm
	ld.shared.u32 	%r1496, [%r2516+440];
	ld.shared.u32 	%r1497, [%r23+52];
	// begin inline asm
	dp4a.s32.s32 %r1495, %r1496, %r1497, %r1367;
	// end inline asm
	ld.shared.u32 	%r1500, [%r2516+440];
	ld.shared.u32 	%r1501, [%r23+56];
	// begin inline asm
	dp4a.s32.s32 %r1499, %r1500, %r1501, %r1371;
	// end inline asm
	ld.shared.u32 	%r1504, [%r2516+440];
	ld.shared.u32 	%r1505, [%r23+60];
	// begin inline asm
	dp4a.s32.s32 %r1503, %r1504, %r1505, %r1375;
	// end inline asm
	ld.shared.u32 	%r1508, [%r2516+480];
	ld.shared.u32 	%r1509, [%r23+48];
	// begin inline asm
	dp4a.s32.s32 %r1507, %r1508, %r1509, %r1379;
	// end inline asm
	ld.shared.u32 	%r1512, [%r2516+480];
	ld.shared.u32 	%r1513, [%r23+52];
	// begin inline asm
	dp4a.s32.s32 %r1511, %r1512, %r1513, %r1383;
	// end inline asm
	ld.shared.u32 	%r1516, [%r2516+480];
	ld.shared.u32 	%r1517, [%r23+56];
	// begin inline asm
	dp4a.s32.s32 %r1515, %r1516, %r1517, %r1387;
	// end inline asm
	ld.shared.u32 	%r1520, [%r2516+480];
	ld.shared.u32 	%r1521, [%r23+60];
	// begin inline asm
	dp4a.s32.s32 %r1519, %r1520, %r1521, %r1391;
	// end inline asm
	ld.shared.u32 	%r1524, [%r2516+520];
	ld.shared.u32 	%r1525, [%r23+48];
	// begin inline asm
	dp4a.s32.s32 %r1523, %r1524, %r1525, %r1395;
	// end inline asm
	ld.shared.u32 	%r1528, [%r2516+520];
	ld.shared.u32 	%r1529, [%r23+52];
	// begin inline asm
	dp4a.s32.s32 %r1527, %r1528, %r1529, %r1399;
	// end inline asm
	ld.shared.u32 	%r1532, [%r2516+520];
	ld.shared.u32 	%r1533, [%r23+56];
	// begin inline asm
	dp4a.s32.s32 %r1531, %r1532, %r1533, %r1403;
	// end inline asm
	ld.shared.u32 	%r1536, [%r2516+520];
	ld.shared.u32 	%r1537, [%r23+60];
	// begin inline asm
	dp4a.s32.s32 %r1535, %r1536, %r1537, %r1407;
	// end inline asm
	ld.shared.u32 	%r1540, [%r2516+560];
	ld.shared.u32 	%r1541, [%r23+48];
	// begin inline asm
	dp4a.s32.s32 %r1539, %r1540, %r1541, %r1411;
	// end inline asm
	ld.shared.u32 	%r1544, [%r2516+560];
	ld.shared.u32 	%r1545, [%r23+52];
	// begin inline asm
	dp4a.s32.s32 %r1543, %r1544, %r1545, %r1415;
	// end inline asm
	ld.shared.u32 	%r1548, [%r2516+560];
	ld.shared.u32 	%r1549, [%r23+56];
	// begin inline asm
	dp4a.s32.s32 %r1547, %r1548, %r1549, %r1419;
	// end inline asm
	ld.shared.u32 	%r1552, [%r2516+560];
	ld.shared.u32 	%r1553, [%r23+60];
	// begin inline asm
	dp4a.s32.s32 %r1551, %r1552, %r1553, %r1423;
	// end inline asm
	ld.shared.u32 	%r1556, [%r2516+600];
	ld.shared.u32 	%r1557, [%r23+48];
	// begin inline asm
	dp4a.s32.s32 %r1555, %r1556, %r1557, %r1427;
	// end inline asm
	ld.shared.u32 	%r1560, [%r2516+600];
	ld.shared.u32 	%r1561, [%r23+52];
	// begin inline asm
	dp4a.s32.s32 %r1559, %r1560, %r1561, %r1431;
	// end inline asm
	ld.shared.u32 	%r1564, [%r2516+600];
	ld.shared.u32 	%r1565, [%r23+56];
	// begin inline asm
	dp4a.s32.s32 %r1563, %r1564, %r1565, %r1435;
	// end inline asm
	ld.shared.u32 	%r1568, [%r2516+600];
	ld.shared.u32 	%r1569, [%r23+60];
	// begin inline asm
	dp4a.s32.s32 %r1567, %r1568, %r1569, %r1439;
	// end inline asm
	ld.shared.u32 	%r1572, [%r2516+640];
	ld.shared.u32 	%r1573, [%r23+48];
	// begin inline asm
	dp4a.s32.s32 %r1571, %r1572, %r1573, %r1443;
	// end inline asm
	ld.shared.u32 	%r1576, [%r2516+640];
	ld.shared.u32 	%r1577, [%r23+52];
	// begin inline asm
	dp4a.s32.s32 %r1575, %r1576, %r1577, %r1447;
	// end inline asm
	ld.shared.u32 	%r1580, [%r2516+640];
	ld.shared.u32 	%r1581, [%r23+56];
	// begin inline asm
	dp4a.s32.s32 %r1579, %r1580, %r1581, %r1451;
	// end inline asm
	ld.shared.u32 	%r1584, [%r2516+640];
	ld.shared.u32 	%r1585, [%r23+60];
	// begin inline asm
	dp4a.s32.s32 %r1583, %r1584, %r1585, %r1455;
	// end inline asm
	ld.shared.u32 	%r1588, [%r2516+680];
	ld.shared.u32 	%r1589, [%r23+48];
	// begin inline asm
	dp4a.s32.s32 %r1587, %r1588, %r1589, %r1459;
	// end inline asm
	ld.shared.u32 	%r1592, [%r2516+680];
	ld.shared.u32 	%r1593, [%r23+52];
	// begin inline asm
	dp4a.s32.s32 %r1591, %r1592, %r1593, %r1463;
	// end inline asm
	ld.shared.u32 	%r1596, [%r2516+680];
	ld.shared.u32 	%r1597, [%r23+56];
	// begin inline asm
	dp4a.s32.s32 %r1595, %r1596, %r1597, %r1467;
	// end inline asm
	ld.shared.u32 	%r1600, [%r2516+680];
	ld.shared.u32 	%r1601, [%r23+60];
	// begin inline asm
	dp4a.s32.s32 %r1599, %r1600, %r1601, %r1471;
	// end inline asm
	ld.shared.u32 	%r1604, [%r2516+720];
	ld.shared.u32 	%r1605, [%r23+48];
	// begin inline asm
	dp4a.s32.s32 %r1603, %r1604, %r1605, %r1475;
	// end inline asm
	ld.shared.u32 	%r1608, [%r2516+720];
	ld.shared.u32 	%r1609, [%r23+52];
	// begin inline asm
	dp4a.s32.s32 %r1607, %r1608, %r1609, %r1479;
	// end inline asm
	ld.shared.u32 	%r1612, [%r2516+720];
	ld.shared.u32 	%r1613, [%r23+56];
	// begin inline asm
	dp4a.s32.s32 %r1611, %r1612, %r1613, %r1483;
	// end inline asm
	ld.shared.u32 	%r1616, [%r2516+720];
	ld.shared.u32 	%r1617, [%r23+60];
	// begin inline asm
	dp4a.s32.s32 %r1615, %r1616, %r1617, %r1487;
	// end inline asm
	ld.shared.u32 	%r1620, [%r2516+480];
	ld.shared.u32 	%r1621, [%r23+96];
	// begin inline asm
	dp4a.s32.s32 %r1619, %r1620, %r1621, %r1491;
	// end inline asm
	ld.shared.u32 	%r1624, [%r2516+480];
	ld.shared.u32 	%r1625, [%r23+100];
	// begin inline asm
	dp4a.s32.s32 %r1623, %r1624, %r1625, %r1495;
	// end inline asm
	ld.shared.u32 	%r1628, [%r2516+480];
	ld.shared.u32 	%r1629, [%r23+104];
	// begin inline asm
	dp4a.s32.s32 %r1627, %r1628, %r1629, %r1499;
	// end inline asm
	ld.shared.u32 	%r1632, [%r2516+480];
	ld.shared.u32 	%r1633, [%r23+108];
	// begin inline asm
	dp4a.s32.s32 %r1631, %r1632, %r1633, %r1503;
	// end inline asm
	ld.shared.u32 	%r1636, [%r2516+520];
	ld.shared.u32 	%r1637, [%r23+96];
	// begin inline asm
	dp4a.s32.s32 %r1635, %r1636, %r1637, %r1507;
	// end inline asm
	ld.shared.u32 	%r1640, [%r2516+520];
	ld.shared.u32 	%r1641, [%r23+100];
	// begin inline asm
	dp4a.s32.s32 %r1639, %r1640, %r1641, %r1511;
	// end inline asm
	ld.shared.u32 	%r1644, [%r2516+520];
	ld.shared.u32 	%r1645, [%r23+104];
	// begin inline asm
	dp4a.s32.s32 %r1643, %r1644, %r1645, %r1515;
	// end inline asm
	ld.shared.u32 	%r1648, [%r2516+520];
	ld.shared.u32 	%r1649, [%r23+108];
	// begin inline asm
	dp4a.s32.s32 %r1647, %r1648, %r1649, %r1519;
	// end inline asm
	ld.shared.u32 	%r1652, [%r2516+560];
	ld.shared.u32 	%r1653, [%r23+96];
	// begin inline asm
	dp4a.s32.s32 %r1651, %r1652, %r1653, %r1523;
	// end inline asm
	ld.shared.u32 	%r1656, [%r2516+560];
	ld.shared.u32 	%r1657, [%r23+100];
	// begin inline asm
	dp4a.s32.s32 %r1655, %r1656, %r1657, %r1527;
	// end inline asm
	ld.shared.u32 	%r1660, [%r2516+560];
	ld.shared.u32 	%r1661, [%r23+104];
	// begin inline asm
	dp4a.s32.s32 %r1659, %r1660, %r1661, %r1531;
	// end inline asm
	ld.shared.u32 	%r1664, [%r2516+560];
	ld.shared.u32 	%r1665, [%r23+108];
	// begin inline asm
	dp4a.s32.s32 %r1663, %r1664, %r1665, %r1535;
	// end inline asm
	ld.shared.u32 	%r1668, [%r2516+600];
	ld.shared.u32 	%r1669, [%r23+96];
	// begin inline asm
	dp4a.s32.s32 %r1667, %r1668, %r1669, %r1539;
	// end inline asm
	ld.shared.u32 	%r1672, [%r2516+600];
	ld.shared.u32 	%r1673, [%r23+100];
	// begin inline asm
	dp4a.s32.s32 %r1671, %r1672, %r1673, %r1543;
	// end inline asm
	ld.shared.u32 	%r1676, [%r2516+600];
	ld.shared.u32 	%r1677, [%r23+104];
	// begin inline asm
	dp4a.s32.s32 %r1675, %r1676, %r1677, %r1547;
	// end inline asm
	ld.shared.u32 	%r1680, [%r2516+600];
	ld.shared.u32 	%r1681, [%r23+108];
	// begin inline asm
	dp4a.s32.s32 %r1679, %r1680, %r1681, %r1551;
	// end inline asm
	ld.shared.u32 	%r1684, [%r2516+640];
	ld.shared.u32 	%r1685, [%r23+96];
	// begin inline asm
	dp4a.s32.s32 %r1683, %r1684, %r1685, %r1555;
	// end inline asm
	ld.shared.u32 	%r1688, [%r2516+640];
	ld.shared.u32 	%r1689, [%r23+100];
	// begin inline asm
	dp4a.s32.s32 %r1687, %r1688, %r1689, %r1559;
	// end inline asm
	ld.shared.u32 	%r1692, [%r2516+640];
	ld.shared.u32 	%r1693, [%r23+104];
	// begin inline asm
	dp4a.s32.s32 %r1691, %r1692, %r1693, %r1563;
	// end inline asm
	ld.shared.u32 	%r1696, [%r2516+640];
	ld.shared.u32 	%r1697, [%r23+108];
	// begin inline asm
	dp4a.s32.s32 %r1695, %r1696, %r1697, %r1567;
	// end inline asm
	ld.shared.u32 	%r1700, [%r2516+680];
	ld.shared.u32 	%r1701, [%r23+96];
	// begin inline asm
	dp4a.s32.s32 %r1699, %r1700, %r1701, %r1571;
	// end inline asm
	ld.shared.u32 	%r1704, [%r2516+680];
	ld.shared.u32 	%r1705, [%r23+100];
	// begin inline asm
	dp4a.s32.s32 %r1703, %r1704, %r1705, %r1575;
	// end inline asm
	ld.shared.u32 	%r1708, [%r2516+680];
	ld.shared.u32 	%r1709, [%r23+104];
	// begin inline asm
	dp4a.s32.s32 %r1707, %r1708, %r1709, %r1579;
	// end inline asm
	ld.shared.u32 	%r1712, [%r2516+680];
	ld.shared.u32 	%r1713, [%r23+108];
	// begin inline asm
	dp4a.s32.s32 %r1711, %r1712, %r1713, %r1583;
	// end inline asm
	ld.shared.u32 	%r1716, [%r2516+720];
	ld.shared.u32 	%r1717, [%r23+96];
	// begin inline asm
	dp4a.s32.s32 %r1715, %r1716, %r1717, %r1587;
	// end inline asm
	ld.shared.u32 	%r1720, [%r2516+720];
	ld.shared.u32 	%r1721, [%r23+100];
	// begin inline asm
	dp4a.s32.s32 %r1719, %r1720, %r1721, %r1591;
	// end inline asm
	ld.shared.u32 	%r1724, [%r2516+720];
	ld.shared.u32 	%r1725, [%r23+104];
	// begin inline asm
	dp4a.s32.s32 %r1723, %r1724, %r1725, %r1595;
	// end inline asm
	ld.shared.u32 	%r1728, [%r2516+720];
	ld.shared.u32 	%r1729, [%r23+108];
	// begin inline asm
	dp4a.s32.s32 %r1727, %r1728, %r1729, %r1599;
	// end inline asm
	ld.shared.u32 	%r1732, [%r2516+760];
	ld.shared.u32 	%r1733, [%r23+96];
	// begin inline asm
	dp4a.s32.s32 %r1731, %r1732, %r1733, %r1603;
	// end inline asm
	ld.shared.u32 	%r1736, [%r2516+760];
	ld.shared.u32 	%r1737, [%r23+100];
	// begin inline asm
	dp4a.s32.s32 %r1735, %r1736, %r1737, %r1607;
	// end inline asm
	ld.shared.u32 	%r1740, [%r2516+760];
	ld.shared.u32 	%r1741, [%r23+104];
	// begin inline asm
	dp4a.s32.s32 %r1739, %r1740, %r1741, %r1611;
	// end inline asm
	ld.shared.u32 	%r1744, [%r2516+760];
	ld.shared.u32 	%r1745, [%r23+108];
	// begin inline asm
	dp4a.s32.s32 %r1743, %r1744, %r1745, %r1615;
	// end inline asm
	ld.shared.u32 	%r1748, [%r2516+404];
	ld.shared.u32 	%r1749, [%r23+16];
	// begin inline asm
	dp4a.s32.s32 %r1747, %r1748, %r1749, %r1619;
	// end inline asm
	ld.shared.u32 	%r1752, [%r2516+404];
	ld.shared.u32 	%r1753, [%r23+20];
	// begin inline asm
	dp4a.s32.s32 %r1751, %r1752, %r1753, %r1623;
	// end inline asm
	ld.shared.u32 	%r1756, [%r2516+404];
	ld.shared.u32 	%r1757, [%r23+24];
	// begin inline asm
	dp4a.s32.s32 %r1755, %r1756, %r1757, %r1627;
	// end inline asm
	ld.shared.u32 	%r1760, [%r2516+404];
	ld.shared.u32 	%r1761, [%r23+28];
	// begin inline asm
	dp4a.s32.s32 %r1759, %r1760, %r1761, %r1631;
	// end inline asm
	ld.shared.u32 	%r1764, [%r2516+444];
	ld.shared.u32 	%r1765, [%r23+16];
	// begin inline asm
	dp4a.s32.s32 %r1763, %r1764, %r1765, %r1635;
	// end inline asm
	ld.shared.u32 	%r1768, [%r2516+444];
	ld.shared.u32 	%r1769, [%r23+20];
	// begin inline asm
	dp4a.s32.s32 %r1767, %r1768, %r1769, %r1639;
	// end inline asm
	ld.shared.u32 	%r1772, [%r2516+444];
	ld.shared.u32 	%r1773, [%r23+24];
	// begin inline asm
	dp4a.s32.s32 %r1771, %r1772, %r1773, %r1643;
	// end inline asm
	ld.shared.u32 	%r1776, [%r2516+444];
	ld.shared.u32 	%r1777, [%r23+28];
	// begin inline asm
	dp4a.s32.s32 %r1775, %r1776, %r1777, %r1647;
	// end inline asm
	ld.shared.u32 	%r1780, [%r2516+484];
	ld.shared.u32 	%r1781, [%r23+16];
	// begin inline asm
	dp4a.s32.s32 %r1779, %r1780, %r1781, %r1651;
	// end inline asm
	ld.shared.u32 	%r1784, [%r2516+484];
	ld.shared.u32 	%r1785, [%r23+20];
	// begin inline asm
	dp4a.s32.s32 %r1783, %r1784, %r1785, %r1655;
	// end inline asm
	ld.shared.u32 	%r1788, [%r2516+484];
	ld.shared.u32 	%r1789, [%r23+24];
	// begin inline asm
	dp4a.s32.s32 %r1787, %r1788, %r1789, %r1659;
	// end inline asm
	ld.shared.u32 	%r1792, [%r2516+484];
	ld.shared.u32 	%r1793, [%r23+28];
	// begin inline asm
	dp4a.s32.s32 %r1791, %r1792, %r1793, %r1663;
	// end inline asm
	ld.shared.u32 	%r1796, [%r2516+524];
	ld.shared.u32 	%r1797, [%r23+16];
	// begin inline asm
	dp4a.s32.s32 %r1795, %r1796, %r1797, %r1667;
	// end inline asm
	ld.shared.u32 	%r1800, [%r2516+524];
	ld.shared.u32 	%r1801, [%r23+20];
	// begin inline asm
	dp4a.s32.s32 %r1799, %r1800, %r1801, %r1671;
	// end inline asm
	ld.shared.u32 	%r1804, [%r2516+524];
	ld.shared.u32 	%r1805, [%r23+24];
	// begin inline asm
	dp4a.s32.s32 %r1803, %r1804, %r1805, %r1675;
	// end inline asm
	ld.shared.u32 	%r1808, [%r2516+524];
	ld.shared.u32 	%r1809, [%r23+28];
	// begin inline asm
	dp4a.s32.s32 %r1807, %r1808, %r1809, %r1679;
	// end inline asm
	ld.shared.u32 	%r1812, [%r2516+564];
	ld.shared.u32 	%r1813, [%r23+16];
	// begin inline asm
	dp4a.s32.s32 %r1811, %r1812, %r1813, %r1683;
	// end inline asm
	ld.shared.u32 	%r1816, [%r2516+564];
	ld.shared.u32 	%r1817, [%r23+20];
	// begin inline asm
	dp4a.s32.s32 %r1815, %r1816, %r1817, %r1687;
	// end inline asm
	ld.shared.u32 	%r1820, [%r2516+564];
	ld.shared.u32 	%r1821, [%r23+24];
	// begin inline asm
	dp4a.s32.s32 %r1819, %r1820, %r1821, %r1691;
	// end inline asm
	ld.shared.u32 	%r1824, [%r2516+564];
	ld.shared.u32 	%r1825, [%r23+28];
	// begin inline asm
	dp4a.s32.s32 %r1823, %r1824, %r1825, %r1695;
	// end inline asm
	ld.shared.u32 	%r1828, [%r2516+604];
	ld.shared.u32 	%r1829, [%r23+16];
	// begin inline asm
	dp4a.s32.s32 %r1827, %r1828, %r1829, %r1699;
	// end inline asm
	ld.shared.u32 	%r1832, [%r2516+604];
	ld.shared.u32 	%r1833, [%r23+20];
	// begin inline asm
	dp4a.s32.s32 %r1831, %r1832, %r1833, %r1703;
	// end inline asm
	ld.shared.u32 	%r1836, [%r2516+604];
	ld.shared.u32 	%r1837, [%r23+24];
	// begin inline asm
	dp4a.s32.s32 %r1835, %r1836, %r1837, %r1707;
	// end inline asm
	ld.shared.u32 	%r1840, [%r2516+604];
	ld.shared.u32 	%r1841, [%r23+28];
	// begin inline asm
	dp4a.s32.s32 %r1839, %r1840, %r1841, %r1711;
	// end inline asm
	ld.shared.u32 	%r1844, [%r2516+644];
	ld.shared.u32 	%r1845, [%r23+16];
	// begin inline asm
	dp4a.s32.s32 %r1843, %r1844, %r1845, %r1715;
	// end inline asm
	ld.shared.u32 	%r1848, [%r2516+644];
	ld.shared.u32 	%r1849, [%r23+20];
	// begin inline asm
	dp4a.s32.s32 %r1847, %r1848, %r1849, %r1719;
	// end inline asm
	ld.shared.u32 	%r1852, [%r2516+644];
	ld.shared.u32 	%r1853, [%r23+24];
	// begin inline asm
	dp4a.s32.s32 %r1851, %r1852, %r1853, %r1723;
	// end inline asm
	ld.shared.u32 	%r1856, [%r2516+644];
	ld.shared.u32 	%r1857, [%r23+28];
	// begin inline asm
	dp4a.s32.s32 %r1855, %r1856, %r1857, %r1727;
	// end inline asm
	ld.shared.u32 	%r1860, [%r2516+684];
	ld.shared.u32 	%r1861, [%r23+16];
	// begin inline asm
	dp4a.s32.s32 %r1859, %r1860, %r1861, %r1731;
	// end inline asm
	ld.shared.u32 	%r1864, [%r2516+684];
	ld.shared.u32 	%r1865, [%r23+20];
	// begin inline asm
	dp4a.s32.s32 %r1863, %r1864, %r1865, %r1735;
	// end inline asm
	ld.shared.u32 	%r1868, [%r2516+684];
	ld.shared.u32 	%r1869, [%r23+24];
	// begin inline asm
	dp4a.s32.s32 %r1867, %r1868, %r1869, %r1739;
	// end inline asm
	ld.shared.u32 	%r1872, [%r2516+684];
	ld.shared.u32 	%r1873, [%r23+28];
	// begin inline asm
	dp4a.s32.s32 %r1871, %r1872, %r1873, %r1743;
	// end inline asm
	ld.shared.u32 	%r1876, [%r2516+444];
	ld.shared.u32 	%r1877, [%r23+64];
	// begin inline asm
	dp4a.s32.s32 %r1875, %r1876, %r1877, %r1747;
	// end inline asm
	ld.shared.u32 	%r1880, [%r2516+444];
	ld.shared.u32 	%r1881, [%r23+68];
	// begin inline asm
	dp4a.s32.s32 %r1879, %r1880, %r1881, %r1751;
	// end inline asm
	ld.shared.u32 	%r1884, [%r2516+444];
	ld.shared.u32 	%r1885, [%r23+72];
	// begin inline asm
	dp4a.s32.s32 %r1883, %r1884, %r1885, %r1755;
	// end inline asm
	ld.shared.u32 	%r1888, [%r2516+444];
	ld.shared.u32 	%r1889, [%r23+76];
	// begin inline asm
	dp4a.s32.s32 %r1887, %r1888, %r1889, %r1759;
	// end inline asm
	ld.shared.u32 	%r1892, [%r2516+484];
	ld.shared.u32 	%r1893, [%r23+64];
	// begin inline asm
	dp4a.s32.s32 %r1891, %r1892, %r1893, %r1763;
	// end inline asm
	ld.shared.u32 	%r1896, [%r2516+484];
	ld.shared.u32 	%r1897, [%r23+68];
	// begin inline asm
	dp4a.s32.s32 %r1895, %r1896, %r1897, %r1767;
	// end inline asm
	ld.shared.u32 	%r1900, [%r2516+484];
	ld.shared.u32 	%r1901, [%r23+72];
	// begin inline asm
	dp4a.s32.s32 %r1899, %r1900, %r1901, %r1771;
	// end inline asm
	ld.shared.u32 	%r1904, [%r2516+484];
	ld.shared.u32 	%r1905, [%r23+76];
	// begin inline asm
	dp4a.s32.s32 %r1903, %r1904, %r1905, %r1775;
	// end inline asm
	ld.shared.u32 	%r1908, [%r2516+524];
	ld.shared.u32 	%r1909, [%r23+64];
	// begin inline asm
	dp4a.s32.s32 %r1907, %r1908, %r1909, %r1779;
	// end inline asm
	ld.shared.u32 	%r1912, [%r2516+524];
	ld.shared.u32 	%r1913, [%r23+68];
	// begin inline asm
	dp4a.s32.s32 %r1911, %r1912, %r1913, %r1783;
	// end inline asm
	ld.shared.u32 	%r1916, [%r2516+524];
	ld.shared.u32 	%r1917, [%r23+72];
	// begin inline asm
	dp4a.s32.s32 %r1915, %r1916, %r1917, %r1787;
	// end inline asm
	ld.shared.u32 	%r1920, [%r2516+524];
	ld.shared.u32 	%r1921, [%r23+76];
	// begin inline asm
	dp4a.s32.s32 %r1919, %r1920, %r1921, %r1791;
	// end inline asm
	ld.shared.u32 	%r1924, [%r2516+564];
	ld.shared.u32 	%r1925, [%r23+64];
	// begin inline asm
	dp4a.s32.s32 %r1923, %r1924, %r1925, %r1795;
	// end inline asm
	ld.shared.u32 	%r1928, [%r2516+564];
	ld.shared.u32 	%r1929, [%r23+68];
	// begin inline asm
	dp4a.s32.s32 %r1927, %r1928, %r1929, %r1799;
	// end inline asm
	ld.shared.u32 	%r1932, [%r2516+564];
	ld.shared.u32 	%r1933, [%r23+72];
	// begin inline asm
	dp4a.s32.s32 %r1931, %r1932, %r1933, %r1803;
	// end inline asm
	ld.shared.u32 	%r1936, [%r2516+564];
	ld.shared.u32 	%r1937, [%r23+76];
	// begin inline asm
	dp4a.s32.s32 %r1935, %r1936, %r1937, %r1807;
	// end inline asm
	ld.shared.u32 	%r1940, [%r2516+604];
	ld.shared.u32 	%r1941, [%r23+64];
	// begin inline asm
	dp4a.s32.s32 %r1939, %r1940, %r1941, %r1811;
	// end inline asm
	ld.shared.u32 	%r1944, [%r2516+604];
	ld.shared.u32 	%r1945, [%r23+68];
	// begin inline asm
	dp4a.s32.s32 %r1943, %r1944, %r1945, %r1815;
	// end inline asm
	ld.shared.u32 	%r1948, [%r2516+604];
	ld.shared.u32 	%r1949, [%r23+72];
	// begin inline asm
	dp4a.s32.s32 %r1947, %r1948, %r1949, %r1819;
	// end inline asm
	ld.shared.u32 	%r1952, [%r2516+604];
	ld.shared.u32 	%r1953, [%r23+76];
	// begin inline asm
	dp4a.s32.s32 %r1951, %r1952, %r1953, %r1823;
	// end inline asm
	ld.shared.u32 	%r1956, [%r2516+644];
	ld.shared.u32 	%r1957, [%r23+64];
	// begin inline asm
	dp4a.s32.s32 %r1955, %r1956, %r1957, %r1827;
	// end inline asm
	ld.shared.u32 	%r1960, [%r2516+644];
	ld.shared.u32 	%r1961, [%r23+68];
	// begin inline asm
	dp4a.s32.s32 %r1959, %r1960, %r1961, %r1831;
	// end inline asm
	ld.shared.u32 	%r1964, [%r2516+644];
	ld.shared.u32 	%r1965, [%r23+72];
	// begin inline asm
	dp4a.s32.s32 %r1963, %r1964, %r1965, %r1835;
	// end inline asm
	ld.shared.u32 	%r1968, [%r2516+644];
	ld.shared.u32 	%r1969, [%r23+76];
	// begin inline asm
	dp4a.s32.s32 %r1967, %r1968, %r1969, %r1839;
	// end inline asm
	ld.shared.u32 	%r1972, [%r2516+684];
	ld.shared.u32 	%r1973, [%r23+64];
	// begin inline asm
	dp4a.s32.s32 %r1971, %r1972, %r1973, %r1843;
	// end inline asm
	ld.shared.u32 	%r1976, [%r2516+684];
	ld.shared.u32 	%r1977, [%r23+68];
	// begin inline asm
	dp4a.s32.s32 %r1975, %r1976, %r1977, %r1847;
	// end inline asm
	ld.shared.u32 	%r1980, [%r2516+684];
	ld.shared.u32 	%r1981, [%r23+72];
	// begin inline asm
	dp4a.s32.s32 %r1979, %r1980, %r1981, %r1851;
	// end inline asm
	ld.shared.u32 	%r1984, [%r2516+684];
	ld.shared.u32 	%r1985, [%r23+76];
	// begin inline asm
	dp4a.s32.s32 %r1983, %r1984, %r1985, %r1855;
	// end inline asm
	ld.shared.u32 	%r1988, [%r2516+724];
	ld.shared.u32 	%r1989, [%r23+64];
	// begin inline asm
	dp4a.s32.s32 %r1987, %r1988, %r1989, %r1859;
	// end inline asm
	ld.shared.u32 	%r1992, [%r2516+724];
	ld.shared.u32 	%r1993, [%r23+68];
	// begin inline asm
	dp4a.s32.s32 %r1991, %r1992, %r1993, %r1863;
	// end inline asm
	ld.shared.u32 	%r1996, [%r2516+724];
	ld.shared.u32 	%r1997, [%r23+72];
	// begin inline asm
	dp4a.s32.s32 %r1995, %r1996, %r1997, %r1867;
	// end inline asm
	ld.shared.u32 	%r2000, [%r2516+724];
	ld.shared.u32 	%r2001, [%r23+76];
	// begin inline asm
	dp4a.s32.s32 %r1999, %r2000, %r2001, %r1871;
	// end inline asm
	ld.shared.u32 	%r2004, [%r2516+484];
	ld.shared.u32 	%r2005, [%r23+112];
	// begin inline asm
	dp4a.s32.s32 %r2003, %r2004, %r2005, %r1875;
	// end inline asm
	ld.shared.u32 	%r2008, [%r2516+484];
	ld.shared.u32 	%r2009, [%r23+116];
	// begin inline asm
	dp4a.s32.s32 %r2007, %r2008, %r2009, %r1879;
	// end inline asm
	ld.shared.u32 	%r2012, [%r2516+484];
	ld.shared.u32 	%r2013, [%r23+120];
	// begin inline asm
	dp4a.s32.s32 %r2011, %r2012, %r2013, %r1883;
	// end inline asm
	ld.shared.u32 	%r2016, [%r2516+484];
	ld.shared.u32 	%r2017, [%r23+124];
	// begin inline asm
	dp4a.s32.s32 %r2015, %r2016, %r2017, %r1887;
	// end inline asm
	ld.shared.u32 	%r2020, [%r2516+524];
	ld.shared.u32 	%r2021, [%r23+112];
	// begin inline asm
	dp4a.s32.s32 %r2019, %r2020, %r2021, %r1891;
	// end inline asm
	ld.shared.u32 	%r2024, [%r2516+524];
	ld.shared.u32 	%r2025, [%r23+116];
	// begin inline asm
	dp4a.s32.s32 %r2023, %r2024, %r2025, %r1895;
	// end inline asm
	ld.shared.u32 	%r2028, [%r2516+524];
	ld.shared.u32 	%r2029, [%r23+120];
	// begin inline asm
	dp4a.s32.s32 %r2027, %r2028, %r2029, %r1899;
	// end inline asm
	ld.shared.u32 	%r2032, [%r2516+524];
	ld.shared.u32 	%r2033, [%r23+124];
	// begin inline asm
	dp4a.s32.s32 %r2031, %r2032, %r2033, %r1903;
	// end inline asm
	ld.shared.u32 	%r2036, [%r2516+564];
	ld.shared.u32 	%r2037, [%r23+112];
	// begin inline asm
	dp4a.s32.s32 %r2035, %r2036, %r2037, %r1907;
	// end inline asm
	ld.shared.u32 	%r2040, [%r2516+564];
	ld.shared.u32 	%r2041, [%r23+116];
	// begin inline asm
	dp4a.s32.s32 %r2039, %r2040, %r2041, %r1911;
	// end inline asm
	ld.shared.u32 	%r2044, [%r2516+564];
	ld.shared.u32 	%r2045, [%r23+120];
	// begin inline asm
	dp4a.s32.s32 %r2043, %r2044, %r2045, %r1915;
	// end inline asm
	ld.shared.u32 	%r2048, [%r2516+564];
	ld.shared.u32 	%r2049, [%r23+124];
	// begin inline asm
	dp4a.s32.s32 %r2047, %r2048, %r2049, %r1919;
	// end inline asm
	ld.shared.u32 	%r2052, [%r2516+604];
	ld.shared.u32 	%r2053, [%r23+112];
	// begin inline asm
	dp4a.s32.s32 %r2051, %r2052, %r2053, %r1923;
	// end inline asm
	ld.shared.u32 	%r2056, [%r2516+604];
	ld.shared.u32 	%r2057, [%r23+116];
	// begin inline asm
	dp4a.s32.s32 %r2055, %r2056, %r2057, %r1927;
	// end inline asm
	ld.shared.u32 	%r2060, [%r2516+604];
	ld.shared.u32 	%r2061, [%r23+120];
	// begin inline asm
	dp4a.s32.s32 %r2059, %r2060, %r2061, %r1931;
	// end inline asm
	ld.shared.u32 	%r2064, [%r2516+604];
	ld.shared.u32 	%r2065, [%r23+124];
	// begin inline asm
	dp4a.s32.s32 %r2063, %r2064, %r2065, %r1935;
	// end inline asm
	ld.shared.u32 	%r2068, [%r2516+644];
	ld.shared.u32 	%r2069, [%r23+112];
	// begin inline asm
	dp4a.s32.s32 %r2067, %r2068, %r2069, %r1939;
	// end inline asm
	ld.shared.u32 	%r2072, [%r2516+644];
	ld.shared.u32 	%r2073, [%r23+116];
	// begin inline asm
	dp4a.s32.s32 %r2071, %r2072, %r2073, %r1943;
	// end inline asm
	ld.shared.u32 	%r2076, [%r2516+644];
	ld.shared.u32 	%r2077, [%r23+120];
	// begin inline asm
	dp4a.s32.s32 %r2075, %r2076, %r2077, %r1947;
	// end inline asm
	ld.shared.u32 	%r2080, [%r2516+644];
	ld.shared.u32 	%r2081, [%r23+124];
	// begin inline asm
	dp4a.s32.s32 %r2079, %r2080, %r2081, %r1951;
	// end inline asm
	ld.shared.u32 	%r2084, [%r2516+684];
	ld.shared.u32 	%r2085, [%r23+112];
	// begin inline asm
	dp4a.s32.s32 %r2083, %r2084, %r2085, %r1955;
	// end inline asm
	ld.shared.u32 	%r2088, [%r2516+684];
	ld.shared.u32 	%r2089, [%r23+116];
	// begin inline asm
	dp4a.s32.s32 %r2087, %r2088, %r2089, %r1959;
	// end inline asm
	ld.shared.u32 	%r2092, [%r2516+684];
	ld.shared.u32 	%r2093, [%r23+120];
	// begin inline asm
	dp4a.s32.s32 %r2091, %r2092, %r2093, %r1963;
	// end inline asm
	ld.shared.u32 	%r2096, [%r2516+684];
	ld.shared.u32 	%r2097, [%r23+124];
	// begin inline asm
	dp4a.s32.s32 %r2095, %r2096, %r2097, %r1967;
	// end inline asm
	ld.shared.u32 	%r2100, [%r2516+724];
	ld.shared.u32 	%r2101, [%r23+112];
	// begin inline asm
	dp4a.s32.s32 %r2099, %r2100, %r2101, %r1971;
	// end inline asm
	ld.shared.u32 	%r2104, [%r2516+724];
	ld.shared.u32 	%r2105, [%r23+116];
	// begin inline asm
	dp4a.s32.s32 %r2103, %r2104, %r2105, %r1975;
	// end inline asm
	ld.shared.u32 	%r2108, [%r2516+724];
	ld.shared.u32 	%r2109, [%r23+120];
	// begin inline asm
	dp4a.s32.s32 %r2107, %r2108, %r2109, %r1979;
	// end inline asm
	ld.shared.u32 	%r2112, [%r2516+724];
	ld.shared.u32 	%r2113, [%r23+124];
	// begin inline asm
	dp4a.s32.s32 %r2111, %r2112, %r2113, %r1983;
	// end inline asm
	ld.shared.u32 	%r2116, [%r2516+764];
	ld.shared.u32 	%r2117, [%r23+112];
	// begin inline asm
	dp4a.s32.s32 %r2115, %r2116, %r2117, %r1987;
	// end inline asm
	ld.shared.u32 	%r2120, [%r2516+764];
	ld.shared.u32 	%r2121, [%r23+116];
	// begin inline asm
	dp4a.s32.s32 %r2119, %r2120, %r2121, %r1991;
	// end inline asm
	ld.shared.u32 	%r2124, [%r2516+764];
	ld.shared.u32 	%r2125, [%r23+120];
	// begin inline asm
	dp4a.s32.s32 %r2123, %r2124, %r2125, %r1995;
	// end inline asm
	ld.shared.u32 	%r2128, [%r2516+764];
	ld.shared.u32 	%r2129, [%r23+124];
	// begin inline asm
	dp4a.s32.s32 %r2127, %r2128, %r2129, %r1999;
	// end inline asm
	ld.shared.u32 	%r2132, [%r2516+408];
	ld.shared.u32 	%r2133, [%r23+32];
	// begin inline asm
	dp4a.s32.s32 %r2131, %r2132, %r2133, %r2003;
	// end inline asm
	ld.shared.u32 	%r2136, [%r2516+408];
	ld.shared.u32 	%r2137, [%r23+36];
	// begin inline asm
	dp4a.s32.s32 %r2135, %r2136, %r2137, %r2007;
	// end inline asm
	ld.shared.u32 	%r2140, [%r2516+408];
	ld.shared.u32 	%r2141, [%r23+40];
	// begin inline asm
	dp4a.s32.s32 %r2139, %r2140, %r2141, %r2011;
	// end inline asm
	ld.shared.u32 	%r2144, [%r2516+408];
	ld.shared.u32 	%r2145, [%r23+44];
	// begin inline asm
	dp4a.s32.s32 %r2143, %r2144, %r2145, %r2015;
	// end inline asm
	ld.shared.u32 	%r2148, [%r2516+448];
	ld.shared.u32 	%r2149, [%r23+32];
	// begin inline asm
	dp4a.s32.s32 %r2147, %r2148, %r2149, %r2019;
	// end inline asm
	ld.shared.u32 	%r2152, [%r2516+448];
	ld.shared.u32 	%r2153, [%r23+36];
	// begin inline asm
	dp4a.s32.s32 %r2151, %r2152, %r2153, %r2023;
	// end inline asm
	ld.shared.u32 	%r2156, [%r2516+448];
	ld.shared.u32 	%r2157, [%r23+40];
	// begin inline asm
	dp4a.s32.s32 %r2155, %r2156, %r2157, %r2027;
	// end inline asm
	ld.shared.u32 	%r2160, [%r2516+448];
	ld.shared.u32 	%r2161, [%r23+44];
	// begin inline asm
	dp4a.s32.s32 %r2159, %r2160, %r2161, %r2031;
	// end inline asm
	ld.shared.u32 	%r2164, [%r2516+488];
	ld.shared.u32 	%r2165, [%r23+32];
	// begin inline asm
	dp4a.s32.s32 %r2163, %r2164, %r2165, %r2035;
	// end inline asm
	ld.shared.u32 	%r2168, [%r2516+488];
	ld.shared.u32 	%r2169, [%r23+36];
	// begin inline asm
	dp4a.s32.s32 %r2167, %r2168, %r2169, %r2039;
	// end inline asm
	ld.shared.u32 	%r2172, [%r2516+488];
	ld.shared.u32 	%r2173, [%r23+40];
	// begin inline asm
	dp4a.s32.s32 %r2171, %r2172, %r2173, %r2043;
	// end inline asm
	ld.shared.u32 	%r2176, [%r2516+488];
	ld.shared.u32 	%r2177, [%r23+44];
	// begin inline asm
	dp4a.s32.s32 %r2175, %r2176, %r2177, %r2047;
	// end inline asm
	ld.shared.u32 	%r2180, [%r2516+528];
	ld.shared.u32 	%r2181, [%r23+32];
	// begin inline asm
	dp4a.s32.s32 %r2179, %r2180, %r2181, %r2051;
	// end inline asm
	ld.shared.u32 	%r2184, [%r2516+528];
	ld.shared.u32 	%r2185, [%r23+36];
	// begin inline asm
	dp4a.s32.s32 %r2183, %r2184, %r2185, %r2055;
	// end inline asm
	ld.shared.u32 	%r2188, [%r2516+528];
	ld.shared.u32 	%r2189, [%r23+40];
	// begin inline asm
	dp4a.s32.s32 %r2187, %r2188, %r2189, %r2059;
	// end inline asm
	ld.shared.u32 	%r2192, [%r2516+528];
	ld.shared.u32 	%r2193, [%r23+44];
	// begin inline asm
	dp4a.s32.s32 %r2191, %r2192, %r2193, %r2063;
	// end inline asm
	ld.shared.u32 	%r2196, [%r2516+568];
	ld.shared.u32 	%r2197, [%r23+32];
	// begin inline asm
	dp4a.s32.s32 %r2195, %r2196, %r2197, %r2067;
	// end inline asm
	ld.shared.u32 	%r2200, [%r2516+568];
	ld.shared.u32 	%r2201, [%r23+36];
	// begin inline asm
	dp4a.s32.s32 %r2199, %r2200, %r2201, %r2071;
	// end inline asm
	ld.shared.u32 	%r2204, [%r2516+568];
	ld.shared.u32 	%r2205, [%r23+40];
	// begin inline asm
	dp4a.s32.s32 %r2203, %r2204, %r2205, %r2075;
	// end inline asm
	ld.shared.u32 	%r2208, [%r2516+568];
	ld.shared.u32 	%r2209, [%r23+44];
	// begin inline asm
	dp4a.s32.s32 %r2207, %r2208, %r2209, %r2079;
	// end inline asm
	ld.shared.u32 	%r2212, [%r2516+608];
	ld.shared.u32 	%r2213, [%r23+32];
	// begin inline asm
	dp4a.s32.s32 %r2211, %r2212, %r2213, %r2083;
	// end inline asm
	ld.shared.u32 	%r2216, [%r2516+608];
	ld.shared.u32 	%r2217, [%r23+36];
	// begin inline asm
	dp4a.s32.s32 %r2215, %r2216, %r2217, %r2087;
	// end inline asm
	ld.shared.u32 	%r2220, [%r2516+608];
	ld.shared.u32 	%r2221, [%r23+40];
	// begin inline asm
	dp4a.s32.s32 %r2219, %r2220, %r2221, %r2091;
	// end inline asm
	ld.shared.u32 	%r2224, [%r2516+608];
	ld.shared.u32 	%r2225, [%r23+44];
	// begin inline asm
	dp4a.s32.s32 %r2223, %r2224, %r2225, %r2095;
	// end inline asm
	ld.shared.u32 	%r2228, [%r2516+648];
	ld.shared.u32 	%r2229, [%r23+32];
	// begin inline asm
	dp4a.s32.s32 %r2227, %r2228, %r2229, %r2099;
	// end inline asm
	ld.shared.u32 	%r2232, [%r2516+648];
	ld.shared.u32 	%r2233, [%r23+36];
	// begin inline asm
	dp4a.s32.s32 %r2231, %r2232, %r2233, %r2103;
	// end inline asm
	ld.shared.u32 	%r2236, [%r2516+648];
	ld.shared.u32 	%r2237, [%r23+40];
	// begin inline asm
	dp4a.s32.s32 %r2235, %r2236, %r2237, %r2107;
	// end inline asm
	ld.shared.u32 	%r2240, [%r2516+648];
	ld.shared.u32 	%r2241, [%r23+44];
	// begin inline asm
	dp4a.s32.s32 %r2239, %r2240, %r2241, %r2111;
	// end inline asm
	ld.shared.u32 	%r2244, [%r2516+688];
	ld.shared.u32 	%r2245, [%r23+32];
	// begin inline asm
	dp4a.s32.s32 %r2243, %r2244, %r2245, %r2115;
	// end inline asm
	ld.shared.u32 	%r2248, [%r2516+688];
	ld.shared.u32 	%r2249, [%r23+36];
	// begin inline asm
	dp4a.s32.s32 %r2247, %r2248, %r2249, %r2119;
	// end inline asm
	ld.shared.u32 	%r2252, [%r2516+688];
	ld.shared.u32 	%r2253, [%r23+40];
	// begin inline asm
	dp4a.s32.s32 %r2251, %r2252, %r2253, %r2123;
	// end inline asm
	ld.shared.u32 	%r2256, [%r2516+688];
	ld.shared.u32 	%r2257, [%r23+44];
	// begin inline asm
	dp4a.s32.s32 %r2255, %r2256, %r2257, %r2127;
	// end inline asm
	ld.shared.u32 	%r2260, [%r2516+448];
	ld.shared.u32 	%r2261, [%r23+80];
	// begin inline asm
	dp4a.s32.s32 %r2259, %r2260, %r2261, %r2131;
	// end inline asm
	ld.shared.u32 	%r2264, [%r2516+448];
	ld.shared.u32 	%r2265, [%r23+84];
	// begin inline asm
	dp4a.s32.s32 %r2263, %r2264, %r2265, %r2135;
	// end inline asm
	ld.shared.u32 	%r2268, [%r2516+448];
	ld.shared.u32 	%r2269, [%r23+88];
	// begin inline asm
	dp4a.s32.s32 %r2267, %r2268, %r2269, %r2139;
	// end inline asm
	ld.shared.u32 	%r2272, [%r2516+448];
	ld.shared.u32 	%r2273, [%r23+92];
	// begin inline asm
	dp4a.s32.s32 %r2271, %r2272, %r2273, %r2143;
	// end inline asm
	ld.shared.u32 	%r2276, [%r2516+488];
	ld.shared.u32 	%r2277, [%r23+80];
	// begin inline asm
	dp4a.s32.s32 %r2275, %r2276, %r2277, %r2147;
	// end inline asm
	ld.shared.u32 	%r2280, [%r2516+488];
	ld.shared.u32 	%r2281, [%r23+84];
	// begin inline asm
	dp4a.s32.s32 %r2279, %r2280, %r2281, %r2151;
	// end inline asm
	ld.shared.u32 	%r2284, [%r2516+488];
	ld.shared.u32 	%r2285, [%r23+88];
	// begin inline asm
	dp4a.s32.s32 %r2283, %r2284, %r2285, %r2155;
	// end inline asm
	ld.shared.u32 	%r2288, [%r2516+488];
	ld.shared.u32 	%r2289, [%r23+92];
	// begin inline asm
	dp4a.s32.s32 %r2287, %r2288, %r2289, %r2159;
	// end inline asm
	ld.shared.u32 	%r2292, [%r2516+528];
	ld.shared.u32 	%r2293, [%r23+80];
	// begin inline asm
	dp4a.s32.s32 %r2291, %r2292, %r2293, %r2163;
	// end inline asm
	ld.shared.u32 	%r2296, [%r2516+528];
	ld.shared.u32 	%r2297, [%r23+84];
	// begin inline asm
	dp4a.s32.s32 %r2295, %r2296, %r2297, %r2167;
	// end inline asm
	ld.shared.u32 	%r2300, [%r2516+528];
	ld.shared.u32 	%r2301, [%r23+88];
	// begin inline asm
	dp4a.s32.s32 %r2299, %r2300, %r2301, %r2171;
	// end inline asm
	ld.shared.u32 	%r2304, [%r2516+528];
	ld.shared.u32 	%r2305, [%r23+92];
	// begin inline asm
	dp4a.s32.s32 %r2303, %r2304, %r2305, %r2175;
	// end inline asm
	ld.shared.u32 	%r2308, [%r2516+568];
	ld.shared.u32 	%r2309, [%r23+80];
	// begin inline asm
	dp4a.s32.s32 %r2307, %r2308, %r2309, %r2179;
	// end inline asm
	ld.shared.u32 	%r2312, [%r2516+568];
	ld.shared.u32 	%r2313, [%r23+84];
	// begin inline asm
	dp4a.s32.s32 %r2311, %r2312, %r2313, %r2183;
	// end inline asm
	ld.shared.u32 	%r2316, [%r2516+568];
	ld.shared.u32 	%r2317, [%r23+88];
	// begin inline asm
	dp4a.s32.s32 %r2315, %r2316, %r2317, %r2187;
	// end inline asm
	ld.shared.u32 	%r2320, [%r2516+568];
	ld.shared.u32 	%r2321, [%r23+92];
	// begin inline asm
	dp4a.s32.s32 %r2319, %r2320, %r2321, %r2191;
	// end inline asm
	ld.shared.u32 	%r2324, [%r2516+608];
	ld.shared.u32 	%r2325, [%r23+80];
	// begin inline asm
	dp4a.s32.s32 %r2323, %r2324, %r2325, %r2195;
	// end inline asm
	ld.shared.u32 	%r2328, [%r2516+608];
	ld.shared.u32 	%r2329, [%r23+84];
	// begin inline asm
	dp4a.s32.s32 %r2327, %r2328, %r2329, %r2199;
	// end inline asm
	ld.shared.u32 	%r2332, [%r2516+608];
	ld.shared.u32 	%r2333, [%r23+88];
	// begin inline asm
	dp4a.s32.s32 %r2331, %r2332, %r2333, %r2203;
	// end inline asm
	ld.shared.u32 	%r2336, [%r2516+608];
	ld.shared.u32 	%r2337, [%r23+92];
	// begin inline asm
	dp4a.s32.s32 %r2335, %r2336, %r2337, %r2207;
	// end inline asm
	ld.shared.u32 	%r2340, [%r2516+648];
	ld.shared.u32 	%r2341, [%r23+80];
	// begin inline asm
	dp4a.s32.s32 %r2339, %r2340, %r2341, %r2211;
	// end inline asm
	ld.shared.u32 	%r2344, [%r2516+648];
	ld.shared.u32 	%r2345, [%r23+84];
	// begin inline asm
	dp4a.s32.s32 %r2343, %r2344, %r2345, %r2215;
	// end inline asm
	ld.shared.u32 	%r2348, [%r2516+648];
	ld.shared.u32 	%r2349, [%r23+88];
	// begin inline asm
	dp4a.s32.s32 %r2347, %r2348, %r2349, %r2219;
	// end inline asm
	ld.shared.u32 	%r2352, [%r2516+648];
	ld.shared.u32 	%r2353, [%r23+92];
	// begin inline asm
	dp4a.s32.s32 %r2351, %r2352, %r2353, %r2223;
	// end inline asm
	ld.shared.u32 	%r2356, [%r2516+688];
	ld.shared.u32 	%r2357, [%r23+80];
	// begin inline asm
	dp4a.s32.s32 %r2355, %r2356, %r2357, %r2227;
	// end inline asm
	ld.shared.u32 	%r2360, [%r2516+688];
	ld.shared.u32 	%r2361, [%r23+84];
	// begin inline asm
	dp4a.s32.s32 %r2359, %r2360, %r2361, %r2231;
	// end inline asm
	ld.shared.u32 	%r2364, [%r2516+688];
	ld.shared.u32 	%r2365, [%r23+88];
	// begin inline asm
	dp4a.s32.s32 %r2363, %r2364, %r2365, %r2235;
	// end inline asm
	ld.shared.u32 	%r2368, [%r2516+688];
	ld.shared.u32 	%r2369, [%r23+92];
	// begin inline asm
	dp4a.s32.s32 %r2367, %r2368, %r2369, %r2239;
	// end inline asm
	ld.shared.u32 	%r2372, [%r2516+728];
	ld.shared.u32 	%r2373, [%r23+80];
	// begin inline asm
	dp4a.s32.s32 %r2371, %r2372, %r2373, %r2243;
	// end inline asm
	ld.shared.u32 	%r2376, [%r2516+728];
	ld.shared.u32 	%r2377, [%r23+84];
	// begin inline asm
	dp4a.s32.s32 %r2375, %r2376, %r2377, %r2247;
	// end inline asm
	ld.shared.u32 	%r2380, [%r2516+728];
	ld.shared.u32 	%r2381, [%r23+88];
	// begin inline asm
	dp4a.s32.s32 %r2379, %r2380, %r2381, %r2251;
	// end inline asm
	ld.shared.u32 	%r2384, [%r2516+728];
	ld.shared.u32 	%r2385, [%r23+92];
	// begin inline asm
	dp4a.s32.s32 %r2383, %r2384, %r2385, %r2255;
	// end inline asm
	ld.shared.u32 	%r2388, [%r2516+488];
	ld.shared.u32 	%r2389, [%r23+128];
	// begin inline asm
	dp4a.s32.s32 %r2387, %r2388, %r2389, %r2259;
	// end inline asm
	ld.shared.u32 	%r2392, [%r2516+488];
	ld.shared.u32 	%r2393, [%r23+132];
	// begin inline asm
	dp4a.s32.s32 %r2391, %r2392, %r2393, %r2263;
	// end inline asm
	ld.shared.u32 	%r2396, [%r2516+488];
	ld.shared.u32 	%r2397, [%r23+136];
	// begin inline asm
	dp4a.s32.s32 %r2395, %r2396, %r2397, %r2267;
	// end inline asm
	ld.shared.u32 	%r2400, [%r2516+488];
	ld.shared.u32 	%r2401, [%r23+140];
	// begin inline asm
	dp4a.s32.s32 %r2399, %r2400, %r2401, %r2271;
	// end inline asm
	ld.shared.u32 	%r2404, [%r2516+528];
	ld.shared.u32 	%r2405, [%r23+128];
	// begin inline asm
	dp4a.s32.s32 %r2403, %r2404, %r2405, %r2275;
	// end inline asm
	ld.shared.u32 	%r2408, [%r2516+528];
	ld.shared.u32 	%r2409, [%r23+132];
	// begin inline asm
	dp4a.s32.s32 %r2407, %r2408, %r2409, %r2279;
	// end inline asm
	ld.shared.u32 	%r2412, [%r2516+528];
	ld.shared.u32 	%r2413, [%r23+136];
	// begin inline asm
	dp4a.s32.s32 %r2411, %r2412, %r2413, %r2283;
	// end inline asm
	ld.shared.u32 	%r2416, [%r2516+528];
	ld.shared.u32 	%r2417, [%r23+140];
	// begin inline asm
	dp4a.s32.s32 %r2415, %r2416, %r2417, %r2287;
	// end inline asm
	ld.shared.u32 	%r2420, [%r2516+568];
	ld.shared.u32 	%r2421, [%r23+128];
	// begin inline asm
	dp4a.s32.s32 %r2419, %r2420, %r2421, %r2291;
	// end inline asm
	ld.shared.u32 	%r2424, [%r2516+568];
	ld.shared.u32 	%r2425, [%r23+132];
	// begin inline asm
	dp4a.s32.s32 %r2423, %r2424, %r2425, %r2295;
	// end inline asm
	ld.shared.u32 	%r2428, [%r2516+568];
	ld.shared.u32 	%r2429, [%r23+136];
	// begin inline asm
	dp4a.s32.s32 %r2427, %r2428, %r2429, %r2299;
	// end inline asm
	ld.shared.u32 	%r2432, [%r2516+568];
	ld.shared.u32 	%r2433, [%r23+140];
	// begin inline asm
	dp4a.s32.s32 %r2431, %r2432, %r2433, %r2303;
	// end inline asm
	ld.shared.u32 	%r2436, [%r2516+608];
	ld.shared.u32 	%r2437, [%r23+128];
	// begin inline asm
	dp4a.s32.s32 %r2435, %r2436, %r2437, %r2307;
	// end inline asm
	ld.shared.u32 	%r2440, [%r2516+608];
	ld.shared.u32 	%r2441, [%r23+132];
	// begin inline asm
	dp4a.s32.s32 %r2439, %r2440, %r2441, %r2311;
	// end inline asm
	ld.shared.u32 	%r2444, [%r2516+608];
	ld.shared.u32 	%r2445, [%r23+136];
	// begin inline asm
	dp4a.s32.s32 %r2443, %r2444, %r2445, %r2315;
	// end inline asm
	ld.shared.u32 	%r2448, [%r2516+608];
	ld.shared.u32 	%r2449, [%r23+140];
	// begin inline asm
	dp4a.s32.s32 %r2447, %r2448, %r2449, %r2319;
	// end inline asm
	ld.shared.u32 	%r2452, [%r2516+648];
	ld.shared.u32 	%r2453, [%r23+128];
	// begin inline asm
	dp4a.s32.s32 %r2451, %r2452, %r2453, %r2323;
	// end inline asm
	ld.shared.u32 	%r2456, [%r2516+648];
	ld.shared.u32 	%r2457, [%r23+132];
	// begin inline asm
	dp4a.s32.s32 %r2455, %r2456, %r2457, %r2327;
	// end inline asm
	ld.shared.u32 	%r2460, [%r2516+648];
	ld.shared.u32 	%r2461, [%r23+136];
	// begin inline asm
	dp4a.s32.s32 %r2459, %r2460, %r2461, %r2331;
	// end inline asm
	ld.shared.u32 	%r2464, [%r2516+648];
	ld.shared.u32 	%r2465, [%r23+140];
	// begin inline asm
	dp4a.s32.s32 %r2463, %r2464, %r2465, %r2335;
	// end inline asm
	ld.shared.u32 	%r2468, [%r2516+688];
	ld.shared.u32 	%r2469, [%r23+128];
	// begin inline asm
	dp4a.s32.s32 %r2467, %r2468, %r2469, %r2339;
	// end inline asm
	ld.shared.u32 	%r2472, [%r2516+688];
	ld.shared.u32 	%r2473, [%r23+132];
	// begin inline asm
	dp4a.s32.s32 %r2471, %r2472, %r2473, %r2343;
	// end inline asm
	ld.shared.u32 	%r2476, [%r2516+688];
	ld.shared.u32 	%r2477, [%r23+136];
	// begin inline asm
	dp4a.s32.s32 %r2475, %r2476, %r2477, %r2347;
	// end inline asm
	ld.shared.u32 	%r2480, [%r2516+688];
	ld.shared.u32 	%r2481, [%r23+140];
	// begin inline asm
	dp4a.s32.s32 %r2479, %r2480, %r2481, %r2351;
	// end inline asm
	ld.shared.u32 	%r2484, [%r2516+728];
	ld.shared.u32 	%r2485, [%r23+128];
	// begin inline asm
	dp4a.s32.s32 %r2483, %r2484, %r2485, %r2355;
	// end inline asm
	ld.shared.u32 	%r2488, [%r2516+728];
	ld.shared.u32 	%r2489, [%r23+132];
	// begin inline asm
	dp4a.s32.s32 %r2487, %r2488, %r2489, %r2359;
	// end inline asm
	ld.shared.u32 	%r2492, [%r2516+728];
	ld.shared.u32 	%r2493, [%r23+136];
	// begin inline asm
	dp4a.s32.s32 %r2491, %r2492, %r2493, %r2363;
	// end inline asm
	ld.shared.u32 	%r2496, [%r2516+728];
	ld.shared.u32 	%r2497, [%r23+140];
	// begin inline asm
	dp4a.s32.s32 %r2495, %r2496, %r2497, %r2367;
	// end inline asm
	ld.shared.u32 	%r2500, [%r2516+768];
	ld.shared.u32 	%r2501, [%r23+128];
	// begin inline asm
	dp4a.s32.s32 %r2499, %r2500, %r2501, %r2371;
	// end inline asm
	ld.shared.u32 	%r2504, [%r2516+768];
	ld.shared.u32 	%r2505, [%r23+132];
	// begin inline asm
	dp4a.s32.s32 %r2503, %r2504, %r2505, %r2375;
	// end inline asm
	ld.shared.u32 	%r2508, [%r2516+768];
	ld.shared.u32 	%r2509, [%r23+136];
	// begin inline asm
	dp4a.s32.s32 %r2507, %r2508, %r2509, %r2379;
	// end inline asm
	ld.shared.u32 	%r2512, [%r2516+768];
	ld.shared.u32 	%r2513, [%r23+140];
	// begin inline asm
	dp4a.s32.s32 %r2511, %r2512, %r2513, %r2383;
	// end inline asm
	mad.lo.s32 	%r2517, %r1, 12544, %r13;
	add.s32 	%r2518, %r2517, %r14;
	mad.lo.s32 	%r2519, %r125, 1792, %r2518;
	shl.b32 	%r2520, %r12, 5;
	add.s32 	%r2521, %r2519, %r2520;
	shl.b32 	%r2522, %r1, 2;
	mul.wide.u32 	%rd77, %r2521, 4;
	add.s64 	%rd78, %rd74, %rd77;
	ld.global.nc.u32 	%r2523, [%rd78];
	cvt.s64.s32 	%rd79, %r2523;
	mad.lo.s64 	%rd80, %rd79, 3944023260, 1073741824;
	shr.u64 	%rd81, %rd80, 31;
	cvt.u32.u64 	%r2524, %rd81;
	cvt.s64.s32 	%rd82, %r2387;
	mad.lo.s64 	%rd83, %rd82, 135778258059264, 1073741824;
	shr.u64 	%rd84, %rd83, 31;
	cvt.u32.u64 	%r2525, %rd84;
	mul.wide.u32 	%rd85, %r2522, 4;
	add.s64 	%rd86, %rd75, %rd85;
	ld.global.nc.u32 	%r2526, [%rd86];
	add.s32 	%r2527, %r2526, %r2525;
	mul.wide.s32 	%rd87, %r2527, 2128621749;
	add.s64 	%rd88, %rd87, 1073741824;
	shr.u64 	%rd89, %rd88, 31;
	cvt.u32.u64 	%r2528, %rd89;
	add.s32 	%r2529, %r2528, %r2524;
	max.s32 	%r2530, %r2529, 0;
	add.s64 	%rd90, %rd76, %rd77;
	st.global.u32 	[%rd90], %r2530;
	ld.global.nc.u32 	%r2531, [%rd78+4];
	cvt.s64.s32 	%rd91, %r2531;
	mad.lo.s64 	%rd92, %rd91, 3944023260, 1073741824;
	shr.u64 	%rd93, %rd92, 31;
	cvt.u32.u64 	%r2532, %rd93;
	cvt.s64.s32 	%rd94, %r2391;
	mad.lo.s64 	%rd95, %rd94, 135778258059264, 1073741824;
	shr.u64 	%rd96, %rd95, 31;
	cvt.u32.u64 	%r2533, %rd96;
	ld.global.nc.u32 	%r2534, [%rd86+4];
	add.s32 	%r2535, %r2534, %r2533;
	mul.wide.s32 	%rd97, %r2535, 2128621749;
	add.s64 	%rd98, %rd97, 1073741824;
	shr.u64 	%rd99, %rd98, 31;
	cvt.u32.u64 	%r2536, %rd99;
	add.s32 	%r2537, %r2536, %r2532;
	max.s32 	%r2538, %r2537, 0;
	st.global.u32 	[%rd90+4], %r2538;
	ld.global.nc.u32 	%r2539, [%rd78+8];
	cvt.s64.s32 	%rd100, %r2539;
	mad.lo.s64 	%rd101, %rd100, 3944023260, 1073741824;
	shr.u64 	%rd102, %rd101, 31;
	cvt.u32.u64 	%r2540, %rd102;
	cvt.s64.s32 	%rd103, %r2395;
	mad.lo.s64 	%rd104, %rd103, 135778258059264, 1073741824;
	shr.u64 	%rd105, %rd104, 31;
	cvt.u32.u64 	%r2541, %rd105;
	ld.global.nc.u32 	%r2542, [%rd86+8];
	add.s32 	%r2543, %r2542, %r2541;
	mul.wide.s32 	%rd106, %r2543, 2128621749;
	add.s64 	%rd107, %rd106, 1073741824;
	shr.u64 	%rd108, %rd107, 31;
	cvt.u32.u64 	%r2544, %rd108;
	add.s32 	%r2545, %r2544, %r2540;
	max.s32 	%r2546, %r2545, 0;
	st.global.u32 	[%rd90+8], %r2546;
	ld.global.nc.u32 	%r2547, [%rd78+12];
	cvt.s64.s32 	%rd109, %r2547;
	mad.lo.s64 	%rd110, %rd109, 3944023260, 1073741824;
	shr.u64 	%rd111, %rd110, 31;
	cvt.u32.u64 	%r2548, %rd111;
	cvt.s64.s32 	%rd112, %r2399;
	mad.lo.s64 	%rd113, %rd112, 135778258059264, 1073741824;
	shr.u64 	%rd114, %rd113, 31;
	cvt.u32.u64 	%r2549, %rd114;
	ld.global.nc.u32 	%r2550, [%rd86+12];
	add.s32 	%r2551, %r2550, %r2549;
	mul.wide.s32 	%rd115, %r2551, 2128621749;
	add.s64 	%rd116, %rd115, 1073741824;
	shr.u64 	%rd117, %rd116, 31;
	cvt.u32.u64 	%r2552, %rd117;
	add.s32 	%r2553, %r2552, %r2548;
	max.s32 	%r2554, %r2553, 0;
	st.global.u32 	[%rd90+12], %r2554;
	ld.global.nc.u32 	%r2555, [%rd78+896];
	cvt.s64.s32 	%rd118, %r2555;
	mad.lo.s64 	%rd119, %rd118, 3944023260, 1073741824;
	shr.u64 	%rd120, %rd119, 31;
	cvt.u32.u64 	%r2556, %rd120;
	cvt.s64.s32 	%rd121, %r2403;
	mad.lo.s64 	%rd122, %rd121, 135778258059264, 1073741824;
	shr.u64 	%rd123, %rd122, 31;
	cvt.u32.u64 	%r2557, %rd123;
	add.s32 	%r2558, %r2526, %r2557;
	mul.wide.s32 	%rd124, %r2558, 2128621749;
	add.s64 	%rd125, %rd124, 1073741824;
	shr.u64 	%rd126, %rd125, 31;
	cvt.u32.u64 	%r2559, %rd126;
	add.s32 	%r2560, %r2559, %r2556;
	max.s32 	%r2561, %r2560, 0;
	st.global.u32 	[%rd90+896], %r2561;
	ld.global.nc.u32 	%r2562, [%rd78+900];
	cvt.s64.s32 	%rd127, %r2562;
	mad.lo.s64 	%rd128, %rd127, 3944023260, 1073741824;
	shr.u64 	%rd129, %rd128, 31;
	cvt.u32.u64 	%r2563, %rd129;
	cvt.s64.s32 	%rd130, %r2407;
	mad.lo.s64 	%rd131, %rd130, 135778258059264, 1073741824;
	shr.u64 	%rd132, %rd131, 31;
	cvt.u32.u64 	%r2564, %rd132;
	add.s32 	%r2565, %r2534, %r2564;
	mul.wide.s32 	%rd133, %r2565, 2128621749;
	add.s64 	%rd134, %rd133, 1073741824;
	shr.u64 	%rd135, %rd134, 31;
	cvt.u32.u64 	%r2566, %rd135;
	add.s32 	%r2567, %r2566, %r2563;
	max.s32 	%r2568, %r2567, 0;
	st.global.u32 	[%rd90+900], %r2568;
	ld.global.nc.u32 	%r2569, [%rd78+904];
	cvt.s64.s32 	%rd136, %r2569;
	mad.lo.s64 	%rd137, %rd136, 3944023260, 1073741824;
	shr.u64 	%rd138, %rd137, 31;
	cvt.u32.u64 	%r2570, %rd138;
	cvt.s64.s32 	%rd139, %r2411;
	mad.lo.s64 	%rd140, %rd139, 135778258059264, 1073741824;
	shr.u64 	%rd141, %rd140, 31;
	cvt.u32.u64 	%r2571, %rd141;
	add.s32 	%r2572, %r2542, %r2571;
	mul.wide.s32 	%rd142, %r2572, 2128621749;
	add.s64 	%rd143, %rd142, 1073741824;
	shr.u64 	%rd144, %rd143, 31;
	cvt.u32.u64 	%r2573, %rd144;
	add.s32 	%r2574, %r2573, %r2570;
	max.s32 	%r2575, %r2574, 0;
	st.global.u32 	[%rd90+904], %r2575;
	ld.global.nc.u32 	%r2576, [%rd78+908];
	cvt.s64.s32 	%rd145, %r2576;
	mad.lo.s64 	%rd146, %rd145, 3944023260, 1073741824;
	shr.u64 	%rd147, %rd146, 31;
	cvt.u32.u64 	%r2577, %rd147;
	cvt.s64.s32 	%rd148, %r2415;
	mad.lo.s64 	%rd149, %rd148, 135778258059264, 1073741824;
	shr.u64 	%rd150, %rd149, 31;
	cvt.u32.u64 	%r2578, %rd150;
	add.s32 	%r2579, %r2550, %r2578;
	mul.wide.s32 	%rd151, %r2579, 2128621749;
	add.s64 	%rd152, %rd151, 1073741824;
	shr.u64 	%rd153, %rd152, 31;
	cvt.u32.u64 	%r2580, %rd153;
	add.s32 	%r2581, %r2580, %r2577;
	max.s32 	%r2582, %r2581, 0;
	st.global.u32 	[%rd90+908], %r2582;
	ld.global.nc.u32 	%r2583, [%rd78+1792];
	cvt.s64.s32 	%rd154, %r2583;
	mad.lo.s64 	%rd155, %rd154, 3944023260, 1073741824;
	shr.u64 	%rd156, %rd155, 31;
	cvt.u32.u64 	%r2584, %rd156;
	cvt.s64.s32 	%rd157, %r2419;
	mad.lo.s64 	%rd158, %rd157, 135778258059264, 1073741824;
	shr.u64 	%rd159, %rd158, 31;
	cvt.u32.u64 	%r2585, %rd159;
	add.s32 	%r2586, %r2526, %r2585;
	mul.wide.s32 	%rd160, %r2586, 2128621749;
	add.s64 	%rd161, %rd160, 1073741824;
	shr.u64 	%rd162, %rd161, 31;
	cvt.u32.u64 	%r2587, %rd162;
	add.s32 	%r2588, %r2587, %r2584;
	max.s32 	%r2589, %r2588, 0;
	st.global.u32 	[%rd90+1792], %r2589;
	ld.global.nc.u32 	%r2590, [%rd78+1796];
	cvt.s64.s32 	%rd163, %r2590;
	mad.lo.s64 	%rd164, %rd163, 3944023260, 1073741824;
	shr.u64 	%rd165, %rd164, 31;
	cvt.u32.u64 	%r2591, %rd165;
	cvt.s64.s32 	%rd166, %r2423;
	mad.lo.s64 	%rd167, %rd166, 135778258059264, 1073741824;
	shr.u64 	%rd168, %rd167, 31;
	cvt.u32.u64 	%r2592, %rd168;
	add.s32 	%r2593, %r2534, %r2592;
	mul.wide.s32 	%rd169, %r2593, 2128621749;
	add.s64 	%rd170, %rd169, 1073741824;
	shr.u64 	%rd171, %rd170, 31;
	cvt.u32.u64 	%r2594, %rd171;
	add.s32 	%r2595, %r2594, %r2591;
	max.s32 	%r2596, %r2595, 0;
	st.global.u32 	[%rd90+1796], %r2596;
	ld.global.nc.u32 	%r2597, [%rd78+1800];
	cvt.s64.s32 	%rd172, %r2597;
	mad.lo.s64 	%rd173, %rd172, 3944023260, 1073741824;
	shr.u64 	%rd174, %rd173, 31;
	cvt.u32.u64 	%r2598, %rd174;
	cvt.s64.s32 	%rd175, %r2427;
	mad.lo.s64 	%rd176, %rd175, 135778258059264, 1073741824;
	shr.u64 	%rd177, %rd176, 31;
	cvt.u32.u64 	%r2599, %rd177;
	add.s32 	%r2600, %r2542, %r2599;
	mul.wide.s32 	%rd178, %r2600, 2128621749;
	add.s64 	%rd179, %rd178, 1073741824;
	shr.u64 	%rd180, %rd179, 31;
	cvt.u32.u64 	%r2601, %rd180;
	add.s32 	%r2602, %r2601, %r2598;
	max.s32 	%r2603, %r2602, 0;
	st.global.u32 	[%rd90+1800], %r2603;
	ld.global.nc.u32 	%r2604, [%rd78+1804];
	cvt.s64.s32 	%rd181, %r2604;
	mad.lo.s64 	%rd182, %rd181, 3944023260, 1073741824;
	shr.u64 	%rd183, %rd182, 31;
	cvt.u32.u64 	%r2605, %rd183;
	cvt.s64.s32 	%rd184, %r2431;
	mad.lo.s64 	%rd185, %rd184, 135778258059264, 1073741824;
	shr.u64 	%rd186, %rd185, 31;
	cvt.u32.u64 	%r2606, %rd186;
	add.s32 	%r2607, %r2550, %r2606;
	mul.wide.s32 	%rd187, %r2607, 2128621749;
	add.s64 	%rd188, %rd187, 1073741824;
	shr.u64 	%rd189, %rd188, 31;
	cvt.u32.u64 	%r2608, %rd189;
	add.s32 	%r2609, %r2608, %r2605;
	max.s32 	%r2610, %r2609, 0;
	st.global.u32 	[%rd90+1804], %r2610;
	ld.global.nc.u32 	%r2611, [%rd78+2688];
	cvt.s64.s32 	%rd190, %r2611;
	mad.lo.s64 	%rd191, %rd190, 3944023260, 1073741824;
	shr.u64 	%rd192, %rd191, 31;
	cvt.u32.u64 	%r2612, %rd192;
	cvt.s64.s32 	%rd193, %r2435;
	mad.lo.s64 	%rd194, %rd193, 135778258059264, 1073741824;
	shr.u64 	%rd195, %rd194, 31;
	cvt.u32.u64 	%r2613, %rd195;
	add.s32 	%r2614, %r2526, %r2613;
	mul.wide.s32 	%rd196, %r2614, 2128621749;
	add.s64 	%rd197, %rd196, 1073741824;
	shr.u64 	%rd198, %rd197, 31;
	cvt.u32.u64 	%r2615, %rd198;
	add.s32 	%r2616, %r2615, %r2612;
	max.s32 	%r2617, %r2616, 0;
	st.global.u32 	[%rd90+2688], %r2617;
	ld.global.nc.u32 	%r2618, [%rd78+2692];
	cvt.s64.s32 	%rd199, %r2618;
	mad.lo.s64 	%rd200, %rd199, 3944023260, 1073741824;
	shr.u64 	%rd201, %rd200, 31;
	cvt.u32.u64 	%r2619, %rd201;
	cvt.s64.s32 	%rd202, %r2439;
	mad.lo.s64 	%rd203, %rd202, 135778258059264, 1073741824;
	shr.u64 	%rd204, %rd203, 31;
	cvt.u32.u64 	%r2620, %rd204;
	add.s32 	%r2621, %r2534, %r2620;
	mul.wide.s32 	%rd205, %r2621, 2128621749;
	add.s64 	%rd206, %rd205, 1073741824;
	shr.u64 	%rd207, %rd206, 31;
	cvt.u32.u64 	%r2622, %rd207;
	add.s32 	%r2623, %r2622, %r2619;
	max.s32 	%r2624, %r2623, 0;
	st.global.u32 	[%rd90+2692], %r2624;
	ld.global.nc.u32 	%r2625, [%rd78+2696];
	cvt.s64.s32 	%rd208, %r2625;
	mad.lo.s64 	%rd209, %rd208, 3944023260, 1073741824;
	shr.u64 	%rd210, %rd209, 31;
	cvt.u32.u64 	%r2626, %rd210;
	cvt.s64.s32 	%rd211, %r2443;
	mad.lo.s64 	%rd212, %rd211, 135778258059264, 1073741824;
	shr.u64 	%rd213, %rd212, 31;
	cvt.u32.u64 	%r2627, %rd213;
	add.s32 	%r2628, %r2542, %r2627;
	mul.wide.s32 	%rd214, %r2628, 2128621749;
	add.s64 	%rd215, %rd214, 1073741824;
	shr.u64 	%rd216, %rd215, 31;
	cvt.u32.u64 	%r2629, %rd216;
	add.s32 	%r2630, %r2629, %r2626;
	max.s32 	%r2631, %r2630, 0;
	st.global.u32 	[%rd90+2696], %r2631;
	ld.global.nc.u32 	%r2632, [%rd78+2700];
	cvt.s64.s32 	%rd217, %r2632;
	mad.lo.s64 	%rd218, %rd217, 3944023260, 1073741824;
	shr.u64 	%rd219, %rd218, 31;
	cvt.u32.u64 	%r2633, %rd219;
	cvt.s64.s32 	%rd220, %r2447;
	mad.lo.s64 	%rd221, %rd220, 135778258059264, 1073741824;
	shr.u64 	%rd222, %rd221, 31;
	cvt.u32.u64 	%r2634, %rd222;
	add.s32 	%r2635, %r2550, %r2634;
	mul.wide.s32 	%rd223, %r2635, 2128621749;
	add.s64 	%rd224, %rd223, 1073741824;
	shr.u64 	%rd225, %rd224, 31;
	cvt.u32.u64 	%r2636, %rd225;
	add.s32 	%r2637, %r2636, %r2633;
	max.s32 	%r2638, %r2637, 0;
	st.global.u32 	[%rd90+2700], %r2638;
	ld.global.nc.u32 	%r2639, [%rd78+3584];
	cvt.s64.s32 	%rd226, %r2639;
	mad.lo.s64 	%rd227, %rd226, 3944023260, 1073741824;
	shr.u64 	%rd228, %rd227, 31;
	cvt.u32.u64 	%r2640, %rd228;
	cvt.s64.s32 	%rd229, %r2451;
	mad.lo.s64 	%rd230, %rd229, 135778258059264, 1073741824;
	shr.u64 	%rd231, %rd230, 31;
	cvt.u32.u64 	%r2641, %rd231;
	add.s32 	%r2642, %r2526, %r2641;
	mul.wide.s32 	%rd232, %r2642, 2128621749;
	add.s64 	%rd233, %rd232, 1073741824;
	shr.u64 	%rd234, %rd233, 31;
	cvt.u32.u64 	%r2643, %rd234;
	add.s32 	%r2644, %r2643, %r2640;
	max.s32 	%r2645, %r2644, 0;
	st.global.u32 	[%rd90+3584], %r2645;
	ld.global.nc.u32 	%r2646, [%rd78+3588];
	cvt.s64.s32 	%rd235, %r2646;
	mad.lo.s64 	%rd236, %rd235, 3944023260, 1073741824;
	shr.u64 	%rd237, %rd236, 31;
	cvt.u32.u64 	%r2647, %rd237;
	cvt.s64.s32 	%rd238, %r2455;
	mad.lo.s64 	%rd239, %rd238, 135778258059264, 1073741824;
	shr.u64 	%rd240, %rd239, 31;
	cvt.u32.u64 	%r2648, %rd240;
	add.s32 	%r2649, %r2534, %r2648;
	mul.wide.s32 	%rd241, %r2649, 2128621749;
	add.s64 	%rd242, %rd241, 1073741824;
	shr.u64 	%rd243, %rd242, 31;
	cvt.u32.u64 	%r2650, %rd243;
	add.s32 	%r2651, %r2650, %r2647;
	max.s32 	%r2652, %r2651, 0;
	st.global.u32 	[%rd90+3588], %r2652;
	ld.global.nc.u32 	%r2653, [%rd78+3592];
	cvt.s64.s32 	%rd244, %r2653;
	mad.lo.s64 	%rd245, %rd244, 3944023260, 1073741824;
	shr.u64 	%rd246, %rd245, 31;
	cvt.u32.u64 	%r2654, %rd246;
	cvt.s64.s32 	%rd247, %r2459;
	mad.lo.s64 	%rd248, %rd247, 135778258059264, 1073741824;
	shr.u64 	%rd249, %rd248, 31;
	cvt.u32.u64 	%r2655, %rd249;
	add.s32 	%r2656, %r2542, %r2655;
	mul.wide.s32 	%rd250, %r2656, 2128621749;
	add.s64 	%rd251, %rd250, 1073741824;
	shr.u64 	%rd252, %rd251, 31;
	cvt.u32.u64 	%r2657, %rd252;
	add.s32 	%r2658, %r2657, %r2654;
	max.s32 	%r2659, %r2658, 0;
	st.global.u32 	[%rd90+3592], %r2659;
	ld.global.nc.u32 	%r2660, [%rd78+3596];
	cvt.s64.s32 	%rd253, %r2660;
	mad.lo.s64 	%rd254, %rd253, 3944023260, 1073741824;
	shr.u64 	%rd255, %rd254, 31;
	cvt.u32.u64 	%r2661, %rd255;
	cvt.s64.s32 	%rd256, %r2463;
	mad.lo.s64 	%rd257, %rd256, 135778258059264, 1073741824;
	shr.u64 	%rd258, %rd257, 31;
	cvt.u32.u64 	%r2662, %rd258;
	add.s32 	%r2663, %r2550, %r2662;
	mul.wide.s32 	%rd259, %r2663, 2128621749;
	add.s64 	%rd260, %rd259, 1073741824;
	shr.u64 	%rd261, %rd260, 31;
	cvt.u32.u64 	%r2664, %rd261;
	add.s32 	%r2665, %r2664, %r2661;
	max.s32 	%r2666, %r2665, 0;
	st.global.u32 	[%rd90+3596], %r2666;
	ld.global.nc.u32 	%r2667, [%rd78+4480];
	cvt.s64.s32 	%rd262, %r2667;
	mad.lo.s64 	%rd263, %rd262, 3944023260, 1073741824;
	shr.u64 	%rd264, %rd263, 31;
	cvt.u32.u64 	%r2668, %rd264;
	cvt.s64.s32 	%rd265, %r2467;
	mad.lo.s64 	%rd266, %rd265, 135778258059264, 1073741824;
	shr.u64 	%rd267, %rd266, 31;
	cvt.u32.u64 	%r2669, %rd267;
	add.s32 	%r2670, %r2526, %r2669;
	mul.wide.s32 	%rd268, %r2670, 2128621749;
	add.s64 	%rd269, %rd268, 1073741824;
	shr.u64 	%rd270, %rd269, 31;
	cvt.u32.u64 	%r2671, %rd270;
	add.s32 	%r2672, %r2671, %r2668;
	max.s32 	%r2673, %r2672, 0;
	st.global.u32 	[%rd90+4480], %r2673;
	ld.global.nc.u32 	%r2674, [%rd78+4484];
	cvt.s64.s32 	%rd271, %r2674;
	mad.lo.s64 	%rd272, %rd271, 3944023260, 1073741824;
	shr.u64 	%rd273, %rd272, 31;
	cvt.u32.u64 	%r2675, %rd273;
	cvt.s64.s32 	%rd274, %r2471;
	mad.lo.s64 	%rd275, %rd274, 135778258059264, 1073741824;
	shr.u64 	%rd276, %rd275, 31;
	cvt.u32.u64 	%r2676, %rd276;
	add.s32 	%r2677, %r2534, %r2676;
	mul.wide.s32 	%rd277, %r2677, 2128621749;
	add.s64 	%rd278, %rd277, 1073741824;
	shr.u64 	%rd279, %rd278, 31;
	cvt.u32.u64 	%r2678, %rd279;
	add.s32 	%r2679, %r2678, %r2675;
	max.s32 	%r2680, %r2679, 0;
	st.global.u32 	[%rd90+4484], %r2680;
	ld.global.nc.u32 	%r2681, [%rd78+4488];
	cvt.s64.s32 	%rd280, %r2681;
	mad.lo.s64 	%rd281, %rd280, 3944023260, 1073741824;
	shr.u64 	%rd282, %rd281, 31;
	cvt.u32.u64 	%r2682, %rd282;
	cvt.s64.s32 	%rd283, %r2475;
	mad.lo.s64 	%rd284, %rd283, 135778258059264, 1073741824;
	shr.u64 	%rd285, %rd284, 31;
	cvt.u32.u64 	%r2683, %rd285;
	add.s32 	%r2684, %r2542, %r2683;
	mul.wide.s32 	%rd286, %r2684, 2128621749;
	add.s64 	%rd287, %rd286, 1073741824;
	shr.u64 	%rd288, %rd287, 31;
	cvt.u32.u64 	%r2685, %rd288;
	add.s32 	%r2686, %r2685, %r2682;
	max.s32 	%r2687, %r2686, 0;
	st.global.u32 	[%rd90+4488], %r2687;
	ld.global.nc.u32 	%r2688, [%rd78+4492];
	cvt.s64.s32 	%rd289, %r2688;
	mad.lo.s64 	%rd290, %rd289, 3944023260, 1073741824;
	shr.u64 	%rd291, %rd290, 31;
	cvt.u32.u64 	%r2689, %rd291;
	cvt.s64.s32 	%rd292, %r2479;
	mad.lo.s64 	%rd293, %rd292, 135778258059264, 1073741824;
	shr.u64 	%rd294, %rd293, 31;
	cvt.u32.u64 	%r2690, %rd294;
	add.s32 	%r2691, %r2550, %r2690;
	mul.wide.s32 	%rd295, %r2691, 2128621749;
	add.s64 	%rd296, %rd295, 1073741824;
	shr.u64 	%rd297, %rd296, 31;
	cvt.u32.u64 	%r2692, %rd297;
	add.s32 	%r2693, %r2692, %r2689;
	max.s32 	%r2694, %r2693, 0;
	st.global.u32 	[%rd90+4492], %r2694;
	ld.global.nc.u32 	%r2695, [%rd78+5376];
	cvt.s64.s32 	%rd298, %r2695;
	mad.lo.s64 	%rd299, %rd298, 3944023260, 1073741824;
	shr.u64 	%rd300, %rd299, 31;
	cvt.u32.u64 	%r2696, %rd300;
	cvt.s64.s32 	%rd301, %r2483;
	mad.lo.s64 	%rd302, %rd301, 135778258059264, 1073741824;
	shr.u64 	%rd303, %rd302, 31;
	cvt.u32.u64 	%r2697, %rd303;
	add.s32 	%r2698, %r2526, %r2697;
	mul.wide.s32 	%rd304, %r2698, 2128621749;
	add.s64 	%rd305, %rd304, 1073741824;
	shr.u64 	%rd306, %rd305, 31;
	cvt.u32.u64 	%r2699, %rd306;
	add.s32 	%r2700, %r2699, %r2696;
	max.s32 	%r2701, %r2700, 0;
	st.global.u32 	[%rd90+5376], %r2701;
	ld.global.nc.u32 	%r2702, [%rd78+5380];
	cvt.s64.s32 	%rd307, %r2702;
	mad.lo.s64 	%rd308, %rd307, 3944023260, 1073741824;
	shr.u64 	%rd309, %rd308, 31;
	cvt.u32.u64 	%r2703, %rd309;
	cvt.s64.s32 	%rd310, %r2487;
	mad.lo.s64 	%rd311, %rd310, 135778258059264, 1073741824;
	shr.u64 	%rd312, %rd311, 31;
	cvt.u32.u64 	%r2704, %rd312;
	add.s32 	%r2705, %r2534, %r2704;
	mul.wide.s32 	%rd313, %r2705, 2128621749;
	add.s64 	%rd314, %rd313, 1073741824;
	shr.u64 	%rd315, %rd314, 31;
	cvt.u32.u64 	%r2706, %rd315;
	add.s32 	%r2707, %r2706, %r2703;
	max.s32 	%r2708, %r2707, 0;
	st.global.u32 	[%rd90+5380], %r2708;
	ld.global.nc.u32 	%r2709, [%rd78+5384];
	cvt.s64.s32 	%rd316, %r2709;
	mad.lo.s64 	%rd317, %rd316, 3944023260, 1073741824;
	shr.u64 	%rd318, %rd317, 31;
	cvt.u32.u64 	%r2710, %rd318;
	cvt.s64.s32 	%rd319, %r2491;
	mad.lo.s64 	%rd320, %rd319, 135778258059264, 1073741824;
	shr.u64 	%rd321, %rd320, 31;
	cvt.u32.u64 	%r2711, %rd321;
	add.s32 	%r2712, %r2542, %r2711;
	mul.wide.s32 	%rd322, %r2712, 2128621749;
	add.s64 	%rd323, %rd322, 1073741824;
	shr.u64 	%rd324, %rd323, 31;
	cvt.u32.u64 	%r2713, %rd324;
	add.s32 	%r2714, %r2713, %r2710;
	max.s32 	%r2715, %r2714, 0;
	st.global.u32 	[%rd90+5384], %r2715;
	ld.global.nc.u32 	%r2716, [%rd78+5388];
	cvt.s64.s32 	%rd325, %r2716;
	mad.lo.s64 	%rd326, %rd325, 3944023260, 1073741824;
	shr.u64 	%rd327, %rd326, 31;
	cvt.u32.u64 	%r2717, %rd327;
	cvt.s64.s32 	%rd328, %r2495;
	mad.lo.s64 	%rd329, %rd328, 135778258059264, 1073741824;
	shr.u64 	%rd330, %rd329, 31;
	cvt.u32.u64 	%r2718, %rd330;
	add.s32 	%r2719, %r2550, %r2718;
	mul.wide.s32 	%rd331, %r2719, 2128621749;
	add.s64 	%rd332, %rd331, 1073741824;
	shr.u64 	%rd333, %rd332, 31;
	cvt.u32.u64 	%r2720, %rd333;
	add.s32 	%r2721, %r2720, %r2717;
	max.s32 	%r2722, %r2721, 0;
	st.global.u32 	[%rd90+5388], %r2722;
	ld.global.nc.u32 	%r2723, [%rd78+6272];
	cvt.s64.s32 	%rd334, %r2723;
	mad.lo.s64 	%rd335, %rd334, 3944023260, 1073741824;
	shr.u64 	%rd336, %rd335, 31;
	cvt.u32.u64 	%r2724, %rd336;
	cvt.s64.s32 	%rd337, %r2499;
	mad.lo.s64 	%rd338, %rd337, 135778258059264, 1073741824;
	shr.u64 	%rd339, %rd338, 31;
	cvt.u32.u64 	%r2725, %rd339;
	add.s32 	%r2726, %r2526, %r2725;
	mul.wide.s32 	%rd340, %r2726, 2128621749;
	add.s64 	%rd341, %rd340, 1073741824;
	shr.u64 	%rd342, %rd341, 31;
	cvt.u32.u64 	%r2727, %rd342;
	add.s32 	%r2728, %r2727, %r2724;
	max.s32 	%r2729, %r2728, 0;
	st.global.u32 	[%rd90+6272], %r2729;
	ld.global.nc.u32 	%r2730, [%rd78+6276];
	cvt.s64.s32 	%rd343, %r2730;
	mad.lo.s64 	%rd344, %rd343, 3944023260, 1073741824;
	shr.u64 	%rd345, %rd344, 31;
	cvt.u32.u64 	%r2731, %rd345;
	cvt.s64.s32 	%rd346, %r2503;
	mad.lo.s64 	%rd347, %rd346, 135778258059264, 1073741824;
	shr.u64 	%rd348, %rd347, 31;
	cvt.u32.u64 	%r2732, %rd348;
	add.s32 	%r2733, %r2534, %r2732;
	mul.wide.s32 	%rd349, %r2733, 2128621749;
	add.s64 	%rd350, %rd349, 1073741824;
	shr.u64 	%rd351, %rd350, 31;
	cvt.u32.u64 	%r2734, %rd351;
	add.s32 	%r2735, %r2734, %r2731;
	max.s32 	%r2736, %r2735, 0;
	st.global.u32 	[%rd90+6276], %r2736;
	ld.global.nc.u32 	%r2737, [%rd78+6280];
	cvt.s64.s32 	%rd352, %r2737;
	mad.lo.s64 	%rd353, %rd352, 3944023260, 1073741824;
	shr.u64 	%rd354, %rd353, 31;
	cvt.u32.u64 	%r2738, %rd354;
	cvt.s64.s32 	%rd355, %r2507;
	mad.lo.s64 	%rd356, %rd355, 135778258059264, 1073741824;
	shr.u64 	%rd357, %rd356, 31;
	cvt.u32.u64 	%r2739, %rd357;
	add.s32 	%r2740, %r2542, %r2739;
	mul.wide.s32 	%rd358, %r2740, 2128621749;
	add.s64 	%rd359, %rd358, 1073741824;
	shr.u64 	%rd360, %rd359, 31;
	cvt.u32.u64 	%r2741, %rd360;
	add.s32 	%r2742, %r2741, %r2738;
	max.s32 	%r2743, %r2742, 0;
	st.global.u32 	[%rd90+6280], %r2743;
	ld.global.nc.u32 	%r2744, [%rd78+6284];
	cvt.s64.s32 	%rd361, %r2744;
	mad.lo.s64 	%rd362, %rd361, 3944023260, 1073741824;
	shr.u64 	%rd363, %rd362, 31;
	cvt.u32.u64 	%r2745, %rd363;
	cvt.s64.s32 	%rd364, %r2511;
	mad.lo.s64 	%rd365, %rd364, 135778258059264, 1073741824;
	shr.u64 	%rd366, %rd365, 31;
	cvt.u32.u64 	%r2746, %rd366;
	add.s32 	%r2747, %r2550, %r2746;
	mul.wide.s32 	%rd367, %r2747, 2128621749;
	add.s64 	%rd368, %rd367, 1073741824;
	shr.u64 	%rd369, %rd368, 31;
	cvt.u32.u64 	%r2748, %rd369;
	add.s32 	%r2749, %r2748, %r2745;
	max.s32 	%r2750, %r2749, 0;
	st.global.u32 	[%rd90+6284], %r2750;
	ret;

}
	// .globl	fused_nn_global_avg_pool2d_1_kernel0
.visible .entry fused_nn_global_avg_pool2d_1_kernel0(
	.param .u64 .ptr .align 1 fused_nn_global_avg_pool2d_1_kernel0_param_0,
	.param .u64 .ptr .align 1 fused_nn_global_avg_pool2d_1_kernel0_param_1
)
{
	.reg .b32 	%r<16>;
	.reg .b32 	%f<397>;
	.reg .b64 	%rd<9>;

	ld.param.u64 	%rd1, [fused_nn_global_avg_pool2d_1_kernel0_param_0];
	ld.param.u64 	%rd2, [fused_nn_global_avg_pool2d_1_kernel0_param_1];
	cvta.to.global.u64 	%rd3, %rd1;
	mov.u32 	%r1, %ctaid.y;
	mov.u32 	%r2, %tid.y;
	mul.lo.s32 	%r3, %r2, 25088;
	mad.lo.s32 	%r4, %r1, 200704, %r3;
	mov.u32 	%r5, %ctaid.x;
	mad.lo.s32 	%r6, %r5, 1568, %r4;
	mov.u32 	%r7, %tid.x;
	mad.lo.s32 	%r8, %r7, 196, %r6;
	mul.wide.u32 	%rd4, %r8, 4;
	add.s64 	%rd5, %rd3, %rd4;
	ld.global.nc.f32 	%f1, [%rd5];
	add.f32 	%f2, %f1, 0f00000000;
	ld.global.nc.f32 	%f3, [%rd5+16];
	add.f32 	%f4, %f2, %f3;
	ld.global.nc.f32 	%f5, [%rd5+32];
	add.f32 	%f6, %f4, %f5;
	ld.global.nc.f32 	%f7, [%rd5+48];
	add.f32 	%f8, %f6, %f7;
	ld.global.nc.f32 	%f9, [%rd5+64];
	add.f32 	%f10, %f8, %f9;
	ld.global.nc.f32 	%f11, [%rd5+80];
	add.f32 	%f12, %f10, %f11;
	ld.global.nc.f32 	%f13, [%rd5+96];
	add.f32 	%f14, %f12, %f13;
	ld.global.nc.f32 	%f15, [%rd5+112];
	add.f32 	%f16, %f14, %f15;
	ld.global.nc.f32 	%f17, [%rd5+128];
	add.f32 	%f18, %f16, %f17;
	ld.global.nc.f32 	%f19, [%rd5+144];
	add.f32 	%f20, %f18, %f19;
	ld.global.nc.f32 	%f21, [%rd5+160];
	add.f32 	%f22, %f20, %f21;
	ld.global.nc.f32 	%f23, [%rd5+176];
	add.f32 	%f24, %f22, %f23;
	ld.global.nc.f32 	%f25, [%rd5+192];
	add.f32 	%f26, %f24, %f25;
	ld.global.nc.f32 	%f27, [%rd5+208];
	add.f32 	%f28, %f26, %f27;
	ld.global.nc.f32 	%f29, [%rd5+224];
	add.f32 	%f30, %f28, %f29;
	ld.global.nc.f32 	%f31, [%rd5+240];
	add.f32 	%f32, %f30, %f31;
	ld.global.nc.f32 	%f33, [%rd5+256];
	add.f32 	%f34, %f32, %f33;
	ld.global.nc.f32 	%f35, [%rd5+272];
	add.f32 	%f36, %f34, %f35;
	ld.global.nc.f32 	%f37, [%rd5+288];
	add.f32 	%f38, %f36, %f37;
	ld.global.nc.f32 	%f39, [%rd5+304];
	add.f32 	%f40, %f38, %f39;
	ld.global.nc.f32 	%f41, [%rd5+320];
	add.f32 	%f42, %f40, %f41;
	ld.global.nc.f32 	%f43, [%rd5+336];
	add.f32 	%f44, %f42, %f43;
	ld.global.nc.f32 	%f45, [%rd5+352];
	add.f32 	%f46, %f44, %f45;
	ld.global.nc.f32 	%f47, [%rd5+368];
	add.f32 	%f48, %f46, %f47;
	ld.global.nc.f32 	%f49, [%rd5+384];
	add.f32 	%f50, %f48, %f49;
	ld.global.nc.f32 	%f51, [%rd5+400];
	add.f32 	%f52, %f50, %f51;
	ld.global.nc.f32 	%f53, [%rd5+416];
	add.f32 	%f54, %f52, %f53;
	ld.global.nc.f32 	%f55, [%rd5+432];
	add.f32 	%f56, %f54, %f55;
	ld.global.nc.f32 	%f57, [%rd5+448];
	add.f32 	%f58, %f56, %f57;
	ld.global.nc.f32 	%f59, [%rd5+464];
	add.f32 	%f60, %f58, %f59;
	ld.global.nc.f32 	%f61, [%rd5+480];
	add.f32 	%f62, %f60, %f61;
	ld.global.nc.f32 	%f63, [%rd5+496];
	add.f32 	%f64, %f62, %f63;
	ld.global.nc.f32 	%f65, [%rd5+512];
	add.f32 	%f66, %f64, %f65;
	ld.global.nc.f32 	%f67, [%rd5+528];
	add.f32 	%f68, %f66, %f67;
	ld.global.nc.f32 	%f69, [%rd5+544];
	add.f32 	%f70, %f68, %f69;
	ld.global.nc.f32 	%f71, [%rd5+560];
	add.f32 	%f72, %f70, %f71;
	ld.global.nc.f32 	%f73, [%rd5+576];
	add.f32 	%f74, %f72, %f73;
	ld.global.nc.f32 	%f75, [%rd5+592];
	add.f32 	%f76, %f74, %f75;
	ld.global.nc.f32 	%f77, [%rd5+608];
	add.f32 	%f78, %f76, %f77;
	ld.global.nc.f32 	%f79, [%rd5+624];
	add.f32 	%f80, %f78, %f79;
	ld.global.nc.f32 	%f81, [%rd5+640];
	add.f32 	%f82, %f80, %f81;
	ld.global.nc.f32 	%f83, [%rd5+656];
	add.f32 	%f84, %f82, %f83;
	ld.global.nc.f32 	%f85, [%rd5+672];
	add.f32 	%f86, %f84, %f85;
	ld.global.nc.f32 	%f87, [%rd5+688];
	add.f32 	%f88, %f86, %f87;
	ld.global.nc.f32 	%f89, [%rd5+704];
	add.f32 	%f90, %f88, %f89;
	ld.global.nc.f32 	%f91, [%rd5+720];
	add.f32 	%f92, %f90, %f91;
	ld.global.nc.f32 	%f93, [%rd5+736];
	add.f32 	%f94, %f92, %f93;
	ld.global.nc.f32 	%f95, [%rd5+752];
	add.f32 	%f96, %f94, %f95;
	ld.global.nc.f32 	%f97, [%rd5+768];
	add.f32 	%f98, %f96, %f97;
	ld.global.nc.f32 	%f99, [%rd5+4];
	add.f32 	%f100, %f99, 0f00000000;
	ld.global.nc.f32 	%f101, [%rd5+20];
	add.f32 	%f102, %f100, %f101;
	ld.global.nc.f32 	%f103, [%rd5+36];
	add.f32 	%f104, %f102, %f103;
	ld.global.nc.f32 	%f105, [%rd5+52];
	add.f32 	%f106, %f104, %f105;
	ld.global.nc.f32 	%f107, [%rd5+68];
	add.f32 	%f108, %f106, %f107;
	ld.global.nc.f32 	%f109, [%rd5+84];
	add.f32 	%f110, %f108, %f109;
	ld.global.nc.f32 	%f111, [%rd5+100];
	add.f32 	%f112, %f110, %f111;
	ld.global.nc.f32 	%f113, [%rd5+116];
	add.f32 	%f114, %f112, %f113;
	ld.global.nc.f32 	%f115, [%rd5+132];
	add.f32 	%f116, %f114, %f115;
	ld.global.nc.f32 	%f117, [%rd5+148];
	add.f32 	%f118, %f116, %f117;
	ld.global.nc.f32 	%f119, [%rd5+164];
	add.f32 	%f120, %f118, %f119;
	ld.global.nc.f32 	%f121, [%rd5+180];
	add.f32 	%f122, %f120, %f121;
	ld.global.nc.f32 	%f123, [%rd5+196];
	add.f32 	%f124, %f122, %f123;
	ld.global.nc.f32 	%f125, [%rd5+212];
	add.f32 	%f126, %f124, %f125;
	ld.global.nc.f32 	%f127, [%rd5+228];
	add.f32 	%f128, %f126, %f127;
	ld.global.nc.f32 	%f129, [%rd5+244];
	add.f32 	%f130, %f128, %f129;
	ld.global.nc.f32 	%f131, [%rd5+260];
	add.f32 	%f132, %f130, %f131;
	ld.global.nc.f32 	%f133, [%rd5+276];
	add.f32 	%f134, %f132, %f133;
	ld.global.nc.f32 	%f135, [%rd5+292];
	add.f32 	%f136, %f134, %f135;
	ld.global.nc.f32 	%f137, [%rd5+308];
	add.f32 	%f138, %f136, %f137;
	ld.global.nc.f32 	%f139, [%rd5+324];
	add.f32 	%f140, %f138, %f139;
	ld.global.nc.f32 	%f141, [%rd5+340];
	add.f32 	%f142, %f140, %f141;
	ld.global.nc.f32 	%f143, [%rd5+356];
	add.f32 	%f144, %f142, %f143;
	ld.global.nc.f32 	%f145, [%rd5+372];
	add.f32 	%f146, %f144, %f145;
	ld.global.nc.f32 	%f147, [%rd5+388];
	add.f32 	%f148, %f146, %f147;
	ld.global.nc.f32 	%f149, [%rd5+404];
	add.f32 	%f150, %f148, %f149;
	ld.global.nc.f32 	%f151, [%rd5+420];
	add.f32 	%f152, %f150, %f151;
	ld.global.nc.f32 	%f153, [%rd5+436];
	add.f32 	%f154, %f152, %f153;
	ld.global.nc.f32 	%f155, [%rd5+452];
	add.f32 	%f156, %f154, %f155;
	ld.global.nc.f32 	%f157, [%rd5+468];
	add.f32 	%f158, %f156, %f157;
	ld.global.nc.f32 	%f159, [%rd5+484];
	add.f32 	%f160, %f158, %f159;
	ld.global.nc.f32 	%f161, [%rd5+500];
	add.f32 	%f162, %f160, %f161;
	ld.global.nc.f32 	%f163, [%rd5+516];
	add.f32 	%f164, %f162, %f163;
	ld.global.nc.f32 	%f165, [%rd5+532];
	add.f32 	%f166, %f164, %f165;
	ld.global.nc.f32 	%f167, [%rd5+548];
	add.f32 	%f168, %f166, %f167;
	ld.global.nc.f32 	%f169, [%rd5+564];
	add.f32 	%f170, %f168, %f169;
	ld.global.nc.f32 	%f171, [%rd5+580];
	add.f32 	%f172, %f170, %f171;
	ld.global.nc.f32 	%f173, [%rd5+596];
	add.f32 	%f174, %f172, %f173;
	ld.global.nc.f32 	%f175, [%rd5+612];
	add.f32 	%f176, %f174, %f175;
	ld.global.nc.f32 	%f177, [%rd5+628];
	add.f32 	%f178, %f176, %f177;
	ld.global.nc.f32 	%f179, [%rd5+644];
	add.f32 	%f180, %f178, %f179;
	ld.global.nc.f32 	%f181, [%rd5+660];
	add.f32 	%f182, %f180, %f181;
	ld.global.nc.f32 	%f183, [%rd5+676];
	add.f32 	%f184, %f182, %f183;
	ld.global.nc.f32 	%f185, [%rd5+692];
	add.f32 	%f186, %f184, %f185;
	ld.global.nc.f32 	%f187, [%rd5+708];
	add.f32 	%f188, %f186, %f187;
	ld.global.nc.f32 	%f189, [%rd5+724];
	add.f32 	%f190, %f188, %f189;
	ld.global.nc.f32 	%f191, [%rd5+740];
	add.f32 	%f192, %f190, %f191;
	ld.global.nc.f32 	%f193, [%rd5+756];
	add.f32 	%f194, %f192, %f193;
	ld.global.nc.f32 	%f195, [%rd5+772];
	add.f32 	%f196, %f194, %f195;
	ld.global.nc.f32 	%f197, [%rd5+8];
	add.f32 	%f198, %f197, 0f00000000;
	ld.global.nc.f32 	%f199, [%rd5+24];
	add.f32 	%f200, %f198, %f199;
	ld.global.nc.f32 	%f201, [%rd5+40];
	add.f32 	%f202, %f200, %f201;
	ld.global.nc.f32 	%f203, [%rd5+56];
	add.f32 	%f204, %f202, %f203;
	ld.global.nc.f32 	%f205, [%rd5+72];
	add.f32 	%f206, %f204, %f205;
	ld.global.nc.f32 	%f207, [%rd5+88];
	add.f32 	%f208, %f206, %f207;
	ld.global.nc.f32 	%f209, [%rd5+104];
	add.f32 	%f210, %f208, %f209;
	ld.global.nc.f32 	%f211, [%rd5+120];
	add.f32 	%f212, %f210, %f211;
	ld.global.nc.f32 	%f213, [%rd5+136];
	add.f32 	%f214, %f212, %f213;
	ld.global.nc.f32 	%f215, [%rd5+152];
	add.f32 	%f216, %f214, %f215;
	ld.global.nc.f32 	%f217, [%rd5+168];
	add.f32 	%f218, %f216, %f217;
	ld.global.nc.f32 	%f219, [%rd5+184];
	add.f32 	%f220, %f218, %f219;
	ld.global.nc.f32 	%f221, [%rd5+200];
	add.f32 	%f222, %f220, %f221;
	ld.global.nc.f32 	%f223, [%rd5+216];
	add.f32 	%f224, %f222, %f223;
	ld.global.nc.f32 	%f225, [%rd5+232];
	add.f32 	%f226, %f224, %f225;
	ld.global.nc.f32 	%f227, [%rd5+248];
	add.f32 	%f228, %f226, %f227;
	ld.global.nc.f32 	%f229, [%rd5+264];
	add.f32 	%f230, %f228, %f229;
	ld.global.nc.f32 	%f231, [%rd5+280];
	add.f32 	%f232, %f230, %f231;
	ld.global.nc.f32 	%f233, [%rd5+296];
	add.f32 	%f234, %f232, %f233;
	ld.global.nc.f32 	%f235, [%rd5+312];
	add.f32 	%f236, %f234, %f235;
	ld.global.nc.f32 	%f237, [%rd5+328];
	add.f32 	%f238, %f236, %f237;
	ld.global.nc.f32 	%f239, [%rd5+344];
	add.f32 	%f240, %f238, %f239;
	ld.global.nc.f32 	%f241, [%rd5+360];
	add.f32 	%f242, %f240, %f241;
	ld.global.nc.f32 	%f243, [%rd5+376];
	add.f32 	%f244, %f242, %f243;
	ld.global.nc.f32 	%f245, [%rd5+392];
	add.f32 	%f246, %f244, %f245;
	ld.global.nc.f32 	%f247, [%rd5+408];
	add.f32 	%f248, %f246, %f247;
	ld.global.nc.f32 	%f249, [%rd5+424];
	add.f32 	%f250, %f248, %f249;
	ld.global.nc.f32 	%f251, [%rd5+440];
	add.f32 	%f252, %f250, %f251;
	ld.global.nc.f32 	%f253, [%rd5+456];
	add.f32 	%f254, %f252, %f253;
	ld.global.nc.f32 	%f255, [%rd5+472];
	add.f32 	%f256, %f254, %f255;
	ld.global.nc.f32 	%f257, [%rd5+488];
	add.f32 	%f258, %f256, %f257;
	ld.global.nc.f32 	%f259, [%rd5+504];
	add.f32 	%f260, %f258, %f259;
	ld.global.nc.f32 	%f261, [%rd5+520];
	add.f32 	%f262, %f260, %f261;
	ld.global.nc.f32 	%f263, [%rd5+536];
	add.f32 	%f264, %f262, %f263;
	ld.global.nc.f32 	%f265, [%rd5+552];
	add.f32 	%f266, %f264, %f265;
	ld.global.nc.f32 	%f267, [%rd5+568];
	add.f32 	%f268, %f266, %f267;
	ld.global.nc.f32 	%f269, [%rd5+584];
	add.f32 	%f270, %f268, %f269;
	ld.global.nc.f32 	%f271, [%rd5+600];
	add.f32 	%f272, %f270, %f271;
	ld.global.nc.f32 	%f273, [%rd5+616];
	add.f32 	%f274, %f272, %f273;
	ld.global.nc.f32 	%f275, [%rd5+632];
	add.f32 	%f276, %f274, %f275;
	ld.global.nc.f32 	%f277, [%rd5+648];
	add.f32 	%f278, %f276, %f277;
	ld.global.nc.f32 	%f279, [%rd5+664];
	add.f32 	%f280, %f278, %f279;
	ld.global.nc.f32 	%f281, [%rd5+680];
	add.f32 	%f282, %f280, %f281;
	ld.global.nc.f32 	%f283, [%rd5+696];
	add.f32 	%f284, %f282, %f283;
	ld.global.nc.f32 	%f285, [%rd5+712];
	add.f32 	%f286, %f284, %f285;
	ld.global.nc.f32 	%f287, [%rd5+728];
	add.f32 	%f288, %f286, %f287;
	ld.global.nc.f32 	%f289, [%rd5+744];
	add.f32 	%f290, %f288, %f289;
	ld.global.nc.f32 	%f291, [%rd5+760];
	add.f32 	%f292, %f290, %f291;
	ld.global.nc.f32 	%f293, [%rd5+776];
	add.f32 	%f294, %f292, %f293;
	ld.global.nc.f32 	%f295, [%rd5+12];
	add.f32 	%f296, %f295, 0f00000000;
	ld.global.nc.f32 	%f297, [%rd5+28];
	add.f32 	%f298, %f296, %f297;
	ld.global.nc.f32 	%f299, [%rd5+44];
	add.f32 	%f300, %f298, %f299;
	ld.global.nc.f32 	%f301, [%rd5+60];
	add.f32 	%f302, %f300, %f301;
	ld.global.nc.f32 	%f303, [%rd5+76];
	add.f32 	%f304, %f302, %f303;
	ld.global.nc.f32 	%f305, [%rd5+92];
	add.f32 	%f306, %f304, %f305;
	ld.global.nc.f32 	%f307, [%rd5+108];
	add.f32 	%f308, %f306, %f307;
	ld.global.nc.f32 	%f309, [%rd5+124];
	add.f32 	%f310, %f308, %f309;
	ld.global.nc.f32 	%f311, [%rd5+140];
	add.f32 	%f312, %f310, %f311;
	ld.global.nc.f32 	%f313, [%rd5+156];
	add.f32 	%f314, %f312, %f313;
	ld.global.nc.f32 	%f315, [%rd5+172];
	add.f32 	%f316, %f314, %f315;
	ld.global.nc.f32 	%f317, [%rd5+188];
	add.f32 	%f318, %f316, %f317;
	ld.global.nc.f32 	%f319, [%rd5+204];
	add.f32 	%f320, %f318, %f319;
	ld.global.nc.f32 	%f321, [%rd5+220];
	add.f32 	%f322, %f320, %f321;
	ld.global.nc.f32 	%f323, [%rd5+236];
	add.f32 	%f324, %f322, %f323;
	ld.global.nc.f32 	%f325, [%rd5+252];
	add.f32 	%f326, %f324, %f325;
	ld.global.nc.f32 	%f327, [%rd5+268];
	add.f32 	%f328, %f326, %f327;
	ld.global.nc.f32 	%f329, [%rd5+284];
	add.f32 	%f330, %f328, %f329;
	ld.global.nc.f32 	%f331, [%rd5+300];
	add.f32 	%f332, %f330, %f331;
	ld.global.nc.f32 	%f333, [%rd5+316];
	add.f32 	%f334, %f332, %f333;
	ld.global.nc.f32 	%f335, [%rd5+332];
	add.f32 	%f336, %f334, %f335;
	ld.global.nc.f32 	%f337, [%rd5+348];
	add.f32 	%f338, %f336, %f337;
	ld.global.nc.f32 	%f339, [%rd5+364];
	add.f32 	%f340, %f338, %f339;
	ld.global.nc.f32 	%f341, [%rd5+380];
	add.f32 	%f342, %f340, %f341;
	ld.global.nc.f32 	%f343, [%rd5+396];
	add.f32 	%f344, %f342, %f343;
	ld.global.nc.f32 	%f345, [%rd5+412];
	add.f32 	%f346, %f344, %f345;
	ld.global.nc.f32 	%f347, [%rd5+428];
	add.f32 	%f348, %f346, %f347;
	ld.global.nc.f32 	%f349, [%rd5+444];
	add.f32 	%f350, %f348, %f349;
	ld.global.nc.f32 	%f351, [%rd5+460];
	add.f32 	%f352, %f350, %f351;
	ld.global.nc.f32 	%f353, [%rd5+476];
	add.f32 	%f354, %f352, %f353;
	ld.global.nc.f32 	%f355, [%rd5+492];
	add.f32 	%f356, %f354, %f355;
	ld.global.nc.f32 	%f357, [%rd5+508];
	add.f32 	%f358, %f356, %f357;
	ld.global.nc.f32 	%f359, [%rd5+524];
	add.f32 	%f360, %f358, %f359;
	ld.global.nc.f32 	%f361, [%rd5+540];
	add.f32 	%f362, %f360, %f361;
	ld.global.nc.f32 	%f363, [%rd5+556];
	add.f32 	%f364, %f362, %f363;
	ld.global.nc.f32 	%f365, [%rd5+572];
	add.f32 	%f366, %f364, %f365;
	ld.global.nc.f32 	%f367, [%rd5+588];
	add.f32 	%f368, %f366, %f367;
	ld.global.nc.f32 	%f369, [%rd5+604];
	add.f32 	%f370, %f368, %f369;
	ld.global.nc.f32 	%f371, [%rd5+620];
	add.f32 	%f372, %f370, %f371;
	ld.global.nc.f32 	%f373, [%rd5+636];
	add.f32 	%f374, %f372, %f373;
	ld.global.nc.f32 	%f375, [%rd5+652];
	add.f32 	%f376, %f374, %f375;
	ld.global.nc.f32 	%f377, [%rd5+668];
	add.f32 	%f378, %f376, %f377;
	ld.global.nc.f32 	%f379, [%rd5+684];
	add.f32 	%f380, %f378, %f379;
	ld.global.nc.f32 	%f381, [%rd5+700];
	add.f32 	%f382, %f380, %f381;
	ld.global.nc.f32 	%f383, [%rd5+716];
	add.f32 	%f384, %f382, %f383;
	ld.global.nc.f32 	%f385, [%rd5+732];
	add.f32 	%f386, %f384, %f385;
	ld.global.nc.f32 	%f387, [%rd5+748];
	add.f32 	%f388, %f386, %f387;
	ld.global.nc.f32 	%f389, [%rd5+764];
	add.f32 	%f390, %f388, %f389;
	ld.global.nc.f32 	%f391, [%rd5+780];
	add.f32 	%f392, %f390, %f391;
	shl.b32 	%r9, %r1, 12;
	shl.b32 	%r10, %r2, 9;
	add.s32 	%r11, %r9, %r10;
	shl.b32 	%r12, %r5, 5;
	add.s32 	%r13, %r11, %r12;
	shl.b32 	%r14, %r7, 2;
	add.s32 	%r15, %r13, %r14;
	cvta.to.global.u64 	%rd6, %rd2;
	mul.f32 	%f393, %f98, 0f3CA72F03;
	mul.wide.u32 	%rd7, %r15, 4;
	add.s64 	%rd8, %rd6, %rd7;
	st.global.f32 	[%rd8], %f393;
	mul.f32 	%f394, %f196, 0f3CA72F03;
	st.global.f32 	[%rd8+4], %f394;
	mul.f32 	%f395, %f294, 0f3CA72F03;
	st.global.f32 	[%rd8+8], %f395;
	mul.f32 	%f396, %f392, 0f3CA72F03;
	st.global.f32 	[%rd8+12], %f396;
	ret;

}
	// .globl	fused_cast_fixed_point_multiply_clip_cast_4_kernel0
.visible .entry fused_cast_fixed_point_multiply_clip_cast_4_kernel0(
	.param .u64 .ptr .align 1 fused_cast_fixed_point_multiply_clip_cast_4_kernel0_param_0,
	.param .u64 .ptr .align 1 fused_cast_fixed_point_multiply_clip_cast_4_kernel0_param_1
)
{
	.reg .pred 	%p<40>;
	.reg .b32 	%r<20>;
	.reg .b64 	%rd<48>;

	ld.param.u64 	%rd3, [fused_cast_fixed_point_multiply_clip_cast_4_kernel0_param_0];
	ld.param.u64 	%rd4, [fused_cast_fixed_point_multiply_clip_cast_4_kernel0_param_1];
	cvta.to.global.u64 	%rd5, %rd3;
	cvta.to.global.u64 	%rd6, %rd4;
	mov.u32 	%r3, %ctaid.x;
	shl.b32 	%r1, %r3, 8;
	mov.u32 	%r4, %tid.x;
	shl.b32 	%r5, %r3, 10;
	or.b32  	%r6, %r5, %r4;
	setp.gt.u32 	%p1, %r1, 802815;
	setp.gt.u32 	%p2, %r6, 3211263;
	cvt.u64.u32 	%rd7, %r6;
	mul.wide.u32 	%rd8, %r6, 4;
	add.s64 	%rd1, %rd6, %rd8;
	add.s64 	%rd2, %rd5, %rd7;
	or.pred  	%p3, %p1, %p2;
	@%p3 bra 	$L__BB13_2;
	ld.global.nc.u32 	%r7, [%rd1];
	mul.wide.s32 	%rd9, %r7, 2014218145;
	add.s64 	%rd10, %rd9, 18014398509481984;
	shr.u64 	%rd11, %rd10, 55;
	st.global.u8 	[%rd2], %rd11;
$L__BB13_2:
	setp.gt.u32 	%p4, %r1, 737279;
	setp.gt.u32 	%p5, %r6, 2949119;
	or.pred  	%p6, %p4, %p5;
	@%p6 bra 	$L__BB13_4;
	ld.global.nc.u32 	%r8, [%rd1+1048576];
	mul.wide.s32 	%rd12, %r8, 2014218145;
	add.s64 	%rd13, %rd12, 18014398509481984;
	shr.u64 	%rd14, %rd13, 55;
	st.global.u8 	[%rd2+262144], %rd14;
$L__BB13_4:
	setp.gt.u32 	%p7, %r1, 671743;
	setp.gt.u32 	%p8, %r6, 2686975;
	or.pred  	%p9, %p7, %p8;
	@%p9 bra 	$L__BB13_6;
	ld.global.nc.u32 	%r9, [%rd1+2097152];
	mul.wide.s32 	%rd15, %r9, 2014218145;
	add.s64 	%rd16, %rd15, 18014398509481984;
	shr.u64 	%rd17, %rd16, 55;
	st.global.u8 	[%rd2+524288], %rd17;
$L__BB13_6:
	setp.gt.u32 	%p10, %r1, 606207;
	setp.gt.u32 	%p11, %r6, 2424831;
	or.pred  	%p12, %p10, %p11;
	@%p12 bra 	$L__BB13_8;
	ld.global.nc.u32 	%r10, [%rd1+3145728];
	mul.wide.s32 	%rd18, %r10, 2014218145;
	add.s64 	%rd19, %rd18, 18014398509481984;
	shr.u64 	%rd20, %rd19, 55;
	st.global.u8 	[%rd2+786432], %rd20;
$L__BB13_8:
	setp.gt.u32 	%p13, %r1, 540671;
	setp.gt.u32 	%p14, %r6, 2162687;
	or.pred  	%p15, %p13, %p14;
	@%p15 bra 	$L__BB13_10;
	ld.global.nc.u32 	%r11, [%rd1+4194304];
	mul.wide.s32 	%rd21, %r11, 2014218145;
	add.s64 	%rd22, %rd21, 18014398509481984;
	shr.u64 	%rd23, %rd22, 55;
	st.global.u8 	[%rd2+1048576], %rd23;
$L__BB13_10:
	setp.gt.u32 	%p16, %r1, 475135;
	setp.gt.u32 	%p17, %r6, 1900543;
	or.pred  	%p18, %p16, %p17;
	@%p18 bra 	$L__BB13_12;
	ld.global.nc.u32 	%r12, [%rd1+5242880];
	mul.wide.s32 	%rd24, %r12, 2014218145;
	add.s64 	%rd25, %rd24, 18014398509481984;
	shr.u64 	%rd26, %rd25, 55;
	st.global.u8 	[%rd2+1310720], %rd26;
$L__BB13_12:
	setp.gt.u32 	%p19, %r1, 409599;
	setp.gt.u32 	%p20, %r6, 1638399;
	or.pred  	%p21, %p19, %p20;
	@%p21 bra 	$L__BB13_14;
	ld.global.nc.u32 	%r13, [%rd1+6291456];
	mul.wide.s32 	%rd27, %r13, 2014218145;
	add.s64 	%rd28, %rd27, 18014398509481984;
	shr.u64 	%rd29, %rd28, 55;
	st.global.u8 	[%rd2+1572864], %rd29;
$L__BB13_14:
	setp.gt.u32 	%p22, %r1, 344063;
	setp.gt.u32 	%p23, %r6, 1376255;
	or.pred  	%p24, %p22, %p23;
	@%p24 bra 	$L__BB13_16;
	ld.global.nc.u32 	%r14, [%rd1+7340032];
	mul.wide.s32 	%rd30, %r14, 2014218145;
	add.s64 	%rd31, %rd30, 18014398509481984;
	shr.u64 	%rd32, %rd31, 55;
	st.global.u8 	[%rd2+1835008], %rd32;
$L__BB13_16:
	setp.gt.u32 	%p25, %r1, 278527;
	setp.gt.u32 	%p26, %r6, 1114111;
	or.pred  	%p27, %p25, %p26;
	@%p27 bra 	$L__BB13_18;
	ld.global.nc.u32 	%r15, [%rd1+8388608];
	mul.wide.s32 	%rd33, %r15, 2014218145;
	add.s64 	%rd34, %rd33, 18014398509481984;
	shr.u64 	%rd35, %rd34, 55;
	st.global.u8 	[%rd2+2097152], %rd35;
$L__BB13_18:
	setp.gt.u32 	%p28, %r1, 212991;
	setp.gt.u32 	%p29, %r6, 851967;
	or.pred  	%p30, %p28, %p29;
	@%p30 bra 	$L__BB13_20;
	ld.global.nc.u32 	%r16, [%rd1+9437184];
	mul.wide.s32 	%rd36, %r16, 2014218145;
	add.s64 	%rd37, %rd36, 18014398509481984;
	shr.u64 	%rd38, %rd37, 55;
	st.global.u8 	[%rd2+2359296], %rd38;
$L__BB13_20:
	setp.gt.u32 	%p31, %r1, 147455;
	setp.gt.u32 	%p32, %r6, 589823;
	or.pred  	%p33, %p31, %p32;
	@%p33 bra 	$L__BB13_22;
	ld.global.nc.u32 	%r17, [%rd1+10485760];
	mul.wide.s32 	%rd39, %r17, 2014218145;
	add.s64 	%rd40, %rd39, 18014398509481984;
	shr.u64 	%rd41, %rd40, 55;
	st.global.u8 	[%rd2+2621440], %rd41;
$L__BB13_22:
	setp.gt.u32 	%p34, %r1, 81919;
	setp.gt.u32 	%p35, %r6, 327679;
	or.pred  	%p36, %p34, %p35;
	@%p36 bra 	$L__BB13_24;
	ld.global.nc.u32 	%r18, [%rd1+11534336];
	mul.wide.s32 	%rd42, %r18, 2014218145;
	add.s64 	%rd43, %rd42, 18014398509481984;
	shr.u64 	%rd44, %rd43, 55;
	st.global.u8 	[%rd2+2883584], %rd44;
$L__BB13_24:
	setp.gt.u32 	%p37, %r1, 16383;
	setp.gt.u32 	%p38, %r6, 65535;
	or.pred  	%p39, %p37, %p38;
	@%p39 bra 	$L__BB13_26;
	ld.global.nc.u32 	%r19, [%rd1+12582912];
	mul.wide.s32 	%rd45, %r19, 2014218145;
	add.s64 	%rd46, %rd45, 18014398509481984;
	shr.u64 	%rd47, %rd46, 55;
	st.global.u8 	[%rd2+3145728], %rd47;
$L__BB13_26:
	ret;

}
	// .globl	fused_nn_conv2d_cast_fixed_point_multiply_add_cast_nn_relu_cast_fixed_point_mult_18399029763786111876__kernel0
.visible .entry fused_nn_conv2d_cast_fixed_point_multiply_add_cast_nn_relu_cast_fixed_point_mult_18399029763786111876__kernel0(
	.param .u64 .ptr .align 1 fused_nn_conv2d_cast_fixed_point_multiply_add_cast_nn_relu_cast_fixed_point_mult_18399029763786111876__kernel0_param_0,
	.param .u64 .ptr .align 1 fused_nn_conv2d_cast_fixed_point_multiply_add_cast_nn_relu_cast_fixed_point_mult_18399029763786111876__kernel0_param_1,
	.param .u64 .ptr .align 1 fused_nn_conv2d_cast_fixed_point_multiply_add_cast_nn_relu_cast_fixed_point_mult_18399029763786111876__kernel0_param_2,
	.param .u64 .ptr .align 1 fused_nn_conv2d_cast_fixed_point_multiply_add_cast_nn_relu_cast_fixed_point_mult_18399029763786111876__kernel0_param_3
)
{
	.reg .pred 	%p<60>;
	.reg .b16 	%rs<50>;
	.reg .b32 	%r<2722>;
	.reg .b64 	%rd<279>;
	// demoted variable
	.shared .align 4 .b8 _ZZ110fused_nn_conv2d_cast_fixed_point_multiply_add_cast_nn_relu_cast_fixed_point_mult_18399029763786111876__kernel0E15pad_data_shared[800];
	// demoted variable
	.shared .align 4 .b8 _ZZ110fused_nn_conv2d_cast_fixed_point_multiply_add_cast_nn_relu_cast_fixed_point_mult_18399029763786111876__kernel0E18placeholder_shared[2304];
	ld.param.u64 	%rd23, [fused_nn_conv2d_cast_fixed_point_multiply_add_cast_nn_relu_cast_fixed_point_mult_18399029763786111876__kernel0_param_0];
	ld.param.u64 	%rd24, [fused_nn_conv2d_cast_fixed_point_multiply_add_cast_nn_relu_cast_fixed_point_mult_18399029763786111876__kernel0_param_1];
	cvta.to.global.u64 	%rd1, %rd24;
	cvta.to.global.u64 	%rd2, %rd23;
	mov.u32 	%r1, %tid.y;
	shl.b32 	%r92, %r1, 3;
	mov.u32 	%r2, %tid.x;
	add.s32 	%r3, %r92, %r2;
	setp.gt.u32 	%p6, %r3, 99;
	setp.gt.u32 	%p7, %r1, 12;
	or.pred  	%p8, %p7, %p6;
	@%p8 bra 	$L__BB14_5;
	mov.u32 	%r4, %ctaid.x;
	mul.hi.u32 	%r94, %r4, -1840700269;
	shr.u32 	%r5, %r94, 2;
	shl.b32 	%r95, %r5, 3;
	cvt.u16.u32 	%rs1, %r3;
	mul.lo.s16 	%rs7, %rs1, 205;
	shr.u16 	%rs8, %rs7, 11;
	cvt.u32.u16 	%r6, %rs8;
	or.b32  	%r96, %r95, %r6;
	setp.eq.s32 	%p9, %r96, 0;
	add.s32 	%r97, %r95, %r6;
	setp.gt.u32 	%p10, %r97, 56;
	mov.b32 	%r2687, 0;
	or.pred  	%p11, %p9, %p10;
	@%p11 bra 	$L__BB14_4;
	mul.lo.s32 	%r102, %r5, 7;
	sub.s32 	%r7, %r4, %r102;
	shl.b32 	%r103, %r7, 3;
	and.b16  	%rs9, %rs1, 255;
	mul.lo.s16 	%rs10, %rs9, 205;
	shr.u16 	%rs11, %rs10, 11;
	mul.lo.s16 	%rs12, %rs11, 10;
	sub.s16 	%rs13, %rs1, %rs12;
	cvt.u32.u16 	%r104, %rs13;
	and.b32  	%r8, %r104, 255;
	or.b32  	%r105, %r103, %r8;
	setp.eq.s32 	%p12, %r105, 0;
	add.s32 	%r106, %r103, %r8;
	setp.gt.u32 	%p13, %r106, 56;
	or.pred  	%p14, %p12, %p13;
	@%p14 bra 	$L__BB14_4;
	mov.u32 	%r108, %ctaid.z;
	mul.lo.s32 	%r109, %r5, 1792;
	shl.b32 	%r110, %r7, 5;
	shl.b32 	%r111, %r8, 2;
	mad.lo.s32 	%r112, %r108, 200704, %r109;
	add.s32 	%r113, %r112, %r110;
	mad.lo.s32 	%r114, %r6, 224, %r113;
	add.s32 	%r115, %r114, %r111;
	add.s32 	%r116, %r115, -228;
	cvt.s64.s32 	%rd25, %r116;
	add.s64 	%rd26, %rd2, %rd25;
	ld.global.nc.u32 	%r2687, [%rd26];
$L__BB14_4:
	shl.b32 	%r117, %r1, 5;
	shl.b32 	%r118, %r2, 2;
	add.s32 	%r119, %r117, %r118;
	mov.u32 	%r120, _ZZ110fused_nn_conv2d_cast_fixed_point_multiply_add_cast_nn_relu_cast_fixed_point_mult_18399029763786111876__kernel0E15pad_data_shared;
	add.s32 	%r121, %r120, %r119;
	st.shared.u32 	[%r121], %r2687;
$L__BB14_5:
	mov.u32 	%r123, %ctaid.x;
	mul.hi.u32 	%r124, %r123, -1840700269;
	shr.u32 	%r125, %r124, 2;
	shl.b32 	%r126, %r125, 3;
	cvt.u16.u32 	%rs14, %r3;
	and.b16  	%rs15, %rs14, 255;
	mul.lo.s16 	%rs16, %rs15, 205;
	shr.u16 	%rs17, %rs16, 11;
	cvt.u32.u16 	%r128, %rs17;
	or.b32  	%r129, %r126, %r128;
	setp.eq.s32 	%p15, %r129, 0;
	add.s32 	%r130, %r126, %r128;
	setp.gt.u32 	%p16, %r130, 56;
	mul.lo.s32 	%r131, %r125, 7;
	sub.s32 	%r12, %r123, %r131;
	shl.b32 	%r132, %r12, 3;
	mul.lo.s16 	%rs18, %rs17, 10;
	sub.s16 	%rs19, %rs14, %rs18;
	cvt.u32.u16 	%r133, %rs19;
	and.b32  	%r134, %r133, 255;
	or.b32  	%r135, %r132, %r134;
	setp.eq.s32 	%p17, %r135, 0;
	or.pred  	%p18, %p15, %p17;
	add.s32 	%r137, %r132, %r134;
	setp.gt.u32 	%p19, %r137, 56;
	mov.u32 	%r139, %ctaid.z;
	mul.lo.s32 	%r13, %r139, 200704;
	shl.b32 	%r141, %r1, 5;
	shl.b32 	%r14, %r2, 2;
	add.s32 	%r15, %r14, %r141;
	shl.b32 	%r142, %r1, 1;
	shr.u32 	%r143, %r2, 2;
	add.s32 	%r144, %r143, %r142;
	and.b32  	%r16, %r14, 12;
	or.pred  	%p20, %p18, %p16;
	or.pred  	%p1, %p20, %p19;
	setp.lt.u32 	%p21, %r144, 144;
	setp.lt.u32 	%p22, %r3, 576;
	and.pred  	%p23, %p21, %p22;
	setp.lt.u32 	%p24, %r1, 72;
	and.pred  	%p2, %p23, %p24;
	cvt.u16.u32 	%rs20, %r144;
	and.b16  	%rs21, %rs20, 255;
	mul.lo.s16 	%rs22, %rs21, 57;
	shr.u16 	%rs23, %rs22, 9;
	mul.wide.u16 	%r17, %rs23, 2304;
	mul.lo.s16 	%rs24, %rs23, 9;
	sub.s16 	%rs25, %rs20, %rs24;
	shl.b16 	%rs2, %rs25, 4;
	cvt.u32.u16 	%r145, %rs2;
	and.b32  	%r146, %r145, 240;
	mov.u32 	%r147, _ZZ110fused_nn_conv2d_cast_fixed_point_multiply_add_cast_nn_relu_cast_fixed_point_mult_18399029763786111876__kernel0E18placeholder_shared;
	add.s32 	%r18, %r147, %r15;
	setp.lt.u32 	%p25, %r144, 112;
	setp.lt.u32 	%p26, %r3, 448;
	and.pred  	%p27, %p25, %p26;
	setp.lt.u32 	%p28, %r1, 56;
	and.pred  	%p3, %p27, %p28;
	add.s16 	%rs26, %rs20, 32;
	and.b16  	%rs27, %rs26, 255;
	mul.lo.s16 	%rs28, %rs27, 57;
	shr.u16 	%rs29, %rs28, 9;
	mul.wide.u16 	%r19, %rs29, 2304;
	mul.lo.s16 	%rs30, %rs29, 9;
	sub.s16 	%rs31, %rs26, %rs30;
	shl.b16 	%rs3, %rs31, 4;
	cvt.u32.u16 	%r148, %rs3;
	and.b32  	%r149, %r148, 240;
	setp.lt.u32 	%p29, %r144, 80;
	setp.lt.u32 	%p30, %r3, 320;
	and.pred  	%p31, %p29, %p30;
	setp.lt.u32 	%p32, %r1, 40;
	and.pred  	%p4, %p31, %p32;
	add.s16 	%rs32, %rs20, 64;
	and.b16  	%rs33, %rs32, 255;
	mul.lo.s16 	%rs34, %rs33, 57;
	shr.u16 	%rs35, %rs34, 9;
	mul.wide.u16 	%r20, %rs35, 2304;
	mul.lo.s16 	%rs36, %rs35, 9;
	sub.s16 	%rs37, %rs32, %rs36;
	shl.b16 	%rs4, %rs37, 4;
	cvt.u32.u16 	%r150, %rs4;
	and.b32  	%r151, %r150, 240;
	setp.lt.u32 	%p33, %r144, 48;
	setp.lt.u32 	%p34, %r3, 192;
	and.pred  	%p35, %p33, %p34;
	setp.lt.u32 	%p36, %r1, 24;
	and.pred  	%p5, %p35, %p36;
	add.s16 	%rs38, %rs20, 96;
	and.b16  	%rs39, %rs38, 255;
	mul.lo.s16 	%rs40, %rs39, 57;
	shr.u16 	%rs41, %rs40, 9;
	mul.wide.u16 	%r21, %rs41, 2304;
	mul.lo.s16 	%rs42, %rs41, 9;
	sub.s16 	%rs43, %rs38, %rs42;
	shl.b16 	%rs5, %rs43, 4;
	cvt.u32.u16 	%r152, %rs5;
	and.b32  	%r153, %r152, 240;
	xor.b16  	%rs44, %rs20, 128;
	and.b16  	%rs45, %rs44, 255;
	mul.lo.s16 	%rs46, %rs45, 57;
	shr.u16 	%rs47, %rs46, 9;
	mul.wide.u16 	%r22, %rs47, 2304;
	mul.lo.s16 	%rs48, %rs47, 9;
	sub.s16 	%rs49, %rs20, %rs48;
	shl.b16 	%rs6, %rs49, 4;
	cvt.u32.u16 	%r154, %rs6;
	and.b32  	%r155, %r154, 240;
	mad.lo.s32 	%r23, %r1, 144, %r147;
	or.b32  	%r156, %r22, %r16;
	or.b32  	%r157, %r156, %r155;
	cvt.u64.u32 	%rd27, %r157;
	add.s64 	%rd278, %rd1, %rd27;
	or.b32  	%r158, %r21, %r16;
	or.b32  	%r159, %r158, %r153;
	cvt.u64.u32 	%rd28, %r159;
	add.s64 	%rd277, %rd1, %rd28;
	or.b32  	%r160, %r20, %r16;
	or.b32  	%r161, %r160, %r151;
	cvt.u64.u32 	%rd29, %r161;
	add.s64 	%rd276, %rd1, %rd29;
	or.b32  	%r162, %r19, %r16;
	or.b32  	%r163, %r162, %r149;
	cvt.u64.u32 	%rd30, %r163;
	add.s64 	%rd275, %rd1, %rd30;
	or.b32  	%r164, %r17, %r16;
	or.b32  	%r165, %r164, %r146;
	cvt.u64.u32 	%rd31, %r165;
	add.s64 	%rd274, %rd1, %rd31;
	and.b32  	%r166, %r3, 255;
	mul.hi.u32 	%r167, %r166, 429496730;
	mul.wide.u32 	%rd32, %r167, 224;
	mul.wide.u32 	%rd33, %r134, 4;
	add.s64 	%rd34, %rd32, %rd33;
	mad.lo.s32 	%r168, %r125, 1568, %r13;
	shl.b32 	%r169, %r123, 5;
	add.s32 	%r170, %r168, %r169;
	cvt.u64.u32 	%rd35, %r170;
	add.s64 	%rd36, %rd34, %rd35;
	add.s64 	%rd37, %rd36, %rd2;
	add.s64 	%rd273, %rd37, 12316;
	mov.b32 	%r2688, 0;
	mov.u32 	%r2689, %r2688;
	mov.u32 	%r2690, %r2688;
	mov.u32 	%r2691, %r2688;
	mov.u32 	%r2692, %r2688;
	mov.u32 	%r2693, %r2688;
	mov.u32 	%r2694, %r2688;
	mov.u32 	%r2695, %r2688;
	mov.u32 	%r2696, %r2688;
	mov.u32 	%r2697, %r2688;
	mov.u32 	%r2698, %r2688;
	mov.u32 	%r2699, %r2688;
	mov.u32 	%r2700, %r2688;
	mov.u32 	%r2701, %r2688;
	mov.u32 	%r2702, %r2688;
	mov.u32 	%r2703, %r2688;
	mov.u32 	%r2704, %r2688;
	mov.u32 	%r2705, %r2688;
	mov.u32 	%r2706, %r2688;
	mov.u32 	%r2707, %r2688;
	mov.u32 	%r2708, %r2688;
	mov.u32 	%r2709, %r2688;
	mov.u32 	%r2710, %r2688;
	mov.u32 	%r2711, %r2688;
	mov.u32 	%r2712, %r2688;
	mov.u32 	%r2713, %r2688;
	mov.u32 	%r2714, %r2688;
	mov.u32 	%r2715, %r2688;
	mov.u32 	%r2716, %r2688;
	mov.u32 	%r2717, %r2688;
	mov.u32 	%r2718, %r2688;
	mov.u32 	%r2719, %r2688;
	mov.u32 	%r2720, %r2688;
$L__BB14_6:
	bar.sync 	0;
	setp.gt.u32 	%p37, %r1, 12;
	shl.b32 	%r171, %r1, 3;
	mov.u32 	%r172, %tid.x;
	add.s32 	%r173, %r171, %r172;
	setp.gt.u32 	%p38, %r173, 99;
	or.pred  	%p39, %p37, %p38;
	@%p39 bra 	$L__BB14_10;
	mov.b32 	%r2721, 0;
	@%p1 bra 	$L__BB14_9;
	ld.global.nc.u32 	%r2721, [%rd273];
$L__BB14_9:
	not.b32 	%r175, %r2720;
	and.b32  	%r176, %r175, 1;
	mad.lo.s32 	%r177, %r176, 400, %r15;
	mov.u32 	%r178, _ZZ110fused_nn_conv2d_cast_fixed_point_multiply_add_cast_nn_relu_cast_fixed_point_mult_18399029763786111876__kernel0E15pad_data_shared;
	add.s32 	%r179, %r178, %r177;
	st.shared.u32 	[%r179], %r2721;
$L__BB14_10:
	not.pred 	%p40, %p2;
	@%p40 bra 	$L__BB14_12;
	ld.global.nc.u32 	%r180, [%rd274];
	st.shared.u32 	[%r18], %r180;
$L__BB14_12:
	not.pred 	%p41, %p3;
	@%p41 bra 	$L__BB14_14;
	ld.global.nc.u32 	%r181, [%rd275];
	st.shared.u32 	[%r18+512], %r181;
$L__BB14_14:
	not.pred 	%p42, %p4;
	@%p42 bra 	$L__BB14_16;
	ld.global.nc.u32 	%r182, [%rd276];
	st.shared.u32 	[%r18+1024], %r182;
$L__BB14_16:
	not.pred 	%p43, %p5;
	@%p43 bra 	$L__BB14_18;
	ld.global.nc.u32 	%r183, [%rd277];
	st.shared.u32 	[%r18+1536], %r183;
$L__BB14_18:
	mov.u32 	%r184, %tid.x;
	shr.u32 	%r185, %r184, 2;
	shl.b32 	%r187, %r1, 1;
	add.s32 	%r188, %r185, %r187;
	setp.gt.u32 	%p44, %r188, 15;
	shl.b32 	%r189, %r1, 3;
	add.s32 	%r190, %r189, %r184;
	setp.gt.u32 	%p45, %r190, 63;
	or.pred  	%p46, %p44, %p45;
	setp.gt.u32 	%p47, %r1, 7;
	or.pred  	%p48, %p46, %p47;
	@%p48 bra 	$L__BB14_20;
	ld.global.nc.u32 	%r192, [%rd278];
	st.shared.u32 	[%r18+2048], %r192;
$L__BB14_20:
	bar.sync 	0;
	and.b32  	%r1345, %r2720, 1;
	setp.eq.b32 	%p49, %r1345, 1;
	selp.b32 	%r1346, 400, 0, %p49;
	add.s32 	%r1347, %r1346, %r14;
	mov.u32 	%r1348, _ZZ110fused_nn_conv2d_cast_fixed_point_multiply_add_cast_nn_relu_cast_fixed_point_mult_18399029763786111876__kernel0E15pad_data_shared;
	add.s32 	%r1349, %r1348, %r1347;
	ld.shared.u32 	%r194, [%r1349];
	ld.shared.u32 	%r195, [%r23];
	// begin inline asm
	dp4a.s32.s32 %r193, %r194, %r195, %r2719;
	// end inline asm
	ld.shared.u32 	%r198, [%r1349];
	ld.shared.u32 	%r199, [%r23+4];
	// begin inline asm
	dp4a.s32.s32 %r197, %r198, %r199, %r2718;
	// end inline asm
	ld.shared.u32 	%r202, [%r1349];
	ld.shared.u32 	%r203, [%r23+8];
	// begin inline asm
	dp4a.s32.s32 %r201, %r202, %r203, %r2717;
	// end inline asm
	ld.shared.u32 	%r206, [%r1349];
	ld.shared.u32 	%r207, [%r23+12];
	// begin inline asm
	dp4a.s32.s32 %r205, %r206, %r207, %r2716;
	// end inline asm
	ld.shared.u32 	%r210, [%r1349+40];
	ld.shared.u32 	%r211, [%r23];
	// begin inline asm
	dp4a.s32.s32 %r209, %r210, %r211, %r2715;
	// end inline asm
	ld.shared.u32 	%r214, [%r1349+40];
	ld.shared.u32 	%r215, [%r23+4];
	// begin inline asm
	dp4a.s32.s32 %r213, %r214, %r215, %r2714;
	// end inline asm
	ld.shared.u32 	%r218, [%r1349+40];
	ld.shared.u32 	%r219, [%r23+8];
	// begin inline asm
	dp4a.s32.s32 %r217, %r218, %r219, %r2713;
	// end inline asm
	ld.shared.u32 	%r222, [%r1349+40];
	ld.shared.u32 	%r223, [%r23+12];
	// begin inline asm
	dp4a.s32.s32 %r221, %r222, %r223, %r2712;
	// end inline asm
	ld.shared.u32 	%r226, [%r1349+80];
	ld.shared.u32 	%r227, [%r23];
	// begin inline asm
	dp4a.s32.s32 %r225, %r226, %r227, %r2711;
	// end inline asm
	ld.shared.u32 	%r230, [%r1349+80];
	ld.shared.u32 	%r231, [%r23+4];
	// begin inline asm
	dp4a.s32.s32 %r229, %r230, %r231, %r2710;
	// end inline asm
	ld.shared.u32 	%r234, [%r1349+80];
	ld.shared.u32 	%r235, [%r23+8];
	// begin inline asm
	dp4a.s32.s32 %r233, %r234, %r235, %r2709;
	// end inline asm
	ld.shared.u32 	%r238, [%r1349+80];
	ld.shared.u32 	%r239, [%r23+12];
	// begin inline asm
	dp4a.s32.s32 %r237, %r238, %r239, %r2708;
	// end inline asm
	ld.shared.u32 	%r242, [%r1349+120];
	ld.shared.u32 	%r243, [%r23];
	// begin inline asm
	dp4a.s32.s32 %r241, %r242, %r243, %r2707;
	// end inline asm
	ld.shared.u32 	%r246, [%r1349+120];
	ld.shared.u32 	%r247, [%r23+4];
	// begin inline asm
	dp4a.s32.s32 %r245, %r246, %r247, %r2706;
	// end inline asm
	ld.shared.u32 	%r250, [%r1349+120];
	ld.shared.u32 	%r251, [%r23+8];
	// begin inline asm
	dp4a.s32.s32 %r249, %r250, %r251, %r2705;
	// end inline asm
	ld.shared.u32 	%r254, [%r1349+120];
	ld.shared.u32 	%r255, [%r23+12];
	// begin inline asm
	dp4a.s32.s32 %r253, %r254, %r255, %r2704;
	// end inline asm
	ld.shared.u32 	%r258, [%r1349+160];
	ld.shared.u32 	%r259, [%r23];
	// begin inline asm
	dp4a.s32.s32 %r257, %r258, %r259, %r2703;
	// end inline asm
	ld.shared.u32 	%r262, [%r1349+160];
	ld.shared.u32 	%r263, [%r23+4];
	// begin inline asm
	dp4a.s32.s32 %r261, %r262, %r263, %r2702;
	// end inline asm
	ld.shared.u32 	%r266, [%r1349+160];
	ld.shared.u32 	%r267, [%r23+8];
	// begin inline asm
	dp4a.s32.s32 %r265, %r266, %r267, %r2701;
	// end inline asm
	ld.shared.u32 	%r270, [%r1349+160];
	ld.shared.u32 	%r271, [%r23+12];
	// begin inline asm
	dp4a.s32.s32 %r269, %r270, %r271, %r2700;
	// end inline asm
	ld.shared.u32 	%r274, [%r1349+200];
	ld.shared.u32 	%r275, [%r23];
	// begin inline asm
	dp4a.s32.s32 %r273, %r274, %r275, %r2699;
	// end inline asm
	ld.shared.u32 	%r278, [%r1349+200];
	ld.shared.u32 	%r279, [%r23+4];
	// begin inline asm
	dp4a.s32.s32 %r277, %r278, %r279, %r2698;
	// end inline asm
	ld.shared.u32 	%r282, [%r1349+200];
	ld.shared.u32 	%r283, [%r23+8];
	// begin inline asm
	dp4a.s32.s32 %r281, %r282, %r283, %r2697;
	// end inline asm
	ld.shared.u32 	%r286, [%r1349+200];
	ld.shared.u32 	%r287, [%r23+12];
	// begin inline asm
	dp4a.s32.s32 %r285, %r286, %r287, %r2696;
	// end inline asm
	ld.shared.u32 	%r290, [%r1349+240];
	ld.shared.u32 	%r291, [%r23];
	// begin inline asm
	dp4a.s32.s32 %r289, %r290, %r291, %r2695;
	// end inline asm
	ld.shared.u32 	%r294, [%r1349+240];
	ld.shared.u32 	%r295, [%r23+4];
	// begin inline asm
	dp4a.s32.s32 %r293, %r294, %r295, %r2694;
	// end inline asm
	ld.shared.u32 	%r298, [%r1349+240];
	ld.shared.u32 	%r299, [%r23+8];
	// begin inline asm
	dp4a.s32.s32 %r297, %r298, %r299, %r2693;
	// end inline asm
	ld.shared.u32 	%r302, [%r1349+240];
	ld.shared.u32 	%r303, [%r23+12];
	// begin inline asm
	dp4a.s32.s32 %r301, %r302, %r303, %r2692;
	// end inline asm
	ld.shared.u32 	%r306, [%r1349+280];
	ld.shared.u32 	%r307, [%r23];
	// begin inline asm
	dp4a.s32.s32 %r305, %r306, %r307, %r2691;
	// end inline asm
	ld.shared.u32 	%r310, [%r1349+280];
	ld.shared.u32 	%r311, [%r23+4];
	// begin inline asm
	dp4a.s32.s32 %r309, %r310, %r311, %r2690;
	// end inline asm
	ld.shared.u32 	%r314, [%r1349+280];
	ld.shared.u32 	%r315, [%r23+8];
	// begin inline asm
	dp4a.s32.s32 %r313, %r314, %r315, %r2689;
	// end inline asm
	ld.shared.u32 	%r318, [%r1349+280];
	ld.shared.u32 	%r319, [%r23+12];
	// begin inline asm
	dp4a.s32.s32 %r317, %r318, %r319, %r2688;
	// end inline asm
	ld.shared.u32 	%r322, [%r1349+40];
	ld.shared.u32 	%r323, [%r23+48];
	// begin inline asm
	dp4a.s32.s32 %r321, %r322, %r323, %r193;
	// end inline asm
	ld.shared.u32 	%r326, [%r1349+40];
	ld.shared.u32 	%r327, [%r23+52];
	// begin inline asm
	dp4a.s32.s32 %r325, %r326, %r327, %r197;
	// end inline asm
	ld.shared.u32 	%r330, [%r1349+40];
	ld.shared.u32 	%r331, [%r23+56];
	// begin inline asm
	dp4a.s32.s32 %r329, %r330, %r331, %r201;
	// end inline asm
	ld.shared.u32 	%r334, [%r1349+40];
	ld.shared.u32 	%r335, [%r23+60];
	// begin inline asm
	dp4a.s32.s32 %r333, %r334, %r335, %r205;
	// end inline asm
	ld.shared.u32 	%r338, [%r1349+80];
	ld.shared.u32 	%r339, [%r23+48];
	// begin inline asm
	dp4a.s32.s32 %r337, %r338, %r339, %r209;
	// end inline asm
	ld.shared.u32 	%r342, [%r1349+80];
	ld.shared.u32 	%r343, [%r23+52];
	// begin inline asm
	dp4a.s32.s32 %r341, %r342, %r343, %r213;
	// end inline asm
	ld.shared.u32 	%r346, [%r1349+80];
	ld.shared.u32 	%r347, [%r23+56];
	// begin inline asm
	dp4a.s32.s32 %r345, %r346, %r347, %r217;
	// end inline asm
	ld.shared.u32 	%r350, [%r1349+80];
	ld.shared.u32 	%r351, [%r23+60];
	// begin inline asm
	dp4a.s32.s32 %r349, %r350, %r351, %r221;
	// end inline asm
	ld.shared.u32 	%r354, [%r1349+120];
	ld.shared.u32 	%r355, [%r23+48];
	// begin inline asm
	dp4a.s32.s32 %r353, %r354, %r355, %r225;
	// end inline asm
	ld.shared.u32 	%r358, [%r1349+120];
	ld.shared.u32 	%r359, [%r23+52];
	// begin inline asm
	dp4a.s32.s32 %r357, %r358, %r359, %r229;
	// end inline asm
	ld.shared.u32 	%r362, [%r1349+120];
	ld.shared.u32 	%r363, [%r23+56];
	// begin inline asm
	dp4a.s32.s32 %r361, %r362, %r363, %r233;
	// end inline asm
	ld.shared.u32 	%r366, [%r1349+120];
	ld.shared.u32 	%r367, [%r23+60];
	// begin inline asm
	dp4a.s32.s32 %r365, %r366, %r367, %r237;
	// end inline asm
	ld.shared.u32 	%r370, [%r1349+160];
	ld.shared.u32 	%r371, [%r23+48];
	// begin inline asm
	dp4a.s32.s32 %r369, %r370, %r371, %r241;
	// end inline asm
	ld.shared.u32 	%r374, [%r1349+160];
	ld.shared.u32 	%r375, [%r23+52];
	// begin inline asm
	dp4a.s32.s32 %r373, %r374, %r375, %r245;
	// end inline asm
	ld.shared.u32 	%r378, [%r1349+160];
	ld.shared.u32 	%r379, [%r23+56];
	// begin inline asm
	dp4a.s32.s32 %r377, %r378, %r379, %r249;
	// end inline asm
	ld.shared.u32 	%r382, [%r1349+160];
	ld.shared.u32 	%r383, [%r23+60];
	// begin inline asm
	dp4a.s32.s32 %r381, %r382, %r383, %r253;
	// end inline asm
	ld.shared.u32 	%r386, [%r1349+200];
	ld.shared.u32 	%r387, [%r23+48];
	// begin inline asm
	dp4a.s32.s32 %r385, %r386, %r387, %r257;
	// end inline asm
	ld.shared.u32 	%r390, [%r1349+200];
	ld.shared.u32 	%r391, [%r23+52];
	// begin inline asm
	dp4a.s32.s32 %r389, %r390, %r391, %r261;
	// end inline asm
	ld.shared.u32 	%r394, [%r1349+200];
	ld.shared.u32 	%r395, [%r23+56];
	// begin inline asm
	dp4a.s32.s32 %r393, %r394, %r395, %r265;
	// end inline asm
	ld.shared.u32 	%r398, [%r1349+200];
	ld.shared.u32 	%r399, [%r23+60];
	// begin inline asm
	dp4a.s32.s32 %r397, %r398, %r399, %r269;
	// end inline asm
	ld.shared.u32 	%r402, [%r1349+240];
	ld.shared.u32 	%r403, [%r23+48];
	// begin inline asm
	dp4a.s32.s32 %r401, %r402, %r403, %r273;
	// end inline asm
	ld.shared.u32 	%r406, [%r1349+240];
	ld.shared.u32 	%r407, [%r23+52];
	// begin inline asm
	dp4a.s32.s32 %r405, %r406, %r407, %r277;
	// end inline asm
	ld.shared.u32 	%r410, [%r1349+240];
	ld.shared.u32 	%r411, [%r23+56];
	// begin inline asm
	dp4a.s32.s32 %r409, %r410, %r411, %r281;
	// end inline asm
	ld.shared.u32 	%r414, [%r1349+240];
	ld.shared.u32 	%r415, [%r23+60];
	// begin inline asm
	dp4a.s32.s32 %r413, %r414, %r415, %r285;
	// end inline asm
	ld.shared.u32 	%r418, [%r1349+280];
	ld.shared.u32 	%r419, [%r23+48];
	// begin inline asm
	dp4a.s32.s32 %r417, %r418, %r419, %r289;
	// end inline asm
	ld.shared.u32 	%r422, [%r1349+280];
	ld.shared.u32 	%r423, [%r23+52];
	// begin inline asm
	dp4a.s32.s32 %r421, %r422, %r423, %r293;
	// end inline asm
	ld.shared.u32 	%r426, [%r1349+280];
	ld.shared.u32 	%r427, [%r23+56];
	// begin inline asm
	dp4a.s32.s32 %r425, %r426, %r427, %r297;
	// end inline asm
	ld.shared.u32 	%r430, [%r1349+280];
	ld.shared.u32 	%r431, [%r23+60];
	// begin inline asm
	dp4a.s32.s32 %r429, %r430, %r431, %r301;
	// end inline asm
	ld.shared.u32 	%r434, [%r1349+320];
	ld.shared.u32 	%r435, [%r23+48];
	// begin inline asm
	dp4a.s32.s32 %r433, %r434, %r435, %r305;
	// end inline asm
	ld.shared.u32 	%r438, [%r1349+320];
	ld.shared.u32 	%r439, [%r23+52];
	// begin inline asm
	dp4a.s32.s32 %r437, %r438, %r439, %r309;
	// end inline asm
	ld.shared.u32 	%r442, [%r1349+320];
	ld.shared.u32 	%r443, [%r23+56];
	// begin inline asm
	dp4a.s32.s32 %r441, %r442, %r443, %r313;
	// end inline asm
	ld.shared.u32 	%r446, [%r1349+320];
	ld.shared.u32 	%r447, [%r23+60];
	// begin inline asm
	dp4a.s32.s32 %r445, %r446, %r447, %r317;
	// end inline asm
	ld.shared.u32 	%r450, [%r1349+80];
	ld.shared.u32 	%r451, [%r23+96];
	// begin inline asm
	dp4a.s32.s32 %r449, %r450, %r451, %r321;
	// end inline asm
	ld.shared.u32 	%r454, [%r1349+80];
	ld.shared.u32 	%r455, [%r23+100];
	// begin inline asm
	dp4a.s32.s32 %r453, %r454, %r455, %r325;
	// end inline asm
	ld.shared.u32 	%r458, [%r1349+80];
	ld.shared.u32 	%r459, [%r23+104];
	// begin inline asm
	dp4a.s32.s32 %r457, %r458, %r459, %r329;
	// end inline asm
	ld.shared.u32 	%r462, [%r1349+80];
	ld.shared.u32 	%r463, [%r23+108];
	// begin inline asm
	dp4a.s32.s32 %r461, %r462, %r463, %r333;
	// end inline asm
	ld.shared.u32 	%r466, [%r1349+120];
	ld.shared.u32 	%r467, [%r23+96];
	// begin inline asm
	dp4a.s32.s32 %r465, %r466, %r467, %r337;
	// end inline asm
	ld.shared.u32 	%r470, [%r1349+120];
	ld.shared.u32 	%r471, [%r23+100];
	// begin inline asm
	dp4a.s32.s32 %r469, %r470, %r471, %r341;
	// end inline asm
	ld.shared.u32 	%r474, [%r1349+120];
	ld.shared.u32 	%r475, [%r23+104];
	// begin inline asm
	dp4a.s32.s32 %r473, %r474, %r475, %r345;
	// end inline asm
	ld.shared.u32 	%r478, [%r1349+120];
	ld.shared.u32 	%r479, [%r23+108];
	// begin inline asm
	dp4a.s32.s32 %r477, %r478, %r479, %r349;
	// end inline asm
	ld.shared.u32 	%r482, [%r1349+160];
	ld.shared.u32 	%r483, [%r23+96];
	// begin inline asm
	dp4a.s32.s32 %r481, %r482, %r483, %r353;
	// end inline asm
	ld.shared.u32 	%r486, [%r1349+160];
	ld.shared.u32 	%r487, [%r23+100];
	// begin inline asm
	dp4a.s32.s32 %r485, %r486, %r487, %r357;
	// end inline asm
	ld.shared.u32 	%r490, [%r1349+160];
	ld.shared.u32 	%r491, [%r23+104];
	// begin inline asm
	dp4a.s32.s32 %r489, %r490, %r491, %r361;
	// end inline asm
	ld.shared.u32 	%r494, [%r1349+160];
	ld.shared.u32 	%r495, [%r23+108];
	// begin inline asm
	dp4a.s32.s32 %r493, %r494, %r495, %r365;
	// end inline asm
	ld.shared.u32 	%r498, [%r1349+200];
	ld.shared.u32 	%r499, [%r23+96];
	// begin inline asm
	dp4a.s32.s32 %r497, %r498, %r499, %r369;
	// end inline asm
	ld.shared.u32 	%r502, [%r1349+200];
	ld.shared.u32 	%r503, [%r23+100];
	// begin inline asm
	dp4a.s32.s32 %r501, %r502, %r503, %r373;
	// end inline asm
	ld.shared.u32 	%r506, [%r1349+200];
	ld.shared.u32 	%r507, [%r23+104];
	// begin inline asm
	dp4a.s32.s32 %r505, %r506, %r507, %r377;
	// end inline asm
	ld.shared.u32 	%r510, [%r1349+200];
	ld.shared.u32 	%r511, [%r23+108];
	// begin inline asm
	dp4a.s32.s32 %r509, %r510, %r511, %r381;
	// end inline asm
	ld.shared.u32 	%r514, [%r1349+240];
	ld.shared.u32 	%r515, [%r23+96];
	// begin inline asm
	dp4a.s32.s32 %r513, %r514, %r515, %r385;
	// end inline asm
	ld.shared.u32 	%r518, [%r1349+240];
	ld.shared.u32 	%r519, [%r23+100];
	// begin inline asm
	dp4a.s32.s32 %r517, %r518, %r519, %r389;
	// end inline asm
	ld.shared.u32 	%r522, [%r1349+240];
	ld.shared.u32 	%r523, [%r23+104];
	// begin inline asm
	dp4a.s32.s32 %r521, %r522, %r523, %r393;
	// end inline asm
	ld.shared.u32 	%r526, [%r1349+240];
	ld.shared.u32 	%r527, [%r23+108];
	// begin inline asm
	dp4a.s32.s32 %r525, %r526, %r527, %r397;
	// end inline asm
	ld.shared.u32 	%r530, [%r1349+280];
	ld.shared.u32 	%r531, [%r23+96];
	// begin inline asm
	dp4a.s32.s32 %r529, %r530, %r531, %r401;
	// end inline asm
	ld.shared.u32 	%r534, [%r1349+280];
	ld.shared.u32 	%r535, [%r23+100];
	// begin inline asm
	dp4a.s32.s32 %r533, %r534, %r535, %r405;
	// end inline asm
	ld.shared.u32 	%r538, [%r1349+280];
	ld.shared.u32 	%r539, [%r23+104];
	// begin inline asm
	dp4a.s32.s32 %r537, %r538, %r539, %r409;
	// end inline asm
	ld.shared.u32 	%r542, [%r1349+280];
	ld.shared.u32 	%r543, [%r23+108];
	// begin inline asm
	dp4a.s32.s32 %r541, %r542, %r543, %r413;
	// end inline asm
	ld.shared.u32 	%r546, [%r1349+320];
	ld.shared.u32 	%r547, [%r23+96];
	// begin inline asm
	dp4a.s32.s32 %r545, %r546, %r547, %r417;
	// end inline asm
	ld.shared.u32 	%r550, [%r1349+320];
	ld.shared.u32 	%r551, [%r23+100];
	// begin inline asm
	dp4a.s32.s32 %r549, %r550, %r551, %r421;
	// end inline asm
	ld.shared.u32 	%r554, [%r1349+320];
	ld.shared.u32 	%r555, [%r23+104];
	// begin inline asm
	dp4a.s32.s32 %r553, %r554, %r555, %r425;
	// end inline asm
	ld.shared.u32 	%r558, [%r1349+320];
	ld.shared.u32 	%r559, [%r23+108];
	// begin inline asm
	dp4a.s32.s32 %r557, %r558, %r559, %r429;
	// end inline asm
	ld.shared.u32 	%r562, [%r1349+360];
	ld.shared.u32 	%r563, [%r23+96];
	// begin inline asm
	dp4a.s32.s32 %r561, %r562, %r563, %r433;
	// end inline asm
	ld.shared.u32 	%r566, [%r1349+360];
	ld.shared.u32 	%r567, [%r23+100];
	// begin inline asm
	dp4a.s32.s32 %r565, %r566, %r567, %r437;
	// end inline asm
	ld.shared.u32 	%r570, [%r1349+360];
	ld.shared.u32 	%r571, [%r23+104];
	// begin inline asm
	dp4a.s32.s32 %r569, %r570, %r571, %r441;
	// end inline asm
	ld.shared.u32 	%r574, [%r1349+360];
	ld.shared.u32 	%r575, [%r23+108];
	// begin inline asm
	dp4a.s32.s32 %r573, %r574, %r575, %r445;
	// end inline asm
	ld.shared.u32 	%r578, [%r1349+4];
	ld.shared.u32 	%r579, [%r23+16];
	// begin inline asm
	dp4a.s32.s32 %r577, %r578, %r579, %r449;
	// end inline asm
	ld.shared.u32 	%r582, [%r1349+4];
	ld.shared.u32 	%r583, [%r23+20];
	// begin inline asm
	dp4a.s32.s32 %r581, %r582, %r583, %r453;
	// end inline asm
	ld.shared.u32 	%r586, [%r1349+4];
	ld.shared.u32 	%r587, [%r23+24];
	// begin inline asm
	dp4a.s32.s32 %r585, %r586, %r587, %r457;
	// end inline asm
	ld.shared.u32 	%r590, [%r1349+4];
	ld.shared.u32 	%r591, [%r23+28];
	// begin inline asm
	dp4a.s32.s32 %r589, %r590, %r591, %r461;
	// end inline asm
	ld.shared.u32 	%r594, [%r1349+44];
	ld.shared.u32 	%r595, [%r23+16];
	// begin inline asm
	dp4a.s32.s32 %r593, %r594, %r595, %r465;
	// end inline asm
	ld.shared.u32 	%r598, [%r1349+44];
	ld.shared.u32 	%r599, [%r23+20];
	// begin inline asm
	dp4a.s32.s32 %r597, %r598, %r599, %r469;
	// end inline asm
	ld.shared.u32 	%r602, [%r1349+44];
	ld.shared.u32 	%r603, [%r23+24];
	// begin inline asm
	dp4a.s32.s32 %r601, %r602, %r603, %r473;
	// end inline asm
	ld.shared.u32 	%r606, [%r1349+44];
	ld.shared.u32 	%r607, [%r23+28];
	// begin inline asm
	dp4a.s32.s32 %r605, %r606, %r607, %r477;
	// end inline asm
	ld.shared.u32 	%r610, [%r1349+84];
	ld.shared.u32 	%r611, [%r23+16];
	// begin inline asm
	dp4a.s32.s32 %r609, %r610, %r611, %r481;
	// end inline asm
	ld.shared.u32 	%r614, [%r1349+84];
	ld.shared.u32 	%r615, [%r23+20];
	// begin inline asm
	dp4a.s32.s32 %r613, %r614, %r615, %r485;
	// end inline asm
	ld.shared.u32 	%r618, [%r1349+84];
	ld.shared.u32 	%r619, [%r23+24];
	// begin inline asm
	dp4a.s32.s32 %r617, %r618, %r619, %r489;
	// end inline asm
	ld.shared.u32 	%r622, [%r1349+84];
	ld.shared.u32 	%r623, [%r23+28];
	// begin inline asm
	dp4a.s32.s32 %r621, %r622, %r623, %r493;
	// end inline asm
	ld.shared.u32 	%r626, [%r1349+124];
	ld.shared.u32 	%r627, [%r23+16];
	// begin inline asm
	dp4a.s32.s32 %r625, %r626, %r627, %r497;
	// end inline asm
	ld.shared.u32 	%r630, [%r1349+124];
	ld.shared.u32 	%r631, [%r23+20];
	// begin inline asm
	dp4a.s32.s32 %r629, %r630, %r631, %r501;
	// end inline asm
	ld.shared.u32 	%r634, [%r1349+124];
	ld.shared.u32 	%r635, [%r23+24];
	// begin inline asm
	dp4a.s32.s32 %r633, %r634, %r635, %r505;
	// end inline asm
	ld.shared.u32 	%r638, [%r1349+124];
	ld.shared.u32 	%r639, [%r23+28];
	// begin inline asm
	dp4a.s32.s32 %r637, %r638, %r639, %r509;
	// end inline asm
	ld.shared.u32 	%r642, [%r1349+164];
	ld.shared.u32 	%r643, [%r23+16];
	// begin inline asm
	dp4a.s32.s32 %r641, %r642, %r643, %r513;
	// end inline asm
	ld.shared.u32 	%r646, [%r1349+164];
	ld.shared.u32 	%r647, [%r23+20];
	// begin inline asm
	dp4a.s32.s32 %r645, %r646, %r647, %r517;
	// end inline asm
	ld.shared.u32 	%r650, [%r1349+164];
	ld.shared.u32 	%r651, [%r23+24];
	// begin inline asm
	dp4a.s32.s32 %r649, %r650, %r651, %r521;
	// end inline asm
	ld.shared.u32 	%r654, [%r1349+164];
	ld.shared.u32 	%r655, [%r23+28];
	// begin inline asm
	dp4a.s32.s32 %r653, %r654, %r655, %r525;
	// end inline asm
	ld.shared.u32 	%r658, [%r1349+204];
	ld.shared.u32 	%r659, [%r23+16];
	// begin inline asm
	dp4a.s32.s32 %r657, %r658, %r659, %r529;
	// end inline asm
	ld.shared.u32 	%r662, [%r1349+204];
	ld.shared.u32 	%r663, [%r23+20];
	// begin inline asm
	dp4a.s32.s32 %r661, %r662, %r663, %r533;
	// end inline asm
	ld.shared.u32 	%r666, [%r1349+204];
	ld.shared.u32 	%r667, [%r23+24];
	// begin inline asm
	dp4a.s32.s32 %r665, %r666, %r667, %r537;
	// end inline asm
	ld.shared.u32 	%r670, [%r1349+204];
	ld.shared.u32 	%r671, [%r23+28];
	// begin inline asm
	dp4a.s32.s32 %r669, %r670, %r671, %r541;
	// end inline asm
	ld.shared.u32 	%r674, [%r1349+244];
	ld.shared.u32 	%r675, [%r23+16];
	// begin inline asm
	dp4a.s32.s32 %r673, %r674, %r675, %r545;
	// end inline asm
	ld.shared.u32 	%r678, [%r1349+244];
	ld.shared.u32 	%r679, [%r23+20];
	// begin inline asm
	dp4a.s32.s32 %r677, %r678, %r679, %r549;
	// end inline asm
	ld.shared.u32 	%r682, [%r1349+244];
	ld.shared.u32 	%r683, [%r23+24];
	// begin inline asm
	dp4a.s32.s32 %r681, %r682, %r683, %r553;
	// end inline asm
	ld.shared.u32 	%r686, [%r1349+244];
	ld.shared.u32 	%r687, [%r23+28];
	// begin inline asm
	dp4a.s32.s32 %r685, %r686, %r687, %r557;
	// end inline asm
	ld.shared.u32 	%r690, [%r1349+284];
	ld.shared.u32 	%r691, [%r23+16];
	// begin inline asm
	dp4a.s32.s32 %r689, %r690, %r691, %r561;
	// end inline asm
	ld.shared.u32 	%r694, [%r1349+284];
	ld.shared.u32 	%r695, [%r23+20];
	// begin inline asm
	dp4a.s32.s32 %r693, %r694, %r695, %r565;
	// end inline asm
	ld.shared.u32 	%r698, [%r1349+284];
	ld.shared.u32 	%r699, [%r23+24];
	// begin inline asm
	dp4a.s32.s32 %r697, %r698, %r699, %r569;
	// end inline asm
	ld.shared.u32 	%r702, [%r1349+284];
	ld.shared.u32 	%r703, [%r23+28];
	// begin inline asm
	dp4a.s32.s32 %r701, %r702, %r703, %r573;
	// end inline asm
	ld.shared.u32 	%r706, [%r1349+44];
	ld.shared.u32 	%r707, [%r23+64];
	// begin inline asm
	dp4a.s32.s32 %r705, %r706, %r707, %r577;
	// end inline asm
	ld.shared.u32 	%r710, [%r1349+44];
	ld.shared.u32 	%r711, [%r23+68];
	// begin inline asm
	dp4a.s32.s32 %r709, %r710, %r711, %r581;
	// end inline asm
	ld.shared.u32 	%r714, [%r1349+44];
	ld.shared.u32 	%r715, [%r23+72];
	// begin inline asm
	dp4a.s32.s32 %r713, %r714, %r715, %r585;
	// end inline asm
	ld.shared.u32 	%r718, [%r1349+44];
	ld.shared.u32 	%r719, [%r23+76];
	// begin inline asm
	dp4a.s32.s32 %r717, %r718, %r719, %r589;
	// end inline asm
	ld.shared.u32 	%r722, [%r1349+84];
	ld.shared.u32 	%r723, [%r23+64];
	// begin inline asm
	dp4a.s32.s32 %r721, %r722, %r723, %r593;
	// end inline asm
	ld.shared.u32 	%r726, [%r1349+84];
	ld.shared.u32 	%r727, [%r23+68];
	// begin inline asm
	dp4a.s32.s32 %r725, %r726, %r727, %r597;
	// end inline asm
	ld.shared.u32 	%r730, [%r1349+84];
	ld.shared.u32 	%r731, [%r23+72];
	// begin inline asm
	dp4a.s32.s32 %r729, %r730, %r731, %r601;
	// end inline asm
	ld.shared.u32 	%r734, [%r1349+84];
	ld.shared.u32 	%r735, [%r23+76];
	// begin inline asm
	dp4a.s32.s32 %r733, %r734, %r735, %r605;
	// end inline asm
	ld.shared.u32 	%r738, [%r1349+124];
	ld.shared.u32 	%r739, [%r23+64];
	// begin inline asm
	dp4a.s32.s32 %r737, %r738, %r739, %r609;
	// end inline asm
	ld.shared.u32 	%r742, [%r1349+124];
	ld.shared.u32 	%r743, [%r23+68];
	// begin inline asm
	dp4a.s32.s32 %r741, %r742, %r743, %r613;
	// end inline asm
	ld.shared.u32 	%r746, [%r1349+124];
	ld.shared.u32 	%r747, [%r23+72];
	// begin inline asm
	dp4a.s32.s32 %r745, %r746, %r747, %r617;
	// end inline asm
	ld.shared.u32 	%r750, [%r1349+124];
	ld.shared.u32 	%r751, [%r23+76];
	// begin inline asm
	dp4a.s32.s32 %r749, %r750, %r751, %r621;
	// end inline asm
	ld.shared.u32 	%r754, [%r1349+164];
	ld.shared.u32 	%r755, [%r23+64];
	// begin inline asm
	dp4a.s32.s32 %r753, %r754, %r755, %r625;
	// end inline asm
	ld.shared.u32 	%r758, [%r1349+164];
	ld.shared.u32 	%r759, [%r23+68];
	// begin inline asm
	dp4a.s32.s32 %r757, %r758, %r759, %r629;
	// end inline asm
	ld.shared.u32 	%r762, [%r1349+164];
	ld.shared.u32 	%r763, [%r23+72];
	// begin inline asm
	dp4a.s32.s32 %r761, %r762, %r763, %r633;
	// end inline asm
	ld.shared.u32 	%r766, [%r1349+164];
	ld.shared.u32 	%r767, [%r23+76];
	// begin inline asm
	dp4a.s32.s32 %r765, %r766, %r767, %r637;
	// end inline asm
	ld.shared.u32 	%r770, [%r1349+204];
	ld.shared.u32 	%r771, [%r23+64];
	// begin inline asm
	dp4a.s32.s32 %r769, %r770, %r771, %r641;
	// end inline asm
	ld.shared.u32 	%r774, [%r1349+204];
	ld.shared.u32 	%r775, [%r23+68];
	// begin inline asm
	dp4a.s32.s32 %r773, %r774, %r775, %r645;
	// end inline asm
	ld.shared.u32 	%r778, [%r1349+204];
	ld.shared.u32 	%r779, [%r23+72];
	// begin inline asm
	dp4a.s32.s32 %r777, %r778, %r779, %r649;
	// end inline asm
	ld.shared.u32 	%r782, [%r1349+204];
	ld.shared.u32 	%r783, [%r23+76];
	// begin inline asm
	dp4a.s32.s32 %r781, %r782, %r783, %r653;
	// end inline asm
	ld.shared.u32 	%r786, [%r1349+244];
	ld.shared.u32 	%r787, [%r23+64];
	// begin inline asm
	dp4a.s32.s32 %r785, %r786, %r787, %r657;
	// end inline asm
	ld.shared.u32 	%r790, [%r1349+244];
	ld.shared.u32 	%r791, [%r23+68];
	// begin inline asm
	dp4a.s32.s32 %r789, %r790, %r791, %r661;
	// end inline asm
	ld.shared.u32 	%r794, [%r1349+244];
	ld.shared.u32 	%r795, [%r23+72];
	// begin inline asm
	dp4a.s32.s32 %r793, %r794, %r795, %r665;
	// end inline asm
	ld.shared.u32 	%r798, [%r1349+244];
	ld.shared.u32 	%r799, [%r23+76];
	// begin inline asm
	dp4a.s32.s32 %r797, %r798, %r799, %r669;
	// end inline asm
	ld.shared.u32 	%r802, [%r1349+284];
	ld.shared.u32 	%r803, [%r23+64];
	// begin inline asm
	dp4a.s32.s32 %r801, %r802, %r803, %r673;
	// end inline asm
	ld.shared.u32 	%r806, [%r1349+284];
	ld.shared.u32 	%r807, [%r23+68];
	// begin inline asm
	dp4a.s32.s32 %r805, %r806, %r807, %r677;
	// end inline asm
	ld.shared.u32 	%r810, [%r1349+284];
	ld.shared.u32 	%r811, [%r23+72];
	// begin inline asm
	dp4a.s32.s32 %r809, %r810, %r811, %r681;
	// end inline asm
	ld.shared.u32 	%r814, [%r1349+284];
	ld.shared.u32 	%r815, [%r23+76];
	// begin inline asm
	dp4a.s32.s32 %r813, %r814, %r815, %r685;
	// end inline asm
	ld.shared.u32 	%r818, [%r1349+324];
	ld.shared.u32 	%r819, [%r23+64];
	// begin inline asm
	dp4a.s32.s32 %r817, %r818, %r819, %r689;
	// end inline asm
	ld.shared.u32 	%r822, [%r1349+324];
	ld.shared.u32 	%r823, [%r23+68];
	// begin inline asm
	dp4a.s32.s32 %r821, %r822, %r823, %r693;
	// end inline asm
	ld.shared.u32 	%r826, [%r1349+324];
	ld.shared.u32 	%r827, [%r23+72];
	// begin inline asm
	dp4a.s32.s32 %r825, %r826, %r827, %r697;
	// end inline asm
	ld.shared.u32 	%r830, [%r1349+324];
	ld.shared.u32 	%r831, [%r23+76];
	// begin inline asm
	dp4a.s32.s32 %r829, %r830, %r831, %r701;
	// end inline asm
	ld.shared.u32 	%r834, [%r1349+84];
	ld.shared.u32 	%r835, [%r23+112];
	// begin inline asm
	dp4a.s32.s32 %r833, %r834, %r835, %r705;
	// end inline asm
	ld.shared.u32 	%r838, [%r1349+84];
	ld.shared.u32 	%r839, [%r23+116];
	// begin inline asm
	dp4a.s32.s32 %r837, %r838, %r839, %r709;
	// end inline asm
	ld.shared.u32 	%r842, [%r1349+84];
	ld.shared.u32 	%r843, [%r23+120];
	// begin inline asm
	dp4a.s32.s32 %r841, %r842, %r843, %r713;
	// end inline asm
	ld.shared.u32 	%r846, [%r1349+84];
	ld.shared.u32 	%r847, [%r23+124];
	// begin inline asm
	dp4a.s32.s32 %r845, %r846, %r847, %r717;
	// end inline asm
	ld.shared.u32 	%r850, [%r1349+124];
	ld.shared.u32 	%r851, [%r23+112];
	// begin inline asm
	dp4a.s32.s32 %r849, %r850, %r851, %r721;
	// end inline asm
	ld.shared.u32 	%r854, [%r1349+124];
	ld.shared.u32 	%r855, [%r23+116];
	// begin inline asm
	dp4a.s32.s32 %r853, %r854, %r855, %r725;
	// end inline asm
	ld.shared.u32 	%r858, [%r1349+124];
	ld.shared.u32 	%r859, [%r23+120];
	// begin inline asm
	dp4a.s32.s32 %r857, %r858, %r859, %r729;
	// end inline asm
	ld.shared.u32 	%r862, [%r1349+124];
	ld.shared.u32 	%r863, [%r23+124];
	// begin inline asm
	dp4a.s32.s32 %r861, %r862, %r863, %r733;
	// end inline asm
	ld.shared.u32 	%r866, [%r1349+164];
	ld.shared.u32 	%r867, [%r23+112];
	// begin inline asm
	dp4a.s32.s32 %r865, %r866, %r867, %r737;
	// end inline asm
	ld.shared.u32 	%r870, [%r1349+164];
	ld.shared.u32 	%r871, [%r23+116];
	// begin inline asm
	dp4a.s32.s32 %r869, %r870, %r871, %r741;
	// end inline asm
	ld.shared.u32 	%r874, [%r1349+164];
	ld.shared.u32 	%r875, [%r23+120];
	// begin inline asm
	dp4a.s32.s32 %r873, %r874, %r875, %r745;
	// end inline asm
	ld.shared.u32 	%r878, [%r1349+164];
	ld.shared.u32 	%r879, [%r23+124];
	// begin inline asm
	dp4a.s32.s32 %r877, %r878, %r879, %r749;
	// end inline asm
	ld.shared.u32 	%r882, [%r1349+204];
	ld.shared.u32 	%r883, [%r23+112];
	// begin inline asm
	dp4a.s32.s32 %r881, %r882, %r883, %r753;
	// end inline asm
	ld.shared.u32 	%r886, [%r1349+204];
	ld.shared.u32 	%r887, [%r23+116];
	// begin inline asm
	dp4a.s32.s32 %r885, %r886, %r887, %r757;
	// end inline asm
	ld.shared.u32 	%r890, [%r1349+204];
	ld.shared.u32 	%r891, [%r23+120];
	// begin inline asm
	dp4a.s32.s32 %r889, %r890, %r891, %r761;
	// end inline asm
	ld.shared.u32 	%r894, [%r1349+204];
	ld.shared.u32 	%r895, [%r23+124];
	// begin inline asm
	dp4a.s32.s32 %r893, %r894, %r895, %r765;
	// end inline asm
	ld.shared.u32 	%r898, [%r1349+244];
	ld.shared.u32 	%r899, [%r23+112];
	// begin inline asm
	dp4a.s32.s32 %r897, %r898, %r899, %r769;
	// end inline asm
	ld.shared.u32 	%r902, [%r1349+244];
	ld.shared.u32 	%r903, [%r23+116];
	// begin inline asm
	dp4a.s32.s32 %r901, %r902, %r903, %r773;
	// end inline asm
	ld.shared.u32 	%r906, [%r1349+244];
	ld.shared.u32 	%r907, [%r23+120];
	// begin inline asm
	dp4a.s32.s32 %r905, %r906, %r907, %r777;
	// end inline asm
	ld.shared.u32 	%r910, [%r1349+244];
	ld.shared.u32 	%r911, [%r23+124];
	// begin inline asm
	dp4a.s32.s32 %r909, %r910, %r911, %r781;
	// end inline asm
	ld.shared.u32 	%r914, [%r1349+284];
	ld.shared.u32 	%r915, [%r23+112];
	// begin inline asm
	dp4a.s32.s32 %r913, %r914, %r915, %r785;
	// end inline asm
	ld.shared.u32 	%r918, [%r1349+284];
	ld.shared.u32 	%r919, [%r23+116];
	// begin inline asm
	dp4a.s32.s32 %r917, %r918, %r919, %r789;
	// end inline asm
	ld.shared.u32 	%r922, [%r1349+284];
	ld.shared.u32 	%r923, [%r23+120];
	// begin inline asm
	dp4a.s32.s32 %r921, %r922, %r923, %r793;
	// end inline asm
	ld.shared.u32 	%r926, [%r1349+284];
	ld.shared.u32 	%r927, [%r23+124];
	// begin inline asm
	dp4a.s32.s32 %r925, %r926, %r927, %r797;
	// end inline asm
	ld.shared.u32 	%r930, [%r1349+324];
	ld.shared.u32 	%r931, [%r23+112];
	// begin inline asm
	dp4a.s32.s32 %r929, %r930, %r931, %r801;
	// end inline asm
	ld.shared.u32 	%r934, [%r1349+324];
	ld.shared.u32 	%r935, [%r23+116];
	// begin inline asm
	dp4a.s32.s32 %r933, %r934, %r935, %r805;
	// end inline asm
	ld.shared.u32 	%r938, [%r1349+324];
	ld.shared.u32 	%r939, [%r23+120];
	// begin inline asm
	dp4a.s32.s32 %r937, %r938, %r939, %r809;
	// end inline asm
	ld.shared.u32 	%r942, [%r1349+324];
	ld.shared.u32 	%r943, [%r23+124];
	// begin inline asm
	dp4a.s32.s32 %r941, %r942, %r943, %r813;
	// end inline asm
	ld.shared.u32 	%r946, [%r1349+364];
	ld.shared.u32 	%r947, [%r23+112];
	// begin inline asm
	dp4a.s32.s32 %r945, %r946, %r947, %r817;
	// end inline asm
	ld.shared.u32 	%r950, [%r1349+364];
	ld.shared.u32 	%r951, [%r23+116];
	// begin inline asm
	dp4a.s32.s32 %r949, %r950, %r951, %r821;
	// end inline asm
	ld.shared.u32 	%r954, [%r1349+364];
	ld.shared.u32 	%r955, [%r23+120];
	// begin inline asm
	dp4a.s32.s32 %r953, %r954, %r955, %r825;
	// end inline asm
	ld.shared.u32 	%r958, [%r1349+364];
	ld.shared.u32 	%r959, [%r23+124];
	// begin inline asm
	dp4a.s32.s32 %r957, %r958, %r959, %r829;
	// end inline asm
	ld.shared.u32 	%r962, [%r1349+8];
	ld.shared.u32 	%r963, [%r23+32];
	// begin inline asm
	dp4a.s32.s32 %r961, %r962, %r963, %r833;
	// end inline asm
	ld.shared.u32 	%r966, [%r1349+8];
	ld.shared.u32 	%r967, [%r23+36];
	// begin inline asm
	dp4a.s32.s32 %r965, %r966, %r967, %r837;
	// end inline asm
	ld.shared.u32 	%r970, [%r1349+8];
	ld.shared.u32 	%r971, [%r23+40];
	// begin inline asm
	dp4a.s32.s32 %r969, %r970, %r971, %r841;
	// end inline asm
	ld.shared.u32 	%r974, [%r1349+8];
	ld.shared.u32 	%r975, [%r23+44];
	// begin inline asm
	dp4a.s32.s32 %r973, %r974, %r975, %r845;
	// end inline asm
	ld.shared.u32 	%r978, [%r1349+48];
	ld.shared.u32 	%r979, [%r23+32];
	// begin inline asm
	dp4a.s32.s32 %r977, %r978, %r979, %r849;
	// end inline asm
	ld.shared.u32 	%r982, [%r1349+48];
	ld.shared.u32 	%r983, [%r23+36];
	// begin inline asm
	dp4a.s32.s32 %r981, %r982, %r983, %r853;
	// end inline asm
	ld.shared.u32 	%r986, [%r1349+48];
	ld.shared.u32 	%r987, [%r23+40];
	// begin inline asm
	dp4a.s32.s32 %r985, %r986, %r987, %r857;
	// end inline asm
	ld.shared.u32 	%r990, [%r1349+48];
	ld.shared.u32 	%r991, [%r23+44];
	// begin inline asm
	dp4a.s32.s32 %r989, %r990, %r991, %r861;
	// end inline asm
	ld.shared.u32 	%r994, [%r1349+88];
	ld.shared.u32 	%r995, [%r23+32];
	// begin inline asm
	dp4a.s32.s32 %r993, %r994, %r995, %r865;
	// end inline asm
	ld.shared.u32 	%r998, [%r1349+88];
	ld.shared.u32 	%r999, [%r23+36];
	// begin inline asm
	dp4a.s32.s32 %r997, %r998, %r999, %r869;
	// end inline asm
	ld.shared.u32 	%r1002, [%r1349+88];
	ld.shared.u32 	%r1003, [%r23+40];
	// begin inline asm
	dp4a.s32.s32 %r1001, %r1002, %r1003, %r873;
	// end inline asm
	ld.shared.u32 	%r1006, [%r1349+88];
	ld.shared.u32 	%r1007, [%r23+44];
	// begin inline asm
	dp4a.s32.s32 %r1005, %r1006, %r1007, %r877;
	// end inline asm
	ld.shared.u32 	%r1010, [%r1349+128];
	ld.shared.u32 	%r1011, [%r23+32];
	// begin inline asm
	dp4a.s32.s32 %r1009, %r1010, %r1011, %r881;
	// end inline asm
	ld.shared.u32 	%r1014, [%r1349+128];
	ld.shared.u32 	%r1015, [%r23+36];
	// begin inline asm
	dp4a.s32.s32 %r1013, %r1014, %r1015, %r885;
	// end inline asm
	ld.shared.u32 	%r1018, [%r1349+128];
	ld.shared.u32 	%r1019, [%r23+40];
	// begin inline asm
	dp4a.s32.s32 %r1017, %r1018, %r1019, %r889;
	// end inline asm
	ld.shared.u32 	%r1022, [%r1349+128];
	ld.shared.u32 	%r1023, [%r23+44];
	// begin inline asm
	dp4a.s32.s32 %r1021, %r1022, %r1023, %r893;
	// end inline asm
	ld.shared.u32 	%r1026, [%r1349+168];
	ld.shared.u32 	%r1027, [%r23+32];
	// begin inline asm
	dp4a.s32.s32 %r1025, %r1026, %r1027, %r897;
	// end inline asm
	ld.shared.u32 	%r1030, [%r1349+168];
	ld.shared.u32 	%r1031, [%r23+36];
	// begin inline asm
	dp4a.s32.s32 %r1029, %r1030, %r1031, %r901;
	// end inline asm
	ld.shared.u32 	%r1034, [%r1349+168];
	ld.shared.u32 	%r1035, [%r23+40];
	// begin inline asm
	dp4a.s32.s32 %r1033, %r1034, %r1035, %r905;
	// end inline asm
	ld.shared.u32 	%r1038, [%r1349+168];
	ld.shared.u32 	%r1039, [%r23+44];
	// begin inline asm
	dp4a.s32.s32 %r1037, %r1038, %r1039, %r909;
	// end inline asm
	ld.shared.u32 	%r1042, [%r1349+208];
	ld.shared.u32 	%r1043, [%r23+32];
	// begin inline asm
	dp4a.s32.s32 %r1041, %r1042, %r1043, %r913;
	// end inline asm
	ld.shared.u32 	%r1046, [%r1349+208];
	ld.shared.u32 	%r1047, [%r23+36];
	// begin inline asm
	dp4a.s32.s32 %r1045, %r1046, %r1047, %r917;
	// end inline asm
	ld.shared.u32 	%r1050, [%r1349+208];
	ld.shared.u32 	%r1051, [%r23+40];
	// begin inline asm
	dp4a.s32.s32 %r1049, %r1050, %r1051, %r921;
	// end inline asm
	ld.shared.u32 	%r1054, [%r1349+208];
	ld.shared.u32 	%r1055, [%r23+44];
	// begin inline asm
	dp4a.s32.s32 %r1053, %r1054, %r1055, %r925;
	// end inline asm
	ld.shared.u32 	%r1058, [%r1349+248];
	ld.shared.u32 	%r1059, [%r23+32];
	// begin inline asm
	dp4a.s32.s32 %r1057, %r1058, %r1059, %r929;
	// end inline asm
	ld.shared.u32 	%r1062, [%r1349+248];
	ld.shared.u32 	%r1063, [%r23+36];
	// begin inline asm
	dp4a.s32.s32 %r1061, %r1062, %r1063, %r933;
	// end inline asm
	ld.shared.u32 	%r1066, [%r1349+248];
	ld.shared.u32 	%r1067, [%r23+40];
	// begin inline asm
	dp4a.s32.s32 %r1065, %r1066, %r1067, %r937;
	// end inline asm
	ld.shared.u32 	%r1070, [%r1349+248];
	ld.shared.u32 	%r1071, [%r23+44];
	// begin inline asm
	dp4a.s32.s32 %r1069, %r1070, %r1071, %r941;
	// end inline asm
	ld.shared.u32 	%r1074, [%r1349+288];
	ld.shared.u32 	%r1075, [%r23+32];
	// begin inline asm
	dp4a.s32.s32 %r1073, %r1074, %r1075, %r945;
	// end inline asm
	ld.shared.u32 	%r1078, [%r1349+288];
	ld.shared.u32 	%r1079, [%r23+36];
	// begin inline asm
	dp4a.s32.s32 %r1077, %r1078, %r1079, %r949;
	// end inline asm
	ld.shared.u32 	%r1082, [%r1349+288];
	ld.shared.u32 	%r1083, [%r23+40];
	// begin inline asm
	dp4a.s32.s32 %r1081, %r1082, %r1083, %r953;
	// end inline asm
	ld.shared.u32 	%r1086, [%r1349+288];
	ld.shared.u32 	%r1087, [%r23+44];
	// begin inline asm
	dp4a.s32.s32 %r1085, %r1086, %r1087, %r957;
	// end inline asm
	ld.shared.u32 	%r1090, [%r1349+48];
	ld.shared.u32 	%r1091, [%r23+80];
	// begin inline asm
	dp4a.s32.s32 %r1089, %r1090, %r1091, %r961;
	// end inline asm
	ld.shared.u32 	%r1094, [%r1349+48];
	ld.shared.u32 	%r1095, [%r23+84];
	// begin inline asm
	dp4a.s32.s32 %r1093, %r1094, %r1095, %r965;
	// end inline asm
	ld.shared.u32 	%r1098, [%r1349+48];
	ld.shared.u32 	%r1099, [%r23+88];
	// begin inline asm
	dp4a.s32.s32 %r1097, %r1098, %r1099, %r969;
	// end inline asm
	ld.shared.u32 	%r1102, [%r1349+48];
	ld.shared.u32 	%r1103, [%r23+92];
	// begin inline asm
	dp4a.s32.s32 %r1101, %r1102, %r1103, %r973;
	// end inline asm
	ld.shared.u32 	%r1106, [%r1349+88];
	ld.shared.u32 	%r1107, [%r23+80];
	// begin inline asm
	dp4a.s32.s32 %r1105, %r1106, %r1107, %r977;
	// end inline asm
	ld.shared.u32 	%r1110, [%r1349+88];
	ld.shared.u32 	%r1111, [%r23+84];
	// begin inline asm
	dp4a.s32.s32 %r1109, %r1110, %r1111, %r981;
	// end inline asm
	ld.shared.u32 	%r1114, [%r1349+88];
	ld.shared.u32 	%r1115, [%r23+88];
	// begin inline asm
	dp4a.s32.s32 %r1113, %r1114, %r1115, %r985;
	// end inline asm
	ld.shared.u32 	%r1118, [%r1349+88];
	ld.shared.u32 	%r1119, [%r23+92];
	// begin inline asm
	dp4a.s32.s32 %r1117, %r1118, %r1119, %r989;
	// end inline asm
	ld.shared.u32 	%r1122, [%r1349+128];
	ld.shared.u32 	%r1123, [%r23+80];
	// begin inline asm
	dp4a.s32.s32 %r1121, %r1122, %r1123, %r993;
	// end inline asm
	ld.shared.u32 	%r1126, [%r1349+128];
	ld.shared.u32 	%r1127, [%r23+84];
	// begin inline asm
	dp4a.s32.s32 %r1125, %r1126, %r1127, %r997;
	// end inline asm
	ld.shared.u32 	%r1130, [%r1349+128];
	ld.shared.u32 	%r1131, [%r23+88];
	// begin inline asm
	dp4a.s32.s32 %r1129, %r1130, %r1131, %r1001;
	// end inline asm
	ld.shared.u32 	%r1134, [%r1349+128];
	ld.shared.u32 	%r1135, [%r23+92];
	// begin inline asm
	dp4a.s32.s32 %r1133, %r1134, %r1135, %r1005;
	// end inline asm
	ld.shared.u32 	%r1138, [%r1349+168];
	ld.shared.u32 	%r1139, [%r23+80];
	// begin inline asm
	dp4a.s32.s32 %r1137, %r1138, %r1139, %r1009;
	// end inline asm
	ld.shared.u32 	%r1142, [%r1349+168];
	ld.shared.u32 	%r1143, [%r23+84];
	// begin inline asm
	dp4a.s32.s32 %r1141, %r1142, %r1143, %r1013;
	// end inline asm
	ld.shared.u32 	%r1146, [%r1349+168];
	ld.shared.u32 	%r1147, [%r23+88];
	// begin inline asm
	dp4a.s32.s32 %r1145, %r1146, %r1147, %r1017;
	// end inline asm
	ld.shared.u32 	%r1150, [%r1349+168];
	ld.shared.u32 	%r1151, [%r23+92];
	// begin inline asm
	dp4a.s32.s32 %r1149, %r1150, %r1151, %r1021;
	// end inline asm
	ld.shared.u32 	%r1154, [%r1349+208];
	ld.shared.u32 	%r1155, [%r23+80];
	// begin inline asm
	dp4a.s32.s32 %r1153, %r1154, %r1155, %r1025;
	// end inline asm
	ld.shared.u32 	%r1158, [%r1349+208];
	ld.shared.u32 	%r1159, [%r23+84];
	// begin inline asm
	dp4a.s32.s32 %r1157, %r1158, %r1159, %r1029;
	// end inline asm
	ld.shared.u32 	%r1162, [%r1349+208];
	ld.shared.u32 	%r1163, [%r23+88];
	// begin inline asm
	dp4a.s32.s32 %r1161, %r1162, %r1163, %r1033;
	// end inline asm
	ld.shared.u32 	%r1166, [%r1349+208];
	ld.shared.u32 	%r1167, [%r23+92];
	// begin inline asm
	dp4a.s32.s32 %r1165, %r1166, %r1167, %r1037;
	// end inline asm
	ld.shared.u32 	%r1170, [%r1349+248];
	ld.shared.u32 	%r1171, [%r23+80];
	// begin inline asm
	dp4a.s32.s32 %r1169, %r1170, %r1171, %r1041;
	// end inline asm
	ld.shared.u32 	%r1174, [%r1349+248];
	ld.shared.u32 	%r1175, [%r23+84];
	// begin inline asm
	dp4a.s32.s32 %r1173, %r1174, %r1175, %r1045;
	// end inline asm
	ld.shared.u32 	%r1178, [%r1349+248];
	ld.shared.u32 	%r1179, [%r23+88];
	// begin inline asm
	dp4a.s32.s32 %r1177, %r1178, %r1179, %r1049;
	// end inline asm
	ld.shared.u32 	%r1182, [%r1349+248];
	ld.shared.u32 	%r1183, [%r23+92];
	// begin inline asm
	dp4a.s32.s32 %r1181, %r1182, %r1183, %r1053;
	// end inline asm
	ld.shared.u32 	%r1186, [%r1349+288];
	ld.shared.u32 	%r1187, [%r23+80];
	// begin inline asm
	dp4a.s32.s32 %r1185, %r1186, %r1187, %r1057;
	// end inline asm
	ld.shared.u32 	%r1190, [%r1349+288];
	ld.shared.u32 	%r1191, [%r23+84];
	// begin inline asm
	dp4a.s32.s32 %r1189, %r1190, %r1191, %r1061;
	// end inline asm
	ld.shared.u32 	%r1194, [%r1349+288];
	ld.shared.u32 	%r1195, [%r23+88];
	// begin inline asm
	dp4a.s32.s32 %r1193, %r1194, %r1195, %r1065;
	// end inline asm
	ld.shared.u32 	%r1198, [%r1349+288];
	ld.shared.u32 	%r1199, [%r23+92];
	// begin inline asm
	dp4a.s32.s32 %r1197, %r1198, %r1199, %r1069;
	// end inline asm
	ld.shared.u32 	%r1202, [%r1349+328];
	ld.shared.u32 	%r1203, [%r23+80];
	// begin inline asm
	dp4a.s32.s32 %r1201, %r1202, %r1203, %r1073;
	// end inline asm
	ld.shared.u32 	%r1206, [%r1349+328];
	ld.shared.u32 	%r1207, [%r23+84];
	// begin inline asm
	dp4a.s32.s32 %r1205, %r1206, %r1207, %r1077;
	// end inline asm
	ld.shared.u32 	%r1210, [%r1349+328];
	ld.shared.u32 	%r1211, [%r23+88];
	// begin inline asm
	dp4a.s32.s32 %r1209, %r1210, %r1211, %r1081;
	// end inline asm
	ld.shared.u32 	%r1214, [%r1349+328];
	ld.shared.u32 	%r1215, [%r23+92];
	// begin inline asm
	dp4a.s32.s32 %r1213, %r1214, %r1215, %r1085;
	// end inline asm
	ld.shared.u32 	%r1218, [%r1349+88];
	ld.shared.u32 	%r1219, [%r23+128];
	// begin inline asm
	dp4a.s32.s32 %r2719, %r1218, %r1219, %r1089;
	// end inline asm
	ld.shared.u32 	%r1222, [%r1349+88];
	ld.shared.u32 	%r1223, [%r23+132];
	// begin inline asm
	dp4a.s32.s32 %r2718, %r1222, %r1223, %r1093;
	// end inline asm
	ld.shared.u32 	%r1226, [%r1349+88];
	ld.shared.u32 	%r1227, [%r23+136];
	// begin inline asm
	dp4a.s32.s32 %r2717, %r1226, %r1227, %r1097;
	// end inline asm
	ld.shared.u32 	%r1230, [%r1349+88];
	ld.shared.u32 	%r1231, [%r23+140];
	// begin inline asm
	dp4a.s32.s32 %r2716, %r1230, %r1231, %r1101;
	// end inline asm
	ld.shared.u32 	%r1234, [%r1349+128];
	ld.shared.u32 	%r1235, [%r23+128];
	// begin inline asm
	dp4a.s32.s32 %r2715, %r1234, %r1235, %r1105;
	// end inline asm
	ld.shared.u32 	%r1238, [%r1349+128];
	ld.shared.u32 	%r1239, [%r23+132];
	// begin inline asm
	dp4a.s32.s32 %r2714, %r1238, %r1239, %r1109;
	// end inline asm
	ld.shared.u32 	%r1242, [%r1349+128];
	ld.shared.u32 	%r1243, [%r23+136];
	// begin inline asm
	dp4a.s32.s32 %r2713, %r1242, %r1243, %r1113;
	// end inline asm
	ld.shared.u32 	%r1246, [%r1349+128];
	ld.shared.u32 	%r1247, [%r23+140];
	// begin inline asm
	dp4a.s32.s32 %r2712, %r1246, %r1247, %r1117;
	// end inline asm
	ld.shared.u32 	%r1250, [%r1349+168];
	ld.shared.u32 	%r1251, [%r23+128];
	// begin inline asm
	dp4a.s32.s32 %r2711, %r1250, %r1251, %r1121;
	// end inline asm
	ld.shared.u32 	%r1254, [%r1349+168];
	ld.shared.u32 	%r1255, [%r23+132];
	// begin inline asm
	dp4a.s32.s32 %r2710, %r1254, %r1255, %r1125;
	// end inline asm
	ld.shared.u32 	%r1258, [%r1349+168];
	ld.shared.u32 	%r1259, [%r23+136];
	// begin inline asm
	dp4a.s32.s32 %r2709, %r1258, %r1259, %r1129;
	// end inline asm
	ld.shared.u32 	%r1262, [%r1349+168];
	ld.shared.u32 	%r1263, [%r23+140];
	// begin inline asm
	dp4a.s32.s32 %r2708, %r1262, %r1263, %r1133;
	// end inline asm
	ld.shared.u32 	%r1266, [%r1349+208];
	ld.shared.u32 	%r1267, [%r23+128];
	// begin inline asm
	dp4a.s32.s32 %r2707, %r1266, %r1267, %r1137;
	// end inline asm
	ld.shared.u32 	%r1270, [%r1349+208];
	ld.shared.u32 	%r1271, [%r23+132];
	// begin inline asm
	dp4a.s32.s32 %r2706, %r1270, %r1271, %r1141;
	// end inline asm
	ld.shared.u32 	%r1274, [%r1349+208];
	ld.shared.u32 	%r1275, [%r23+136];
	// begin inline asm
	dp4a.s32.s32 %r2705, %r1274, %r1275, %r1145;
	// end inline asm
	ld.shared.u32 	%r1278, [%r1349+208];
	ld.shared.u32 	%r1279, [%r23+140];
	// begin inline asm
	dp4a.s32.s32 %r2704, %r1278, %r1279, %r1149;
	// end inline asm
	ld.shared.u32 	%r1282, [%r1349+248];
	ld.shared.u32 	%r1283, [%r23+128];
	// begin inline asm
	dp4a.s32.s32 %r2703, %r1282, %r1283, %r1153;
	// end inline asm
	ld.shared.u32 	%r1286, [%r1349+248];
	ld.shared.u32 	%r1287, [%r23+132];
	// begin inline asm
	dp4a.s32.s32 %r2702, %r1286, %r1287, %r1157;
	// end inline asm
	ld.shared.u32 	%r1290, [%r1349+248];
	ld.shared.u32 	%r1291, [%r23+136];
	// begin inline asm
	dp4a.s32.s32 %r2701, %r1290, %r1291, %r1161;
	// end inline asm
	ld.shared.u32 	%r1294, [%r1349+248];
	ld.shared.u32 	%r1295, [%r23+140];
	// begin inline asm
	dp4a.s32.s32 %r2700, %r1294, %r1295, %r1165;
	// end inline asm
	ld.shared.u32 	%r1298, [%r1349+288];
	ld.shared.u32 	%r1299, [%r23+128];
	// begin inline asm
	dp4a.s32.s32 %r2699, %r1298, %r1299, %r1169;
	// end inline asm
	ld.shared.u32 	%r1302, [%r1349+288];
	ld.shared.u32 	%r1303, [%r23+132];
	// begin inline asm
	dp4a.s32.s32 %r2698, %r1302, %r1303, %r1173;
	// end inline asm
	ld.shared.u32 	%r1306, [%r1349+288];
	ld.shared.u32 	%r1307, [%r23+136];
	// begin inline asm
	dp4a.s32.s32 %r2697, %r1306, %r1307, %r1177;
	// end inline asm
	ld.shared.u32 	%r1310, [%r1349+288];
	ld.shared.u32 	%r1311, [%r23+140];
	// begin inline asm
	dp4a.s32.s32 %r2696, %r1310, %r1311, %r1181;
	// end inline asm
	ld.shared.u32 	%r1314, [%r1349+328];
	ld.shared.u32 	%r1315, [%r23+128];
	// begin inline asm
	dp4a.s32.s32 %r2695, %r1314, %r1315, %r1185;
	// end inline asm
	ld.shared.u32 	%r1318, [%r1349+328];
	ld.shared.u32 	%r1319, [%r23+132];
	// begin inline asm
	dp4a.s32.s32 %r2694, %r1318, %r1319, %r1189;
	// end inline asm
	ld.shared.u32 	%r1322, [%r1349+328];
	ld.shared.u32 	%r1323, [%r23+136];
	// begin inline asm
	dp4a.s32.s32 %r2693, %r1322, %r1323, %r1193;
	// end inline asm
	ld.shared.u32 	%r1326, [%r1349+328];
	ld.shared.u32 	%r1327, [%r23+140];
	// begin inline asm
	dp4a.s32.s32 %r2692, %r1326, %r1327, %r1197;
	// end inline asm
	ld.shared.u32 	%r1330, [%r1349+368];
	ld.shared.u32 	%r1331, [%r23+128];
	// begin inline asm
	dp4a.s32.s32 %r2691, %r1330, %r1331, %r1201;
	// end inline asm
	ld.shared.u32 	%r1334, [%r1349+368];
	ld.shared.u32 	%r1335, [%r23+132];
	// begin inline asm
	dp4a.s32.s32 %r2690, %r1334, %r1335, %r1205;
	// end inline asm
	ld.shared.u32 	%r1338, [%r1349+368];
	ld.shared.u32 	%r1339, [%r23+136];
	// begin inline asm
	dp4a.s32.s32 %r2689, %r1338, %r1339, %r1209;
	// end inline asm
	ld.shared.u32 	%r1342, [%r1349+368];
	ld.shared.u32 	%r1343, [%r23+140];
	// begin inline asm
	dp4a.s32.s32 %r2688, %r1342, %r1343, %r1213;
	// end inline asm
	add.s32 	%r2720, %r2720, 1;
	add.s64 	%rd278, %rd278, 144;
	add.s64 	%rd277, %rd277, 144;
	add.s64 	%rd276, %rd276, 144;
	add.s64 	%rd275, %rd275, 144;
	add.s64 	%rd274, %rd274, 144;
	add.s64 	%rd273, %rd273, 12544;
	setp.ne.s32 	%p50, %r2720, 15;
	@%p50 bra 	$L__BB14_6;
	bar.sync 	0;
	@%p40 bra 	$L__BB14_23;
	cvt.u64.u32 	%rd38, %r17;
	cvt.u64.u16 	%rd39, %rs2;
	and.b64  	%rd40, %rd39, 255;
	cvt.u64.u32 	%rd41, %r16;
	add.s64 	%rd42, %rd41, %rd40;
	add.s64 	%rd43, %rd42, %rd38;
	add.s64 	%rd44, %rd1, %rd43;
	ld.global.nc.u32 	%r1350, [%rd44+2160];
	st.shared.u32 	[%r18], %r1350;
$L__BB14_23:
	@%p41 bra 	$L__BB14_25;
	cvt.u64.u32 	%rd45, %r19;
	cvt.u64.u16 	%rd46, %rs3;
	and.b64  	%rd47, %rd46, 255;
	cvt.u64.u32 	%rd48, %r16;
	add.s64 	%rd49, %rd48, %rd47;
	add.s64 	%rd50, %rd49, %rd45;
	add.s64 	%rd51, %rd1, %rd50;
	ld.global.nc.u32 	%r1351, [%rd51+2160];
	st.shared.u32 	[%r18+512], %r1351;
$L__BB14_25:
	@%p42 bra 	$L__BB14_27;
	cvt.u64.u32 	%rd52, %r20;
	cvt.u64.u16 	%rd53, %rs4;
	and.b64  	%rd54, %rd53, 255;
	cvt.u64.u32 	%rd55, %r16;
	add.s64 	%rd56, %rd55, %rd54;
	add.s64 	%rd57, %rd56, %rd52;
	add.s64 	%rd58, %rd1, %rd57;
	ld.global.nc.u32 	%r1352, [%rd58+2160];
	st.shared.u32 	[%r18+1024], %r1352;
$L__BB14_27:
	@%p43 bra 	$L__BB14_29;
	cvt.u64.u32 	%rd59, %r21;
	cvt.u64.u16 	%rd60, %rs5;
	and.b64  	%rd61, %rd60, 255;
	cvt.u64.u32 	%rd62, %r16;
	add.s64 	%rd63, %rd62, %rd61;
	add.s64 	%rd64, %rd63, %rd59;
	add.s64 	%rd65, %rd1, %rd64;
	ld.global.nc.u32 	%r1353, [%rd65+2160];
	st.shared.u32 	[%r18+1536], %r1353;
$L__BB14_29:
	mov.u32 	%r1354, %tid.x;
	shr.u32 	%r1355, %r1354, 2;
	shl.b32 	%r1357, %r1, 1;
	add.s32 	%r1358, %r1355, %r1357;
	setp.gt.u32 	%p55, %r1358, 15;
	shl.b32 	%r1359, %r1, 3;
	add.s32 	%r1360, %r1359, %r1354;
	setp.gt.u32 	%p56, %r1360, 63;
	or.pred  	%p57, %p55, %p56;
	setp.gt.u32 	%p58, %r1, 7;
	or.pred  	%p59, %p57, %p58;
	@%p59 bra 	$L__BB14_31;
	cvt.u64.u32 	%rd66, %r22;
	cvt.u64.u16 	%rd67, %rs6;
	and.b64  	%rd68, %rd67, 255;
	cvt.u64.u32 	%rd69, %r16;
	add.s64 	%rd70, %rd69, %rd68;
	add.s64 	%rd71, %rd70, %rd66;
	add.s64 	%rd72, %rd1, %rd71;
	ld.global.nc.u32 	%r1362, [%rd72+2160];
	st.shared.u32 	[%r18+2048], %r1362;
$L__BB14_31:
	ld.param.u64 	%rd272, [fused_nn_conv2d_cast_fixed_point_multiply_add_cast_nn_relu_cast_fixed_point_mult_18399029763786111876__kernel0_param_3];
	ld.param.u64 	%rd271, [fused_nn_conv2d_cast_fixed_point_multiply_add_cast_nn_relu_cast_fixed_point_mult_18399029763786111876__kernel0_param_2];
	cvta.to.global.u64 	%rd73, %rd272;
	cvta.to.global.u64 	%rd74, %rd271;
	bar.sync 	0;
	add.s32 	%r2516, %r1348, %r14;
	ld.shared.u32 	%r1364, [%r2516+400];
	ld.shared.u32 	%r1365, [%r23];
	// begin inline asm
	dp4a.s32.s32 %r1363, %r1364, %r1365, %r2719;
	// end inline asm
	ld.shared.u32 	%r1368, [%r2516+400];
	ld.shared.u32 	%r1369, [%r23+4];
	// begin inline asm
	dp4a.s32.s32 %r1367, %r1368, %r1369, %r2718;
	// end inline asm
	ld.shared.u32 	%r1372, [%r2516+400];
	ld.shared.u32 	%r1373, [%r23+8];
	// begin inline asm
	dp4a.s32.s32 %r1371, %r1372, %r1373, %r2717;
	// end inline asm
	ld.shared.u32 	%r1376, [%r2516+400];
	ld.shared.u32 	%r1377, [%r23+12];
	// begin inline asm
	dp4a.s32.s32 %r1375, %r1376, %r1377, %r2716;
	// end inline asm
	ld.shared.u32 	%r1380, [%r2516+440];
	ld.shared.u32 	%r1381, [%r23];
	// begin inline asm
	dp4a.s32.s32 %r1379, %r1380, %r1381, %r2715;
	// end inline asm
	ld.shared.u32 	%r1384, [%r2516+440];
	ld.shared.u32 	%r1385, [%r23+4];
	// begin inline asm
	dp4a.s32.s32 %r1383, %r1384, %r1385, %r2714;
	// end inline asm
	ld.shared.u32 	%r1388, [%r2516+440];
	ld.shared.u32 	%r1389, [%r23+8];
	// begin inline asm
	dp4a.s32.s32 %r1387, %r1388, %r1389, %r2713;
	// end inline asm
	ld.shared.u32 	%r1392, [%r2516+440];
	ld.shared.u32 	%r1393, [%r23+12];
	// begin inline asm
	dp4a.s32.s32 %r1391, %r1392, %r1393, %r2712;
	// end inline asm
	ld.shared.u32 	%r1396, [%r2516+480];
	ld.shared.u32 	%r1397, [%r23];
	// begin inline asm
	dp4a.s32.s32 %r1395, %r1396, %r1397, %r2711;
	// end inline asm
	ld.shared.u32 	%r1400, [%r2516+480];
	ld.shared.u32 	%r1401, [%r23+4];
	// begin inline asm
	dp4a.s32.s32 %r1399, %r1400, %r1401, %r2710;
	// end inline asm
	ld.shared.u32 	%r1404, [%r2516+480];
	ld.shared.u32 	%r1405, [%r23+8];
	// begin inline asm
	dp4a.s32.s32 %r1403, %r1404, %r1405, %r2709;
	// end inline asm
	ld.shared.u32 	%r1408, [%r2516+480];
	ld.shared.u32 	%r1409, [%r23+12];
	// begin inline asm
	dp4a.s32.s32 %r1407, %r1408, %r1409, %r2708;
	// end inline asm
	ld.shared.u32 	%r1412, [%r2516+520];
	ld.shared.u32 	%r1413, [%r23];
	// begin inline asm
	dp4a.s32.s32 %r1411, %r1412, %r1413, %r2707;
	// end inline asm
	ld.shared.u32 	%r1416, [%r2516+520];
	ld.shared.u32 	%r1417, [%r23+4];
	// begin inline asm
	dp4a.s32.s32 %r1415, %r1416, %r1417, %r2706;
	// end inline asm
	ld.shared.u32 	%r1420, [%r2516+520];
	ld.shared.u32 	%r1421, [%r23+8];
	// begin inline asm
	dp4a.s32.s32 %r1419, %r1420, %r1421, %r2705;
	// end inline asm
	ld.shared.u32 	%r1424, [%r2516+520];
	ld.shared.u32 	%r1425, [%r23+12];
	// begin inline asm
	dp4a.s32.s32 %r1423, %r1424, %r1425, %r2704;
	// end inline asm
	ld.shared.u32 	%r1428, [%r2516+560];
	ld.shared.u32 	%r1429, [%r23];
	// begin inline asm
	dp4a.s32.s32 %r1427, %r1428, %r1429, %r2703;
	// end inline asm
	ld.shared.u32 	%r1432, [%r2516+560];
	ld.shared.u32 	%r1433, [%r23+4];
	// begin inline asm
	dp4a.s32.s32 %r1431, %r1432, %r1433, %r2702;
	// end inline asm
	ld.shared.u32 	%r1436, [%r2516+560];
	ld.shared.u32 	%r1437, [%r23+8];
	// begin inline asm
	dp4a.s32.s32 %r1435, %r1436, %r1437, %r2701;
	// end inline asm
	ld.shared.u32 	%r1440, [%r2516+560];
	ld.shared.u32 	%r1441, [%r23+12];
	// begin inline asm
	dp4a.s32.s32 %r1439, %r1440, %r1441, %r2700;
	// end inline asm
	ld.shared.u32 	%r1444, [%r2516+600];
	ld.shared.u32 	%r1445, [%r23];
	// begin inline asm
	dp4a.s32.s32 %r1443, %r1444, %r1445, %r2699;
	// end inline asm
	ld.shared.u32 	%r1448, [%r2516+600];
	ld.shared.u32 	%r1449, [%r23+4];
	// begin inline asm
	dp4a.s32.s32 %r1447, %r1448, %r1449, %r2698;
	// end inline asm
	ld.shared.u32 	%r1452, [%r2516+600];
	ld.shared.u32 	%r1453, [%r23+8];
	// begin inline asm
	dp4a.s32.s32 %r1451, %r1452, %r1453, %r2697;
	// end inline asm
	ld.shared.u32 	%r1456, [%r2516+600];
	ld.shared.u32 	%r1457, [%r23+12];
	// begin inline asm
	dp4a.s32.s32 %r1455, %r1456, %r1457, %r2696;
	// end inline asm
	ld.shared.u32 	%r1460, [%r2516+640];
	ld.shared.u32 	%r1461, [%r23];
	// begin inline asm
	dp4a.s32.s32 %r1459, %r1460, %r1461, %r2695;
	// end inline asm
	ld.shared.u32 	%r1464, [%r2516+640];
	ld.shared.u32 	%r1465, [%r23+4];
	// begin inline asm
	dp4a.s32.s32 %r1463, %r1464, %r1465, %r2694;
	// end inline asm
	ld.shared.u32 	%r1468, [%r2516+640];
	ld.shared.u32 	%r1469, [%r23+8];
	// begin inline asm
	dp4a.s32.s32 %r1467, %r1468, %r1469, %r2693;
	// end inline asm
	ld.shared.u32 	%r1472, [%r2516+640];
	ld.shared.u32 	%r1473, [%r23+12];
	// begin inline asm
	dp4a.s32.s32 %r1471, %r1472, %r1473, %r2692;
	// end inline asm
	ld.shared.u32 	%r1476, [%r2516+680];
	ld.shared.u32 	%r1477, [%r23];
	// begin inline asm
	dp4a.s32.s32 %r1475, %r1476, %r1477, %r2691;
	// end inline asm
	ld.shared.u32 	%r1480, [%r2516+680];
	ld.shared.u32 	%r1481, [%r23+4];
	// begin inline asm
	dp4a.s32.s32 %r1479, %r1480, %r1481, %r2690;
	// end inline asm
	ld.shared.u32 	%r1484, [%r2516+680];
	ld.shared.u32 	%r1485, [%r23+8];
	// begin inline asm
	dp4a.s32.s32 %r1483, %r1484, %r1485, %r2689;
	// end inline asm
	ld.shared.u32 	%r1488, [%r2516+680];
	ld.shared.u32 	%r1489, [%r23+12];
	// begin inline asm
	dp4a.s32.s32 %r1487, %r1488, %r1489, %r2688;
	// end inline asm
	ld.shared.u32 	%r1492, [%r2516+440];
	ld.shared.u32 	%r1493, [%r23+48];
	// begin inline asm
	dp4a.s32.s32 %r1491, %r1492, %r1493, %r1363;
	// end inline asm
	ld.shared.u32 	%r1496, [%r2516+440];
	ld.shared.u32 	%r1497, [%r23+52];
	// begin inline asm
	dp4a.s32.s32 %r1495, %r1496, %r1497, %r1367;
	// end inline asm
	ld.shared.u32 	%r1500, [%r2516+440];
	ld.shared.u32 	%r1501, [%r23+56];
	// begin inline asm
	dp4a.s32.s32 %r1499, %r1500, %r1501, %r1371;
	// end inline asm
	ld.shared.u32 	%r1504, [%r2516+440];
	ld.shared.u32 	%r1505, [%r23+60];
	// begin inline asm
	dp4a.s32.s32 %r1503, %r1504, %r1505, %r1375;
	// end inline asm
	ld.shared.u32 	%r1508, [%r2516+480];
	ld.shared.u32 	%r1509, [%r23+48];
	// begin inline asm
	dp4a.s32.s32 %r1507, %r1508, %r1509, %r1379;
	// end inline asm
	ld.shared.u32 	%r1512, [%r2516+480];
	ld.shared.u32 	%r1513, [%r23+52];
	// begin inline asm
	dp4a.s32.s32 %r1511, %r1512, %r1513, %r1383;
	// end inline asm
	ld.shared.u32 	%r1516, [%r2516+480];
	ld.shared.u32 	%r1517, [%r23+56];
	// begin inline asm
	dp4a.s32.s32 %r1515, %r1516, %r1517, %r1387;
	// end inline asm
	ld.shared.u32 	%r1520, [%r2516+480];
	ld.shared.u32 	%r1521, [%r23+60];
	// begin inline asm
	dp4a.s32.s32 %r1519, %r1520, %r1521, %r1391;
	// end inline asm
	ld.shared.u32 	%r1524, [%r2516+520];
	ld.shared.u32 	%r1525, [%r23+48];
	// begin inline asm
	dp4a.s32.s32 %r1523, %r1524, %r1525, %r1395;
	// end inline asm
	ld.shared.u32 	%r1528, [%r2516+520];
	ld.shared.u32 	%r1529, [%r23+52];
	// begin inline asm
	dp4a.s32.s32 %r1527, %r1528, %r1529, %r1399;
	// end inline asm
	ld.shared.u32 	%r1532, [%r2516+520];
	ld.shared.u32 	%r1533, [%r23+56];
	// begin inline asm
	dp4a.s32.s32 %r1531, %r1532, %r1533, %r1403;
	// end inline asm
	ld.shared.u32 	%r1536, [%r2516+520];
	ld.shared.u32 	%r1537, [%r23+60];
	// begin inline asm
	dp4a.s32.s32 %r1535, %r1536, %r1537, %r1407;
	// end inline asm
	ld.shared.u32 	%r1540, [%r2516+560];
	ld.shared.u32 	%r1541, [%r23+48];
	// begin inline asm
	dp4a.s32.s32 %r1539, %r1540, %r1541, %r1411;
	// end inline asm
	ld.shared.u32 	%r1544, [%r2516+560];
	ld.shared.u32 	%r1545, [%r23+52];
	// begin inline asm
	dp4a.s32.s32 %r1543, %r1544, %r1545, %r1415;
	// end inline asm
	ld.shared.u32 	%r1548, [%r2516+560];
	ld.shared.u32 	%r1549, [%r23+56];
	// begin inline asm
	dp4a.s32.s32 %r1547, %r1548, %r1549, %r1419;
	// end inline asm
	ld.shared.u32 	%r1552, [%r2516+560];
	ld.shared.u32 	%r1553, [%r23+60];
	// begin inline asm
	dp4a.s32.s32 %r1551, %r1552, %r1553, %r1423;
	// end inline asm
	ld.shared.u32 	%r1556, [%r2516+600];
	ld.shared.u32 	%r1557, [%r23+48];
	// begin inline asm
	dp4a.s32.s32 %r1555, %r1556, %r1557, %r1427;
	// end inline asm
	ld.shared.u32 	%r1560, [%r2516+600];
	ld.shared.u32 	%r1561, [%r23+52];
	// begin inline asm
	dp4a.s32.s32 %r1559, %r1560, %r1561, %r1431;
	// end inline asm
	ld.shared.u32 	%r1564, [%r2516+600];
	ld.shared.u32 	%r1565, [%r23+56];
	// begin inline asm
	dp4a.s32.s32 %r1563, %r1564, %r1565, %r1435;
	// end inline asm
	ld.shared.u32 	%r1568, [%r2516+600];
	ld.shared.u32 	%r1569, [%r23+60];
	// begin inline asm
	dp4a.s32.s32 %r1567, %r1568, %r1569, %r1439;
	// end inline asm
	ld.shared.u32 	%r1572, [%r2516+640];
	ld.shared.u32 	%r1573, [%r23+48];
	// begin inline asm
	dp4a.s32.s32 %r1571, %r1572, %r1573, %r1443;
	// end inline asm
	ld.shared.u32 	%r1576, [%r2516+640];
	ld.shared.u32 	%r1577, [%r23+52];
	// begin inline asm
	dp4a.s32.s32 %r1575, %r1576, %r1577, %r1447;
	// end inline asm
	ld.shared.u32 	%r1580, [%r2516+640];
	ld.shared.u32 	%r1581, [%r23+56];
	// begin inline asm
	dp4a.s32.s32 %r1579, %r1580, %r1581, %r1451;
	// end inline asm
	ld.shared.u32 	%r1584, [%r2516+640];
	ld.shared.u32 	%r1585, [%r23+60];
	// begin inline asm
	dp4a.s32.s32 %r1583, %r1584, %r1585, %r1455;
	// end inline asm
	ld.shared.u32 	%r1588, [%r2516+680];
	ld.shared.u32 	%r1589, [%r23+48];
	// begin inline asm
	dp4a.s32.s32 %r1587, %r1588, %r1589, %r1459;
	// end inline asm
	ld.shared.u32 	%r1592, [%r2516+680];
	ld.shared.u32 	%r1593, [%r23+52];
	// begin inline asm
	dp4a.s32.s32 %r1591, %r1592, %r1593, %r1463;
	// end inline asm
	ld.shared.u32 	%r1596, [%r2516+680];
	ld.shared.u32 	%r1597, [%r23+56];
	// begin inline asm
	dp4a.s32.s32 %r1595, %r1596, %r1597, %r1467;
	// end inline asm
	ld.shared.u32 	%r1600, [%r2516+680];
	ld.shared.u32 	%r1601, [%r23+60];
	// begin inline asm
	dp4a.s32.s32 %r1599, %r1600, %r1601, %r1471;
	// end inline asm
	ld.shared.u32 	%r1604, [%r2516+720];
	ld.shared.u32 	%r1605, [%r23+48];
	// begin inline asm
	dp4a.s32.s32 %r1603, %r1604, %r1605, %r1475;
	// end inline asm
	ld.shared.u32 	%r1608, [%r2516+720];
	ld.shared.u32 	%r1609, [%r23+52];
	// begin inline asm
	dp4a.s32.s32 %r1607, %r1608, %r1609, %r1479;
	// end inline asm
	ld.shared.u32 	%r1612, [%r2516+720];
	ld.shared.u32 	%r1613, [%r23+56];
	// begin inline asm
	dp4a.s32.s32 %r1611, %r1612, %r1613, %r1483;
	// end inline asm
	ld.shared.u32 	%r1616, [%r2516+720];
	ld.shared.u32 	%r1617, [%r23+60];
	// begin inline asm
	dp4a.s32.s32 %r1615, %r1616, %r1617, %r1487;
	// end inline asm
	ld.shared.u32 	%r1620, [%r2516+480];
	ld.shared.u32 	%r1621, [%r23+96];
	// begin inline asm
	dp4a.s32.s32 %r1619, %r1620, %r1621, %r1491;
	// end inline asm
	ld.shared.u32 	%r1624, [%r2516+480];
	ld.shared.u32 	%r1625, [%r23+100];
	// begin inline asm
	dp4a.s32.s32 %r1623, %r1624, %r1625, %r1495;
	// end inline asm
	ld.shared.u32 	%r1628, [%r2516+480];
	ld.shared.u32 	%r1629, [%r23+104];
	// begin inline asm
	dp4a.s32.s32 %r1627, %r1628, %r1629, %r1499;
	// end inline asm
	ld.shared.u32 	%r1632, [%r2516+480];
	ld.shared.u32 	%r1633, [%r23+108];
	// begin inline asm
	dp4a.s32.s32 %r1631, %r1632, %r1633, %r1503;
	// end inline asm
	ld.shared.u32 	%r1636, [%r2516+520];
	ld.shared.u32 	%r1637, [%r23+96];
	// begin inline asm
	dp4a.s32.s32 %r1635, %r1636, %r1637, %r1507;
	// end inline asm
	ld.shared.u32 	%r1640, [%r2516+520];
	ld.shared.u32 	%r1641, [%r23+100];
	// begin inline asm
	dp4a.s32.s32 %r1639, %r1640, %r1641, %r1511;
	// end inline asm
	ld.shared.u32 	%r1644, [%r2516+520];
	ld.shared.u32 	%r1645, [%r23+104];
	// begin inline asm
	dp4a.s32.s32 %r1643, %r1644, %r1645, %r1515;
	// end inline asm
	ld.shared.u32 	%r1648, [%r2516+520];
	ld.shared.u32 	%r1649, [%r23+108];
	// begin inline asm
	dp4a.s32.s32 %r1647, %r1648, %r1649, %r1519;
	// end inline asm
	ld.shared.u32 	%r1652, [%r2516+560];
	ld.shared.u32 	%r1653, [%r23+96];
	// begin inline asm
	dp4a.s32.s32 %r1651, %r1652, %r1653, %r1523;
	// end inline asm
	ld.shared.u32 	%r1656, [%r2516+560];
	ld.shared.u32 	%r1657, [%r23+100];
	// begin inline asm
	dp4a.s32.s32 %r1655, %r1656, %r1657, %r1527;
	// end inline asm
	ld.shared.u32 	%r1660, [%r2516+560];
	ld.shared.u32 	%r1661, [%r23+104];
	// begin inline asm
	dp4a.s32.s32 %r1659, %r1660, %r1661, %r1531;
	// end inline asm
	ld.shared.u32 	%r1664, [%r2516+560];
	ld.shared.u32 	%r1665, [%r23+108];
	// begin inline asm
	dp4a.s32.s32 %r1663, %r1664, %r1665, %r1535;
	// end inline asm
	ld.shared.u32 	%r1668, [%r2516+600];
	ld.shared.u32 	%r1669, [%r23+96];
	// begin inline asm
	dp4a.s32.s32 %r1667, %r1668, %r1669, %r1539;
	// end inline asm
	ld.shared.u32 	%r1672, [%r2516+600];
	ld.shared.u32 	%r1673, [%r23+100];
	// begin inline asm
	dp4a.s32.s32 %r1671, %r1672, %r1673, %r1543;
	// end inline asm
	ld.shared.u32 	%r1676, [%r2516+600];
	ld.shared.u32 	%r1677, [%r23+104];
	// begin inline asm
	dp4a.s32.s32 %r1675, %r1676, %r1677, %r1547;
	// end inline asm
	ld.shared.u32 	%r1680, [%r2516+600];
	ld.shared.u32 	%r1681, [%r23+108];
	// begin inline asm
	dp4a.s32.s32 %r1679, %r1680, %r1681, %r1551;
	// end inline asm
	ld.shared.u32 	%r1684, [%r2516+640];
	ld.shared.u32 	%r1685, [%r23+96];
	// begin inline asm
	dp4a.s32.s32 %r1683, %r1684, %r1685, %r1555;
	// end inline asm
	ld.shared.u32 	%r1688, [%r2516+640];
	ld.shared.u32 	%r1689, [%r23+100];
	// begin inline asm
	dp4a.s32.s32 %r1687, %r1688, %r1689, %r1559;
	// end inline asm
	ld.shared.u32 	%r1692, [%r2516+640];
	ld.shared.u32 	%r1693, [%r23+104];
	// begin inline asm
	dp4a.s32.s32 %r1691, %r1692, %r1693, %r1563;
	// end inline asm
	ld.shared.u32 	%r1696, [%r2516+640];
	ld.shared.u32 	%r1697, [%r23+108];
	// begin inline asm
	dp4a.s32.s32 %r1695, %r1696, %r1697, %r1567;
	// end inline asm
	ld.shared.u32 	%r1700, [%r2516+680];
	ld.shared.u32 	%r1701, [%r23+96];
	// begin inline asm
	dp4a.s32.s32 %r1699, %r1700, %r1701, %r1571;
	// end inline asm
	ld.shared.u32 	%r1704, [%r2516+680];
	ld.shared.u32 	%r1705, [%r23+100];
	// begin inline asm
	dp4a.s32.s32 %r1703, %r1704, %r1705, %r1575;
	// end inline asm
	ld.shared.u32 	%r1708, [%r2516+680];
	ld.shared.u32 	%r1709, [%r23+104];
	// begin inline asm
	dp4a.s32.s32 %r1707, %r1708, %r1709, %r1579;
	// end inline asm
	ld.shared.u32 	%r1712, [%r2516+680];
	ld.shared.u32 	%r1713, [%r23+108];
	// begin inline asm
	dp4a.s32.s32 %r1711, %r1712, %r1713, %r1583;
	// end inline asm
	ld.shared.u32 	%r1716, [%r2516+720];
	ld.shared.u32 	%r1717, [%r23+96];
	// begin inline asm
	dp4a.s32.s32 %r1715, %r1716, %r1717, %r1587;
	// end inline asm
	ld.shared.u32 	%r1720, [%r2516+720];
	ld.shared.u32 	%r1721, [%r23+100];
	// begin inline asm
	dp4a.s32.s32 %r1719, %r1720, %r1721, %r1591;
	// end inline asm
	ld.shared.u32 	%r1724, [%r2516+720];
	ld.shared.u32 	%r1725, [%r23+104];
	// begin inline asm
	dp4a.s32.s32 %r1723, %r1724, %r1725, %r1595;
	// end inline asm
	ld.shared.u32 	%r1728, [%r2516+720];
	ld.shared.u32 	%r1729, [%r23+108];
	// begin inline asm
	dp4a.s32.s32 %r1727, %r1728, %r1729, %r1599;
	// end inline asm
	ld.shared.u32 	%r1732, [%r2516+760];
	ld.shared.u32 	%r1733, [%r23+96];
	// begin inline asm
	dp4a.s32.s32 %r1731, %r1732, %r1733, %r1603;
	// end inline asm
	ld.shared.u32 	%r1736, [%r2516+760];
	ld.shared.u32 	%r1737, [%r23+100];
	// begin inline asm
	dp4a.s32.s32 %r1735, %r1736, %r1737, %r1607;
	// end inline asm
	ld.shared.u32 	%r1740, [%r2516+760];
	ld.shared.u32 	%r1741, [%r23+104];
	// begin inline asm
	dp4a.s32.s32 %r1739, %r1740, %r1741, %r1611;
	// end inline asm
	ld.shared.u32 	%r1744, [%r2516+760];
	ld.shared.u32 	%r1745, [%r23+108];
	// begin inline asm
	dp4a.s32.s32 %r1743, %r1744, %r1745, %r1615;
	// end inline asm
	ld.shared.u32 	%r1748, [%r2516+404];
	ld.shared.u32 	%r1749, [%r23+16];
	// begin inline asm
	dp4a.s32.s32 %r1747, %r1748, %r1749, %r1619;
	// end inline asm
	ld.shared.u32 	%r1752, [%r2516+404];
	ld.shared.u32 	%r1753, [%r23+20];
	// begin inline asm
	dp4a.s32.s32 %r1751, %r1752, %r1753, %r1623;
	// end inline asm
	ld.shared.u32 	%r1756, [%r2516+404];
	ld.shared.u32 	%r1757, [%r23+24];
	// begin inline asm
	dp4a.s32.s32 %r1755, %r1756, %r1757, %r1627;
	// end inline asm
	ld.shared.u32 	%r1760, [%r2516+404];
	ld.shared.u32 	%r1761, [%r23+28];
	// begin inline asm
	dp4a.s32.s32 %r1759, %r1760, %r1761, %r1631;
	// end inline asm
	ld.shared.u32 	%r1764, [%r2516+444];
	ld.shared.u32 	%r1765, [%r23+16];
	// begin inline asm
	dp4a.s32.s32 %r1763, %r1764, %r1765, %r1635;
	// end inline asm
	ld.shared.u32 	%r1768, [%r2516+444];
	ld.shared.u32 	%r1769, [%r23+20];
	// begin inline asm
	dp4a.s32.s32 %r1767, %r1768, %r1769, %r1639;
	// end inline asm
	ld.shared.u32 	%r1772, [%r2516+444];
	ld.shared.u32 	%r1773, [%r23+24];
	// begin inline asm
	dp4a.s32.s32 %r1771, %r1772, %r1773, %r1643;
	// end inline asm
	ld.shared.u32 	%r1776, [%r2516+444];
	ld.shared.u32 	%r1777, [%r23+28];
	// begin inline asm
	dp4a.s32.s32 %r1775, %r1776, %r1777, %r1647;
	// end inline asm
	ld.shared.u32 	%r1780, [%r2516+484];
	ld.shared.u32 	%r1781, [%r23+16];
	// begin inline asm
	dp4a.s32.s32 %r1779, %r1780, %r1781, %r1651;
	// end inline asm
	ld.shared.u32 	%r1784, [%r2516+484];
	ld.shared.u32 	%r1785, [%r23+20];
	// begin inline asm
	dp4a.s32.s32 %r1783, %r1784, %r1785, %r1655;
	// end inline asm
	ld.shared.u32 	%r1788, [%r2516+484];
	ld.shared.u32 	%r1789, [%r23+24];
	// begin inline asm
	dp4a.s32.s32 %r1787, %r1788, %r1789, %r1659;
	// end inline asm
	ld.shared.u32 	%r1792, [%r2516+484];
	ld.shared.u32 	%r1793, [%r23+28];
	// begin inline asm
	dp4a.s32.s32 %r1791, %r1792, %r1793, %r1663;
	// end inline asm
	ld.shared.u32 	%r1796, [%r2516+524];
	ld.shared.u32 	%r1797, [%r23+16];
	// begin inline asm
	dp4a.s32.s32 %r1795, %r1796, %r1797, %r1667;
	// end inline asm
	ld.shared.u32 	%r1800, [%r2516+524];
	ld.shared.u32 	%r1801, [%r23+20];
	// begin inline asm
	dp4a.s32.s32 %r1799, %r1800, %r1801, %r1671;
	// end inline asm
	ld.shared.u32 	%r1804, [%r2516+524];
	ld.shared.u32 	%r1805, [%r23+24];
	// begin inline asm
	dp4a.s32.s32 %r1803, %r1804, %r1805, %r1675;
	// end inline asm
	ld.shared.u32 	%r1808, [%r2516+524];
	ld.shared.u32 	%r1809, [%r23+28];
	// begin inline asm
	dp4a.s32.s32 %r1807, %r1808, %r1809, %r1679;
	// end inline asm
	ld.shared.u32 	%r1812, [%r2516+564];
	ld.shared.u32 	%r1813, [%r23+16];
	// begin inline asm
	dp4a.s32.s32 %r1811, %r1812, %r1813, %r1683;
	// end inline asm
	ld.shared.u32 	%r1816, [%r2516+564];
	ld.shared.u32 	%r1817, [%r23+20];
	// begin inline asm
	dp4a.s32.s32 %r1815, %r1816, %r1817, %r1687;
	// end inline asm
	ld.shared.u32 	%r1820, [%r2516+564];
	ld.shared.u32 	%r1821, [%r23+24];
	// begin inline asm
	dp4a.s32.s32 %r1819, %r1820, %r1821, %r1691;
	// end inline asm
	ld.shared.u32 	%r1824, [%r2516+564];
	ld.shared.u32 	%r1825, [%r23+28];
	// begin inline asm
	dp4a.s32.s32 %r1823, %r1824, %r1825, %r1695;
	// end inline asm
	ld.shared.u32 	%r1828, [%r2516+604];
	ld.shared.u32 	%r1829, [%r23+16];
	// begin inline asm
	dp4a.s32.s32 %r1827, %r1828, %r1829, %r1699;
	// end inline asm
	ld.shared.u32 	%r1832, [%r2516+604];
	ld.shared.u32 	%r1833, [%r23+20];
	// begin inline asm
	dp4a.s32.s32 %r1831, %r1832, %r1833, %r1703;
	// end inline asm
	ld.shared.u32 	%r1836, [%r2516+604];
	ld.shared.u32 	%r1837, [%r23+24];
	// begin inline asm
	dp4a.s32.s32 %r1835, %r1836, %r1837, %r1707;
	// end inline asm
	ld.shared.u32 	%r1840, [%r2516+604];
	ld.shared.u32 	%r1841, [%r23+28];
	// begin inline asm
	dp4a.s32.s32 %r1839, %r1840, %r1841, %r1711;
	// end inline asm
	ld.shared.u32 	%r1844, [%r2516+644];
	ld.shared.u32 	%r1845, [%r23+16];
	// begin inline asm
	dp4a.s32.s32 %r1843, %r1844, %r1845, %r1715;
	// end inline asm
	ld.shared.u32 	%r1848, [%r2516+644];
	ld.shared.u32 	%r1849, [%r23+20];
	// begin inline asm
	dp4a.s32.s32 %r1847, %r1848, %r1849, %r1719;
	// end inline asm
	ld.shared.u32 	%r1852, [%r2516+644];
	ld.shared.u32 	%r1853, [%r23+24];
	// begin inline asm
	dp4a.s32.s32 %r1851, %r1852, %r1853, %r1723;
	// end inline asm
	ld.shared.u32 	%r1856, [%r2516+644];
	ld.shared.u32 	%r1857, [%r23+28];
	// begin inline asm
	dp4a.s32.s32 %r1855, %r1856, %r1857, %r1727;
	// end inline asm
	ld.shared.u32 	%r1860, [%r2516+684];
	ld.shared.u32 	%r1861, [%r23+16];
	// begin inline asm
	dp4a.s32.s32 %r1859, %r1860, %r1861, %r1731;
	// end inline asm
	ld.shared.u32 	%r1864, [%r2516+684];
	ld.shared.u32 	%r1865, [%r23+20];
	// begin inline asm
	dp4a.s32.s32 %r1863, %r1864, %r1865, %r1735;
	// end inline asm
	ld.shared.u32 	%r1868, [%r2516+684];
	ld.shared.u32 	%r1869, [%r23+24];
	// begin inline asm
	dp4a.s32.s32 %r1867, %r1868, %r1869, %r1739;
	// end inline asm
	ld.shared.u32 	%r1872, [%r2516+684];
	ld.shared.u32 	%r1873, [%r23+28];
	// begin inline asm
	dp4a.s32.s32 %r1871, %r1872, %r1873, %r1743;
	// end inline asm
	ld.shared.u32 	%r1876, [%r2516+444];
	ld.shared.u32 	%r1877, [%r23+64];
	// begin inline asm
	dp4a.s32.s32 %r1875, %r1876, %r1877, %r1747;
	// end inline asm
	ld.shared.u32 	%r1880, [%r2516+444];
	ld.shared.u32 	%r1881, [%r23+68];
	// begin inline asm
	dp4a.s32.s32 %r1879, %r1880, %r1881, %r1751;
	// end inline asm
	ld.shared.u32 	%r1884, [%r2516+444];
	ld.shared.u32 	%r1885, [%r23+72];
	// begin inline asm
	dp4a.s32.s32 %r1883, %r1884, %r1885, %r1755;
	// end inline asm
	ld.shared.u32 	%r1888, [%r2516+444];
	ld.shared.u32 	%r1889, [%r23+76];
	// begin inline asm
	dp4a.s32.s32 %r1887, %r1888, %r1889, %r1759;
	// end inline asm
	ld.shared.u32 	%r1892, [%r2516+484];
	ld.shared.u32 	%r1893, [%r23+64];
	// begin inline asm
	dp4a.s32.s32 %r1891, %r1892, %r1893, %r1763;
	// end inline asm
	ld.shared.u32 	%r1896, [%r2516+484];
	ld.shared.u32 	%r1897, [%r23+68];
	// begin inline asm
	dp4a.s32.s32 %r1895, %r1896, %r1897, %r1767;
	// end inline asm
	ld.shared.u32 	%r1900, [%r2516+484];
	ld.shared.u32 	%r1901, [%r23+72];
	// begin inline asm
	dp4a.s32.s32 %r1899, %r1900, %r1901, %r1771;
	// end inline asm
	ld.shared.u32 	%r1904, [%r2516+484];
	ld.shared.u32 	%r1905, [%r23+76];
	// begin inline asm
	dp4a.s32.s32 %r1903, %r1904, %r1905, %r1775;
	// end inline asm
	ld.shared.u32 	%r1908, [%r2516+524];
	ld.shared.u32 	%r1909, [%r23+64];
	// begin inline asm
	dp4a.s32.s32 %r1907, %r1908, %r1909, %r1779;
	// end inline asm
	ld.shared.u32 	%r1912, [%r2516+524];
	ld.shared.u32 	%r1913, [%r23+68];
	// begin inline asm
	dp4a.s32.s32 %r1911, %r1912, %r1913, %r1783;
	// end inline asm
	ld.shared.u32 	%r1916, [%r2516+524];
	ld.shared.u32 	%r1917, [%r23+72];
	// begin inline asm
	dp4a.s32.s32 %r1915, %r1916, %r1917, %r1787;
	// end inline asm
	ld.shared.u32 	%r1920, [%r2516+524];
	ld.shared.u32 	%r1921, [%r23+76];
	// begin inline asm
	dp4a.s32.s32 %r1919, %r1920, %r1921, %r1791;
	// end inline asm
	ld.shared.u32 	%r1924, [%r2516+564];
	ld.shared.u32 	%r1925, [%r23+64];
	// begin inline asm
	dp4a.s32.s32 %r1923, %r1924, %r1925, %r1795;
	// end inline asm
	ld.shared.u32 	%r1928, [%r2516+564];
	ld.shared.u32 	%r1929, [%r23+68];
	// begin inline asm
	dp4a.s32.s32 %r1927, %r1928, %r1929, %r1799;
	// end inline asm
	ld.shared.u32 	%r1932, [%r2516+564];
	ld.shared.u32 	%r1933, [%r23+72];
	// begin inline asm
	dp4a.s32.s32 %r1931, %r1932, %r1933, %r1803;
	// end inline asm
	ld.shared.u32 	%r1936, [%r2516+564];
	ld.shared.u32 	%r1937, [%r23+76];
	// begin inline asm
	dp4a.s32.s32 %r1935, %r1936, %r1937, %r1807;
	// end inline asm
	ld.shared.u32 	%r1940, [%r2516+604];
	ld.shared.u32 	%r1941, [%r23+64];
	// begin inline asm
	dp4a.s32.s32 %r1939, %r1940, %r1941, %r1811;
	// end inline asm
	ld.shared.u32 	%r1944, [%r2516+604];
	ld.shared.u32 	%r1945, [%r23+68];
	// begin inline asm
	dp4a.s32.s32 %r1943, %r1944, %r1945, %r1815;
	// end inline asm
	ld.shared.u32 	%r1948, [%r2516+604];
	ld.shared.u32 	%r1949, [%r23+72];
	// begin inline asm
	dp4a.s32.s32 %r1947, %r1948, %r1949, %r1819;
	// end inline asm
	ld.shared.u32 	%r1952, [%r2516+604];
	ld.shared.u32 	%r1953, [%r23+76];
	// begin inline asm
	dp4a.s32.s32 %r1951, %r1952, %r1953, %r1823;
	// end inline asm
	ld.shared.u32 	%r1956, [%r2516+644];
	ld.shared.u32 	%r1957, [%r23+64];
	// begin inline asm
	dp4a.s32.s32 %r1955, %r1956, %r1957, %r1827;
	// end inline asm
	ld.shared.u32 	%r1960, [%r2516+644];
	ld.shared.u32 	%r1961, [%r23+68];
	// begin inline asm
	dp4a.s32.s32 %r1959, %r1960, %r1961, %r1831;
	// end inline asm
	ld.shared.u32 	%r1964, [%r2516+644];
	ld.shared.u32 	%r1965, [%r23+72];
	// begin inline asm
	dp4a.s32.s32 %r1963, %r1964, %r1965, %r1835;
	// end inline asm
	ld.shared.u32 	%r1968, [%r2516+644];
	ld.shared.u32 	%r1969, [%r23+76];
	// begin inline asm
	dp4a.s32.s32 %r1967, %r1968, %r1969, %r1839;
	// end inline asm
	ld.shared.u32 	%r1972, [%r2516+684];
	ld.shared.u32 	%r1973, [%r23+64];
	// begin inline asm
	dp4a.s32.s32 %r1971, %r1972, %r1973, %r1843;
	// end inline asm
	ld.shared.u32 	%r1976, [%r2516+684];
	ld.shared.u32 	%r1977, [%r23+68];
	// begin inline asm
	dp4a.s32.s32 %r1975, %r1976, %r1977, %r1847;
	// end inline asm
	ld.shared.u32 	%r1980, [%r2516+684];
	ld.shared.u32 	%r1981, [%r23+72];
	// begin inline asm
	dp4a.s32.s32 %r1979, %r1980, %r1981, %r1851;
	// end inline asm
	ld.shared.u32 	%r1984, [%r2516+684];
	ld.shared.u32 	%r1985, [%r23+76];
	// begin inline asm
	dp4a.s32.s32 %r1983, %r1984, %r1985, %r1855;
	// end inline asm
	ld.shared.u32 	%r1988, [%r2516+724];
	ld.shared.u32 	%r1989, [%r23+64];
	// begin inline asm
	dp4a.s32.s32 %r1987, %r1988, %r1989, %r1859;
	// end inline asm
	ld.shared.u32 	%r1992, [%r2516+724];
	ld.shared.u32 	%r1993, [%r23+68];
	// begin inline asm
	dp4a.s32.s32 %r1991, %r1992, %r1993, %r1863;
	// end inline asm
	ld.shared.u32 	%r1996, [%r2516+724];
	ld.shared.u32 	%r1997, [%r23+72];
	// begin inline asm
	dp4a.s32.s32 %r1995, %r1996, %r1997, %r1867;
	// end inline asm
	ld.shared.u32 	%r2000, [%r2516+724];
	ld.shared.u32 	%r2001, [%r23+76];
	// begin inline asm
	dp4a.s32.s32 %r1999, %r2000, %r2001, %r1871;
	// end inline asm
	ld.shared.u32 	%r2004, [%r2516+484];
	ld.shared.u32 	%r2005, [%r23+112];
	// begin inline asm
	dp4a.s32.s32 %r2003, %r2004, %r2005, %r1875;
	// end inline asm
	ld.shared.u32 	%r2008, [%r2516+484];
	ld.shared.u32 	%r2009, [%r23+116];
	// begin inline asm
	dp4a.s32.s32 %r2007, %r2008, %r2009, %r1879;
	// end inline asm
	ld.shared.u32 	%r2012, [%r2516+484];
	ld.shared.u32 	%r2013, [%r23+120];
	// begin inline asm
	dp4a.s32.s32 %r2011, %r2012, %r2013, %r1883;
	// end inline asm
	ld.shared.u32 	%r2016, [%r2516+484];
	ld.shared.u32 	%r2017, [%r23+124];
	// begin inline asm
	dp4a.s32.s32 %r2015, %r2016, %r2017, %r1887;
	// end inline asm
	ld.shared.u32 	%r2020, [%r2516+524];
	ld.shared.u32 	%r2021, [%r23+112];
	// begin inline asm
	dp4a.s32.s32 %r2019, %r2020, %r2021, %r1891;
	// end inline asm
	ld.shared.u32 	%r2024, [%r2516+524];
	ld.shared.u32 	%r2025, [%r23+116];
	// begin inline asm
	dp4a.s32.s32 %r2023, %r2024, %r2025, %r1895;
	// end inline asm
	ld.shared.u32 	%r2028, [%r2516+524];
	ld.shared.u32 	%r2029, [%r23+120];
	// begin inline asm
	dp4a.s32.s32 %r2027, %r2028, %r2029, %r1899;
	// end inline asm
	ld.shared.u32 	%r2032, [%r2516+524];
	ld.shared.u32 	%r2033, [%r23+124];
	// begin inline asm
	dp4a.s32.s32 %r2031, %r2032, %r2033, %r1903;
	// end inline asm
	ld.shared.u32 	%r2036, [%r2516+564];
	ld.shared.u32 	%r2037, [%r23+112];
	// begin inline asm
	dp4a.s32.s32 %r2035, %r2036, %r2037, %r1907;
	// end inline asm
	ld.shared.u32 	%r2040, [%r2516+564];
	ld.shared.u32 	%r2041, [%r23+116];
	// begin inline asm
	dp4a.s32.s32 %r2039, %r2040, %r2041, %r1911;
	// end inline asm
	ld.shared.u32 	%r2044, [%r2516+564];
	ld.shared.u32 	%r2045, [%r23+120];
	// begin inline asm
	dp4a.s32.s32 %r2043, %r2044, %r2045, %r1915;
	// end inline asm
	ld.shared.u32 	%r2048, [%r2516+564];
	ld.shared.u32 	%r2049, [%r23+124];
	// begin inline asm
	dp4a.s32.s32 %r2047, %r2048, %r2049, %r1919;
	// end inline asm
	ld.shared.u32 	%r2052, [%r2516+604];
	ld.shared.u32 	%r2053, [%r23+112];
	// begin inline asm
	dp4a.s32.s32 %r2051, %r2052, %r2053, %r1923;
	// end inline asm
	ld.shared.u32 	%r2056, [%r2516+604];
	ld.shared.u32 	%r2057, [%r23+116];
	// begin inline asm
	dp4a.s32.s32 %r2055, %r2056, %r2057, %r1927;
	// end inline asm
	ld.shared.u32 	%r2060, [%r2516+604];
	ld.shared.u32 	%r2061, [%r23+120];
	// begin inline asm
	dp4a.s32.s32 %r2059, %r2060, %r2061, %r1931;
	// end inline asm
	ld.shared.u32 	%r2064, [%r2516+604];
	ld.shared.u32 	%r2065, [%r23+124];
	// begin inline asm
	dp4a.s32.s32 %r2063, %r2064, %r2065, %r1935;
	// end inline asm
	ld.shared.u32 	%r2068, [%r2516+644];
	ld.shared.u32 	%r2069, [%r23+112];
	// begin inline asm
	dp4a.s32.s32 %r2067, %r2068, %r2069, %r1939;
	// end inline asm
	ld.shared.u32 	%r2072, [%r2516+644];
	ld.shared.u32 	%r2073, [%r23+116];
	// begin inline asm
	dp4a.s32.s32 %r2071, %r2072, %r2073, %r1943;
	// end inline asm
	ld.shared.u32 	%r2076, [%r2516+644];
	ld.shared.u32 	%r2077, [%r23+120];
	// begin inline asm
	dp4a.s32.s32 %r2075, %r2076, %r2077, %r1947;
	// end inline asm
	ld.shared.u32 	%r2080, [%r2516+644];
	ld.shared.u32 	%r2081, [%r23+124];
	// begin inline asm
	dp4a.s32.s32 %r2079, %r2080, %r2081, %r1951;
	// end inline asm
	ld.shared.u32 	%r2084, [%r2516+684];
	ld.shared.u32 	%r2085, [%r23+112];
	// begin inline asm
	dp4a.s32.s32 %r2083, %r2084, %r2085, %r1955;
	// end inline asm
	ld.shared.u32 	%r2088, [%r2516+684];
	ld.shared.u32 	%r2089, [%r23+116];
	// begin inline asm
	dp4a.s32.s32 %r2087, %r2088, %r2089, %r1959;
	// end inline asm
	ld.shared.u32 	%r2092, [%r2516+684];
	ld.shared.u32 	%r2093, [%r23+120];
	// begin inline asm
	dp4a.s32.s32 %r2091, %r2092, %r2093, %r1963;
	// end inline asm
	ld.shared.u32 	%r2096, [%r2516+684];
	ld.shared.u32 	%r2097, [%r23+124];
	// begin inline asm
	dp4a.s32.s32 %r2095, %r2096, %r2097, %r1967;
	// end inline asm
	ld.shared.u32 	%r2100, [%r2516+724];
	ld.shared.u32 	%r2101, [%r23+112];
	// begin inline asm
	dp4a.s32.s32 %r2099, %r2100, %r2101, %r1971;
	// end inline asm
	ld.shared.u32 	%r2104, [%r2516+724];
	ld.shared.u32 	%r2105, [%r23+116];
	// begin inline asm
	dp4a.s32.s32 %r2103, %r2104, %r2105, %r1975;
	// end inline asm
	ld.shared.u32 	%r2108, [%r2516+724];
	ld.shared.u32 	%r2109, [%r23+120];
	// begin inline asm
	dp4a.s32.s32 %r2107, %r2108, %r2109, %r1979;
	// end inline asm
	ld.shared.u32 	%r2112, [%r2516+724];
	ld.shared.u32 	%r2113, [%r23+124];
	// begin inline asm
	dp4a.s32.s32 %r2111, %r2112, %r2113, %r1983;
	// end inline asm
	ld.shared.u32 	%r2116, [%r2516+764];
	ld.shared.u32 	%r2117, [%r23+112];
	// begin inline asm
	dp4a.s32.s32 %r2115, %r2116, %r2117, %r1987;
	// end inline asm
	ld.shared.u32 	%r2120, [%r2516+764];
	ld.shared.u32 	%r2121, [%r23+116];
	// begin inline asm
	dp4a.s32.s32 %r2119, %r2120, %r2121, %r1991;
	// end inline asm
	ld.shared.u32 	%r2124, [%r2516+764];
	ld.shared.u32 	%r2125, [%r23+120];
	// begin inline asm
	dp4a.s32.s32 %r2123, %r2124, %r2125, %r1995;
	// end inline asm
	ld.shared.u32 	%r2128, [%r2516+764];
	ld.shared.u32 	%r2129, [%r23+124];
	// begin inline asm
	dp4a.s32.s32 %r2127, %r2128, %r2129, %r1999;
	// end inline asm
	ld.shared.u32 	%r2132, [%r2516+408];
	ld.shared.u32 	%r2133, [%r23+32];
	// begin inline asm
	dp4a.s32.s32 %r2131, %r2132, %r2133, %r2003;
	// end inline asm
	ld.shared.u32 	%r2136, [%r2516+408];
	ld.shared.u32 	%r2137, [%r23+36];
	// begin inline asm
	dp4a.s32.s32 %r2135, %r2136, %r2137, %r2007;
	// end inline asm
	ld.shared.u32 	%r2140, [%r2516+408];
	ld.shared.u32 	%r2141, [%r23+40];
	// begin inline asm
	dp4a.s32.s32 %r2139, %r2140, %r2141, %r2011;
	// end inline asm
	ld.shared.u32 	%r2144, [%r2516+408];
	ld.shared.u32 	%r2145, [%r23+44];
	// begin inline asm
	dp4a.s32.s32 %r2143, %r2144, %r2145, %r2015;
	// end inline asm
	ld.shared.u32 	%r2148, [%r2516+448];
	ld.shared.u32 	%r2149, [%r23+32];
	// begin inline asm
	dp4a.s32.s32 %r2147, %r2148, %r2149, %r2019;
	// end inline asm
	ld.shared.u32 	%r2152, [%r2516+448];
	ld.shared.u32 	%r2153, [%r23+36];
	// begin inline asm
	dp4a.s32.s32 %r2151, %r2152, %r2153, %r2023;
	// end inline asm
	ld.shared.u32 	%r2156, [%r2516+448];
	ld.shared.u32 	%r2157, [%r23+40];
	// begin inline asm
	dp4a.s32.s32 %r2155, %r2156, %r2157, %r2027;
	// end inline asm
	ld.shared.u32 	%r2160, [%r2516+448];
	ld.shared.u32 	%r2161, [%r23+44];
	// begin inline asm
	dp4a.s32.s32 %r2159, %r2160, %r2161, %r2031;
	// end inline asm
	ld.shared.u32 	%r2164, [%r2516+488];
	ld.shared.u32 	%r2165, [%r23+32];
	// begin inline asm
	dp4a.s32.s32 %r2163, %r2164, %r2165, %r2035;
	// end inline asm
	ld.shared.u32 	%r2168, [%r2516+488];
	ld.shared.u32 	%r2169, [%r23+36];
	// begin inline asm
	dp4a.s32.s32 %r2167, %r2168, %r2169, %r2039;
	// end inline asm
	ld.shared.u32 	%r2172, [%r2516+488];
	ld.shared.u32 	%r2173, [%r23+40];
	// begin inline asm
	dp4a.s32.s32 %r2171, %r2172, %r2173, %r2043;
	// end inline asm
	ld.shared.u32 	%r2176, [%r2516+488];
	ld.shared.u32 	%r2177, [%r23+44];
	// begin inline asm
	dp4a.s32.s32 %r2175, %r2176, %r2177, %r2047;
	// end inline asm
	ld.shared.u32 	%r2180, [%r2516+528];
	ld.shared.u32 	%r2181, [%r23+32];
	// begin inline asm
	dp4a.s32.s32 %r2179, %r2180, %r2181, %r2051;
	// end inline asm
	ld.shared.u32 	%r2184, [%r2516+528];
	ld.shared.u32 	%r2185, [%r23+36];
	// begin inline asm
	dp4a.s32.s32 %r2183, %r2184, %r2185, %r2055;
	// end inline asm
	ld.shared.u32 	%r2188, [%r2516+528];
	ld.shared.u32 	%r2189, [%r23+40];
	// begin inline asm
	dp4a.s32.s32 %r2187, %r2188, %r2189, %r2059;
	// end inline asm
	ld.shared.u32 	%r2192, [%r2516+528];
	ld.shared.u32 	%r2193, [%r23+44];
	// begin inline asm
	dp4a.s32.s32 %r2191, %r2192, %r2193, %r2063;
	// end inline asm
	ld.shared.u32 	%r2196, [%r2516+568];
	ld.shared.u32 	%r2197, [%r23+32];
	// begin inline asm
	dp4a.s32.s32 %r2195, %r2196, %r2197, %r2067;
	// end inline asm
	ld.shared.u32 	%r2200, [%r2516+568];
	ld.shared.u32 	%r2201, [%r23+36];
	// begin inline asm
	dp4a.s32.s32 %r2199, %r2200, %r2201, %r2071;
	// end inline asm
	ld.shared.u32 	%r2204, [%r2516+568];
	ld.shared.u32 	%r2205, [%r23+40];
	// begin inline asm
	dp4a.s32.s32 %r2203, %r2204, %r2205, %r2075;
	// end inline asm
	ld.shared.u32 	%r2208, [%r2516+568];
	ld.shared.u32 	%r2209, [%r23+44];
	// begin inline asm
	dp4a.s32.s32 %r2207, %r2208, %r2209, %r2079;
	// end inline asm
	ld.shared.u32 	%r2212, [%r2516+608];
	ld.shared.u32 	%r2213, [%r23+32];
	// begin inline asm
	dp4a.s32.s32 %r2211, %r2212, %r2213, %r2083;
	// end inline asm
	ld.shared.u32 	%r2216, [%r2516+608];
	ld.shared.u32 	%r2217, [%r23+36];
	// begin inline asm
	dp4a.s32.s32 %r2215, %r2216, %r2217, %r2087;
	// end inline asm
	ld.shared.u32 	%r2220, [%r2516+608];
	ld.shared.u32 	%r2221, [%r23+40];
	// begin inline asm
	dp4a.s32.s32 %r2219, %r2220, %r2221, %r2091;
	// end inline asm
	ld.shared.u32 	%r2224, [%r2516+608];
	ld.shared.u32 	%r2225, [%r23+44];
	// begin inline asm
	dp4a.s32.s32 %r2223, %r2224, %r2225, %r2095;
	// end inline asm
	ld.shared.u32 	%r2228, [%r2516+648];
	ld.shared.u32 	%r2229, [%r23+32];
	// begin inline asm
	dp4a.s32.s32 %r2227, %r2228, %r2229, %r2099;
	// end inline asm
	ld.shared.u32 	%r2232, [%r2516+648];
	ld.shared.u32 	%r2233, [%r23+36];
	// begin inline asm
	dp4a.s32.s32 %r2231, %r2232, %r2233, %r2103;
	// end inline asm
	ld.shared.u32 	%r2236, [%r2516+648];
	ld.shared.u32 	%r2237, [%r23+40];
	// begin inline asm
	dp4a.s32.s32 %r2235, %r2236, %r2237, %r2107;
	// end inline asm
	ld.shared.u32 	%r2240, [%r2516+648];
	ld.shared.u32 	%r2241, [%r23+44];
	// begin inline asm
	dp4a.s32.s32 %r2239, %r2240, %r2241, %r2111;
	// end inline asm
	ld.shared.u32 	%r2244, [%r2516+688];
	ld.shared.u32 	%r2245, [%r23+32];
	// begin inline asm
	dp4a.s32.s32 %r2243, %r2244, %r2245, %r2115;
	// end inline asm
	ld.shared.u32 	%r2248, [%r2516+688];
	ld.shared.u32 	%r2249, [%r23+36];
	// begin inline asm
	dp4a.s32.s32 %r2247, %r2248, %r2249, %r2119;
	// end inline asm
	ld.shared.u32 	%r2252, [%r2516+688];
	ld.shared.u32 	%r2253, [%r23+40];
	// begin inline asm
	dp4a.s32.s32 %r2251, %r2252, %r2253, %r2123;
	// end inline asm
	ld.shared.u32 	%r2256, [%r2516+688];
	ld.shared.u32 	%r2257, [%r23+44];
	// begin inline asm
	dp4a.s32.s32 %r2255, %r2256, %r2257, %r2127;
	// end inline asm
	ld.shared.u32 	%r2260, [%r2516+448];
	ld.shared.u32 	%r2261, [%r23+80];
	// begin inline asm
	dp4a.s32.s32 %r2259, %r2260, %r2261, %r2131;
	// end inline asm
	ld.shared.u32 	%r2264, [%r2516+448];
	ld.shared.u32 	%r2265, [%r23+84];
	// begin inline asm
	dp4a.s32.s32 %r2263, %r2264, %r2265, %r2135;
	// end inline asm
	ld.shared.u32 	%r2268, [%r2516+448];
	ld.shared.u32 	%r2269, [%r23+88];
	// begin inline asm
	dp4a.s32.s32 %r2267, %r2268, %r2269, %r2139;
	// end inline asm
	ld.shared.u32 	%r2272, [%r2516+448];
	ld.shared.u32 	%r2273, [%r23+92];
	// begin inline asm
	dp4a.s32.s32 %r2271, %r2272, %r2273, %r2143;
	// end inline asm
	ld.shared.u32 	%r2276, [%r2516+488];
	ld.shared.u32 	%r2277, [%r23+80];
	// begin inline asm
	dp4a.s32.s32 %r2275, %r2276, %r2277, %r2147;
	// end inline asm
	ld.shared.u32 	%r2280, [%r2516+488];
	ld.shared.u32 	%r2281, [%r23+84];
	// begin inline asm
	dp4a.s32.s32 %r2279, %r2280, %r2281, %r2151;
	// end inline asm
	ld.shared.u32 	%r2284, [%r2516+488];
	ld.shared.u32 	%r2285, [%r23+88];
	// begin inline asm
	dp4a.s32.s32 %r2283, %r2284, %r2285, %r2155;
	// end inline asm
	ld.shared.u32 	%r2288, [%r2516+488];
	ld.shared.u32 	%r2289, [%r23+92];
	// begin inline asm
	dp4a.s32.s32 %r2287, %r2288, %r2289, %r2159;
	// end inline asm
	ld.shared.u32 	%r2292, [%r2516+528];
	ld.shared.u32 	%r2293, [%r23+80];
	// begin inline asm
	dp4a.s32.s32 %r2291, %r2292, %r2293, %r2163;
	// end inline asm
	ld.shared.u32 	%r2296, [%r2516+528];
	ld.shared.u32 	%r2297, [%r23+84];
	// begin inline asm
	dp4a.s32.s32 %r2295, %r2296, %r2297, %r2167;
	// end inline asm
	ld.shared.u32 	%r2300, [%r2516+528];
	ld.shared.u32 	%r2301, [%r23+88];
	// begin inline asm
	dp4a.s32.s32 %r2299, %r2300, %r2301, %r2171;
	// end inline asm
	ld.shared.u32 	%r2304, [%r2516+528];
	ld.shared.u32 	%r2305, [%r23+92];
	// begin inline asm
	dp4a.s32.s32 %r2303, %r2304, %r2305, %r2175;
	// end inline asm
	ld.shared.u32 	%r2308, [%r2516+568];
	ld.shared.u32 	%r2309, [%r23+80];
	// begin inline asm
	dp4a.s32.s32 %r2307, %r2308, %r2309, %r2179;
	// end inline asm
	ld.shared.u32 	%r2312, [%r2516+568];
	ld.shared.u32 	%r2313, [%r23+84];
	// begin inline asm
	dp4a.s32.s32 %r2311, %r2312, %r2313, %r2183;
	// end inline asm
	ld.shared.u32 	%r2316, [%r2516+568];
	ld.shared.u32 	%r2317, [%r23+88];
	// begin inline asm
	dp4a.s32.s32 %r2315, %r2316, %r2317, %r2187;
	// end inline asm
	ld.shared.u32 	%r2320, [%r2516+568];
	ld.shared.u32 	%r2321, [%r23+92];
	// begin inline asm
	dp4a.s32.s32 %r2319, %r2320, %r2321, %r2191;
	// end inline asm
	ld.shared.u32 	%r2324, [%r2516+608];
	ld.shared.u32 	%r2325, [%r23+80];
	// begin inline asm
	dp4a.s32.s32 %r2323, %r2324, %r2325, %r2195;
	// end inline asm
	ld.shared.u32 	%r2328, [%r2516+608];
	ld.shared.u32 	%r2329, [%r23+84];
	// begin inline asm
	dp4a.s32.s32 %r2327, %r2328, %r2329, %r2199;
	// end inline asm
	ld.shared.u32 	%r2332, [%r2516+608];
	ld.shared.u32 	%r2333, [%r23+88];
	// begin inline asm
	dp4a.s32.s32 %r2331, %r2332, %r2333, %r2203;
	// end inline asm
	ld.shared.u32 	%r2336, [%r2516+608];
	ld.shared.u32 	%r2337, [%r23+92];
	// begin inline asm
	dp4a.s32.s32 %r2335, %r2336, %r2337, %r2207;
	// end inline asm
	ld.shared.u32 	%r2340, [%r2516+648];
	ld.shared.u32 	%r2341, [%r23+80];
	// begin inline asm
	dp4a.s32.s32 %r2339, %r2340, %r2341, %r2211;
	// end inline asm
	ld.shared.u32 	%r2344, [%r2516+648];
	ld.shared.u32 	%r2345, [%r23+84];
	// begin inline asm
	dp4a.s32.s32 %r2343, %r2344, %r2345, %r2215;
	// end inline asm
	ld.shared.u32 	%r2348, [%r2516+648];
	ld.shared.u32 	%r2349, [%r23+88];
	// begin inline asm
	dp4a.s32.s32 %r2347, %r2348, %r2349, %r2219;
	// end inline asm
	ld.shared.u32 	%r2352, [%r2516+648];
	ld.shared.u32 	%r2353, [%r23+92];
	// begin inline asm
	dp4a.s32.s32 %r2351, %r2352, %r2353, %r2223;
	// end inline asm
	ld.shared.u32 	%r2356, [%r2516+688];
	ld.shared.u32 	%r2357, [%r23+80];
	// begin inline asm
	dp4a.s32.s32 %r2355, %r2356, %r2357, %r2227;
	// end inline asm
	ld.shared.u32 	%r2360, [%r2516+688];
	ld.shared.u32 	%r2361, [%r23+84];
	// begin inline asm
	dp4a.s32.s32 %r2359, %r2360, %r2361, %r2231;
	// end inline asm
	ld.shared.u32 	%r2364, [%r2516+688];
	ld.shared.u32 	%r2365, [%r23+88];
	// begin inline asm
	dp4a.s32.s32 %r2363, %r2364, %r2365, %r2235;
	// end inline asm
	ld.shared.u32 	%r2368, [%r2516+688];
	ld.shared.u32 	%r2369, [%r23+92];
	// begin inline asm
	dp4a.s32.s32 %r2367, %r2368, %r2369, %r2239;
	// end inline asm
	ld.shared.u32 	%r2372, [%r2516+728];
	ld.shared.u32 	%r2373, [%r23+80];
	// begin inline asm
	dp4a.s32.s32 %r2371, %r2372, %r2373, %r2243;
	// end inline asm
	ld.shared.u32 	%r2376, [%r2516+728];
	ld.shared.u32 	%r2377, [%r23+84];
	// begin inline asm
	dp4a.s32.s32 %r2375, %r2376, %r2377, %r2247;
	// end inline asm
	ld.shared.u32 	%r2380, [%r2516+728];
	ld.shared.u32 	%r2381, [%r23+88];
	// begin inline asm
	dp4a.s32.s32 %r2379, %r2380, %r2381, %r2251;
	// end inline asm
	ld.shared.u32 	%r2384, [%r2516+728];
	ld.shared.u32 	%r2385, [%r23+92];
	// begin inline asm
	dp4a.s32.s32 %r2383, %r2384, %r2385, %r2255;
	// end inline asm
	ld.shared.u32 	%r2388, [%r2516+488];
	ld.shared.u32 	%r2389, [%r23+128];
	// begin inline asm
	dp4a.s32.s32 %r2387, %r2388, %r2389, %r2259;
	// end inline asm
	ld.shared.u32 	%r2392, [%r2516+488];
	ld.shared.u32 	%r2393, [%r23+132];
	// begin inline asm
	dp4a.s32.s32 %r2391, %r2392, %r2393, %r2263;
	// end inline asm
	ld.shared.u32 	%r2396, [%r2516+488];
	ld.shared.u32 	%r2397, [%r23+136];
	// begin inline asm
	dp4a.s32.s32 %r2395, %r2396, %r2397, %r2267;
	// end inline asm
	ld.shared.u32 	%r2400, [%r2516+488];
	ld.shared.u32 	%r2401, [%r23+140];
	// begin inline asm
	dp4a.s32.s32 %r2399, %r2400, %r2401, %r2271;
	// end inline asm
	ld.shared.u32 	%r2404, [%r2516+528];
	ld.shared.u32 	%r2405, [%r23+128];
	// begin inline asm
	dp4a.s32.s32 %r2403, %r2404, %r2405, %r2275;
	// end inline asm
	ld.shared.u32 	%r2408, [%r2516+528];
	ld.shared.u32 	%r2409, [%r23+132];
	// begin inline asm
	dp4a.s32.s32 %r2407, %r2408, %r2409, %r2279;
	// end inline asm
	ld.shared.u32 	%r2412, [%r2516+528];
	ld.shared.u32 	%r2413, [%r23+136];
	// begin inline asm
	dp4a.s32.s32 %r2411, %r2412, %r2413, %r2283;
	// end inline asm
	ld.shared.u32 	%r2416, [%r2516+528];
	ld.shared.u32 	%r2417, [%r23+140];
	// begin inline asm
	dp4a.s32.s32 %r2415, %r2416, %r2417, %r2287;
	// end inline asm
	ld.shared.u32 	%r2420, [%r2516+568];
	ld.shared.u32 	%r2421, [%r23+128];
	// begin inline asm
	dp4a.s32.s32 %r2419, %r2420, %r2421, %r2291;
	// end inline asm
	ld.shared.u32 	%r2424, [%r2516+568];
	ld.shared.u32 	%r2425, [%r23+132];
	// begin inline asm
	dp4a.s32.s32 %r2423, %r2424, %r2425, %r2295;
	// end inline asm
	ld.shared.u32 	%r2428, [%r2516+568];
	ld.shared.u32 	%r2429, [%r23+136];
	// begin inline asm
	dp4a.s32.s32 %r2427, %r2428, %r2429, %r2299;
	// end inline asm
	ld.shared.u32 	%r2432, [%r2516+568];
	ld.shared.u32 	%r2433, [%r23+140];
	// begin inline asm
	dp4a.s32.s32 %r2431, %r2432, %r2433, %r2303;
	// end inline asm
	ld.shared.u32 	%r2436, [%r2516+608];
	ld.shared.u32 	%r2437, [%r23+128];
	// begin inline asm
	dp4a.s32.s32 %r2435, %r2436, %r2437, %r2307;
	// end inline asm
	ld.shared.u32 	%r2440, [%r2516+608];
	ld.shared.u32 	%r2441, [%r23+132];
	// begin inline asm
	dp4a.s32.s32 %r2439, %r2440, %r2441, %r2311;
	// end inline asm
	ld.shared.u32 	%r2444, [%r2516+608];
	ld.shared.u32 	%r2445, [%r23+136];
	// begin inline asm
	dp4a.s32.s32 %r2443, %r2444, %r2445, %r2315;
	// end inline asm
	ld.shared.u32 	%r2448, [%r2516+608];
	ld.shared.u32 	%r2449, [%r23+140];
	// begin inline asm
	dp4a.s32.s32 %r2447, %r2448, %r2449, %r2319;
	// end inline asm
	ld.shared.u32 	%r2452, [%r2516+648];
	ld.shared.u32 	%r2453, [%r23+128];
	// begin inline asm
	dp4a.s32.s32 %r2451, %r2452, %r2453, %r2323;
	// end inline asm
	ld.shared.u32 	%r2456, [%r2516+648];
	ld.shared.u32 	%r2457, [%r23+132];
	// begin inline asm
	dp4a.s32.s32 %r2455, %r2456, %r2457, %r2327;
	// end inline asm
	ld.shared.u32 	%r2460, [%r2516+648];
	ld.shared.u32 	%r2461, [%r23+136];
	// begin inline asm
	dp4a.s32.s32 %r2459, %r2460, %r2461, %r2331;
	// end inline asm
	ld.shared.u32 	%r2464, [%r2516+648];
	ld.shared.u32 	%r2465, [%r23+140];
	// begin inline asm
	dp4a.s32.s32 %r2463, %r2464, %r2465, %r2335;
	// end inline asm
	ld.shared.u32 	%r2468, [%r2516+688];
	ld.shared.u32 	%r2469, [%r23+128];
	// begin inline asm
	dp4a.s32.s32 %r2467, %r2468, %r2469, %r2339;
	// end inline asm
	ld.shared.u32 	%r2472, [%r2516+688];
	ld.shared.u32 	%r2473, [%r23+132];
	// begin inline asm
	dp4a.s32.s32 %r2471, %r2472, %r2473, %r2343;
	// end inline asm
	ld.shared.u32 	%r2476, [%r2516+688];
	ld.shared.u32 	%r2477, [%r23+136];
	// begin inline asm
	dp4a.s32.s32 %r2475, %r2476, %r2477, %r2347;
	// end inline asm
	ld.shared.u32 	%r2480, [%r2516+688];
	ld.shared.u32 	%r2481, [%r23+140];
	// begin inline asm
	dp4a.s32.s32 %r2479, %r2480, %r2481, %r2351;
	// end inline asm
	ld.shared.u32 	%r2484, [%r2516+728];
	ld.shared.u32 	%r2485, [%r23+128];
	// begin inline asm
	dp4a.s32.s32 %r2483, %r2484, %r2485, %r2355;
	// end inline asm
	ld.shared.u32 	%r2488, [%r2516+728];
	ld.shared.u32 	%r2489, [%r23+132];
	// begin inline asm
	dp4a.s32.s32 %r2487, %r2488, %r2489, %r2359;
	// end inline asm
	ld.shared.u32 	%r2492, [%r2516+728];
	ld.shared.u32 	%r2493, [%r23+136];
	// begin inline asm
	dp4a.s32.s32 %r2491, %r2492, %r2493, %r2363;
	// end inline asm
	ld.shared.u32 	%r2496, [%r2516+728];
	ld.shared.u32 	%r2497, [%r23+140];
	// begin inline asm
	dp4a.s32.s32 %r2495, %r2496, %r2497, %r2367;
	// end inline asm
	ld.shared.u32 	%r2500, [%r2516+768];
	ld.shared.u32 	%r2501, [%r23+128];
	// begin inline asm
	dp4a.s32.s32 %r2499, %r2500, %r2501, %r2371;
	// end inline asm
	ld.shared.u32 	%r2504, [%r2516+768];
	ld.shared.u32 	%r2505, [%r23+132];
	// begin inline asm
	dp4a.s32.s32 %r2503, %r2504, %r2505, %r2375;
	// end inline asm
	ld.shared.u32 	%r2508, [%r2516+768];
	ld.shared.u32 	%r2509, [%r23+136];
	// begin inline asm
	dp4a.s32.s32 %r2507, %r2508, %r2509, %r2379;
	// end inline asm
	ld.shared.u32 	%r2512, [%r2516+768];
	ld.shared.u32 	%r2513, [%r23+140];
	// begin inline asm
	dp4a.s32.s32 %r2511, %r2512, %r2513, %r2383;
	// end inline asm
	shl.b32 	%r2517, %r1, 2;
	mad.lo.s32 	%r2518, %r1, 12544, %r13;
	add.s32 	%r2519, %r2518, %r14;
	mad.lo.s32 	%r2520, %r125, 1792, %r2519;
	shl.b32 	%r2521, %r12, 5;
	add.s32 	%r2522, %r2520, %r2521;
	cvt.s64.s32 	%rd75, %r2387;
	mad.lo.s64 	%rd76, %rd75, 71455478382592, 1073741824;
	shr.u64 	%rd77, %rd76, 31;
	cvt.u32.u64 	%r2523, %rd77;
	mul.wide.u32 	%rd78, %r2517, 4;
	add.s64 	%rd79, %rd73, %rd78;
	ld.global.nc.u32 	%r2524, [%rd79];
	add.s32 	%r2525, %r2524, %r2523;
	max.s32 	%r2526, %r2525, 0;
	mul.wide.u32 	%rd80, %r2526, 1346499769;
	add.s64 	%rd81, %rd80, 4503599627370496;
	shr.u64 	%rd82, %rd81, 53;
	cvt.u32.u64 	%r2527, %rd82;
	min.u32 	%r2528, %r2527, 127;
	cvt.u64.u32 	%rd83, %r2522;
	add.s64 	%rd84, %rd74, %rd83;
	st.global.u8 	[%rd84], %r2528;
	cvt.s64.s32 	%rd85, %r2391;
	mad.lo.s64 	%rd86, %rd85, 71455478382592, 1073741824;
	shr.u64 	%rd87, %rd86, 31;
	cvt.u32.u64 	%r2529, %rd87;
	ld.global.nc.u32 	%r2530, [%rd79+4];
	add.s32 	%r2531, %r2530, %r2529;
	max.s32 	%r2532, %r2531, 0;
	mul.wide.u32 	%rd88, %r2532, 1346499769;
	add.s64 	%rd89, %rd88, 4503599627370496;
	shr.u64 	%rd90, %rd89, 53;
	cvt.u32.u64 	%r2533, %rd90;
	min.u32 	%r2534, %r2533, 127;
	st.global.u8 	[%rd84+1], %r2534;
	cvt.s64.s32 	%rd91, %r2395;
	mad.lo.s64 	%rd92, %rd91, 71455478382592, 1073741824;
	shr.u64 	%rd93, %rd92, 31;
	cvt.u32.u64 	%r2535, %rd93;
	ld.global.nc.u32 	%r2536, [%rd79+8];
	add.s32 	%r2537, %r2536, %r2535;
	max.s32 	%r2538, %r2537, 0;
	mul.wide.u32 	%rd94, %r2538, 1346499769;
	add.s64 	%rd95, %rd94, 4503599627370496;
	shr.u64 	%rd96, %rd95, 53;
	cvt.u32.u64 	%r2539, %rd96;
	min.u32 	%r2540, %r2539, 127;
	st.global.u8 	[%rd84+2], %r2540;
	cvt.s64.s32 	%rd97, %r2399;
	mad.lo.s64 	%rd98, %rd97, 71455478382592, 1073741824;
	shr.u64 	%rd99, %rd98, 31;
	cvt.u32.u64 	%r2541, %rd99;
	ld.global.nc.u32 	%r2542, [%rd79+12];
	add.s32 	%r2543, %r2542, %r2541;
	max.s32 	%r2544, %r2543, 0;
	mul.wide.u32 	%rd100, %r2544, 1346499769;
	add.s64 	%rd101, %rd100, 4503599627370496;
	shr.u64 	%rd102, %rd101, 53;
	cvt.u32.u64 	%r2545, %rd102;
	min.u32 	%r2546, %r2545, 127;
	st.global.u8 	[%rd84+3], %r2546;
	cvt.s64.s32 	%rd103, %r2403;
	mad.lo.s64 	%rd104, %rd103, 71455478382592, 1073741824;
	shr.u64 	%rd105, %rd104, 31;
	cvt.u32.u64 	%r2547, %rd105;
	add.s32 	%r2548, %r2524, %r2547;
	max.s32 	%r2549, %r2548, 0;
	mul.wide.u32 	%rd106, %r2549, 1346499769;
	add.s64 	%rd107, %rd106, 4503599627370496;
	shr.u64 	%rd108, %rd107, 53;
	cvt.u32.u64 	%r2550, %rd108;
	min.u32 	%r2551, %r2550, 127;
	st.global.u8 	[%rd84+224], %r2551;
	cvt.s64.s32 	%rd109, %r2407;
	mad.lo.s64 	%rd110, %rd109, 71455478382592, 1073741824;
	shr.u64 	%rd111, %rd110, 31;
	cvt.u32.u64 	%r2552, %rd111;
	add.s32 	%r2553, %r2530, %r2552;
	max.s32 	%r2554, %r2553, 0;
	mul.wide.u32 	%rd112, %r2554, 1346499769;
	add.s64 	%rd113, %rd112, 4503599627370496;
	shr.u64 	%rd114, %rd113, 53;
	cvt.u32.u64 	%r2555, %rd114;
	min.u32 	%r2556, %r2555, 127;
	st.global.u8 	[%rd84+225], %r2556;
	cvt.s64.s32 	%rd115, %r2411;
	mad.lo.s64 	%rd116, %rd115, 71455478382592, 1073741824;
	shr.u64 	%rd117, %rd116, 31;
	cvt.u32.u64 	%r2557, %rd117;
	add.s32 	%r2558, %r2536, %r2557;
	max.s32 	%r2559, %r2558, 0;
	mul.wide.u32 	%rd118, %r2559, 1346499769;
	add.s64 	%rd119, %rd118, 4503599627370496;
	shr.u64 	%rd120, %rd119, 53;
	cvt.u32.u64 	%r2560, %rd120;
	min.u32 	%r2561, %r2560, 127;
	st.global.u8 	[%rd84+226], %r2561;
	cvt.s64.s32 	%rd121, %r2415;
	mad.lo.s64 	%rd122, %rd121, 71455478382592, 1073741824;
	shr.u64 	%rd123, %rd122, 31;
	cvt.u32.u64 	%r2562, %rd123;
	add.s32 	%r2563, %r2542, %r2562;
	max.s32 	%r2564, %r2563, 0;
	mul.wide.u32 	%rd124, %r2564, 1346499769;
	add.s64 	%rd125, %rd124, 4503599627370496;
	shr.u64 	%rd126, %rd125, 53;
	cvt.u32.u64 	%r2565, %rd126;
	min.u32 	%r2566, %r2565, 127;
	st.global.u8 	[%rd84+227], %r2566;
	cvt.s64.s32 	%rd127, %r2419;
	mad.lo.s64 	%rd128, %rd127, 71455478382592, 1073741824;
	shr.u64 	%rd129, %rd128, 31;
	cvt.u32.u64 	%r2567, %rd129;
	add.s32 	%r2568, %r2524, %r2567;
	max.s32 	%r2569, %r2568, 0;
	mul.wide.u32 	%rd130, %r2569, 1346499769;
	add.s64 	%rd131, %rd130, 4503599627370496;
	shr.u64 	%rd132, %rd131, 53;
	cvt.u32.u64 	%r2570, %rd132;
	min.u32 	%r2571, %r2570, 127;
	st.global.u8 	[%rd84+448], %r2571;
	cvt.s64.s32 	%rd133, %r2423;
	mad.lo.s64 	%rd134, %rd133, 71455478382592, 1073741824;
	shr.u64 	%rd135, %rd134, 31;
	cvt.u32.u64 	%r2572, %rd135;
	add.s32 	%r2573, %r2530, %r2572;
	max.s32 	%r2574, %r2573, 0;
	mul.wide.u32 	%rd136, %r2574, 1346499769;
	add.s64 	%rd137, %rd136, 4503599627370496;
	shr.u64 	%rd138, %rd137, 53;
	cvt.u32.u64 	%r2575, %rd138;
	min.u32 	%r2576, %r2575, 127;
	st.global.u8 	[%rd84+449], %r2576;
	cvt.s64.s32 	%rd139, %r2427;
	mad.lo.s64 	%rd140, %rd139, 71455478382592, 1073741824;
	shr.u64 	%rd141, %rd140, 31;
	cvt.u32.u64 	%r2577, %rd141;
	add.s32 	%r2578, %r2536, %r2577;
	max.s32 	%r2579, %r2578, 0;
	mul.wide.u32 	%rd142, %r2579, 1346499769;
	add.s64 	%rd143, %rd142, 4503599627370496;
	shr.u64 	%rd144, %rd143, 53;
	cvt.u32.u64 	%r2580, %rd144;
	min.u32 	%r2581, %r2580, 127;
	st.global.u8 	[%rd84+450], %r2581;
	cvt.s64.s32 	%rd145, %r2431;
	mad.lo.s64 	%rd146, %rd145, 71455478382592, 1073741824;
	shr.u64 	%rd147, %rd146, 31;
	cvt.u32.u64 	%r2582, %rd147;
	add.s32 	%r2583, %r2542, %r2582;
	max.s32 	%r2584, %r2583, 0;
	mul.wide.u32 	%rd148, %r2584, 1346499769;
	add.s64 	%rd149, %rd148, 4503599627370496;
	shr.u64 	%rd150, %rd149, 53;
	cvt.u32.u64 	%r2585, %rd150;
	min.u32 	%r2586, %r2585, 127;
	st.global.u8 	[%rd84+451], %r2586;
	cvt.s64.s32 	%rd151, %r2435;
	mad.lo.s64 	%rd152, %rd151, 71455478382592, 1073741824;
	shr.u64 	%rd153, %rd152, 31;
	cvt.u32.u64 	%r2587, %rd153;
	add.s32 	%r2588, %r2524, %r2587;
	max.s32 	%r2589, %r2588, 0;
	mul.wide.u32 	%rd154, %r2589, 1346499769;
	add.s64 	%rd155, %rd154, 4503599627370496;
	shr.u64 	%rd156, %rd155, 53;
	cvt.u32.u64 	%r2590, %rd156;
	min.u32 	%r2591, %r2590, 127;
	st.global.u8 	[%rd84+672], %r2591;
	cvt.s64.s32 	%rd157, %r2439;
	mad.lo.s64 	%rd158, %rd157, 71455478382592, 1073741824;
	shr.u64 	%rd159, %rd158, 31;
	cvt.u32.u64 	%r2592, %rd159;
	add.s32 	%r2593, %r2530, %r2592;
	max.s32 	%r2594, %r2593, 0;
	mul.wide.u32 	%rd160, %r2594, 1346499769;
	add.s64 	%rd161, %rd160, 4503599627370496;
	shr.u64 	%rd162, %rd161, 53;
	cvt.u32.u64 	%r2595, %rd162;
	min.u32 	%r2596, %r2595, 127;
	st.global.u8 	[%rd84+673], %r2596;
	cvt.s64.s32 	%rd163, %r2443;
	mad.lo.s64 	%rd164, %rd163, 71455478382592, 1073741824;
	shr.u64 	%rd165, %rd164, 31;
	cvt.u32.u64 	%r2597, %rd165;
	add.s32 	%r2598, %r2536, %r2597;
	max.s32 	%r2599, %r2598, 0;
	mul.wide.u32 	%rd166, %r2599, 1346499769;
	add.s64 	%rd167, %rd166, 4503599627370496;
	shr.u64 	%rd168, %rd167, 53;
	cvt.u32.u64 	%r2600, %rd168;
	min.u32 	%r2601, %r2600, 127;
	st.global.u8 	[%rd84+674], %r2601;
	cvt.s64.s32 	%rd169, %r2447;
	mad.lo.s64 	%rd170, %rd169, 71455478382592, 1073741824;
	shr.u64 	%rd171, %rd170, 31;
	cvt.u32.u64 	%r2602, %rd171;
	add.s32 	%r2603, %r2542, %r2602;
	max.s32 	%r2604, %r2603, 0;
	mul.wide.u32 	%rd172, %r2604, 1346499769;
	add.s64 	%rd173, %rd172, 4503599627370496;
	shr.u64 	%rd174, %rd173, 53;
	cvt.u32.u64 	%r2605, %rd174;
	min.u32 	%r2606, %r2605, 127;
	st.global.u8 	[%rd84+675], %r2606;
	cvt.s64.s32 	%rd175, %r2451;
	mad.lo.s64 	%rd176, %rd175, 71455478382592, 1073741824;
	shr.u64 	%rd177, %rd176, 31;
	cvt.u32.u64 	%r2607, %rd177;
	add.s32 	%r2608, %r2524, %r2607;
	max.s32 	%r2609, %r2608, 0;
	mul.wide.u32 	%rd178, %r2609, 1346499769;
	add.s64 	%rd179, %rd178, 4503599627370496;
	shr.u64 	%rd180, %rd179, 53;
	cvt.u32.u64 	%r2610, %rd180;
	min.u32 	%r2611, %r2610, 127;
	st.global.u8 	[%rd84+896], %r2611;
	cvt.s64.s32 	%rd181, %r2455;
	mad.lo.s64 	%rd182, %rd181, 71455478382592, 1073741824;
	shr.u64 	%rd183, %rd182, 31;
	cvt.u32.u64 	%r2612, %rd183;
	add.s32 	%r2613, %r2530, %r2612;
	max.s32 	%r2614, %r2613, 0;
	mul.wide.u32 	%rd184, %r2614, 1346499769;
	add.s64 	%rd185, %rd184, 4503599627370496;
	shr.u64 	%rd186, %rd185, 53;
	cvt.u32.u64 	%r2615, %rd186;
	min.u32 	%r2616, %r2615, 127;
	st.global.u8 	[%rd84+897], %r2616;
	cvt.s64.s32 	%rd187, %r2459;
	mad.lo.s64 	%rd188, %rd187, 71455478382592, 1073741824;
	shr.u64 	%rd189, %rd188, 31;
	cvt.u32.u64 	%r2617, %rd189;
	add.s32 	%r2618, %r2536, %r2617;
	max.s32 	%r2619, %r2618, 0;
	mul.wide.u32 	%rd190, %r2619, 1346499769;
	add.s64 	%rd191, %rd190, 4503599627370496;
	shr.u64 	%rd192, %rd191, 53;
	cvt.u32.u64 	%r2620, %rd192;
	min.u32 	%r2621, %r2620, 127;
	st.global.u8 	[%rd84+898], %r2621;
	cvt.s64.s32 	%rd193, %r2463;
	mad.lo.s64 	%rd194, %rd193, 71455478382592, 1073741824;
	shr.u64 	%rd195, %rd194, 31;
	cvt.u32.u64 	%r2622, %rd195;
	add.s32 	%r2623, %r2542, %r2622;
	max.s32 	%r2624, %r2623, 0;
	mul.wide.u32 	%rd196, %r2624, 1346499769;
	add.s64 	%rd197, %rd196, 4503599627370496;
	shr.u64 	%rd198, %rd197, 53;
	cvt.u32.u64 	%r2625, %rd198;
	min.u32 	%r2626, %r2625, 127;
	st.global.u8 	[%rd84+899], %r2626;
	cvt.s64.s32 	%rd199, %r2467;
	mad.lo.s64 	%rd200, %rd199, 71455478382592, 1073741824;
	shr.u64 	%rd201, %rd200, 31;
	cvt.u32.u64 	%r2627, %rd201;
	add.s32 	%r2628, %r2524, %r2627;
	max.s32 	%r2629, %r2628, 0;
	mul.wide.u32 	%rd202, %r2629, 1346499769;
	add.s64 	%rd203, %rd202, 4503599627370496;
	shr.u64 	%rd204, %rd203, 53;
	cvt.u32.u64 	%r2630, %rd204;
	min.u32 	%r2631, %r2630, 127;
	st.global.u8 	[%rd84+1120], %r2631;
	cvt.s64.s32 	%rd205, %r2471;
	mad.lo.s64 	%rd206, %rd205, 71455478382592, 1073741824;
	shr.u64 	%rd207, %rd206, 31;
	cvt.u32.u64 	%r2632, %rd207;
	add.s32 	%r2633, %r2530, %r2632;
	max.s32 	%r2634, %r2633, 0;
	mul.wide.u32 	%rd208, %r2634, 1346499769;
	add.s64 	%rd209, %rd208, 4503599627370496;
	shr.u64 	%rd210, %rd209, 53;
	cvt.u32.u64 	%r2635, %rd210;
	min.u32 	%r2636, %r2635, 127;
	st.global.u8 	[%rd84+1121], %r2636;
	cvt.s64.s32 	%rd211, %r2475;
	mad.lo.s64 	%rd212, %rd211, 71455478382592, 1073741824;
	shr.u64 	%rd213, %rd212, 31;
	cvt.u32.u64 	%r2637, %rd213;
	add.s32 	%r2638, %r2536, %r2637;
	max.s32 	%r2639, %r2638, 0;
	mul.wide.u32 	%rd214, %r2639, 1346499769;
	add.s64 	%rd215, %rd214, 4503599627370496;
	shr.u64 	%rd216, %rd215, 53;
	cvt.u32.u64 	%r2640, %rd216;
	min.u32 	%r2641, %r2640, 127;
	st.global.u8 	[%rd84+1122], %r2641;
	cvt.s64.s32 	%rd217, %r2479;
	mad.lo.s64 	%rd218, %rd217, 71455478382592, 1073741824;
	shr.u64 	%rd219, %rd218, 31;
	cvt.u32.u64 	%r2642, %rd219;
	add.s32 	%r2643, %r2542, %r2642;
	max.s32 	%r2644, %r2643, 0;
	mul.wide.u32 	%rd220, %r2644, 1346499769;
	add.s64 	%rd221, %rd220, 4503599627370496;
	shr.u64 	%rd222, %rd221, 53;
	cvt.u32.u64 	%r2645, %rd222;
	min.u32 	%r2646, %r2645, 127;
	st.global.u8 	[%rd84+1123], %r2646;
	cvt.s64.s32 	%rd223, %r2483;
	mad.lo.s64 	%rd224, %rd223, 71455478382592, 1073741824;
	shr.u64 	%rd225, %rd224, 31;
	cvt.u32.u64 	%r2647, %rd225;
	add.s32 	%r2648, %r2524, %r2647;
	max.s32 	%r2649, %r2648, 0;
	mul.wide.u32 	%rd226, %r2649, 1346499769;
	add.s64 	%rd227, %rd226, 4503599627370496;
	shr.u64 	%rd228, %rd227, 53;
	cvt.u32.u64 	%r2650, %rd228;
	min.u32 	%r2651, %r2650, 127;
	st.global.u8 	[%rd84+1344], %r2651;
	cvt.s64.s32 	%rd229, %r2487;
	mad.lo.s64 	%rd230, %rd229, 71455478382592, 1073741824;
	shr.u64 	%rd231, %rd230, 31;
	cvt.u32.u64 	%r2652, %rd231;
	add.s32 	%r2653, %r2530, %r2652;
	max.s32 	%r2654, %r2653, 0;
	mul.wide.u32 	%rd232, %r2654, 1346499769;
	add.s64 	%rd233, %rd232, 4503599627370496;
	shr.u64 	%rd234, %rd233, 53;
	cvt.u32.u64 	%r2655, %rd234;
	min.u32 	%r2656, %r2655, 127;
	st.global.u8 	[%rd84+1345], %r2656;
	cvt.s64.s32 	%rd235, %r2491;
	mad.lo.s64 	%rd236, %rd235, 71455478382592, 1073741824;
	shr.u64 	%rd237, %rd236, 31;
	cvt.u32.u64 	%r2657, %rd237;
	add.s32 	%r2658, %r2536, %r2657;
	max.s32 	%r2659, %r2658, 0;
	mul.wide.u32 	%rd238, %r2659, 1346499769;
	add.s64 	%rd239, %rd238, 4503599627370496;
	shr.u64 	%rd240, %rd239, 53;
	cvt.u32.u64 	%r2660, %rd240;
	min.u32 	%r2661, %r2660, 127;
	st.global.u8 	[%rd84+1346], %r2661;
	cvt.s64.s32 	%rd241, %r2495;
	mad.lo.s64 	%rd242, %rd241, 71455478382592, 1073741824;
	shr.u64 	%rd243, %rd242, 31;
	cvt.u32.u64 	%r2662, %rd243;
	add.s32 	%r2663, %r2542, %r2662;
	max.s32 	%r2664, %r2663, 0;
	mul.wide.u32 	%rd244, %r2664, 1346499769;
	add.s64 	%rd245, %rd244, 4503599627370496;
	shr.u64 	%rd246, %rd245, 53;
	cvt.u32.u64 	%r2665, %rd246;
	min.u32 	%r2666, %r2665, 127;
	st.global.u8 	[%rd84+1347], %r2666;
	cvt.s64.s32 	%rd247, %r2499;
	mad.lo.s64 	%rd248, %rd247, 71455478382592, 1073741824;
	shr.u64 	%rd249, %rd248, 31;
	cvt.u32.u64 	%r2667, %rd249;
	add.s32 	%r2668, %r2524, %r2667;
	max.s32 	%r2669, %r2668, 0;
	mul.wide.u32 	%rd250, %r2669, 1346499769;
	add.s64 	%rd251, %rd250, 4503599627370496;
	shr.u64 	%rd252, %rd251, 53;
	cvt.u32.u64 	%r2670, %rd252;
	min.u32 	%r2671, %r2670, 127;
	st.global.u8 	[%rd84+1568], %r2671;
	cvt.s64.s32 	%rd253, %r2503;
	mad.lo.s64 	%rd254, %rd253, 71455478382592, 1073741824;
	shr.u64 	%rd255, %rd254, 31;
	cvt.u32.u64 	%r2672, %rd255;
	add.s32 	%r2673, %r2530, %r2672;
	max.s32 	%r2674, %r2673, 0;
	mul.wide.u32 	%rd256, %r2674, 1346499769;
	add.s64 	%rd257, %rd256, 4503599627370496;
	shr.u64 	%rd258, %rd257, 53;
	cvt.u32.u64 	%r2675, %rd258;
	min.u32 	%r2676, %r2675, 127;
	st.global.u8 	[%rd84+1569], %r2676;
	cvt.s64.s32 	%rd259, %r2507;
	mad.lo.s64 	%rd260, %rd259, 71455478382592, 1073741824;
	shr.u64 	%rd261, %rd260, 31;
	cvt.u32.u64 	%r2677, %rd261;
	add.s32 	%r2678, %r2536, %r2677;
	max.s32 	%r2679, %r2678, 0;
	mul.wide.u32 	%rd262, %r2679, 1346499769;
	add.s64 	%rd263, %rd262, 4503599627370496;
	shr.u64 	%rd264, %rd263, 53;
	cvt.u32.u64 	%r2680, %rd264;
	min.u32 	%r2681, %r2680, 127;
	st.global.u8 	[%rd84+1570], %r2681;
	cvt.s64.s32 	%rd265, %r2511;
	mad.lo.s64 	%rd266, %rd265, 71455478382592, 1073741824;
	shr.u64 	%rd267, %rd266, 31;
	cvt.u32.u64 	%r2682, %rd267;
	add.s32 	%r2683, %r2542, %r2682;
	max.s32 	%r2684, %r2683, 0;
	mul.wide.u32 	%rd268, %r2684, 1346499769;
	add.s64 	%rd269, %rd268, 4503599627370496;
	shr.u64 	%rd270, %rd269, 53;
	cvt.u32.u64 	%r2685, %rd270;
	min.u32 	%r2686, %r2685, 127;
	st.global.u8 	[%rd84+1571], %r2686;
	ret;

}
	// .globl	fused_nn_conv2d_cast_fixed_point_multiply_add_cast_nn_relu_cast_fixed_point_mult_18399029763786111876__4_kernel0
.visible .entry fused_nn_conv2d_cast_fixed_point_multiply_add_cast_nn_relu_cast_fixed_point_mult_18399029763786111876__4_kernel0(
	.param .u64 .ptr .align 1 fused_nn_conv2d_cast_fixed_point_multiply_add_cast_nn_relu_cast_fixed_point_mult_18399029763786111876__4_kernel0_param_0,
	.param .u64 .ptr .align 1 fused_nn_conv2d_cast_fixed_point_multiply_add_cast_nn_relu_cast_fixed_point_mult_18399029763786111876__4_kernel0_param_1,
	.param .u64 .ptr .align 1 fused_nn_conv2d_cast_fixed_point_multiply_add_cast_nn_relu_cast_fixed_point_mult_18399029763786111876__4_kernel0_param_2,
	.param .u64 .ptr .align 1 fused_nn_conv2d_cast_fixed_point_multiply_add_cast_nn_relu_cast_fixed_point_mult_18399029763786111876__4_kernel0_param_3
)
{
	.reg .pred 	%p<25>;
	.reg .b16 	%rs<32>;
	.reg .b32 	%r<1562>;
	.reg .b64 	%rd<223>;
	// demoted variable
	.shared .align 4 .b8 _ZZ112fused_nn_conv2d_cast_fixed_point_multiply_add_cast_nn_relu_cast_fixed_point_mult_18399029763786111876__4_kernel0E15pad_data_shared[464];
	// demoted variable
	.shared .align 4 .b8 _ZZ112fused_nn_conv2d_cast_fixed_point_multiply_add_cast_nn_relu_cast_fixed_point_mult_18399029763786111876__4_kernel0E18placeholder_shared[1536];
	ld.param.u64 	%rd8, [fused_nn_conv2d_cast_fixed_point_multiply_add_cast_nn_relu_cast_fixed_point_mult_18399029763786111876__4_kernel0_param_1];
	cvta.to.global.u64 	%rd1, %rd8;
	mov.u32 	%r157, %tid.z;
	mov.u32 	%r158, %tid.x;
	mad.lo.s32 	%r159, %r157, 14, %r158;
	setp.lt.u32 	%p5, %r159, 116;
	setp.lt.u32 	%p6, %r157, 9;
	and.pred  	%p1, %p6, %p5;
	mov.u32 	%r2, %ctaid.x;
	cvt.u16.u32 	%rs2, %r159;
	and.b16  	%rs3, %rs2, 255;
	mul.lo.s16 	%rs4, %rs3, 27;
	shr.u16 	%rs5, %rs4, 8;
	sub.s16 	%rs6, %rs2, %rs5;
	and.b16  	%rs7, %rs6, 254;
	shr.u16 	%rs8, %rs7, 1;
	add.s16 	%rs9, %rs8, %rs5;
	shr.u16 	%rs10, %rs9, 4;
	mul.lo.s16 	%rs11, %rs10, 29;
	sub.s16 	%rs12, %rs2, %rs11;
	and.b16  	%rs13, %rs12, 255;
	setp.eq.s16 	%p7, %rs13, 0;
	mov.u32 	%r3, %ctaid.z;
	cvt.u32.u16 	%r160, %rs10;
	mul.lo.s32 	%r161, %r160, 100352;
	shl.b16 	%rs14, %rs12, 2;
	cvt.u32.u16 	%r162, %rs14;
	and.b32  	%r163, %r162, 252;
	shl.b32 	%r4, %r158, 2;
	mad.lo.s32 	%r164, %r157, 56, %r4;
	mov.u32 	%r165, _ZZ112fused_nn_conv2d_cast_fixed_point_multiply_add_cast_nn_relu_cast_fixed_point_mult_18399029763786111876__4_kernel0E15pad_data_shared;
	add.s32 	%r5, %r165, %r164;
	mov.u32 	%r6, %ctaid.y;
	mul.lo.s32 	%r166, %r6, 147456;
	shr.u32 	%r167, %r159, 2;
	and.b32  	%r168, %r164, 12;
	shl.b32 	%r169, %r158, 3;
	setp.eq.s32 	%p8, %r2, 0;
	or.pred  	%p2, %p8, %p7;
	setp.lt.u32 	%p9, %r159, 384;
	setp.lt.u32 	%p10, %r157, 28;
	and.pred  	%p3, %p9, %p10;
	mul.hi.u16 	%rs15, %rs2, -21845;
	shr.u16 	%rs16, %rs15, 3;
	mul.wide.u16 	%r170, %rs16, 4608;
	cvt.u16.u32 	%rs17, %r167;
	mul.hi.u16 	%rs18, %rs17, -21845;
	shr.u16 	%rs19, %rs18, 1;
	mul.lo.s16 	%rs20, %rs19, 3;
	sub.s16 	%rs21, %rs17, %rs20;
	shl.b16 	%rs22, %rs21, 4;
	cvt.u32.u16 	%r171, %rs22;
	mul.wide.u16 	%r172, %rs16, 48;
	or.b32  	%r173, %r168, %r171;
	add.s32 	%r174, %r173, %r172;
	mov.u32 	%r175, _ZZ112fused_nn_conv2d_cast_fixed_point_multiply_add_cast_nn_relu_cast_fixed_point_mult_18399029763786111876__4_kernel0E18placeholder_shared;
	add.s32 	%r7, %r175, %r174;
	setp.lt.u32 	%p11, %r159, 160;
	setp.lt.u32 	%p12, %r157, 12;
	and.pred  	%p4, %p11, %p12;
	add.s16 	%rs23, %rs2, 224;
	mul.hi.u16 	%rs24, %rs23, 5462;
	mul.wide.u16 	%r176, %rs24, 4608;
	add.s16 	%rs25, %rs17, 56;
	mul.hi.u16 	%rs26, %rs25, 21846;
	mul.lo.s16 	%rs27, %rs26, 3;
	sub.s16 	%rs28, %rs25, %rs27;
	shl.b16 	%rs29, %rs28, 4;
	cvt.u32.u16 	%r177, %rs29;
	mul.wide.u16 	%r178, %rs24, 48;
	or.b32  	%r179, %r168, %r177;
	add.s32 	%r180, %r179, %r178;
	add.s32 	%r8, %r175, %r180;
	add.s32 	%r9, %r165, %r169;
	mad.lo.s32 	%r10, %r157, 96, %r175;
	mad.lo.s32 	%r181, %r3, 401408, %r161;
	mad.lo.s32 	%r182, %r2, 224, %r181;
	add.s32 	%r183, %r182, %r163;
	add.s32 	%r1525, %r183, -116;
	add.s32 	%r184, %r166, %r176;
	or.b32  	%r1524, %r179, %r184;
	add.s32 	%r185, %r166, %r170;
	or.b32  	%r1523, %r173, %r185;
	mov.b32 	%r1526, 0;
	mov.u32 	%r1527, %r1526;
	mov.u32 	%r1528, %r1526;
	mov.u32 	%r1529, %r1526;
	mov.u32 	%r1530, %r1526;
	mov.u32 	%r1531, %r1526;
	mov.u32 	%r1532, %r1526;
	mov.u32 	%r1533, %r1526;
	mov.u32 	%r1534, %r1526;
	mov.u32 	%r1535, %r1526;
	mov.u32 	%r1536, %r1526;
	mov.u32 	%r1537, %r1526;
	mov.u32 	%r1538, %r1526;
	mov.u32 	%r1539, %r1526;
	mov.u32 	%r1540, %r1526;
	mov.u32 	%r1541, %r1526;
	mov.u32 	%r1542, %r1526;
	mov.u32 	%r1543, %r1526;
	mov.u32 	%r1544, %r1526;
	mov.u32 	%r1545, %r1526;
	mov.u32 	%r1546, %r1526;
	mov.u32 	%r1547, %r1526;
	mov.u32 	%r1548, %r1526;
	mov.u32 	%r1549, %r1526;
	mov.u32 	%r1550, %r1526;
	mov.u32 	%r1551, %r1526;
	mov.u32 	%r1552, %r1526;
	mov.u32 	%r1553, %r1526;
	mov.u32 	%r1554, %r1526;
	mov.u32 	%r1555, %r1526;
	mov.u32 	%r1556, %r1526;
	mov.u32 	%r1557, %r1526;
	mov.u32 	%r1558, %r1526;
$L__BB15_1:
	ld.param.u64 	%rd220, [fused_nn_conv2d_cast_fixed_point_multiply_add_cast_nn_relu_cast_fixed_point_mult_18399029763786111876__4_kernel0_param_0];
	cvt.s64.s32 	%rd9, %r1525;
	cvta.to.global.u64 	%rd10, %rd220;
	add.s64 	%rd11, %rd10, %rd9;
	add.s64 	%rd2, %rd11, 112;
	bar.sync 	0;
	not.pred 	%p13, %p1;
	@%p13 bra 	$L__BB15_5;
	mov.b32 	%r1559, 0;
	@%p2 bra 	$L__BB15_4;
	ld.global.nc.u32 	%r1559, [%rd2+-112];
$L__BB15_4:
	st.shared.u32 	[%r5], %r1559;
$L__BB15_5:
	not.pred 	%p14, %p3;
	@%p14 bra 	$L__BB15_7;
	cvt.u64.u32 	%rd12, %r1523;
	add.s64 	%rd13, %rd1, %rd12;
	ld.global.nc.u32 	%r187, [%rd13];
	st.shared.u32 	[%r7], %r187;
$L__BB15_7:
	not.pred 	%p15, %p4;
	@%p15 bra 	$L__BB15_9;
	cvt.u64.u32 	%rd14, %r1524;
	add.s64 	%rd15, %rd1, %rd14;
	ld.global.nc.u32 	%r188, [%rd15];
	st.shared.u32 	[%r8], %r188;
$L__BB15_9:
	bar.sync 	0;
	ld.shared.u32 	%r190, [%r9];
	ld.shared.u32 	%r191, [%r10];
	// begin inline asm
	dp4a.s32.s32 %r189, %r190, %r191, %r1557;
	// end inline asm
	ld.shared.u32 	%r194, [%r9];
	ld.shared.u32 	%r195, [%r10+4];
	// begin inline asm
	dp4a.s32.s32 %r193, %r194, %r195, %r1556;
	// end inline asm
	ld.shared.u32 	%r198, [%r9];
	ld.shared.u32 	%r199, [%r10+8];
	// begin inline asm
	dp4a.s32.s32 %r197, %r198, %r199, %r1555;
	// end inline asm
	ld.shared.u32 	%r202, [%r9];
	ld.shared.u32 	%r203, [%r10+12];
	// begin inline asm
	dp4a.s32.s32 %r201, %r202, %r203, %r1554;
	// end inline asm
	ld.shared.u32 	%r206, [%r9];
	ld.shared.u32 	%r207, [%r10+48];
	// begin inline asm
	dp4a.s32.s32 %r205, %r206, %r207, %r1553;
	// end inline asm
	ld.shared.u32 	%r210, [%r9];
	ld.shared.u32 	%r211, [%r10+52];
	// begin inline asm
	dp4a.s32.s32 %r209, %r210, %r211, %r1552;
	// end inline asm
	ld.shared.u32 	%r214, [%r9];
	ld.shared.u32 	%r215, [%r10+56];
	// begin inline asm
	dp4a.s32.s32 %r213, %r214, %r215, %r1551;
	// end inline asm
	ld.shared.u32 	%r218, [%r9];
	ld.shared.u32 	%r219, [%r10+60];
	// begin inline asm
	dp4a.s32.s32 %r217, %r218, %r219, %r1550;
	// end inline asm
	ld.shared.u32 	%r222, [%r9+116];
	ld.shared.u32 	%r223, [%r10];
	// begin inline asm
	dp4a.s32.s32 %r221, %r222, %r223, %r1549;
	// end inline asm
	ld.shared.u32 	%r226, [%r9+116];
	ld.shared.u32 	%r227, [%r10+4];
	// begin inline asm
	dp4a.s32.s32 %r225, %r226, %r227, %r1548;
	// end inline asm
	ld.shared.u32 	%r230, [%r9+116];
	ld.shared.u32 	%r231, [%r10+8];
	// begin inline asm
	dp4a.s32.s32 %r229, %r230, %r231, %r1547;
	// end inline asm
	ld.shared.u32 	%r234, [%r9+116];
	ld.shared.u32 	%r235, [%r10+12];
	// begin inline asm
	dp4a.s32.s32 %r233, %r234, %r235, %r1546;
	// end inline asm
	ld.shared.u32 	%r238, [%r9+116];
	ld.shared.u32 	%r239, [%r10+48];
	// begin inline asm
	dp4a.s32.s32 %r237, %r238, %r239, %r1545;
	// end inline asm
	ld.shared.u32 	%r242, [%r9+116];
	ld.shared.u32 	%r243, [%r10+52];
	// begin inline asm
	dp4a.s32.s32 %r241, %r242, %r243, %r1544;
	// end inline asm
	ld.shared.u32 	%r246, [%r9+116];
	ld.shared.u32 	%r247, [%r10+56];
	// begin inline asm
	dp4a.s32.s32 %r245, %r246, %r247, %r1543;
	// end inline asm
	ld.shared.u32 	%r250, [%r9+116];
	ld.shared.u32 	%r251, [%r10+60];
	// begin inline asm
	dp4a.s32.s32 %r249, %r250, %r251, %r1542;
	// end inline asm
	ld.shared.u32 	%r254, [%r9+232];
	ld.shared.u32 	%r255, [%r10];
	// begin inline asm
	dp4a.s32.s32 %r253, %r254, %r255, %r1541;
	// end inline asm
	ld.shared.u32 	%r258, [%r9+232];
	ld.shared.u32 	%r259, [%r10+4];
	// begin inline asm
	dp4a.s32.s32 %r257, %r258, %r259, %r1540;
	// end inline asm
	ld.shared.u32 	%r262, [%r9+232];
	ld.shared.u32 	%r263, [%r10+8];
	// begin inline asm
	dp4a.s32.s32 %r261, %r262, %r263, %r1539;
	// end inline asm
	ld.shared.u32 	%r266, [%r9+232];
	ld.shared.u32 	%r267, [%r10+12];
	// begin inline asm
	dp4a.s32.s32 %r265, %r266, %r267, %r1538;
	// end inline asm
	ld.shared.u32 	%r270, [%r9+232];
	ld.shared.u32 	%r271, [%r10+48];
	// begin inline asm
	dp4a.s32.s32 %r269, %r270, %r271, %r1537;
	// end inline asm
	ld.shared.u32 	%r274, [%r9+232];
	ld.shared.u32 	%r275, [%r10+52];
	// begin inline asm
	dp4a.s32.s32 %r273, %r274, %r275, %r1536;
	// end inline asm
	ld.shared.u32 	%r278, [%r9+232];
	ld.shared.u32 	%r279, [%r10+56];
	// begin inline asm
	dp4a.s32.s32 %r277, %r278, %r279, %r1535;
	// end inline asm
	ld.shared.u32 	%r282, [%r9+232];
	ld.shared.u32 	%r283, [%r10+60];
	// begin inline asm
	dp4a.s32.s32 %r281, %r282, %r283, %r1534;
	// end inline asm
	ld.shared.u32 	%r286, [%r9+348];
	ld.shared.u32 	%r287, [%r10];
	// begin inline asm
	dp4a.s32.s32 %r285, %r286, %r287, %r1533;
	// end inline asm
	ld.shared.u32 	%r290, [%r9+348];
	ld.shared.u32 	%r291, [%r10+4];
	// begin inline asm
	dp4a.s32.s32 %r289, %r290, %r291, %r1532;
	// end inline asm
	ld.shared.u32 	%r294, [%r9+348];
	ld.shared.u32 	%r295, [%r10+8];
	// begin inline asm
	dp4a.s32.s32 %r293, %r294, %r295, %r1531;
	// end inline asm
	ld.shared.u32 	%r298, [%r9+348];
	ld.shared.u32 	%r299, [%r10+12];
	// begin inline asm
	dp4a.s32.s32 %r297, %r298, %r299, %r1530;
	// end inline asm
	ld.shared.u32 	%r302, [%r9+348];
	ld.shared.u32 	%r303, [%r10+48];
	// begin inline asm
	dp4a.s32.s32 %r301, %r302, %r303, %r1529;
	// end inline asm
	ld.shared.u32 	%r306, [%r9+348];
	ld.shared.u32 	%r307, [%r10+52];
	// begin inline asm
	dp4a.s32.s32 %r305, %r306, %r307, %r1528;
	// end inline asm
	ld.shared.u32 	%r310, [%r9+348];
	ld.shared.u32 	%r311, [%r10+56];
	// begin inline asm
	dp4a.s32.s32 %r309, %r310, %r311, %r1527;
	// end inline asm
	ld.shared.u32 	%r314, [%r9+348];
	ld.shared.u32 	%r315, [%r10+60];
	// begin inline asm
	dp4a.s32.s32 %r313, %r314, %r315, %r1526;
	// end inline asm
	ld.shared.u32 	%r318, [%r9+4];
	ld.shared.u32 	%r319, [%r10+16];
	// begin inline asm
	dp4a.s32.s32 %r317, %r318, %r319, %r189;
	// end inline asm
	ld.shared.u32 	%r322, [%r9+4];
	ld.shared.u32 	%r323, [%r10+20];
	// begin inline asm
	dp4a.s32.s32 %r321, %r322, %r323, %r193;
	// end inline asm
	ld.shared.u32 	%r326, [%r9+4];
	ld.shared.u32 	%r327, [%r10+24];
	// begin inline asm
	dp4a.s32.s32 %r325, %r326, %r327, %r197;
	// end inline asm
	ld.shared.u32 	%r330, [%r9+4];
	ld.shared.u32 	%r331, [%r10+28];
	// begin inline asm
	dp4a.s32.s32 %r329, %r330, %r331, %r201;
	// end inline asm
	ld.shared.u32 	%r334, [%r9+4];
	ld.shared.u32 	%r335, [%r10+64];
	// begin inline asm
	dp4a.s32.s32 %r333, %r334, %r335, %r205;
	// end inline asm
	ld.shared.u32 	%r338, [%r9+4];
	ld.shared.u32 	%r339, [%r10+68];
	// begin inline asm
	dp4a.s32.s32 %r337, %r338, %r339, %r209;
	// end inline asm
	ld.shared.u32 	%r342, [%r9+4];
	ld.shared.u32 	%r343, [%r10+72];
	// begin inline asm
	dp4a.s32.s32 %r341, %r342, %r343, %r213;
	// end inline asm
	ld.shared.u32 	%r346, [%r9+4];
	ld.shared.u32 	%r347, [%r10+76];
	// begin inline asm
	dp4a.s32.s32 %r345, %r346, %r347, %r217;
	// end inline asm
	ld.shared.u32 	%r350, [%r9+120];
	ld.shared.u32 	%r351, [%r10+16];
	// begin inline asm
	dp4a.s32.s32 %r349, %r350, %r351, %r221;
	// end inline asm
	ld.shared.u32 	%r354, [%r9+120];
	ld.shared.u32 	%r355, [%r10+20];
	// begin inline asm
	dp4a.s32.s32 %r353, %r354, %r355, %r225;
	// end inline asm
	ld.shared.u32 	%r358, [%r9+120];
	ld.shared.u32 	%r359, [%r10+24];
	// begin inline asm
	dp4a.s32.s32 %r357, %r358, %r359, %r229;
	// end inline asm
	ld.shared.u32 	%r362, [%r9+120];
	ld.shared.u32 	%r363, [%r10+28];
	// begin inline asm
	dp4a.s32.s32 %r361, %r362, %r363, %r233;
	// end inline asm
	ld.shared.u32 	%r366, [%r9+120];
	ld.shared.u32 	%r367, [%r10+64];
	// begin inline asm
	dp4a.s32.s32 %r365, %r366, %r367, %r237;
	// end inline asm
	ld.shared.u32 	%r370, [%r9+120];
	ld.shared.u32 	%r371, [%r10+68];
	// begin inline asm
	dp4a.s32.s32 %r369, %r370, %r371, %r241;
	// end inline asm
	ld.shared.u32 	%r374, [%r9+120];
	ld.shared.u32 	%r375, [%r10+72];
	// begin inline asm
	dp4a.s32.s32 %r373, %r374, %r375, %r245;
	// end inline asm
	ld.shared.u32 	%r378, [%r9+120];
	ld.shared.u32 	%r379, [%r10+76];
	// begin inline asm
	dp4a.s32.s32 %r377, %r378, %r379, %r249;
	// end inline asm
	ld.shared.u32 	%r382, [%r9+236];
	ld.shared.u32 	%r383, [%r10+16];
	// begin inline asm
	dp4a.s32.s32 %r381, %r382, %r383, %r253;
	// end inline asm
	ld.shared.u32 	%r386, [%r9+236];
	ld.shared.u32 	%r387, [%r10+20];
	// begin inline asm
	dp4a.s32.s32 %r385, %r386, %r387, %r257;
	// end inline asm
	ld.shared.u32 	%r390, [%r9+236];
	ld.shared.u32 	%r391, [%r10+24];
	// begin inline asm
	dp4a.s32.s32 %r389, %r390, %r391, %r261;
	// end inline asm
	ld.shared.u32 	%r394, [%r9+236];
	ld.shared.u32 	%r395, [%r10+28];
	// begin inline asm
	dp4a.s32.s32 %r393, %r394, %r395, %r265;
	// end inline asm
	ld.shared.u32 	%r398, [%r9+236];
	ld.shared.u32 	%r399, [%r10+64];
	// begin inline asm
	dp4a.s32.s32 %r397, %r398, %r399, %r269;
	// end inline asm
	ld.shared.u32 	%r402, [%r9+236];
	ld.shared.u32 	%r403, [%r10+68];
	// begin inline asm
	dp4a.s32.s32 %r401, %r402, %r403, %r273;
	// end inline asm
	ld.shared.u32 	%r406, [%r9+236];
	ld.shared.u32 	%r407, [%r10+72];
	// begin inline asm
	dp4a.s32.s32 %r405, %r406, %r407, %r277;
	// end inline asm
	ld.shared.u32 	%r410, [%r9+236];
	ld.shared.u32 	%r411, [%r10+76];
	// begin inline asm
	dp4a.s32.s32 %r409, %r410, %r411, %r281;
	// end inline asm
	ld.shared.u32 	%r414, [%r9+352];
	ld.shared.u32 	%r415, [%r10+16];
	// begin inline asm
	dp4a.s32.s32 %r413, %r414, %r415, %r285;
	// end inline asm
	ld.shared.u32 	%r418, [%r9+352];
	ld.shared.u32 	%r419, [%r10+20];
	// begin inline asm
	dp4a.s32.s32 %r417, %r418, %r419, %r289;
	// end inline asm
	ld.shared.u32 	%r422, [%r9+352];
	ld.shared.u32 	%r423, [%r10+24];
	// begin inline asm
	dp4a.s32.s32 %r421, %r422, %r423, %r293;
	// end inline asm
	ld.shared.u32 	%r426, [%r9+352];
	ld.shared.u32 	%r427, [%r10+28];
	// begin inline asm
	dp4a.s32.s32 %r425, %r426, %r427, %r297;
	// end inline asm
	ld.shared.u32 	%r430, [%r9+352];
	ld.shared.u32 	%r431, [%r10+64];
	// begin inline asm
	dp4a.s32.s32 %r429, %r430, %r431, %r301;
	// end inline asm
	ld.shared.u32 	%r434, [%r9+352];
	ld.shared.u32 	%r435, [%r10+68];
	// begin inline asm
	dp4a.s32.s32 %r433, %r434, %r435, %r305;
	// end inline asm
	ld.shared.u32 	%r438, [%r9+352];
	ld.shared.u32 	%r439, [%r10+72];
	// begin inline asm
	dp4a.s32.s32 %r437, %r438, %r439, %r309;
	// end inline asm
	ld.shared.u32 	%r442, [%r9+352];
	ld.shared.u32 	%r443, [%r10+76];
	// begin inline asm
	dp4a.s32.s32 %r441, %r442, %r443, %r313;
	// end inline asm
	ld.shared.u32 	%r446, [%r9+8];
	ld.shared.u32 	%r447, [%r10+32];
	// begin inline asm
	dp4a.s32.s32 %r445, %r446, %r447, %r317;
	// end inline asm
	ld.shared.u32 	%r450, [%r9+8];
	ld.shared.u32 	%r451, [%r10+36];
	// begin inline asm
	dp4a.s32.s32 %r449, %r450, %r451, %r321;
	// end inline asm
	ld.shared.u32 	%r454, [%r9+8];
	ld.shared.u32 	%r455, [%r10+40];
	// begin inline asm
	dp4a.s32.s32 %r453, %r454, %r455, %r325;
	// end inline asm
	ld.shared.u32 	%r458, [%r9+8];
	ld.shared.u32 	%r459, [%r10+44];
	// begin inline asm
	dp4a.s32.s32 %r457, %r458, %r459, %r329;
	// end inline asm
	ld.shared.u32 	%r462, [%r9+8];
	ld.shared.u32 	%r463, [%r10+80];
	// begin inline asm
	dp4a.s32.s32 %r461, %r462, %r463, %r333;
	// end inline asm
	ld.shared.u32 	%r466, [%r9+8];
	ld.shared.u32 	%r467, [%r10+84];
	// begin inline asm
	dp4a.s32.s32 %r465, %r466, %r467, %r337;
	// end inline asm
	ld.shared.u32 	%r470, [%r9+8];
	ld.shared.u32 	%r471, [%r10+88];
	// begin inline asm
	dp4a.s32.s32 %r469, %r470, %r471, %r341;
	// end inline asm
	ld.shared.u32 	%r474, [%r9+8];
	ld.shared.u32 	%r475, [%r10+92];
	// begin inline asm
	dp4a.s32.s32 %r473, %r474, %r475, %r345;
	// end inline asm
	ld.shared.u32 	%r478, [%r9+124];
	ld.shared.u32 	%r479, [%r10+32];
	// begin inline asm
	dp4a.s32.s32 %r477, %r478, %r479, %r349;
	// end inline asm
	ld.shared.u32 	%r482, [%r9+124];
	ld.shared.u32 	%r483, [%r10+36];
	// begin inline asm
	dp4a.s32.s32 %r481, %r482, %r483, %r353;
	// end inline asm
	ld.shared.u32 	%r486, [%r9+124];
	ld.shared.u32 	%r487, [%r10+40];
	// begin inline asm
	dp4a.s32.s32 %r485, %r486, %r487, %r357;
	// end inline asm
	ld.shared.u32 	%r490, [%r9+124];
	ld.shared.u32 	%r491, [%r10+44];
	// begin inline asm
	dp4a.s32.s32 %r489, %r490, %r491, %r361;
	// end inline asm
	ld.shared.u32 	%r494, [%r9+124];
	ld.shared.u32 	%r495, [%r10+80];
	// begin inline asm
	dp4a.s32.s32 %r493, %r494, %r495, %r365;
	// end inline asm
	ld.shared.u32 	%r498, [%r9+124];
	ld.shared.u32 	%r499, [%r10+84];
	// begin inline asm
	dp4a.s32.s32 %r497, %r498, %r499, %r369;
	// end inline asm
	ld.shared.u32 	%r502, [%r9+124];
	ld.shared.u32 	%r503, [%r10+88];
	// begin inline asm
	dp4a.s32.s32 %r501, %r502, %r503, %r373;
	// end inline asm
	ld.shared.u32 	%r506, [%r9+124];
	ld.shared.u32 	%r507, [%r10+92];
	// begin inline asm
	dp4a.s32.s32 %r505, %r506, %r507, %r377;
	// end inline asm
	ld.shared.u32 	%r510, [%r9+240];
	ld.shared.u32 	%r511, [%r10+32];
	// begin inline asm
	dp4a.s32.s32 %r509, %r510, %r511, %r381;
	// end inline asm
	ld.shared.u32 	%r514, [%r9+240];
	ld.shared.u32 	%r515, [%r10+36];
	// begin inline asm
	dp4a.s32.s32 %r513, %r514, %r515, %r385;
	// end inline asm
	ld.shared.u32 	%r518, [%r9+240];
	ld.shared.u32 	%r519, [%r10+40];
	// begin inline asm
	dp4a.s32.s32 %r517, %r518, %r519, %r389;
	// end inline asm
	ld.shared.u32 	%r522, [%r9+240];
	ld.shared.u32 	%r523, [%r10+44];
	// begin inline asm
	dp4a.s32.s32 %r521, %r522, %r523, %r393;
	// end inline asm
	ld.shared.u32 	%r526, [%r9+240];
	ld.shared.u32 	%r527, [%r10+80];
	// begin inline asm
	dp4a.s32.s32 %r525, %r526, %r527, %r397;
	// end inline asm
	ld.shared.u32 	%r530, [%r9+240];
	ld.shared.u32 	%r531, [%r10+84];
	// begin inline asm
	dp4a.s32.s32 %r529, %r530, %r531, %r401;
	// end inline asm
	ld.shared.u32 	%r534, [%r9+240];
	ld.shared.u32 	%r535, [%r10+88];
	// begin inline asm
	dp4a.s32.s32 %r533, %r534, %r535, %r405;
	// end inline asm
	ld.shared.u32 	%r538, [%r9+240];
	ld.shared.u32 	%r539, [%r10+92];
	// begin inline asm
	dp4a.s32.s32 %r537, %r538, %r539, %r409;
	// end inline asm
	ld.shared.u32 	%r542, [%r9+356];
	ld.shared.u32 	%r543, [%r10+32];
	// begin inline asm
	dp4a.s32.s32 %r541, %r542, %r543, %r413;
	// end inline asm
	ld.shared.u32 	%r546, [%r9+356];
	ld.shared.u32 	%r547, [%r10+36];
	// begin inline asm
	dp4a.s32.s32 %r545, %r546, %r547, %r417;
	// end inline asm
	ld.shared.u32 	%r550, [%r9+356];
	ld.shared.u32 	%r551, [%r10+40];
	// begin inline asm
	dp4a.s32.s32 %r549, %r550, %r551, %r421;
	// end inline asm
	ld.shared.u32 	%r554, [%r9+356];
	ld.shared.u32 	%r555, [%r10+44];
	// begin inline asm
	dp4a.s32.s32 %r553, %r554, %r555, %r425;
	// end inline asm
	ld.shared.u32 	%r558, [%r9+356];
	ld.shared.u32 	%r559, [%r10+80];
	// begin inline asm
	dp4a.s32.s32 %r557, %r558, %r559, %r429;
	// end inline asm
	ld.shared.u32 	%r562, [%r9+356];
	ld.shared.u32 	%r563, [%r10+84];
	// begin inline asm
	dp4a.s32.s32 %r561, %r562, %r563, %r433;
	// end inline asm
	ld.shared.u32 	%r566, [%r9+356];
	ld.shared.u32 	%r567, [%r10+88];
	// begin inline asm
	dp4a.s32.s32 %r565, %r566, %r567, %r437;
	// end inline asm
	ld.shared.u32 	%r570, [%r9+356];
	ld.shared.u32 	%r571, [%r10+92];
	// begin inline asm
	dp4a.s32.s32 %r569, %r570, %r571, %r441;
	// end inline asm
	bar.sync 	0;
	@%p13 bra 	$L__BB15_13;
	and.b16  	%rs30, %rs12, 255;
	setp.eq.s16 	%p17, %rs30, 0;
	mov.b32 	%r1560, 0;
	@%p17 bra 	$L__BB15_12;
	ld.global.nc.u32 	%r1560, [%rd2];
$L__BB15_12:
	st.shared.u32 	[%r5], %r1560;
$L__BB15_13:
	cvt.u64.u32 	%rd16, %r1523;
	add.s64 	%rd3, %rd1, %rd16;
	@%p14 bra 	$L__BB15_15;
	ld.global.nc.u32 	%r574, [%rd3+48];
	st.shared.u32 	[%r7], %r574;
$L__BB15_15:
	cvt.u64.u32 	%rd17, %r1524;
	add.s64 	%rd4, %rd1, %rd17;
	@%p15 bra 	$L__BB15_17;
	ld.global.nc.u32 	%r575, [%rd4+48];
	st.shared.u32 	[%r8], %r575;
$L__BB15_17:
	bar.sync 	0;
	ld.shared.u32 	%r577, [%r9];
	ld.shared.u32 	%r578, [%r10];
	// begin inline asm
	dp4a.s32.s32 %r576, %r577, %r578, %r445;
	// end inline asm
	ld.shared.u32 	%r581, [%r9];
	ld.shared.u32 	%r582, [%r10+4];
	// begin inline asm
	dp4a.s32.s32 %r580, %r581, %r582, %r449;
	// end inline asm
	ld.shared.u32 	%r585, [%r9];
	ld.shared.u32 	%r586, [%r10+8];
	// begin inline asm
	dp4a.s32.s32 %r584, %r585, %r586, %r453;
	// end inline asm
	ld.shared.u32 	%r589, [%r9];
	ld.shared.u32 	%r590, [%r10+12];
	// begin inline asm
	dp4a.s32.s32 %r588, %r589, %r590, %r457;
	// end inline asm
	ld.shared.u32 	%r593, [%r9];
	ld.shared.u32 	%r594, [%r10+48];
	// begin inline asm
	dp4a.s32.s32 %r592, %r593, %r594, %r461;
	// end inline asm
	ld.shared.u32 	%r597, [%r9];
	ld.shared.u32 	%r598, [%r10+52];
	// begin inline asm
	dp4a.s32.s32 %r596, %r597, %r598, %r465;
	// end inline asm
	ld.shared.u32 	%r601, [%r9];
	ld.shared.u32 	%r602, [%r10+56];
	// begin inline asm
	dp4a.s32.s32 %r600, %r601, %r602, %r469;
	// end inline asm
	ld.shared.u32 	%r605, [%r9];
	ld.shared.u32 	%r606, [%r10+60];
	// begin inline asm
	dp4a.s32.s32 %r604, %r605, %r606, %r473;
	// end inline asm
	ld.shared.u32 	%r609, [%r9+116];
	ld.shared.u32 	%r610, [%r10];
	// begin inline asm
	dp4a.s32.s32 %r608, %r609, %r610, %r477;
	// end inline asm
	ld.shared.u32 	%r613, [%r9+116];
	ld.shared.u32 	%r614, [%r10+4];
	// begin inline asm
	dp4a.s32.s32 %r612, %r613, %r614, %r481;
	// end inline asm
	ld.shared.u32 	%r617, [%r9+116];
	ld.shared.u32 	%r618, [%r10+8];
	// begin inline asm
	dp4a.s32.s32 %r616, %r617, %r618, %r485;
	// end inline asm
	ld.shared.u32 	%r621, [%r9+116];
	ld.shared.u32 	%r622, [%r10+12];
	// begin inline asm
	dp4a.s32.s32 %r620, %r621, %r622, %r489;
	// end inline asm
	ld.shared.u32 	%r625, [%r9+116];
	ld.shared.u32 	%r626, [%r10+48];
	// begin inline asm
	dp4a.s32.s32 %r624, %r625, %r626, %r493;
	// end inline asm
	ld.shared.u32 	%r629, [%r9+116];
	ld.shared.u32 	%r630, [%r10+52];
	// begin inline asm
	dp4a.s32.s32 %r628, %r629, %r630, %r497;
	// end inline asm
	ld.shared.u32 	%r633, [%r9+116];
	ld.shared.u32 	%r634, [%r10+56];
	// begin inline asm
	dp4a.s32.s32 %r632, %r633, %r634, %r501;
	// end inline asm
	ld.shared.u32 	%r637, [%r9+116];
	ld.shared.u32 	%r638, [%r10+60];
	// begin inline asm
	dp4a.s32.s32 %r636, %r637, %r638, %r505;
	// end inline asm
	ld.shared.u32 	%r641, [%r9+232];
	ld.shared.u32 	%r642, [%r10];
	// begin inline asm
	dp4a.s32.s32 %r640, %r641, %r642, %r509;
	// end inline asm
	ld.shared.u32 	%r645, [%r9+232];
	ld.shared.u32 	%r646, [%r10+4];
	// begin inline asm
	dp4a.s32.s32 %r644, %r645, %r646, %r513;
	// end inline asm
	ld.shared.u32 	%r649, [%r9+232];
	ld.shared.u32 	%r650, [%r10+8];
	// begin inline asm
	dp4a.s32.s32 %r648, %r649, %r650, %r517;
	// end inline asm
	ld.shared.u32 	%r653, [%r9+232];
	ld.shared.u32 	%r654, [%r10+12];
	// begin inline asm
	dp4a.s32.s32 %r652, %r653, %r654, %r521;
	// end inline asm
	ld.shared.u32 	%r657, [%r9+232];
	ld.shared.u32 	%r658, [%r10+48];
	// begin inline asm
	dp4a.s32.s32 %r656, %r657, %r658, %r525;
	// end inline asm
	ld.shared.u32 	%r661, [%r9+232];
	ld.shared.u32 	%r662, [%r10+52];
	// begin inline asm
	dp4a.s32.s32 %r660, %r661, %r662, %r529;
	// end inline asm
	ld.shared.u32 	%r665, [%r9+232];
	ld.shared.u32 	%r666, [%r10+56];
	// begin inline asm
	dp4a.s32.s32 %r664, %r665, %r666, %r533;
	// end inline asm
	ld.shared.u32 	%r669, [%r9+232];
	ld.shared.u32 	%r670, [%r10+60];
	// begin inline asm
	dp4a.s32.s32 %r668, %r669, %r670, %r537;
	// end inline asm
	ld.shared.u32 	%r673, [%r9+348];
	ld.shared.u32 	%r674, [%r10];
	// begin inline asm
	dp4a.s32.s32 %r672, %r673, %r674, %r541;
	// end inline asm
	ld.shared.u32 	%r677, [%r9+348];
	ld.shared.u32 	%r678, [%r10+4];
	// begin inline asm
	dp4a.s32.s32 %r676, %r677, %r678, %r545;
	// end inline asm
	ld.shared.u32 	%r681, [%r9+348];
	ld.shared.u32 	%r682, [%r10+8];
	// begin inline asm
	dp4a.s32.s32 %r680, %r681, %r682, %r549;
	// end inline asm
	ld.shared.u32 	%r685, [%r9+348];
	ld.shared.u32 	%r686, [%r10+12];
	// begin inline asm
	dp4a.s32.s32 %r684, %r685, %r686, %r553;
	// end inline asm
	ld.shared.u32 	%r689, [%r9+348];
	ld.shared.u32 	%r690, [%r10+48];
	// begin inline asm
	dp4a.s32.s32 %r688, %r689, %r690, %r557;
	// end inline asm
	ld.shared.u32 	%r693, [%r9+348];
	ld.shared.u32 	%r694, [%r10+52];
	// begin inline asm
	dp4a.s32.s32 %r692, %r693, %r694, %r561;
	// end inline asm
	ld.shared.u32 	%r697, [%r9+348];
	ld.shared.u32 	%r698, [%r10+56];
	// begin inline asm
	dp4a.s32.s32 %r696, %r697, %r698, %r565;
	// end inline asm
	ld.shared.u32 	%r701, [%r9+348];
	ld.shared.u32 	%r702, [%r10+60];
	// begin inline asm
	dp4a.s32.s32 %r700, %r701, %r702, %r569;
	// end inline asm
	ld.shared.u32 	%r705, [%r9+4];
	ld.shared.u32 	%r706, [%r10+16];
	// begin inline asm
	dp4a.s32.s32 %r704, %r705, %r706, %r576;
	// end inline asm
	ld.shared.u32 	%r709, [%r9+4];
	ld.shared.u32 	%r710, [%r10+20];
	// begin inline asm
	dp4a.s32.s32 %r708, %r709, %r710, %r580;
	// end inline asm
	ld.shared.u32 	%r713, [%r9+4];
	ld.shared.u32 	%r714, [%r10+24];
	// begin inline asm
	dp4a.s32.s32 %r712, %r713, %r714, %r584;
	// end inline asm
	ld.shared.u32 	%r717, [%r9+4];
	ld.shared.u32 	%r718, [%r10+28];
	// begin inline asm
	dp4a.s32.s32 %r716, %r717, %r718, %r588;
	// end inline asm
	ld.shared.u32 	%r721, [%r9+4];
	ld.shared.u32 	%r722, [%r10+64];
	// begin inline asm
	dp4a.s32.s32 %r720, %r721, %r722, %r592;
	// end inline asm
	ld.shared.u32 	%r725, [%r9+4];
	ld.shared.u32 	%r726, [%r10+68];
	// begin inline asm
	dp4a.s32.s32 %r724, %r725, %r726, %r596;
	// end inline asm
	ld.shared.u32 	%r729, [%r9+4];
	ld.shared.u32 	%r730, [%r10+72];
	// begin inline asm
	dp4a.s32.s32 %r728, %r729, %r730, %r600;
	// end inline asm
	ld.shared.u32 	%r733, [%r9+4];
	ld.shared.u32 	%r734, [%r10+76];
	// begin inline asm
	dp4a.s32.s32 %r732, %r733, %r734, %r604;
	// end inline asm
	ld.shared.u32 	%r737, [%r9+120];
	ld.shared.u32 	%r738, [%r10+16];
	// begin inline asm
	dp4a.s32.s32 %r736, %r737, %r738, %r608;
	// end inline asm
	ld.shared.u32 	%r741, [%r9+120];
	ld.shared.u32 	%r742, [%r10+20];
	// begin inline asm
	dp4a.s32.s32 %r740, %r741, %r742, %r612;
	// end inline asm
	ld.shared.u32 	%r745, [%r9+120];
	ld.shared.u32 	%r746, [%r10+24];
	// begin inline asm
	dp4a.s32.s32 %r744, %r745, %r746, %r616;
	// end inline asm
	ld.shared.u32 	%r749, [%r9+120];
	ld.shared.u32 	%r750, [%r10+28];
	// begin inline asm
	dp4a.s32.s32 %r748, %r749, %r750, %r620;
	// end inline asm
	ld.shared.u32 	%r753, [%r9+120];
	ld.shared.u32 	%r754, [%r10+64];
	// begin inline asm
	dp4a.s32.s32 %r752, %r753, %r754, %r624;
	// end inline asm
	ld.shared.u32 	%r757, [%r9+120];
	ld.shared.u32 	%r758, [%r10+68];
	// begin inline asm
	dp4a.s32.s32 %r756, %r757, %r758, %r628;
	// end inline asm
	ld.shared.u32 	%r761, [%r9+120];
	ld.shared.u32 	%r762, [%r10+72];
	// begin inline asm
	dp4a.s32.s32 %r760, %r761, %r762, %r632;
	// end inline asm
	ld.shared.u32 	%r765, [%r9+120];
	ld.shared.u32 	%r766, [%r10+76];
	// begin inline asm
	dp4a.s32.s32 %r764, %r765, %r766, %r636;
	// end inline asm
	ld.shared.u32 	%r769, [%r9+236];
	ld.shared.u32 	%r770, [%r10+16];
	// begin inline asm
	dp4a.s32.s32 %r768, %r769, %r770, %r640;
	// end inline asm
	ld.shared.u32 	%r773, [%r9+236];
	ld.shared.u32 	%r774, [%r10+20];
	// begin inline asm
	dp4a.s32.s32 %r772, %r773, %r774, %r644;
	// end inline asm
	ld.shared.u32 	%r777, [%r9+236];
	ld.shared.u32 	%r778, [%r10+24];
	// begin inline asm
	dp4a.s32.s32 %r776, %r777, %r778, %r648;
	// end inline asm
	ld.shared.u32 	%r781, [%r9+236];
	ld.shared.u32 	%r782, [%r10+28];
	// begin inline asm
	dp4a.s32.s32 %r780, %r781, %r782, %r652;
	// end inline asm
	ld.shared.u32 	%r785, [%r9+236];
	ld.shared.u32 	%r786, [%r10+64];
	// begin inline asm
	dp4a.s32.s32 %r784, %r785, %r786, %r656;
	// end inline asm
	ld.shared.u32 	%r789, [%r9+236];
	ld.shared.u32 	%r790, [%r10+68];
	// begin inline asm
	dp4a.s32.s32 %r788, %r789, %r790, %r660;
	// end inline asm
	ld.shared.u32 	%r793, [%r9+236];
	ld.shared.u32 	%r794, [%r10+72];
	// begin inline asm
	dp4a.s32.s32 %r792, %r793, %r794, %r664;
	// end inline asm
	ld.shared.u32 	%r797, [%r9+236];
	ld.shared.u32 	%r798, [%r10+76];
	// begin inline asm
	dp4a.s32.s32 %r796, %r797, %r798, %r668;
	// end inline asm
	ld.shared.u32 	%r801, [%r9+352];
	ld.shared.u32 	%r802, [%r10+16];
	// begin inline asm
	dp4a.s32.s32 %r800, %r801, %r802, %r672;
	// end inline asm
	ld.shared.u32 	%r805, [%r9+352];
	ld.shared.u32 	%r806, [%r10+20];
	// begin inline asm
	dp4a.s32.s32 %r804, %r805, %r806, %r676;
	// end inline asm
	ld.shared.u32 	%r809, [%r9+352];
	ld.shared.u32 	%r810, [%r10+24];
	// begin inline asm
	dp4a.s32.s32 %r808, %r809, %r810, %r680;
	// end inline asm
	ld.shared.u32 	%r813, [%r9+352];
	ld.shared.u32 	%r814, [%r10+28];
	// begin inline asm
	dp4a.s32.s32 %r812, %r813, %r814, %r684;
	// end inline asm
	ld.shared.u32 	%r817, [%r9+352];
	ld.shared.u32 	%r818, [%r10+64];
	// begin inline asm
	dp4a.s32.s32 %r816, %r817, %r818, %r688;
	// end inline asm
	ld.shared.u32 	%r821, [%r9+352];
	ld.shared.u32 	%r822, [%r10+68];
	// begin inline asm
	dp4a.s32.s32 %r820, %r821, %r822, %r692;
	// end inline asm
	ld.shared.u32 	%r825, [%r9+352];
	ld.shared.u32 	%r826, [%r10+72];
	// begin inline asm
	dp4a.s32.s32 %r824, %r825, %r826, %r696;
	// end inline asm
	ld.shared.u32 	%r829, [%r9+352];
	ld.shared.u32 	%r830, [%r10+76];
	// begin inline asm
	dp4a.s32.s32 %r828, %r829, %r830, %r700;
	// end inline asm
	ld.shared.u32 	%r833, [%r9+8];
	ld.shared.u32 	%r834, [%r10+32];
	// begin inline asm
	dp4a.s32.s32 %r832, %r833, %r834, %r704;
	// end inline asm
	ld.shared.u32 	%r837, [%r9+8];
	ld.shared.u32 	%r838, [%r10+36];
	// begin inline asm
	dp4a.s32.s32 %r836, %r837, %r838, %r708;
	// end inline asm
	ld.shared.u32 	%r841, [%r9+8];
	ld.shared.u32 	%r842, [%r10+40];
	// begin inline asm
	dp4a.s32.s32 %r840, %r841, %r842, %r712;
	// end inline asm
	ld.shared.u32 	%r845, [%r9+8];
	ld.shared.u32 	%r846, [%r10+44];
	// begin inline asm
	dp4a.s32.s32 %r844, %r845, %r846, %r716;
	// end inline asm
	ld.shared.u32 	%r849, [%r9+8];
	ld.shared.u32 	%r850, [%r10+80];
	// begin inline asm
	dp4a.s32.s32 %r848, %r849, %r850, %r720;
	// end inline asm
	ld.shared.u32 	%r853, [%r9+8];
	ld.shared.u32 	%r854, [%r10+84];
	// begin inline asm
	dp4a.s32.s32 %r852, %r853, %r854, %r724;
	// end inline asm
	ld.shared.u32 	%r857, [%r9+8];
	ld.shared.u32 	%r858, [%r10+88];
	// begin inline asm
	dp4a.s32.s32 %r856, %r857, %r858, %r728;
	// end inline asm
	ld.shared.u32 	%r861, [%r9+8];
	ld.shared.u32 	%r862, [%r10+92];
	// begin inline asm
	dp4a.s32.s32 %r860, %r861, %r862, %r732;
	// end inline asm
	ld.shared.u32 	%r865, [%r9+124];
	ld.shared.u32 	%r866, [%r10+32];
	// begin inline asm
	dp4a.s32.s32 %r864, %r865, %r866, %r736;
	// end inline asm
	ld.shared.u32 	%r869, [%r9+124];
	ld.shared.u32 	%r870, [%r10+36];
	// begin inline asm
	dp4a.s32.s32 %r868, %r869, %r870, %r740;
	// end inline asm
	ld.shared.u32 	%r873, [%r9+124];
	ld.shared.u32 	%r874, [%r10+40];
	// begin inline asm
	dp4a.s32.s32 %r872, %r873, %r874, %r744;
	// end inline asm
	ld.shared.u32 	%r877, [%r9+124];
	ld.shared.u32 	%r878, [%r10+44];
	// begin inline asm
	dp4a.s32.s32 %r876, %r877, %r878, %r748;
	// end inline asm
	ld.shared.u32 	%r881, [%r9+124];
	ld.shared.u32 	%r882, [%r10+80];
	// begin inline asm
	dp4a.s32.s32 %r880, %r881, %r882, %r752;
	// end inline asm
	ld.shared.u32 	%r885, [%r9+124];
	ld.shared.u32 	%r886, [%r10+84];
	// begin inline asm
	dp4a.s32.s32 %r884, %r885, %r886, %r756;
	// end inline asm
	ld.shared.u32 	%r889, [%r9+124];
	ld.shared.u32 	%r890, [%r10+88];
	// begin inline asm
	dp4a.s32.s32 %r888, %r889, %r890, %r760;
	// end inline asm
	ld.shared.u32 	%r893, [%r9+124];
	ld.shared.u32 	%r894, [%r10+92];
	// begin inline asm
	dp4a.s32.s32 %r892, %r893, %r894, %r764;
	// end inline asm
	ld.shared.u32 	%r897, [%r9+240];
	ld.shared.u32 	%r898, [%r10+32];
	// begin inline asm
	dp4a.s32.s32 %r896, %r897, %r898, %r768;
	// end inline asm
	ld.shared.u32 	%r901, [%r9+240];
	ld.shared.u32 	%r902, [%r10+36];
	// begin inline asm
	dp4a.s32.s32 %r900, %r901, %r902, %r772;
	// end inline asm
	ld.shared.u32 	%r905, [%r9+240];
	ld.shared.u32 	%r906, [%r10+40];
	// begin inline asm
	dp4a.s32.s32 %r904, %r905, %r906, %r776;
	// end inline asm
	ld.shared.u32 	%r909, [%r9+240];
	ld.shared.u32 	%r910, [%r10+44];
	// begin inline asm
	dp4a.s32.s32 %r908, %r909, %r910, %r780;
	// end inline asm
	ld.shared.u32 	%r913, [%r9+240];
	ld.shared.u32 	%r914, [%r10+80];
	// begin inline asm
	dp4a.s32.s32 %r912, %r913, %r914, %r784;
	// end inline asm
	ld.shared.u32 	%r917, [%r9+240];
	ld.shared.u32 	%r918, [%r10+84];
	// begin inline asm
	dp4a.s32.s32 %r916, %r917, %r918, %r788;
	// end inline asm
	ld.shared.u32 	%r921, [%r9+240];
	ld.shared.u32 	%r922, [%r10+88];
	// begin inline asm
	dp4a.s32.s32 %r920, %r921, %r922, %r792;
	// end inline asm
	ld.shared.u32 	%r925, [%r9+240];
	ld.shared.u32 	%r926, [%r10+92];
	// begin inline asm
	dp4a.s32.s32 %r924, %r925, %r926, %r796;
	// end inline asm
	ld.shared.u32 	%r929, [%r9+356];
	ld.shared.u32 	%r930, [%r10+32];
	// begin inline asm
	dp4a.s32.s32 %r928, %r929, %r930, %r800;
	// end inline asm
	ld.shared.u32 	%r933, [%r9+356];
	ld.shared.u32 	%r934, [%r10+36];
	// begin inline asm
	dp4a.s32.s32 %r932, %r933, %r934, %r804;
	// end inline asm
	ld.shared.u32 	%r937, [%r9+356];
	ld.shared.u32 	%r938, [%r10+40];
	// begin inline asm
	dp4a.s32.s32 %r936, %r937, %r938, %r808;
	// end inline asm
	ld.shared.u32 	%r941, [%r9+356];
	ld.shared.u32 	%r942, [%r10+44];
	// begin inline asm
	dp4a.s32.s32 %r940, %r941, %r942, %r812;
	// end inline asm
	ld.shared.u32 	%r945, [%r9+356];
	ld.shared.u32 	%r946, [%r10+80];
	// begin inline asm
	dp4a.s32.s32 %r944, %r945, %r946, %r816;
	// end inline asm
	ld.shared.u32 	%r949, [%r9+356];
	ld.shared.u32 	%r950, [%r10+84];
	// begin inline asm
	dp4a.s32.s32 %r948, %r949, %r950, %r820;
	// end inline asm
	ld.shared.u32 	%r953, [%r9+356];
	ld.shared.u32 	%r954, [%r10+88];
	// begin inline asm
	dp4a.s32.s32 %r952, %r953, %r954, %r824;
	// end inline asm
	ld.shared.u32 	%r957, [%r9+356];
	ld.shared.u32 	%r958, [%r10+92];
	// begin inline asm
	dp4a.s32.s32 %r956, %r957, %r958, %r828;
	// end inline asm
	bar.sync 	0;
	@%p13 bra 	$L__BB15_21;
	and.b16  	%rs31, %rs12, 255;
	setp.eq.s16 	%p21, %rs31, 0;
	mov.b32 	%r1561, 0;
	@%p21 bra 	$L__BB15_20;
	ld.global.nc.u32 	%r1561, [%rd2+112];
$L__BB15_20:
	st.shared.u32 	[%r5], %r1561;
$L__BB15_21:
	@%p14 bra 	$L__BB15_23;
	cvt.u64.u32 	%rd18, %r1523;
	add.s64 	%rd19, %rd1, %rd18;
	ld.global.nc.u32 	%r961, [%rd19+96];
	st.shared.u32 	[%r7], %r961;
$L__BB15_23:
	@%p15 bra 	$L__BB15_25;
	cvt.u64.u32 	%rd20, %r1524;
	add.s64 	%rd21, %rd1, %rd20;
	ld.global.nc.u32 	%r962, [%rd21+96];
	st.shared.u32 	[%r8], %r962;
$L__BB15_25:
	bar.sync 	0;
	ld.shared.u32 	%r964, [%r9];
	ld.shared.u32 	%r965, [%r10];
	// begin inline asm
	dp4a.s32.s32 %r963, %r964, %r965, %r832;
	// end inline asm
	ld.shared.u32 	%r968, [%r9];
	ld.shared.u32 	%r969, [%r10+4];
	// begin inline asm
	dp4a.s32.s32 %r967, %r968, %r969, %r836;
	// end inline asm
	ld.shared.u32 	%r972, [%r9];
	ld.shared.u32 	%r973, [%r10+8];
	// begin inline asm
	dp4a.s32.s32 %r971, %r972, %r973, %r840;
	// end inline asm
	ld.shared.u32 	%r976, [%r9];
	ld.shared.u32 	%r977, [%r10+12];
	// begin inline asm
	dp4a.s32.s32 %r975, %r976, %r977, %r844;
	// end inline asm
	ld.shared.u32 	%r980, [%r9];
	ld.shared.u32 	%r981, [%r10+48];
	// begin inline asm
	dp4a.s32.s32 %r979, %r980, %r981, %r848;
	// end inline asm
	ld.shared.u32 	%r984, [%r9];
	ld.shared.u32 	%r985, [%r10+52];
	// begin inline asm
	dp4a.s32.s32 %r983, %r984, %r985, %r852;
	// end inline asm
	ld.shared.u32 	%r988, [%r9];
	ld.shared.u32 	%r989, [%r10+56];
	// begin inline asm
	dp4a.s32.s32 %r987, %r988, %r989, %r856;
	// end inline asm
	ld.shared.u32 	%r992, [%r9];
	ld.shared.u32 	%r993, [%r10+60];
	// begin inline asm
	dp4a.s32.s32 %r991, %r992, %r993, %r860;
	// end inline asm
	ld.shared.u32 	%r996, [%r9+116];
	ld.shared.u32 	%r997, [%r10];
	// begin inline asm
	dp4a.s32.s32 %r995, %r996, %r997, %r864;
	// end inline asm
	ld.shared.u32 	%r1000, [%r9+116];
	ld.shared.u32 	%r1001, [%r10+4];
	// begin inline asm
	dp4a.s32.s32 %r999, %r1000, %r1001, %r868;
	// end inline asm
	ld.shared.u32 	%r1004, [%r9+116];
	ld.shared.u32 	%r1005, [%r10+8];
	// begin inline asm
	dp4a.s32.s32 %r1003, %r1004, %r1005, %r872;
	// end inline asm
	ld.shared.u32 	%r1008, [%r9+116];
	ld.shared.u32 	%r1009, [%r10+12];
	// begin inline asm
	dp4a.s32.s32 %r1007, %r1008, %r1009, %r876;
	// end inline asm
	ld.shared.u32 	%r1012, [%r9+116];
	ld.shared.u32 	%r1013, [%r10+48];
	// begin inline asm
	dp4a.s32.s32 %r1011, %r1012, %r1013, %r880;
	// end inline asm
	ld.shared.u32 	%r1016, [%r9+116];
	ld.shared.u32 	%r1017, [%r10+52];
	// begin inline asm
	dp4a.s32.s32 %r1015, %r1016, %r1017, %r884;
	// end inline asm
	ld.shared.u32 	%r1020, [%r9+116];
	ld.shared.u32 	%r1021, [%r10+56];
	// begin inline asm
	dp4a.s32.s32 %r1019, %r1020, %r1021, %r888;
	// end inline asm
	ld.shared.u32 	%r1024, [%r9+116];
	ld.shared.u32 	%r1025, [%r10+60];
	// begin inline asm
	dp4a.s32.s32 %r1023, %r1024, %r1025, %r892;
	// end inline asm
	ld.shared.u32 	%r1028, [%r9+232];
	ld.shared.u32 	%r1029, [%r10];
	// begin inline asm
	dp4a.s32.s32 %r1027, %r1028, %r1029, %r896;
	// end inline asm
	ld.shared.u32 	%r1032, [%r9+232];
	ld.shared.u32 	%r1033, [%r10+4];
	// begin inline asm
	dp4a.s32.s32 %r1031, %r1032, %r1033, %r900;
	// end inline asm
	ld.shared.u32 	%r1036, [%r9+232];
	ld.shared.u32 	%r1037, [%r10+8];
	// begin inline asm
	dp4a.s32.s32 %r1035, %r1036, %r1037, %r904;
	// end inline asm
	ld.shared.u32 	%r1040, [%r9+232];
	ld.shared.u32 	%r1041, [%r10+12];
	// begin inline asm
	dp4a.s32.s32 %r1039, %r1040, %r1041, %r908;
	// end inline asm
	ld.shared.u32 	%r1044, [%r9+232];
	ld.shared.u32 	%r1045, [%r10+48];
	// begin inline asm
	dp4a.s32.s32 %r1043, %r1044, %r1045, %r912;
	// end inline asm
	ld.shared.u32 	%r1048, [%r9+232];
	ld.shared.u32 	%r1049, [%r10+52];
	// begin inline asm
	dp4a.s32.s32 %r1047, %r1048, %r1049, %r916;
	// end inline asm
	ld.shared.u32 	%r1052, [%r9+232];
	ld.shared.u32 	%r1053, [%r10+56];
	// begin inline asm
	dp4a.s32.s32 %r1051, %r1052, %r1053, %r920;
	// end inline asm
	ld.shared.u32 	%r1056, [%r9+232];
	ld.shared.u32 	%r1057, [%r10+60];
	// begin inline asm
	dp4a.s32.s32 %r1055, %r1056, %r1057, %r924;
	// end inline asm
	ld.shared.u32 	%r1060, [%r9+348];
	ld.shared.u32 	%r1061, [%r10];
	// begin inline asm
	dp4a.s32.s32 %r1059, %r1060, %r1061, %r928;
	// end inline asm
	ld.shared.u32 	%r1064, [%r9+348];
	ld.shared.u32 	%r1065, [%r10+4];
	// begin inline asm
	dp4a.s32.s32 %r1063, %r1064, %r1065, %r932;
	// end inline asm
	ld.shared.u32 	%r1068, [%r9+348];
	ld.shared.u32 	%r1069, [%r10+8];
	// begin inline asm
	dp4a.s32.s32 %r1067, %r1068, %r1069, %r936;
	// end inline asm
	ld.shared.u32 	%r1072, [%r9+348];
	ld.shared.u32 	%r1073, [%r10+12];
	// begin inline asm
	dp4a.s32.s32 %r1071, %r1072, %r1073, %r940;
	// end inline asm
	ld.shared.u32 	%r1076, [%r9+348];
	ld.shared.u32 	%r1077, [%r10+48];
	// begin inline asm
	dp4a.s32.s32 %r1075, %r1076, %r1077, %r944;
	// end inline asm
	ld.shared.u32 	%r1080, [%r9+348];
	ld.shared.u32 	%r1081, [%r10+52];
	// begin inline asm
	dp4a.s32.s32 %r1079, %r1080, %r1081, %r948;
	// end inline asm
	ld.shared.u32 	%r1084, [%r9+348];
	ld.shared.u32 	%r1085, [%r10+56];
	// begin inline asm
	dp4a.s32.s32 %r1083, %r1084, %r1085, %r952;
	// end inline asm
	ld.shared.u32 	%r1088, [%r9+348];
	ld.shared.u32 	%r1089, [%r10+60];
	// begin inline asm
	dp4a.s32.s32 %r1087, %r1088, %r1089, %r956;
	// end inline asm
	ld.shared.u32 	%r1092, [%r9+4];
	ld.shared.u32 	%r1093, [%r10+16];
	// begin inline asm
	dp4a.s32.s32 %r1091, %r1092, %r1093, %r963;
	// end inline asm
	ld.shared.u32 	%r1096, [%r9+4];
	ld.shared.u32 	%r1097, [%r10+20];
	// begin inline asm
	dp4a.s32.s32 %r1095, %r1096, %r1097, %r967;
	// end inline asm
	ld.shared.u32 	%r1100, [%r9+4];
	ld.shared.u32 	%r1101, [%r10+24];
	// begin inline asm
	dp4a.s32.s32 %r1099, %r1100, %r1101, %r971;
	// end inline asm
	ld.shared.u32 	%r1104, [%r9+4];
	ld.shared.u32 	%r1105, [%r10+28];
	// begin inline asm
	dp4a.s32.s32 %r1103, %r1104, %r1105, %r975;
	// end inline asm
	ld.shared.u32 	%r1108, [%r9+4];
	ld.shared.u32 	%r1109, [%r10+64];
	// begin inline asm
	dp4a.s32.s32 %r1107, %r1108, %r1109, %r979;
	// end inline asm
	ld.shared.u32 	%r1112, [%r9+4];
	ld.shared.u32 	%r1113, [%r10+68];
	// begin inline asm
	dp4a.s32.s32 %r1111, %r1112, %r1113, %r983;
	// end inline asm
	ld.shared.u32 	%r1116, [%r9+4];
	ld.shared.u32 	%r1117, [%r10+72];
	// begin inline asm
	dp4a.s32.s32 %r1115, %r1116, %r1117, %r987;
	// end inline asm
	ld.shared.u32 	%r1120, [%r9+4];
	ld.shared.u32 	%r1121, [%r10+76];
	// begin inline asm
	dp4a.s32.s32 %r1119, %r1120, %r1121, %r991;
	// end inline asm
	ld.shared.u32 	%r1124, [%r9+120];
	ld.shared.u32 	%r1125, [%r10+16];
	// begin inline asm
	dp4a.s32.s32 %r1123, %r1124, %r1125, %r995;
	// end inline asm
	ld.shared.u32 	%r1128, [%r9+120];
	ld.shared.u32 	%r1129, [%r10+20];
	// begin inline asm
	dp4a.s32.s32 %r1127, %r1128, %r1129, %r999;
	// end inline asm
	ld.shared.u32 	%r1132, [%r9+120];
	ld.shared.u32 	%r1133, [%r10+24];
	// begin inline asm
	dp4a.s32.s32 %r1131, %r1132, %r1133, %r1003;
	// end inline asm
	ld.shared.u32 	%r1136, [%r9+120];
	ld.shared.u32 	%r1137, [%r10+28];
	// begin inline asm
	dp4a.s32.s32 %r1135, %r1136, %r1137, %r1007;
	// end inline asm
	ld.shared.u32 	%r1140, [%r9+120];
	ld.shared.u32 	%r1141, [%r10+64];
	// begin inline asm
	dp4a.s32.s32 %r1139, %r1140, %r1141, %r1011;
	// end inline asm
	ld.shared.u32 	%r1144, [%r9+120];
	ld.shared.u32 	%r1145, [%r10+68];
	// begin inline asm
	dp4a.s32.s32 %r1143, %r1144, %r1145, %r1015;
	// end inline asm
	ld.shared.u32 	%r1148, [%r9+120];
	ld.shared.u32 	%r1149, [%r10+72];
	// begin inline asm
	dp4a.s32.s32 %r1147, %r1148, %r1149, %r1019;
	// end inline asm
	ld.shared.u32 	%r1152, [%r9+120];
	ld.shared.u32 	%r1153, [%r10+76];
	// begin inline asm
	dp4a.s32.s32 %r1151, %r1152, %r1153, %r1023;
	// end inline asm
	ld.shared.u32 	%r1156, [%r9+236];
	ld.shared.u32 	%r1157, [%r10+16];
	// begin inline asm
	dp4a.s32.s32 %r1155, %r1156, %r1157, %r1027;
	// end inline asm
	ld.shared.u32 	%r1160, [%r9+236];
	ld.shared.u32 	%r1161, [%r10+20];
	// begin inline asm
	dp4a.s32.s32 %r1159, %r1160, %r1161, %r1031;
	// end inline asm
	ld.shared.u32 	%r1164, [%r9+236];
	ld.shared.u32 	%r1165, [%r10+24];
	// begin inline asm
	dp4a.s32.s32 %r1163, %r1164, %r1165, %r1035;
	// end inline asm
	ld.shared.u32 	%r1168, [%r9+236];
	ld.shared.u32 	%r1169, [%r10+28];
	// begin inline asm
	dp4a.s32.s32 %r1167, %r1168, %r1169, %r1039;
	// end inline asm
	ld.shared.u32 	%r1172, [%r9+236];
	ld.shared.u32 	%r1173, [%r10+64];
	// begin inline asm
	dp4a.s32.s32 %r1171, %r1172, %r1173, %r1043;
	// end inline asm
	ld.shared.u32 	%r1176, [%r9+236];
	ld.shared.u32 	%r1177, [%r10+68];
	// begin inline asm
	dp4a.s32.s32 %r1175, %r1176, %r1177, %r1047;
	// end inline asm
	ld.shared.u32 	%r1180, [%r9+236];
	ld.shared.u32 	%r1181, [%r10+72];
	// begin inline asm
	dp4a.s32.s32 %r1179, %r1180, %r1181, %r1051;
	// end inline asm
	ld.shared.u32 	%r1184, [%r9+236];
	ld.shared.u32 	%r1185, [%r10+76];
	// begin inline asm
	dp4a.s32.s32 %r1183, %r1184, %r1185, %r1055;
	// end inline asm
	ld.shared.u32 	%r1188, [%r9+352];
	ld.shared.u32 	%r1189, [%r10+16];
	// begin inline asm
	dp4a.s32.s32 %r1187, %r1188, %r1189, %r1059;
	// end inline asm
	ld.shared.u32 	%r1192, [%r9+352];
	ld.shared.u32 	%r1193, [%r10+20];
	// begin inline asm
	dp4a.s32.s32 %r1191, %r1192, %r1193, %r1063;
	// end inline asm
	ld.shared.u32 	%r1196, [%r9+352];
	ld.shared.u32 	%r1197, [%r10+24];
	// begin inline asm
	dp4a.s32.s32 %r1195, %r1196, %r1197, %r1067;
	// end inline asm
	ld.shared.u32 	%r1200, [%r9+352];
	ld.shared.u32 	%r1201, [%r10+28];
	// begin inline asm
	dp4a.s32.s32 %r1199, %r1200, %r1201, %r1071;
	// end inline asm
	ld.shared.u32 	%r1204, [%r9+352];
	ld.shared.u32 	%r1205, [%r10+64];
	// begin inline asm
	dp4a.s32.s32 %r1203, %r1204, %r1205, %r1075;
	// end inline asm
	ld.shared.u32 	%r1208, [%r9+352];
	ld.shared.u32 	%r1209, [%r10+68];
	// begin inline asm
	dp4a.s32.s32 %r1207, %r1208, %r1209, %r1079;
	// end inline asm
	ld.shared.u32 	%r1212, [%r9+352];
	ld.shared.u32 	%r1213, [%r10+72];
	// begin inline asm
	dp4a.s32.s32 %r1211, %r1212, %r1213, %r1083;
	// end inline asm
	ld.shared.u32 	%r1216, [%r9+352];
	ld.shared.u32 	%r1217, [%r10+76];
	// begin inline asm
	dp4a.s32.s32 %r1215, %r1216, %r1217, %r1087;
	// end inline asm
	ld.shared.u32 	%r1220, [%r9+8];
	ld.shared.u32 	%r1221, [%r10+32];
	// begin inline asm
	dp4a.s32.s32 %r1557, %r1220, %r1221, %r1091;
	// end inline asm
	ld.shared.u32 	%r1224, [%r9+8];
	ld.shared.u32 	%r1225, [%r10+36];
	// begin inline asm
	dp4a.s32.s32 %r1556, %r1224, %r1225, %r1095;
	// end inline asm
	ld.shared.u32 	%r1228, [%r9+8];
	ld.shared.u32 	%r1229, [%r10+40];
	// begin inline asm
	dp4a.s32.s32 %r1555, %r1228, %r1229, %r1099;
	// end inline asm
	ld.shared.u32 	%r1232, [%r9+8];
	ld.shared.u32 	%r1233, [%r10+44];
	// begin inline asm
	dp4a.s32.s32 %r1554, %r1232, %r1233, %r1103;
	// end inline asm
	ld.shared.u32 	%r1236, [%r9+8];
	ld.shared.u32 	%r1237, [%r10+80];
	// begin inline asm
	dp4a.s32.s32 %r1553, %r1236, %r1237, %r1107;
	// end inline asm
	ld.shared.u32 	%r1240, [%r9+8];
	ld.shared.u32 	%r1241, [%r10+84];
	// begin inline asm
	dp4a.s32.s32 %r1552, %r1240, %r1241, %r1111;
	// end inline asm
	ld.shared.u32 	%r1244, [%r9+8];
	ld.shared.u32 	%r1245, [%r10+88];
	// begin inline asm
	dp4a.s32.s32 %r1551, %r1244, %r1245, %r1115;
	// end inline asm
	ld.shared.u32 	%r1248, [%r9+8];
	ld.shared.u32 	%r1249, [%r10+92];
	// begin inline asm
	dp4a.s32.s32 %r1550, %r1248, %r1249, %r1119;
	// end inline asm
	ld.shared.u32 	%r1252, [%r9+124];
	ld.shared.u32 	%r1253, [%r10+32];
	// begin inline asm
	dp4a.s32.s32 %r1549, %r1252, %r1253, %r1123;
	// end inline asm
	ld.shared.u32 	%r1256, [%r9+124];
	ld.shared.u32 	%r1257, [%r10+36];
	// begin inline asm
	dp4a.s32.s32 %r1548, %r1256, %r1257, %r1127;
	// end inline asm
	ld.shared.u32 	%r1260, [%r9+124];
	ld.shared.u32 	%r1261, [%r10+40];
	// begin inline asm
	dp4a.s32.s32 %r1547, %r1260, %r1261, %r1131;
	// end inline asm
	ld.shared.u32 	%r1264, [%r9+124];
	ld.shared.u32 	%r1265, [%r10+44];
	// begin inline asm
	dp4a.s32.s32 %r1546, %r1264, %r1265, %r1135;
	// end inline asm
	ld.shared.u32 	%r1268, [%r9+124];
	ld.shared.u32 	%r1269, [%r10+80];
	// begin inline asm
	dp4a.s32.s32 %r1545, %r1268, %r1269, %r1139;
	// end inline asm
	ld.shared.u32 	%r1272, [%r9+124];
	ld.shared.u32 	%r1273, [%r10+84];
	// begin inline asm
	dp4a.s32.s32 %r1544, %r1272, %r1273, %r1143;
	// end inline asm
	ld.shared.u32 	%r1276, [%r9+124];
	ld.shared.u32 	%r1277, [%r10+88];
	// begin inline asm
	dp4a.s32.s32 %r1543, %r1276, %r1277, %r1147;
	// end inline asm
	ld.shared.u32 	%r1280, [%r9+124];
	ld.shared.u32 	%r1281, [%r10+92];
	// begin inline asm
	dp4a.s32.s32 %r1542, %r1280, %r1281, %r1151;
	// end inline asm
	ld.shared.u32 	%r1284, [%r9+240];
	ld.shared.u32 	%r1285, [%r10+32];
	// begin inline asm
	dp4a.s32.s32 %r1541, %r1284, %r1285, %r1155;
	// end inline asm
	ld.shared.u32 	%r1288, [%r9+240];
	ld.shared.u32 	%r1289, [%r10+36];
	// begin inline asm
	dp4a.s32.s32 %r1540, %r1288, %r1289, %r1159;
	// end inline asm
	ld.shared.u32 	%r1292, [%r9+240];
	ld.shared.u32 	%r1293, [%r10+40];
	// begin inline asm
	dp4a.s32.s32 %r1539, %r1292, %r1293, %r1163;
	// end inline asm
	ld.shared.u32 	%r1296, [%r9+240];
	ld.shared.u32 	%r1297, [%r10+44];
	// begin inline asm
	dp4a.s32.s32 %r1538, %r1296, %r1297, %r1167;
	// end inline asm
	ld.shared.u32 	%r1300, [%r9+240];
	ld.shared.u32 	%r1301, [%r10+80];
	// begin inline asm
	dp4a.s32.s32 %r1537, %r1300, %r1301, %r1171;
	// end inline asm
	ld.shared.u32 	%r1304, [%r9+240];
	ld.shared.u32 	%r1305, [%r10+84];
	// begin inline asm
	dp4a.s32.s32 %r1536, %r1304, %r1305, %r1175;
	// end inline asm
	ld.shared.u32 	%r1308, [%r9+240];
	ld.shared.u32 	%r1309, [%r10+88];
	// begin inline asm
	dp4a.s32.s32 %r1535, %r1308, %r1309, %r1179;
	// end inline asm
	ld.shared.u32 	%r1312, [%r9+240];
	ld.shared.u32 	%r1313, [%r10+92];
	// begin inline asm
	dp4a.s32.s32 %r1534, %r1312, %r1313, %r1183;
	// end inline asm
	ld.shared.u32 	%r1316, [%r9+356];
	ld.shared.u32 	%r1317, [%r10+32];
	// begin inline asm
	dp4a.s32.s32 %r1533, %r1316, %r1317, %r1187;
	// end inline asm
	ld.shared.u32 	%r1320, [%r9+356];
	ld.shared.u32 	%r1321, [%r10+36];
	// begin inline asm
	dp4a.s32.s32 %r1532, %r1320, %r1321, %r1191;
	// end inline asm
	ld.shared.u32 	%r1324, [%r9+356];
	ld.shared.u32 	%r1325, [%r10+40];
	// begin inline asm
	dp4a.s32.s32 %r1531, %r1324, %r1325, %r1195;
	// end inline asm
	ld.shared.u32 	%r1328, [%r9+356];
	ld.shared.u32 	%r1329, [%r10+44];
	// begin inline asm
	dp4a.s32.s32 %r1530, %r1328, %r1329, %r1199;
	// end inline asm
	ld.shared.u32 	%r1332, [%r9+356];
	ld.shared.u32 	%r1333, [%r10+80];
	// begin inline asm
	dp4a.s32.s32 %r1529, %r1332, %r1333, %r1203;
	// end inline asm
	ld.shared.u32 	%r1336, [%r9+356];
	ld.shared.u32 	%r1337, [%r10+84];
	// begin inline asm
	dp4a.s32.s32 %r1528, %r1336, %r1337, %r1207;
	// end inline asm
	ld.shared.u32 	%r1340, [%r9+356];
	ld.shared.u32 	%r1341, [%r10+88];
	// begin inline asm
	dp4a.s32.s32 %r1527, %r1340, %r1341, %r1211;
	// end inline asm
	ld.shared.u32 	%r1344, [%r9+356];
	ld.shared.u32 	%r1345, [%r10+92];
	// begin inline asm
	dp4a.s32.s32 %r1526, %r1344, %r1345, %r1215;
	// end inline asm
	add.s32 	%r1558, %r1558, 1;
	add.s32 	%r1525, %r1525, 3136;
	add.s32 	%r1524, %r1524, 144;
	add.s32 	%r1523, %r1523, 144;
	setp.ne.s32 	%p24, %r1558, 32;
	@%p24 bra 	$L__BB15_1;
	ld.param.u64 	%rd222, [fused_nn_conv2d_cast_fixed_point_multiply_add_cast_nn_relu_cast_fixed_point_mult_18399029763786111876__4_kernel0_param_3];
	ld.param.u64 	%rd221, [fused_nn_conv2d_cast_fixed_point_multiply_add_cast_nn_relu_cast_fixed_point_mult_18399029763786111876__4_kernel0_param_2];
	shl.b32 	%r1347, %r157, 3;
	cvta.to.global.u64 	%rd22, %rd222;
	cvta.to.global.u64 	%rd23, %rd221;
	shl.b32 	%r1348, %r6, 7;
	add.s32 	%r1349, %r1348, %r1347;
	mul.lo.s32 	%r1350, %r3, 200704;
	mad.lo.s32 	%r1351, %r6, 25088, %r1350;
	mad.lo.s32 	%r1352, %r157, 1568, %r1351;
	mad.lo.s32 	%r1353, %r2, 56, %r1352;
	add.s32 	%r1354, %r1353, %r4;
	cvt.s64.s32 	%rd24, %r1557;
	mad.lo.s64 	%rd25, %rd24, 100247366860800, 1073741824;
	shr.u64 	%rd26, %rd25, 31;
	cvt.u32.u64 	%r1355, %rd26;
	mul.wide.u32 	%rd27, %r1349, 4;
	add.s64 	%rd28, %rd22, %rd27;
	ld.global.nc.u32 	%r1356, [%rd28];
	add.s32 	%r1357, %r1356, %r1355;
	max.s32 	%r1358, %r1357, 0;
	mul.wide.u32 	%rd29, %r1358, 1252240138;
	add.s64 	%rd30, %rd29, 9007199254740992;
	shr.u64 	%rd31, %rd30, 54;
	cvt.u32.u64 	%r1359, %rd31;
	min.u32 	%r1360, %r1359, 127;
	cvt.u64.u32 	%rd32, %r1354;
	add.s64 	%rd33, %rd23, %rd32;
	st.global.u8 	[%rd33], %r1360;
	cvt.s64.s32 	%rd34, %r1556;
	mad.lo.s64 	%rd35, %rd34, 100247366860800, 1073741824;
	shr.u64 	%rd36, %rd35, 31;
	cvt.u32.u64 	%r1361, %rd36;
	ld.global.nc.u32 	%r1362, [%rd28+4];
	add.s32 	%r1363, %r1362, %r1361;
	max.s32 	%r1364, %r1363, 0;
	mul.wide.u32 	%rd37, %r1364, 1252240138;
	add.s64 	%rd38, %rd37, 9007199254740992;
	shr.u64 	%rd39, %rd38, 54;
	cvt.u32.u64 	%r1365, %rd39;
	min.u32 	%r1366, %r1365, 127;
	st.global.u8 	[%rd33+1], %r1366;
	cvt.s64.s32 	%rd40, %r1555;
	mad.lo.s64 	%rd41, %rd40, 100247366860800, 1073741824;
	shr.u64 	%rd42, %rd41, 31;
	cvt.u32.u64 	%r1367, %rd42;
	ld.global.nc.u32 	%r1368, [%rd28+8];
	add.s32 	%r1369, %r1368, %r1367;
	max.s32 	%r1370, %r1369, 0;
	mul.wide.u32 	%rd43, %r1370, 1252240138;
	add.s64 	%rd44, %rd43, 9007199254740992;
	shr.u64 	%rd45, %rd44, 54;
	cvt.u32.u64 	%r1371, %rd45;
	min.u32 	%r1372, %r1371, 127;
	st.global.u8 	[%rd33+2], %r1372;
	cvt.s64.s32 	%rd46, %r1554;
	mad.lo.s64 	%rd47, %rd46, 100247366860800, 1073741824;
	shr.u64 	%rd48, %rd47, 31;
	cvt.u32.u64 	%r1373, %rd48;
	ld.global.nc.u32 	%r1374, [%rd28+12];
	add.s32 	%r1375, %r1374, %r1373;
	max.s32 	%r1376, %r1375, 0;
	mul.wide.u32 	%rd49, %r1376, 1252240138;
	add.s64 	%rd50, %rd49, 9007199254740992;
	shr.u64 	%rd51, %rd50, 54;
	cvt.u32.u64 	%r1377, %rd51;
	min.u32 	%r1378, %r1377, 127;
	st.global.u8 	[%rd33+3], %r1378;
	cvt.s64.s32 	%rd52, %r1553;
	mad.lo.s64 	%rd53, %rd52, 100247366860800, 1073741824;
	shr.u64 	%rd54, %rd53, 31;
	cvt.u32.u64 	%r1379, %rd54;
	ld.global.nc.u32 	%r1380, [%rd28+16];
	add.s32 	%r1381, %r1380, %r1379;
	max.s32 	%r1382, %r1381, 0;
	mul.wide.u32 	%rd55, %r1382, 1252240138;
	add.s64 	%rd56, %rd55, 9007199254740992;
	shr.u64 	%rd57, %rd56, 54;
	cvt.u32.u64 	%r1383, %rd57;
	min.u32 	%r1384, %r1383, 127;
	st.global.u8 	[%rd33+784], %r1384;
	cvt.s64.s32 	%rd58, %r1552;
	mad.lo.s64 	%rd59, %rd58, 100247366860800, 1073741824;
	shr.u64 	%rd60, %rd59, 31;
	cvt.u32.u64 	%r1385, %rd60;
	ld.global.nc.u32 	%r1386, [%rd28+20];
	add.s32 	%r1387, %r1386, %r1385;
	max.s32 	%r1388, %r1387, 0;
	mul.wide.u32 	%rd61, %r1388, 1252240138;
	add.s64 	%rd62, %rd61, 9007199254740992;
	shr.u64 	%rd63, %rd62, 54;
	cvt.u32.u64 	%r1389, %rd63;
	min.u32 	%r1390, %r1389, 127;
	st.global.u8 	[%rd33+785], %r1390;
	cvt.s64.s32 	%rd64, %r1551;
	mad.lo.s64 	%rd65, %rd64, 100247366860800, 1073741824;
	shr.u64 	%rd66, %rd65, 31;
	cvt.u32.u64 	%r1391, %rd66;
	ld.global.nc.u32 	%r1392, [%rd28+24];
	add.s32 	%r1393, %r1392, %r1391;
	max.s32 	%r1394, %r1393, 0;
	mul.wide.u32 	%rd67, %r1394, 1252240138;
	add.s64 	%rd68, %rd67, 9007199254740992;
	shr.u64 	%rd69, %rd68, 54;
	cvt.u32.u64 	%r1395, %rd69;
	min.u32 	%r1396, %r1395, 127;
	st.global.u8 	[%rd33+786], %r1396;
	cvt.s64.s32 	%rd70, %r1550;
	mad.lo.s64 	%rd71, %rd70, 100247366860800, 1073741824;
	shr.u64 	%rd72, %rd71, 31;
	cvt.u32.u64 	%r1397, %rd72;
	ld.global.nc.u32 	%r1398, [%rd28+28];
	add.s32 	%r1399, %r1398, %r1397;
	max.s32 	%r1400, %r1399, 0;
	mul.wide.u32 	%rd73, %r1400, 1252240138;
	add.s64 	%rd74, %rd73, 9007199254740992;
	shr.u64 	%rd75, %rd74, 54;
	cvt.u32.u64 	%r1401, %rd75;
	min.u32 	%r1402, %r1401, 127;
	st.global.u8 	[%rd33+787], %r1402;
	cvt.s64.s32 	%rd76, %r1549;
	mad.lo.s64 	%rd77, %rd76, 100247366860800, 1073741824;
	shr.u64 	%rd78, %rd77, 31;
	cvt.u32.u64 	%r1403, %rd78;
	add.s32 	%r1404, %r1356, %r1403;
	max.s32 	%r1405, %r1404, 0;
	mul.wide.u32 	%rd79, %r1405, 1252240138;
	add.s64 	%rd80, %rd79, 9007199254740992;
	shr.u64 	%rd81, %rd80, 54;
	cvt.u32.u64 	%r1406, %rd81;
	min.u32 	%r1407, %r1406, 127;
	st.global.u8 	[%rd33+50176], %r1407;
	cvt.s64.s32 	%rd82, %r1548;
	mad.lo.s64 	%rd83, %rd82, 100247366860800, 1073741824;
	shr.u64 	%rd84, %rd83, 31;
	cvt.u32.u64 	%r1408, %rd84;
	add.s32 	%r1409, %r1362, %r1408;
	max.s32 	%r1410, %r1409, 0;
	mul.wide.u32 	%rd85, %r1410, 1252240138;
	add.s64 	%rd86, %rd85, 9007199254740992;
	shr.u64 	%rd87, %rd86, 54;
	cvt.u32.u64 	%r1411, %rd87;
	min.u32 	%r1412, %r1411, 127;
	st.global.u8 	[%rd33+50177], %r1412;
	cvt.s64.s32 	%rd88, %r1547;
	mad.lo.s64 	%rd89, %rd88, 100247366860800, 1073741824;
	shr.u64 	%rd90, %rd89, 31;
	cvt.u32.u64 	%r1413, %rd90;
	add.s32 	%r1414, %r1368, %r1413;
	max.s32 	%r1415, %r1414, 0;
	mul.wide.u32 	%rd91, %r1415, 1252240138;
	add.s64 	%rd92, %rd91, 9007199254740992;
	shr.u64 	%rd93, %rd92, 54;
	cvt.u32.u64 	%r1416, %rd93;
	min.u32 	%r1417, %r1416, 127;
	st.global.u8 	[%rd33+50178], %r1417;
	cvt.s64.s32 	%rd94, %r1546;
	mad.lo.s64 	%rd95, %rd94, 100247366860800, 1073741824;
	shr.u64 	%rd96, %rd95, 31;
	cvt.u32.u64 	%r1418, %rd96;
	add.s32 	%r1419, %r1374, %r1418;
	max.s32 	%r1420, %r1419, 0;
	mul.wide.u32 	%rd97, %r1420, 1252240138;
	add.s64 	%rd98, %rd97, 9007199254740992;
	shr.u64 	%rd99, %rd98, 54;
	cvt.u32.u64 	%r1421, %rd99;
	min.u32 	%r1422, %r1421, 127;
	st.global.u8 	[%rd33+50179], %r1422;
	cvt.s64.s32 	%rd100, %r1545;
	mad.lo.s64 	%rd101, %rd100, 100247366860800, 1073741824;
	shr.u64 	%rd102, %rd101, 31;
	cvt.u32.u64 	%r1423, %rd102;
	add.s32 	%r1424, %r1380, %r1423;
	max.s32 	%r1425, %r1424, 0;
	mul.wide.u32 	%rd103, %r1425, 1252240138;
	add.s64 	%rd104, %rd103, 9007199254740992;
	shr.u64 	%rd105, %rd104, 54;
	cvt.u32.u64 	%r1426, %rd105;
	min.u32 	%r1427, %r1426, 127;
	st.global.u8 	[%rd33+50960], %r1427;
	cvt.s64.s32 	%rd106, %r1544;
	mad.lo.s64 	%rd107, %rd106, 100247366860800, 1073741824;
	shr.u64 	%rd108, %rd107, 31;
	cvt.u32.u64 	%r1428, %rd108;
	add.s32 	%r1429, %r1386, %r1428;
	max.s32 	%r1430, %r1429, 0;
	mul.wide.u32 	%rd109, %r1430, 1252240138;
	add.s64 	%rd110, %rd109, 9007199254740992;
	shr.u64 	%rd111, %rd110, 54;
	cvt.u32.u64 	%r1431, %rd111;
	min.u32 	%r1432, %r1431, 127;
	st.global.u8 	[%rd33+50961], %r1432;
	cvt.s64.s32 	%rd112, %r1543;
	mad.lo.s64 	%rd113, %rd112, 100247366860800, 1073741824;
	shr.u64 	%rd114, %rd113, 31;
	cvt.u32.u64 	%r1433, %rd114;
	add.s32 	%r1434, %r1392, %r1433;
	max.s32 	%r1435, %r1434, 0;
	mul.wide.u32 	%rd115, %r1435, 1252240138;
	add.s64 	%rd116, %rd115, 9007199254740992;
	shr.u64 	%rd117, %rd116, 54;
	cvt.u32.u64 	%r1436, %rd117;
	min.u32 	%r1437, %r1436, 127;
	st.global.u8 	[%rd33+50962], %r1437;
	cvt.s64.s32 	%rd118, %r1542;
	mad.lo.s64 	%rd119, %rd118, 100247366860800, 1073741824;
	shr.u64 	%rd120, %rd119, 31;
	cvt.u32.u64 	%r1438, %rd120;
	add.s32 	%r1439, %r1398, %r1438;
	max.s32 	%r1440, %r1439, 0;
	mul.wide.u32 	%rd121, %r1440, 1252240138;
	add.s64 	%rd122, %rd121, 9007199254740992;
	shr.u64 	%rd123, %rd122, 54;
	cvt.u32.u64 	%r1441, %rd123;
	min.u32 	%r1442, %r1441, 127;
	st.global.u8 	[%rd33+50963], %r1442;
	cvt.s64.s32 	%rd124, %r1541;
	mad.lo.s64 	%rd125, %rd124, 100247366860800, 1073741824;
	shr.u64 	%rd126, %rd125, 31;
	cvt.u32.u64 	%r1443, %rd126;
	add.s32 	%r1444, %r1356, %r1443;
	max.s32 	%r1445, %r1444, 0;
	mul.wide.u32 	%rd127, %r1445, 1252240138;
	add.s64 	%rd128, %rd127, 9007199254740992;
	shr.u64 	%rd129, %rd128, 54;
	cvt.u32.u64 	%r1446, %rd129;
	min.u32 	%r1447, %r1446, 127;
	st.global.u8 	[%rd33+100352], %r1447;
	cvt.s64.s32 	%rd130, %r1540;
	mad.lo.s64 	%rd131, %rd130, 100247366860800, 1073741824;
	shr.u64 	%rd132, %rd131, 31;
	cvt.u32.u64 	%r1448, %rd132;
	add.s32 	%r1449, %r1362, %r1448;
	max.s32 	%r1450, %r1449, 0;
	mul.wide.u32 	%rd133, %r1450, 1252240138;
	add.s64 	%rd134, %rd133, 9007199254740992;
	shr.u64 	%rd135, %rd134, 54;
	cvt.u32.u64 	%r1451, %rd135;
	min.u32 	%r1452, %r1451, 127;
	st.global.u8 	[%rd33+100353], %r1452;
	cvt.s64.s32 	%rd136, %r1539;
	mad.lo.s64 	%rd137, %rd136, 100247366860800, 1073741824;
	shr.u64 	%rd138, %rd137, 31;
	cvt.u32.u64 	%r1453, %rd138;
	add.s32 	%r1454, %r1368, %r1453;
	max.s32 	%r1455, %r1454, 0;
	mul.wide.u32 	%rd139, %r1455, 1252240138;
	add.s64 	%rd140, %rd139, 9007199254740992;
	shr.u64 	%rd141, %rd140, 54;
	cvt.u32.u64 	%r1456, %rd141;
	min.u32 	%r1457, %r1456, 127;
	st.global.u8 	[%rd33+100354], %r1457;
	cvt.s64.s32 	%rd142, %r1538;
	mad.lo.s64 	%rd143, %rd142, 100247366860800, 1073741824;
	shr.u64 	%rd144, %rd143, 31;
	cvt.u32.u64 	%r1458, %rd144;
	add.s32 	%r1459, %r1374, %r1458;
	max.s32 	%r1460, %r1459, 0;
	mul.wide.u32 	%rd145, %r1460, 1252240138;
	add.s64 	%rd146, %rd145, 9007199254740992;
	shr.u64 	%rd147, %rd146, 54;
	cvt.u32.u64 	%r1461, %rd147;
	min.u32 	%r1462, %r1461, 127;
	st.global.u8 	[%rd33+100355], %r1462;
	cvt.s64.s32 	%rd148, %r1537;
	mad.lo.s64 	%rd149, %rd148, 100247366860800, 1073741824;
	shr.u64 	%rd150, %rd149, 31;
	cvt.u32.u64 	%r1463, %rd150;
	add.s32 	%r1464, %r1380, %r1463;
	max.s32 	%r1465, %r1464, 0;
	mul.wide.u32 	%rd151, %r1465, 1252240138;
	add.s64 	%rd152, %rd151, 9007199254740992;
	shr.u64 	%rd153, %rd152, 54;
	cvt.u32.u64 	%r1466, %rd153;
	min.u32 	%r1467, %r1466, 127;
	st.global.u8 	[%rd33+101136], %r1467;
	cvt.s64.s32 	%rd154, %r1536;
	mad.lo.s64 	%rd155, %rd154, 100247366860800, 1073741824;
	shr.u64 	%rd156, %rd155, 31;
	cvt.u32.u64 	%r1468, %rd156;
	add.s32 	%r1469, %r1386, %r1468;
	max.s32 	%r1470, %r1469, 0;
	mul.wide.u32 	%rd157, %r1470, 1252240138;
	add.s64 	%rd158, %rd157, 9007199254740992;
	shr.u64 	%rd159, %rd158, 54;
	cvt.u32.u64 	%r1471, %rd159;
	min.u32 	%r1472, %r1471, 127;
	st.global.u8 	[%rd33+101137], %r1472;
	cvt.s64.s32 	%rd160, %r1535;
	mad.lo.s64 	%rd161, %rd160, 100247366860800, 1073741824;
	shr.u64 	%rd162, %rd161, 31;
	cvt.u32.u64 	%r1473, %rd162;
	add.s32 	%r1474, %r1392, %r1473;
	max.s32 	%r1475, %r1474, 0;
	mul.wide.u32 	%rd163, %r1475, 1252240138;
	add.s64 	%rd164, %rd163, 9007199254740992;
	shr.u64 	%rd165, %rd164, 54;
	cvt.u32.u64 	%r1476, %rd165;
	min.u32 	%r1477, %r1476, 127;
	st.global.u8 	[%rd33+101138], %r1477;
	cvt.s64.s32 	%rd166, %r1534;
	mad.lo.s64 	%rd167, %rd166, 100247366860800, 1073741824;
	shr.u64 	%rd168, %rd167, 31;
	cvt.u32.u64 	%r1478, %rd168;
	add.s32 	%r1479, %r1398, %r1478;
	max.s32 	%r1480, %r1479, 0;
	mul.wide.u32 	%rd169, %r1480, 1252240138;
	add.s64 	%rd170, %rd169, 9007199254740992;
	shr.u64 	%rd171, %rd170, 54;
	cvt.u32.u64 	%r1481, %rd171;
	min.u32 	%r1482, %r1481, 127;
	st.global.u8 	[%rd33+101139], %r1482;
	cvt.s64.s32 	%rd172, %r1533;
	mad.lo.s64 	%rd173, %rd172, 100247366860800, 1073741824;
	shr.u64 	%rd174, %rd173, 31;
	cvt.u32.u64 	%r1483, %rd174;
	add.s32 	%r1484, %r1356, %r1483;
	max.s32 	%r1485, %r1484, 0;
	mul.wide.u32 	%rd175, %r1485, 1252240138;
	add.s64 	%rd176, %rd175, 9007199254740992;
	shr.u64 	%rd177, %rd176, 54;
	cvt.u32.u64 	%r1486, %rd177;
	min.u32 	%r1487, %r1486, 127;
	st.global.u8 	[%rd33+150528], %r1487;
	cvt.s64.s32 	%rd178, %r1532;
	mad.lo.s64 	%rd179, %rd178, 100247366860800, 1073741824;
	shr.u64 	%rd180, %rd179, 31;
	cvt.u32.u64 	%r1488, %rd180;
	add.s32 	%r1489, %r1362, %r1488;
	max.s32 	%r1490, %r1489, 0;
	mul.wide.u32 	%rd181, %r1490, 1252240138;
	add.s64 	%rd182, %rd181, 9007199254740992;
	shr.u64 	%rd183, %rd182, 54;
	cvt.u32.u64 	%r1491, %rd183;
	min.u32 	%r1492, %r1491, 127;
	st.global.u8 	[%rd33+150529], %r1492;
	cvt.s64.s32 	%rd184, %r1531;
	mad.lo.s64 	%rd185, %rd184, 100247366860800, 1073741824;
	shr.u64 	%rd186, %rd185, 31;
	cvt.u32.u64 	%r1493, %rd186;
	add.s32 	%r1494, %r1368, %r1493;
	max.s32 	%r1495, %r1494, 0;
	mul.wide.u32 	%rd187, %r1495, 1252240138;
	add.s64 	%rd188, %rd187, 9007199254740992;
	shr.u64 	%rd189, %rd188, 54;
	cvt.u32.u64 	%r1496, %rd189;
	min.u32 	%r1497, %r1496, 127;
	st.global.u8 	[%rd33+150530], %r1497;
	cvt.s64.s32 	%rd190, %r1530;
	mad.lo.s64 	%rd191, %rd190, 100247366860800, 1073741824;
	shr.u64 	%rd192, %rd191, 31;
	cvt.u32.u64 	%r1498, %rd192;
	add.s32 	%r1499, %r1374, %r1498;
	max.s32 	%r1500, %r1499, 0;
	mul.wide.u32 	%rd193, %r1500, 1252240138;
	add.s64 	%rd194, %rd193, 9007199254740992;
	shr.u64 	%rd195, %rd194, 54;
	cvt.u32.u64 	%r1501, %rd195;
	min.u32 	%r1502, %r1501, 127;
	st.global.u8 	[%rd33+150531], %r1502;
	cvt.s64.s32 	%rd196, %r1529;
	mad.lo.s64 	%rd197, %rd196, 100247366860800, 1073741824;
	shr.u64 	%rd198, %rd197, 31;
	cvt.u32.u64 	%r1503, %rd198;
	add.s32 	%r1504, %r1380, %r1503;
	max.s32 	%r1505, %r1504, 0;
	mul.wide.u32 	%rd199, %r1505, 1252240138;
	add.s64 	%rd200, %rd199, 9007199254740992;
	shr.u64 	%rd201, %rd200, 54;
	cvt.u32.u64 	%r1506, %rd201;
	min.u32 	%r1507, %r1506, 127;
	st.global.u8 	[%rd33+151312], %r1507;
	cvt.s64.s32 	%rd202, %r1528;
	mad.lo.s64 	%rd203, %rd202, 100247366860800, 1073741824;
	shr.u64 	%rd204, %rd203, 31;
	cvt.u32.u64 	%r1508, %rd204;
	add.s32 	%r1509, %r1386, %r1508;
	max.s32 	%r1510, %r1509, 0;
	mul.wide.u32 	%rd205, %r1510, 1252240138;
	add.s64 	%rd206, %rd205, 9007199254740992;
	shr.u64 	%rd207, %rd206, 54;
	cvt.u32.u64 	%r1511, %rd207;
	min.u32 	%r1512, %r1511, 127;
	st.global.u8 	[%rd33+151313], %r1512;
	cvt.s64.s32 	%rd208, %r1527;
	mad.lo.s64 	%rd209, %rd208, 100247366860800, 1073741824;
	shr.u64 	%rd210, %rd209, 31;
	cvt.u32.u64 	%r1513, %rd210;
	add.s32 	%r1514, %r1392, %r1513;
	max.s32 	%r1515, %r1514, 0;
	mul.wide.u32 	%rd211, %r1515, 1252240138;
	add.s64 	%rd212, %rd211, 9007199254740992;
	shr.u64 	%rd213, %rd212, 54;
	cvt.u32.u64 	%r1516, %rd213;
	min.u32 	%r1517, %r1516, 127;
	st.global.u8 	[%rd33+151314], %r1517;
	cvt.s64.s32 	%rd214, %r1526;
	mad.lo.s64 	%rd215, %rd214, 100247366860800, 1073741824;
	shr.u64 	%rd216, %rd215, 31;
	cvt.u32.u64 	%r1518, %rd216;
	add.s32 	%r1519, %r1398, %r1518;
	max.s32 	%r1520, %r1519, 0;
	mul.wide.u32 	%rd217, %r1520, 1252240138;
	add.s64 	%rd218, %rd217, 9007199254740992;
	shr.u64 	%rd219, %rd218, 54;
	cvt.u32.u64 	%r1521, %rd219;
	min.u32 	%r1522, %r1521, 127;
	st.global.u8 	[%rd33+151315], %r1522;
	ret;

}
	// .globl	fused_divide_add_round_cast_clip_cast_nn_pad_layout_transform_kernel0
.visible .entry fused_divide_add_round_cast_clip_cast_nn_pad_layout_transform_kernel0(
	.param .u64 .ptr .align 1 fused_divide_add_round_cast_clip_cast_nn_pad_layout_transform_kernel0_param_0,
	.param .u64 .ptr .align 1 fused_divide_add_round_cast_clip_cast_nn_pad_layout_transform_kernel0_param_1
)
{
	.reg .pred 	%p<77>;
	.reg .b16 	%rs<101>;
	.reg .b32 	%r<260>;
	.reg .b32 	%f<151>;
	.reg .b64 	%rd<57>;

	ld.param.u64 	%rd3, [fused_divide_add_round_cast_clip_cast_nn_pad_layout_transform_kernel0_param_0];
	ld.param.u64 	%rd4, [fused_divide_add_round_cast_clip_cast_nn_pad_layout_transform_kernel0_param_1];
	cvta.to.global.u64 	%rd5, %rd3;
	cvta.to.global.u64 	%rd1, %rd4;
	mov.u32 	%r5, %ctaid.x;
	shl.b32 	%r6, %r5, 8;
	mov.u32 	%r7, %tid.x;
	shr.u32 	%r8, %r7, 2;
	or.b32  	%r1, %r8, %r6;
	shl.b32 	%r9, %r5, 10;
	or.b32  	%r10, %r9, %r7;
	and.b32  	%r3, %r7, 3;
	mul.lo.s32 	%r4, %r3, 50176;
	setp.gt.u32 	%p1, %r1, 1605631;
	setp.gt.u32 	%p2, %r10, 6422527;
	cvt.u64.u32 	%rd6, %r10;
	add.s64 	%rd2, %rd5, %rd6;
	or.pred  	%p3, %p1, %p2;
	@%p3 bra 	$L__BB16_4;
	setp.eq.s32 	%p4, %r3, 3;
	mov.b16 	%rs76, 0;
	@%p4 bra 	$L__BB16_3;
	mul.hi.u32 	%r11, %r1, 1402438301;
	shr.u32 	%r12, %r11, 14;
	mul.lo.s32 	%r13, %r12, 50176;
	sub.s32 	%r14, %r1, %r13;
	add.s32 	%r15, %r14, %r4;
	mad.lo.s32 	%r16, %r12, 150528, %r15;
	mul.wide.u32 	%rd7, %r16, 4;
	add.s64 	%rd8, %rd1, %rd7;
	ld.global.nc.f32 	%f1, [%rd8];
	mul.f32 	%f2, %f1, 0f424276E8;
	mov.f32 	%f3, 0f3F000000;
	copysign.f32 	%f4, %f2, %f3;
	add.rz.f32 	%f5, %f2, %f4;
	cvt.rzi.f32.f32 	%f6, %f5;
	cvt.rzi.s32.f32 	%r17, %f6;
	min.s32 	%r18, %r17, 127;
	max.s32 	%r19, %r18, -128;
	cvt.u16.u32 	%rs76, %r19;
$L__BB16_3:
	st.global.u8 	[%rd2], %rs76;
$L__BB16_4:
	setp.gt.u32 	%p5, %r1, 1540095;
	@%p5 bra 	$L__BB16_9;
	setp.gt.u32 	%p6, %r10, 6160383;
	@%p6 bra 	$L__BB16_9;
	setp.eq.s32 	%p7, %r3, 3;
	mov.b16 	%rs77, 0;
	@%p7 bra 	$L__BB16_8;
	add.s32 	%r20, %r1, 65536;
	mul.hi.u32 	%r21, %r20, 1402438301;
	shr.u32 	%r22, %r21, 14;
	mul.lo.s32 	%r23, %r22, 50176;
	sub.s32 	%r24, %r20, %r23;
	add.s32 	%r25, %r24, %r4;
	mad.lo.s32 	%r26, %r22, 150528, %r25;
	mul.wide.u32 	%rd9, %r26, 4;
	add.s64 	%rd10, %rd1, %rd9;
	ld.global.nc.f32 	%f7, [%rd10];
	mul.f32 	%f8, %f7, 0f424276E8;
	mov.f32 	%f9, 0f3F000000;
	copysign.f32 	%f10, %f8, %f9;
	add.rz.f32 	%f11, %f8, %f10;
	cvt.rzi.f32.f32 	%f12, %f11;
	cvt.rzi.s32.f32 	%r27, %f12;
	min.s32 	%r28, %r27, 127;
	max.s32 	%r29, %r28, -128;
	cvt.u16.u32 	%rs77, %r29;
$L__BB16_8:
	st.global.u8 	[%rd2+262144], %rs77;
$L__BB16_9:
	setp.gt.u32 	%p8, %r1, 1474559;
	@%p8 bra 	$L__BB16_14;
	setp.gt.u32 	%p9, %r10, 5898239;
	@%p9 bra 	$L__BB16_14;
	setp.eq.s32 	%p10, %r3, 3;
	mov.b16 	%rs78, 0;
	@%p10 bra 	$L__BB16_13;
	add.s32 	%r30, %r1, 131072;
	mul.hi.u32 	%r31, %r30, 1402438301;
	shr.u32 	%r32, %r31, 14;
	mul.lo.s32 	%r33, %r32, 50176;
	sub.s32 	%r34, %r30, %r33;
	add.s32 	%r35, %r34, %r4;
	mad.lo.s32 	%r36, %r32, 150528, %r35;
	mul.wide.u32 	%rd11, %r36, 4;
	add.s64 	%rd12, %rd1, %rd11;
	ld.global.nc.f32 	%f13, [%rd12];
	mul.f32 	%f14, %f13, 0f424276E8;
	mov.f32 	%f15, 0f3F000000;
	copysign.f32 	%f16, %f14, %f15;
	add.rz.f32 	%f17, %f14, %f16;
	cvt.rzi.f32.f32 	%f18, %f17;
	cvt.rzi.s32.f32 	%r37, %f18;
	min.s32 	%r38, %r37, 127;
	max.s32 	%r39, %r38, -128;
	cvt.u16.u32 	%rs78, %r39;
$L__BB16_13:
	st.global.u8 	[%rd2+524288], %rs78;
$L__BB16_14:
	setp.gt.u32 	%p11, %r1, 1409023;
	@%p11 bra 	$L__BB16_19;
	setp.gt.u32 	%p12, %r10, 5636095;
	@%p12 bra 	$L__BB16_19;
	setp.eq.s32 	%p13, %r3, 3;
	mov.b16 	%rs79, 0;
	@%p13 bra 	$L__BB16_18;
	add.s32 	%r40, %r1, 196608;
	mul.hi.u32 	%r41, %r40, 1402438301;
	shr.u32 	%r42, %r41, 14;
	mul.lo.s32 	%r43, %r42, 50176;
	sub.s32 	%r44, %r40, %r43;
	add.s32 	%r45, %r44, %r4;
	mad.lo.s32 	%r46, %r42, 150528, %r45;
	mul.wide.u32 	%rd13, %r46, 4;
	add.s64 	%rd14, %rd1, %rd13;
	ld.global.nc.f32 	%f19, [%rd14];
	mul.f32 	%f20, %f19, 0f424276E8;
	mov.f32 	%f21, 0f3F000000;
	copysign.f32 	%f22, %f20, %f21;
	add.rz.f32 	%f23, %f20, %f22;
	cvt.rzi.f32.f32 	%f24, %f23;
	cvt.rzi.s32.f32 	%r47, %f24;
	min.s32 	%r48, %r47, 127;
	max.s32 	%r49, %r48, -128;
	cvt.u16.u32 	%rs79, %r49;
$L__BB16_18:
	st.global.u8 	[%rd2+786432], %rs79;
$L__BB16_19:
	setp.gt.u32 	%p14, %r1, 1343487;
	@%p14 bra 	$L__BB16_24;
	setp.gt.u32 	%p15, %r10, 5373951;
	@%p15 bra 	$L__BB16_24;
	setp.eq.s32 	%p16, %r3, 3;
	mov.b16 	%rs80, 0;
	@%p16 bra 	$L__BB16_23;
	add.s32 	%r50, %r1, 262144;
	mul.hi.u32 	%r51, %r50, 1402438301;
	shr.u32 	%r52, %r51, 14;
	mul.lo.s32 	%r53, %r52, 50176;
	sub.s32 	%r54, %r50, %r53;
	add.s32 	%r55, %r54, %r4;
	mad.lo.s32 	%r56, %r52, 150528, %r55;
	mul.wide.u32 	%rd15, %r56, 4;
	add.s64 	%rd16, %rd1, %rd15;
	ld.global.nc.f32 	%f25, [%rd16];
	mul.f32 	%f26, %f25, 0f424276E8;
	mov.f32 	%f27, 0f3F000000;
	copysign.f32 	%f28, %f26, %f27;
	add.rz.f32 	%f29, %f26, %f28;
	cvt.rzi.f32.f32 	%f30, %f29;
	cvt.rzi.s32.f32 	%r57, %f30;
	min.s32 	%r58, %r57, 127;
	max.s32 	%r59, %r58, -128;
	cvt.u16.u32 	%rs80, %r59;
$L__BB16_23:
	st.global.u8 	[%rd2+1048576], %rs80;
$L__BB16_24:
	setp.gt.u32 	%p17, %r1, 1277951;
	@%p17 bra 	$L__BB16_29;
	setp.gt.u32 	%p18, %r10, 5111807;
	@%p18 bra 	$L__BB16_29;
	setp.eq.s32 	%p19, %r3, 3;
	mov.b16 	%rs81, 0;
	@%p19 bra 	$L__BB16_28;
	add.s32 	%r60, %r1, 327680;
	mul.hi.u32 	%r61, %r60, 1402438301;
	shr.u32 	%r62, %r61, 14;
	mul.lo.s32 	%r63, %r62, 50176;
	sub.s32 	%r64, %r60, %r63;
	add.s32 	%r65, %r64, %r4;
	mad.lo.s32 	%r66, %r62, 150528, %r65;
	mul.wide.u32 	%rd17, %r66, 4;
	add.s64 	%rd18, %rd1, %rd17;
	ld.global.nc.f32 	%f31, [%rd18];
	mul.f32 	%f32, %f31, 0f424276E8;
	mov.f32 	%f33, 0f3F000000;
	copysign.f32 	%f34, %f32, %f33;
	add.rz.f32 	%f35, %f32, %f34;
	cvt.rzi.f32.f32 	%f36, %f35;
	cvt.rzi.s32.f32 	%r67, %f36;
	min.s32 	%r68, %r67, 127;
	max.s32 	%r69, %r68, -128;
	cvt.u16.u32 	%rs81, %r69;
$L__BB16_28:
	st.global.u8 	[%rd2+1310720], %rs81;
$L__BB16_29:
	setp.gt.u32 	%p20, %r1, 1212415;
	@%p20 bra 	$L__BB16_34;
	setp.gt.u32 	%p21, %r10, 4849663;
	@%p21 bra 	$L__BB16_34;
	setp.eq.s32 	%p22, %r3, 3;
	mov.b16 	%rs82, 0;
	@%p22 bra 	$L__BB16_33;
	add.s32 	%r70, %r1, 393216;
	mul.hi.u32 	%r71, %r70, 1402438301;
	shr.u32 	%r72, %r71, 14;
	mul.lo.s32 	%r73, %r72, 50176;
	sub.s32 	%r74, %r70, %r73;
	add.s32 	%r75, %r74, %r4;
	mad.lo.s32 	%r76, %r72, 150528, %r75;
	mul.wide.u32 	%rd19, %r76, 4;
	add.s64 	%rd20, %rd1, %rd19;
	ld.global.nc.f32 	%f37, [%rd20];
	mul.f32 	%f38, %f37, 0f424276E8;
	mov.f32 	%f39, 0f3F000000;
	copysign.f32 	%f40, %f38, %f39;
	add.rz.f32 	%f41, %f38, %f40;
	cvt.rzi.f32.f32 	%f42, %f41;
	cvt.rzi.s32.f32 	%r77, %f42;
	min.s32 	%r78, %r77, 127;
	max.s32 	%r79, %r78, -128;
	cvt.u16.u32 	%rs82, %r79;
$L__BB16_33:
	st.global.u8 	[%rd2+1572864], %rs82;
$L__BB16_34:
	setp.gt.u32 	%p23, %r1, 1146879;
	@%p23 bra 	$L__BB16_39;
	setp.gt.u32 	%p24, %r10, 4587519;
	@%p24 bra 	$L__BB16_39;
	setp.eq.s32 	%p25, %r3, 3;
	mov.b16 	%rs83, 0;
	@%p25 bra 	$L__BB16_38;
	add.s32 	%r80, %r1, 458752;
	mul.hi.u32 	%r81, %r80, 1402438301;
	shr.u32 	%r82, %r81, 14;
	mul.lo.s32 	%r83, %r82, 50176;
	sub.s32 	%r84, %r80, %r83;
	add.s32 	%r85, %r84, %r4;
	mad.lo.s32 	%r86, %r82, 150528, %r85;
	mul.wide.u32 	%rd21, %r86, 4;
	add.s64 	%rd22, %rd1, %rd21;
	ld.global.nc.f32 	%f43, [%rd22];
	mul.f32 	%f44, %f43, 0f424276E8;
	mov.f32 	%f45, 0f3F000000;
	copysign.f32 	%f46, %f44, %f45;
	add.rz.f32 	%f47, %f44, %f46;
	cvt.rzi.f32.f32 	%f48, %f47;
	cvt.rzi.s32.f32 	%r87, %f48;
	min.s32 	%r88, %r87, 127;
	max.s32 	%r89, %r88, -128;
	cvt.u16.u32 	%rs83, %r89;
$L__BB16_38:
	st.global.u8 	[%rd2+1835008], %rs83;
$L__BB16_39:
	setp.gt.u32 	%p26, %r1, 1081343;
	@%p26 bra 	$L__BB16_44;
	setp.gt.u32 	%p27, %r10, 4325375;
	@%p27 bra 	$L__BB16_44;
	setp.eq.s32 	%p28, %r3, 3;
	mov.b16 	%rs84, 0;
	@%p28 bra 	$L__BB16_43;
	add.s32 	%r90, %r1, 524288;
	mul.hi.u32 	%r91, %r90, 1402438301;
	shr.u32 	%r92, %r91, 14;
	mul.lo.s32 	%r93, %r92, 50176;
	sub.s32 	%r94, %r90, %r93;
	add.s32 	%r95, %r94, %r4;
	mad.lo.s32 	%r96, %r92, 150528, %r95;
	mul.wide.u32 	%rd23, %r96, 4;
	add.s64 	%rd24, %rd1, %rd23;
	ld.global.nc.f32 	%f49, [%rd24];
	mul.f32 	%f50, %f49, 0f424276E8;
	mov.f32 	%f51, 0f3F000000;
	copysign.f32 	%f52, %f50, %f51;
	add.rz.f32 	%f53, %f50, %f52;
	cvt.rzi.f32.f32 	%f54, %f53;
	cvt.rzi.s32.f32 	%r97, %f54;
	min.s32 	%r98, %r97, 127;
	max.s32 	%r99, %r98, -128;
	cvt.u16.u32 	%rs84, %r99;
$L__BB16_43:
	st.global.u8 	[%rd2+2097152], %rs84;
$L__BB16_44:
	setp.gt.u32 	%p29, %r1, 1015807;
	@%p29 bra 	$L__BB16_49;
	setp.gt.u32 	%p30, %r10, 4063231;
	@%p30 bra 	$L__BB16_49;
	setp.eq.s32 	%p31, %r3, 3;
	mov.b16 	%rs85, 0;
	@%p31 bra 	$L__BB16_48;
	add.s32 	%r100, %r1, 589824;
	mul.hi.u32 	%r101, %r100, 1402438301;
	shr.u32 	%r102, %r101, 14;
	mul.lo.s32 	%r103, %r102, 50176;
	sub.s32 	%r104, %r100, %r103;
	add.s32 	%r105, %r104, %r4;
	mad.lo.s32 	%r106, %r102, 150528, %r105;
	mul.wide.u32 	%rd25, %r106, 4;
	add.s64 	%rd26, %rd1, %rd25;
	ld.global.nc.f32 	%f55, [%rd26];
	mul.f32 	%f56, %f55, 0f424276E8;
	mov.f32 	%f57, 0f3F000000;
	copysign.f32 	%f58, %f56, %f57;
	add.rz.f32 	%f59, %f56, %f58;
	cvt.rzi.f32.f32 	%f60, %f59;
	cvt.rzi.s32.f32 	%r107, %f60;
	min.s32 	%r108, %r107, 127;
	max.s32 	%r109, %r108, -128;
	cvt.u16.u32 	%rs85, %r109;
$L__BB16_48:
	st.global.u8 	[%rd2+2359296], %rs85;
$L__BB16_49:
	setp.gt.u32 	%p32, %r1, 950271;
	@%p32 bra 	$L__BB16_54;
	setp.gt.u32 	%p33, %r10, 3801087;
	@%p33 bra 	$L__BB16_54;
	setp.eq.s32 	%p34, %r3, 3;
	mov.b16 	%rs86, 0;
	@%p34 bra 	$L__BB16_53;
	add.s32 	%r110, %r1, 655360;
	mul.hi.u32 	%r111, %r110, 1402438301;
	shr.u32 	%r112, %r111, 14;
	mul.lo.s32 	%r113, %r112, 50176;
	sub.s32 	%r114, %r110, %r113;
	add.s32 	%r115, %r114, %r4;
	mad.lo.s32 	%r116, %r112, 150528, %r115;
	mul.wide.u32 	%rd27, %r116, 4;
	add.s64 	%rd28, %rd1, %rd27;
	ld.global.nc.f32 	%f61, [%rd28];
	mul.f32 	%f62, %f61, 0f424276E8;
	mov.f32 	%f63, 0f3F000000;
	copysign.f32 	%f64, %f62, %f63;
	add.rz.f32 	%f65, %f62, %f64;
	cvt.rzi.f32.f32 	%f66, %f65;
	cvt.rzi.s32.f32 	%r117, %f66;
	min.s32 	%r118, %r117, 127;
	max.s32 	%r119, %r118, -128;
	cvt.u16.u32 	%rs86, %r119;
$L__BB16_53:
	st.global.u8 	[%rd2+2621440], %rs86;
$L__BB16_54:
	setp.gt.u32 	%p35, %r1, 884735;
	@%p35 bra 	$L__BB16_59;
	setp.gt.u32 	%p36, %r10, 3538943;
	@%p36 bra 	$L__BB16_59;
	setp.eq.s32 	%p37, %r3, 3;
	mov.b16 	%rs87, 0;
	@%p37 bra 	$L__BB16_58;
	add.s32 	%r120, %r1, 720896;
	mul.hi.u32 	%r121, %r120, 1402438301;
	shr.u32 	%r122, %r121, 14;
	mul.lo.s32 	%r123, %r122, 50176;
	sub.s32 	%r124, %r120, %r123;
	add.s32 	%r125, %r124, %r4;
	mad.lo.s32 	%r126, %r122, 150528, %r125;
	mul.wide.u32 	%rd29, %r126, 4;
	add.s64 	%rd30, %rd1, %rd29;
	ld.global.nc.f32 	%f67, [%rd30];
	mul.f32 	%f68, %f67, 0f424276E8;
	mov.f32 	%f69, 0f3F000000;
	copysign.f32 	%f70, %f68, %f69;
	add.rz.f32 	%f71, %f68, %f70;
	cvt.rzi.f32.f32 	%f72, %f71;
	cvt.rzi.s32.f32 	%r127, %f72;
	min.s32 	%r128, %r127, 127;
	max.s32 	%r129, %r128, -128;
	cvt.u16.u32 	%rs87, %r129;
$L__BB16_58:
	st.global.u8 	[%rd2+2883584], %rs87;
$L__BB16_59:
	setp.gt.u32 	%p38, %r1, 819199;
	@%p38 bra 	$L__BB16_64;
	setp.gt.u32 	%p39, %r10, 3276799;
	@%p39 bra 	$L__BB16_64;
	setp.eq.s32 	%p40, %r3, 3;
	mov.b16 	%rs88, 0;
	@%p40 bra 	$L__BB16_63;
	add.s32 	%r130, %r1, 786432;
	mul.hi.u32 	%r131, %r130, 1402438301;
	shr.u32 	%r132, %r131, 14;
	mul.lo.s32 	%r133, %r132, 50176;
	sub.s32 	%r134, %r130, %r133;
	add.s32 	%r135, %r134, %r4;
	mad.lo.s32 	%r136, %r132, 150528, %r135;
	mul.wide.u32 	%rd31, %r136, 4;
	add.s64 	%rd32, %rd1, %rd31;
	ld.global.nc.f32 	%f73, [%rd32];
	mul.f32 	%f74, %f73, 0f424276E8;
	mov.f32 	%f75, 0f3F000000;
	copysign.f32 	%f76, %f74, %f75;
	add.rz.f32 	%f77, %f74, %f76;
	cvt.rzi.f32.f32 	%f78, %f77;
	cvt.rzi.s32.f32 	%r137, %f78;
	min.s32 	%r138, %r137, 127;
	max.s32 	%r139, %r138, -128;
	cvt.u16.u32 	%rs88, %r139;
$L__BB16_63:
	st.global.u8 	[%rd2+3145728], %rs88;
$L__BB16_64:
	setp.gt.u32 	%p41, %r1, 753663;
	@%p41 bra 	$L__BB16_69;
	setp.gt.u32 	%p42, %r10, 3014655;
	@%p42 bra 	$L__BB16_69;
	setp.eq.s32 	%p43, %r3, 3;
	mov.b16 	%rs89, 0;
	@%p43 bra 	$L__BB16_68;
	add.s32 	%r140, %r1, 851968;
	mul.hi.u32 	%r141, %r140, 1402438301;
	shr.u32 	%r142, %r141, 14;
	mul.lo.s32 	%r143, %r142, 50176;
	sub.s32 	%r144, %r140, %r143;
	add.s32 	%r145, %r144, %r4;
	mad.lo.s32 	%r146, %r142, 150528, %r145;
	mul.wide.u32 	%rd33, %r146, 4;
	add.s64 	%rd34, %rd1, %rd33;
	ld.global.nc.f32 	%f79, [%rd34];
	mul.f32 	%f80, %f79, 0f424276E8;
	mov.f32 	%f81, 0f3F000000;
	copysign.f32 	%f82, %f80, %f81;
	add.rz.f32 	%f83, %f80, %f82;
	cvt.rzi.f32.f32 	%f84, %f83;
	cvt.rzi.s32.f32 	%r147, %f84;
	min.s32 	%r148, %r147, 127;
	max.s32 	%r149, %r148, -128;
	cvt.u16.u32 	%rs89, %r149;
$L__BB16_68:
	st.global.u8 	[%rd2+3407872], %rs89;
$L__BB16_69:
	setp.gt.u32 	%p44, %r1, 688127;
	@%p44 bra 	$L__BB16_74;
	setp.gt.u32 	%p45, %r10, 2752511;
	@%p45 bra 	$L__BB16_74;
	setp.eq.s32 	%p46, %r3, 3;
	mov.b16 	%rs90, 0;
	@%p46 bra 	$L__BB16_73;
	add.s32 	%r150, %r1, 917504;
	mul.hi.u32 	%r151, %r150, 1402438301;
	shr.u32 	%r152, %r151, 14;
	mul.lo.s32 	%r153, %r152, 50176;
	sub.s32 	%r154, %r150, %r153;
	add.s32 	%r155, %r154, %r4;
	mad.lo.s32 	%r156, %r152, 150528, %r155;
	mul.wide.u32 	%rd35, %r156, 4;
	add.s64 	%rd36, %rd1, %rd35;
	ld.global.nc.f32 	%f85, [%rd36];
	mul.f32 	%f86, %f85, 0f424276E8;
	mov.f32 	%f87, 0f3F000000;
	copysign.f32 	%f88, %f86, %f87;
	add.rz.f32 	%f89, %f86, %f88;
	cvt.rzi.f32.f32 	%f90, %f89;
	cvt.rzi.s32.f32 	%r157, %f90;
	min.s32 	%r158, %r157, 127;
	max.s32 	%r159, %r158, -128;
	cvt.u16.u32 	%rs90, %r159;
$L__BB16_73:
	st.global.u8 	[%rd2+3670016], %rs90;
$L__BB16_74:
	setp.gt.u32 	%p47, %r1, 622591;
	@%p47 bra 	$L__BB16_79;
	setp.gt.u32 	%p48, %r10, 2490367;
	@%p48 bra 	$L__BB16_79;
	setp.eq.s32 	%p49, %r3, 3;
	mov.b16 	%rs91, 0;
	@%p49 bra 	$L__BB16_78;
	add.s32 	%r160, %r1, 983040;
	mul.hi.u32 	%r161, %r160, 1402438301;
	shr.u32 	%r162, %r161, 14;
	mul.lo.s32 	%r163, %r162, 50176;
	sub.s32 	%r164, %r160, %r163;
	add.s32 	%r165, %r164, %r4;
	mad.lo.s32 	%r166, %r162, 150528, %r165;
	mul.wide.u32 	%rd37, %r166, 4;
	add.s64 	%rd38, %rd1, %rd37;
	ld.global.nc.f32 	%f91, [%rd38];
	mul.f32 	%f92, %f91, 0f424276E8;
	mov.f32 	%f93, 0f3F000000;
	copysign.f32 	%f94, %f92, %f93;
	add.rz.f32 	%f95, %f92, %f94;
	cvt.rzi.f32.f32 	%f96, %f95;
	cvt.rzi.s32.f32 	%r167, %f96;
	min.s32 	%r168, %r167, 127;
	max.s32 	%r169, %r168, -128;
	cvt.u16.u32 	%rs91, %r169;
$L__BB16_78:
	st.global.u8 	[%rd2+3932160], %rs91;
$L__BB16_79:
	setp.gt.u32 	%p50, %r1, 557055;
	@%p50 bra 	$L__BB16_84;
	setp.gt.u32 	%p51, %r10, 2228223;
	@%p51 bra 	$L__BB16_84;
	setp.eq.s32 	%p52, %r3, 3;
	mov.b16 	%rs92, 0;
	@%p52 bra 	$L__BB16_83;
	add.s32 	%r170, %r1, 1048576;
	mul.hi.u32 	%r171, %r170, 1402438301;
	shr.u32 	%r172, %r171, 14;
	mul.lo.s32 	%r173, %r172, 50176;
	sub.s32 	%r174, %r170, %r173;
	add.s32 	%r175, %r174, %r4;
	mad.lo.s32 	%r176, %r172, 150528, %r175;
	mul.wide.u32 	%rd39, %r176, 4;
	add.s64 	%rd40, %rd1, %rd39;
	ld.global.nc.f32 	%f97, [%rd40];
	mul.f32 	%f98, %f97, 0f424276E8;
	mov.f32 	%f99, 0f3F000000;
	copysign.f32 	%f100, %f98, %f99;
	add.rz.f32 	%f101, %f98, %f100;
	cvt.rzi.f32.f32 	%f102, %f101;
	cvt.rzi.s32.f32 	%r177, %f102;
	min.s32 	%r178, %r177, 127;
	max.s32 	%r179, %r178, -128;
	cvt.u16.u32 	%rs92, %r179;
$L__BB16_83:
	st.global.u8 	[%rd2+4194304], %rs92;
$L__BB16_84:
	setp.gt.u32 	%p53, %r1, 491519;
	@%p53 bra 	$L__BB16_89;
	setp.gt.u32 	%p54, %r10, 1966079;
	@%p54 bra 	$L__BB16_89;
	setp.eq.s32 	%p55, %r3, 3;
	mov.b16 	%rs93, 0;
	@%p55 bra 	$L__BB16_88;
	add.s32 	%r180, %r1, 1114112;
	mul.hi.u32 	%r181, %r180, 1402438301;
	shr.u32 	%r182, %r181, 14;
	mul.lo.s32 	%r183, %r182, 50176;
	sub.s32 	%r184, %r180, %r183;
	add.s32 	%r185, %r184, %r4;
	mad.lo.s32 	%r186, %r182, 150528, %r185;
	mul.wide.u32 	%rd41, %r186, 4;
	add.s64 	%rd42, %rd1, %rd41;
	ld.global.nc.f32 	%f103, [%rd42];
	mul.f32 	%f104, %f103, 0f424276E8;
	mov.f32 	%f105, 0f3F000000;
	copysign.f32 	%f106, %f104, %f105;
	add.rz.f32 	%f107, %f104, %f106;
	cvt.rzi.f32.f32 	%f108, %f107;
	cvt.rzi.s32.f32 	%r187, %f108;
	min.s32 	%r188, %r187, 127;
	max.s32 	%r189, %r188, -128;
	cvt.u16.u32 	%rs93, %r189;
$L__BB16_88:
	st.global.u8 	[%rd2+4456448], %rs93;
$L__BB16_89:
	setp.gt.u32 	%p56, %r1, 425983;
	@%p56 bra 	$L__BB16_94;
	setp.gt.u32 	%p57, %r10, 1703935;
	@%p57 bra 	$L__BB16_94;
	setp.eq.s32 	%p58, %r3, 3;
	mov.b16 	%rs94, 0;
	@%p58 bra 	$L__BB16_93;
	add.s32 	%r190, %r1, 1179648;
	mul.hi.u32 	%r191, %r190, 1402438301;
	shr.u32 	%r192, %r191, 14;
	mul.lo.s32 	%r193, %r192, 50176;
	sub.s32 	%r194, %r190, %r193;
	add.s32 	%r195, %r194, %r4;
	mad.lo.s32 	%r196, %r192, 150528, %r195;
	mul.wide.u32 	%rd43, %r196, 4;
	add.s64 	%rd44, %rd1, %rd43;
	ld.global.nc.f32 	%f109, [%rd44];
	mul.f32 	%f110, %f109, 0f424276E8;
	mov.f32 	%f111, 0f3F000000;
	copysign.f32 	%f112, %f110, %f111;
	add.rz.f32 	%f113, %f110, %f112;
	cvt.rzi.f32.f32 	%f114, %f113;
	cvt.rzi.s32.f32 	%r197, %f114;
	min.s32 	%r198, %r197, 127;
	max.s32 	%r199, %r198, -128;
	cvt.u16.u32 	%rs94, %r199;
$L__BB16_93:
	st.global.u8 	[%rd2+4718592], %rs94;
$L__BB16_94:
	setp.gt.u32 	%p59, %r1, 360447;
	@%p59 bra 	$L__BB16_99;
	setp.gt.u32 	%p60, %r10, 1441791;
	@%p60 bra 	$L__BB16_99;
	setp.eq.s32 	%p61, %r3, 3;
	mov.b16 	%rs95, 0;
	@%p61 bra 	$L__BB16_98;
	add.s32 	%r200, %r1, 1245184;
	mul.hi.u32 	%r201, %r200, 1402438301;
	shr.u32 	%r202, %r201, 14;
	mul.lo.s32 	%r203, %r202, 50176;
	sub.s32 	%r204, %r200, %r203;
	add.s32 	%r205, %r204, %r4;
	mad.lo.s32 	%r206, %r202, 150528, %r205;
	mul.wide.u32 	%rd45, %r206, 4;
	add.s64 	%rd46, %rd1, %rd45;
	ld.global.nc.f32 	%f115, [%rd46];
	mul.f32 	%f116, %f115, 0f424276E8;
	mov.f32 	%f117, 0f3F000000;
	copysign.f32 	%f118, %f116, %f117;
	add.rz.f32 	%f119, %f116, %f118;
	cvt.rzi.f32.f32 	%f120, %f119;
	cvt.rzi.s32.f32 	%r207, %f120;
	min.s32 	%r208, %r207, 127;
	max.s32 	%r209, %r208, -128;
	cvt.u16.u32 	%rs95, %r209;
$L__BB16_98:
	st.global.u8 	[%rd2+4980736], %rs95;
$L__BB16_99:
	setp.gt.u32 	%p62, %r1, 294911;
	@%p62 bra 	$L__BB16_104;
	setp.gt.u32 	%p63, %r10, 1179647;
	@%p63 bra 	$L__BB16_104;
	setp.eq.s32 	%p64, %r3, 3;
	mov.b16 	%rs96, 0;
	@%p64 bra 	$L__BB16_103;
	add.s32 	%r210, %r1, 1310720;
	mul.hi.u32 	%r211, %r210, 1402438301;
	shr.u32 	%r212, %r211, 14;
	mul.lo.s32 	%r213, %r212, 50176;
	sub.s32 	%r214, %r210, %r213;
	add.s32 	%r215, %r214, %r4;
	mad.lo.s32 	%r216, %r212, 150528, %r215;
	mul.wide.u32 	%rd47, %r216, 4;
	add.s64 	%rd48, %rd1, %rd47;
	ld.global.nc.f32 	%f121, [%rd48];
	mul.f32 	%f122, %f121, 0f424276E8;
	mov.f32 	%f123, 0f3F000000;
	copysign.f32 	%f124, %f122, %f123;
	add.rz.f32 	%f125, %f122, %f124;
	cvt.rzi.f32.f32 	%f126, %f125;
	cvt.rzi.s32.f32 	%r217, %f126;
	min.s32 	%r218, %r217, 127;
	max.s32 	%r219, %r218, -128;
	cvt.u16.u32 	%rs96, %r219;
$L__BB16_103:
	st.global.u8 	[%rd2+5242880], %rs96;
$L__BB16_104:
	setp.gt.u32 	%p65, %r1, 229375;
	@%p65 bra 	$L__BB16_109;
	setp.gt.u32 	%p66, %r10, 917503;
	@%p66 bra 	$L__BB16_109;
	setp.eq.s32 	%p67, %r3, 3;
	mov.b16 	%rs97, 0;
	@%p67 bra 	$L__BB16_108;
	add.s32 	%r220, %r1, 1376256;
	mul.hi.u32 	%r221, %r220, 1402438301;
	shr.u32 	%r222, %r221, 14;
	mul.lo.s32 	%r223, %r222, 50176;
	sub.s32 	%r224, %r220, %r223;
	add.s32 	%r225, %r224, %r4;
	mad.lo.s32 	%r226, %r222, 150528, %r225;
	mul.wide.u32 	%rd49, %r226, 4;
	add.s64 	%rd50, %rd1, %rd49;
	ld.global.nc.f32 	%f127, [%rd50];
	mul.f32 	%f128, %f127, 0f424276E8;
	mov.f32 	%f129, 0f3F000000;
	copysign.f32 	%f130, %f128, %f129;
	add.rz.f32 	%f131, %f128, %f130;
	cvt.rzi.f32.f32 	%f132, %f131;
	cvt.rzi.s32.f32 	%r227, %f132;
	min.s32 	%r228, %r227, 127;
	max.s32 	%r229, %r228, -128;
	cvt.u16.u32 	%rs97, %r229;
$L__BB16_108:
	st.global.u8 	[%rd2+5505024], %rs97;
$L__BB16_109:
	setp.gt.u32 	%p68, %r1, 163839;
	@%p68 bra 	$L__BB16_114;
	setp.gt.u32 	%p69, %r10, 655359;
	@%p69 bra 	$L__BB16_114;
	setp.eq.s32 	%p70, %r3, 3;
	mov.b16 	%rs98, 0;
	@%p70 bra 	$L__BB16_113;
	add.s32 	%r230, %r1, 1441792;
	mul.hi.u32 	%r231, %r230, 1402438301;
	shr.u32 	%r232, %r231, 14;
	mul.lo.s32 	%r233, %r232, 50176;
	sub.s32 	%r234, %r230, %r233;
	add.s32 	%r235, %r234, %r4;
	mad.lo.s32 	%r236, %r232, 150528, %r235;
	mul.wide.u32 	%rd51, %r236, 4;
	add.s64 	%rd52, %rd1, %rd51;
	ld.global.nc.f32 	%f133, [%rd52];
	mul.f32 	%f134, %f133, 0f424276E8;
	mov.f32 	%f135, 0f3F000000;
	copysign.f32 	%f136, %f134, %f135;
	add.rz.f32 	%f137, %f134, %f136;
	cvt.rzi.f32.f32 	%f138, %f137;
	cvt.rzi.s32.f32 	%r237, %f138;
	min.s32 	%r238, %r237, 127;
	max.s32 	%r239, %r238, -128;
	cvt.u16.u32 	%rs98, %r239;
$L__BB16_113:
	st.global.u8 	[%rd2+5767168], %rs98;
$L__BB16_114:
	setp.gt.u32 	%p71, %r1, 98303;
	@%p71 bra 	$L__BB16_119;
	setp.gt.u32 	%p72, %r10, 393215;
	@%p72 bra 	$L__BB16_119;
	setp.eq.s32 	%p73, %r3, 3;
	mov.b16 	%rs99, 0;
	@%p73 bra 	$L__BB16_118;
	add.s32 	%r240, %r1, 1507328;
	mul.hi.u32 	%r241, %r240, 1402438301;
	shr.u32 	%r242, %r241, 14;
	mul.lo.s32 	%r243, %r242, 50176;
	sub.s32 	%r244, %r240, %r243;
	add.s32 	%r245, %r244, %r4;
	mad.lo.s32 	%r246, %r242, 150528, %r245;
	mul.wide.u32 	%rd53, %r246, 4;
	add.s64 	%rd54, %rd1, %rd53;
	ld.global.nc.f32 	%f139, [%rd54];
	mul.f32 	%f140, %f139, 0f424276E8;
	mov.f32 	%f141, 0f3F000000;
	copysign.f32 	%f142, %f140, %f141;
	add.rz.f32 	%f143, %f140, %f142;
	cvt.rzi.f32.f32 	%f144, %f143;
	cvt.rzi.s32.f32 	%r247, %f144;
	min.s32 	%r248, %r247, 127;
	max.s32 	%r249, %r248, -128;
	cvt.u16.u32 	%rs99, %r249;
$L__BB16_118:
	st.global.u8 	[%rd2+6029312], %rs99;
$L__BB16_119:
	setp.gt.u32 	%p74, %r1, 32767;
	@%p74 bra 	$L__BB16_124;
	setp.gt.u32 	%p75, %r10, 131071;
	@%p75 bra 	$L__BB16_124;
	setp.eq.s32 	%p76, %r3, 3;
	mov.b16 	%rs100, 0;
	@%p76 bra 	$L__BB16_123;
	add.s32 	%r250, %r1, 1572864;
	mul.hi.u32 	%r251, %r250, 1402438301;
	shr.u32 	%r252, %r251, 14;
	mul.lo.s32 	%r253, %r252, 50176;
	sub.s32 	%r254, %r250, %r253;
	add.s32 	%r255, %r254, %r4;
	mad.lo.s32 	%r256, %r252, 150528, %r255;
	mul.wide.u32 	%rd55, %r256, 4;
	add.s64 	%rd56, %rd1, %rd55;
	ld.global.nc.f32 	%f145, [%rd56];
	mul.f32 	%f146, %f145, 0f424276E8;
	mov.f32 	%f147, 0f3F000000;
	copysign.f32 	%f148, %f146, %f147;
	add.rz.f32 	%f149, %f146, %f148;
	cvt.rzi.f32.f32 	%f150, %f149;
	cvt.rzi.s32.f32 	%r257, %f150;
	min.s32 	%r258, %r257, 127;
	max.s32 	%r259, %r258, -128;
	cvt.u16.u32 	%rs100, %r259;
$L__BB16_123:
	st.global.u8 	[%rd2+6291456], %rs100;
$L__BB16_124:
	ret;

}
	// .globl	fused_nn_conv2d_cast_fixed_point_multiply_add_cast_nn_relu_cast_fixed_point_mult_18399029763786111876__1_kernel0
.visible .entry fused_nn_conv2d_cast_fixed_point_multiply_add_cast_nn_relu_cast_fixed_point_mult_18399029763786111876__1_kernel0(
	.param .u64 .ptr .align 1 fused_nn_conv2d_cast_fixed_point_multiply_add_cast_nn_relu_cast_fixed_point_mult_18399029763786111876__1_kernel0_param_0,
	.param .u64 .ptr .align 1 fused_nn_conv2d_cast_fixed_point_multiply_add_cast_nn_relu_cast_fixed_point_mult_18399029763786111876__1_kernel0_param_1,
	.param .u64 .ptr .align 1 fused_nn_conv2d_cast_fixed_point_multiply_add_cast_nn_relu_cast_fixed_point_mult_18399029763786111876__1_kernel0_param_2,
	.param .u64 .ptr .align 1 fused_nn_conv2d_cast_fixed_point_multiply_add_cast_nn_relu_cast_fixed_point_mult_18399029763786111876__1_kernel0_param_3
)
{
	.reg .pred 	%p<60>;
	.reg .b16 	%rs<50>;
	.reg .b32 	%r<2722>;
	.reg .b64 	%rd<279>;
	// demoted variable
	.shared .align 4 .b8 _ZZ112fused_nn_conv2d_cast_fixed_point_multiply_add_cast_nn_relu_cast_fixed_point_mult_18399029763786111876__1_kernel0E15pad_data_shared[800];
	// demoted variable
	.shared .align 4 .b8 _ZZ112fused_nn_conv2d_cast_fixed_point_multiply_add_cast_nn_relu_cast_fixed_point_mult_18399029763786111876__1_kernel0E18placeholder_shared[2304];
	ld.param.u64 	%rd23, [fused_nn_conv2d_cast_fixed_point_multiply_add_cast_nn_relu_cast_fixed_point_mult_18399029763786111876__1_kernel0_param_0];
	ld.param.u64 	%rd24, [fused_nn_conv2d_cast_fixed_point_multiply_add_cast_nn_relu_cast_fixed_point_mult_18399029763786111876__1_kernel0_param_1];
	cvta.to.global.u64 	%rd1, %rd24;
	cvta.to.global.u64 	%rd2, %rd23;
	mov.u32 	%r1, %tid.y;
	shl.b32 	%r92, %r1, 3;
	mov.u32 	%r2, %tid.x;
	add.s32 	%r3, %r92, %r2;
	setp.gt.u32 	%p6, %r3, 99;
	setp.gt.u32 	%p7, %r1, 12;
	or.pred  	%p8, %p7, %p6;
	@%p8 bra 	$L__BB17_5;
	mov.u32 	%r4, %ctaid.x;
	mul.hi.u32 	%r94, %r4, -1840700269;
	shr.u32 	%r5, %r94, 2;
	shl.b32 	%r95, %r5, 3;
	cvt.u16.u32 	%rs1, %r3;
	mul.lo.s16 	%rs7, %rs1, 205;
	shr.u16 	%rs8, %rs7, 11;
	cvt.u32.u16 	%r6, %rs8;
	or.b32  	%r96, %r95, %r6;
	setp.eq.s32 	%p9, %r96, 0;
	add.s32 	%r97, %r95, %r6;
	setp.gt.u32 	%p10, %r97, 56;
	mov.b32 	%r2687, 0;
	or.pred  	%p11, %p9, %p10;
	@%p11 bra 	$L__BB17_4;
	mul.lo.s32 	%r102, %r5, 7;
	sub.s32 	%r7, %r4, %r102;
	shl.b32 	%r103, %r7, 3;
	and.b16  	%rs9, %rs1, 255;
	mul.lo.s16 	%rs10, %rs9, 205;
	shr.u16 	%rs11, %rs10, 11;
	mul.lo.s16 	%rs12, %rs11, 10;
	sub.s16 	%rs13, %rs1, %rs12;
	cvt.u32.u16 	%r104, %rs13;
	and.b32  	%r8, %r104, 255;
	or.b32  	%r105, %r103, %r8;
	setp.eq.s32 	%p12, %r105, 0;
	add.s32 	%r106, %r103, %r8;
	setp.gt.u32 	%p13, %r106, 56;
	or.pred  	%p14, %p12, %p13;
	@%p14 bra 	$L__BB17_4;
	mov.u32 	%r108, %ctaid.z;
	mul.lo.s32 	%r109, %r5, 1792;
	shl.b32 	%r110, %r7, 5;
	shl.b32 	%r111, %r8, 2;
	mad.lo.s32 	%r112, %r108, 200704, %r109;
	add.s32 	%r113, %r112, %r110;
	mad.lo.s32 	%r114, %r6, 224, %r113;
	add.s32 	%r115, %r114, %r111;
	add.s32 	%r116, %r115, -228;
	cvt.s64.s32 	%rd25, %r116;
	add.s64 	%rd26, %rd2, %rd25;
	ld.global.nc.u32 	%r2687, [%rd26];
$L__BB17_4:
	shl.b32 	%r117, %r1, 5;
	shl.b32 	%r118, %r2, 2;
	add.s32 	%r119, %r117, %r118;
	mov.u32 	%r120, _ZZ112fused_nn_conv2d_cast_fixed_point_multiply_add_cast_nn_relu_cast_fixed_point_mult_18399029763786111876__1_kernel0E15pad_data_shared;
	add.s32 	%r121, %r120, %r119;
	st.shared.u32 	[%r121], %r2687;
$L__BB17_5:
	mov.u32 	%r123, %ctaid.x;
	mul.hi.u32 	%r124, %r123, -1840700269;
	shr.u32 	%r125, %r124, 2;
	shl.b32 	%r126, %r125, 3;
	cvt.u16.u32 	%rs14, %r3;
	and.b16  	%rs15, %rs14, 255;
	mul.lo.s16 	%rs16, %rs15, 205;
	shr.u16 	%rs17, %rs16, 11;
	cvt.u32.u16 	%r128, %rs17;
	or.b32  	%r129, %r126, %r128;
	setp.eq.s32 	%p15, %r129, 0;
	add.s32 	%r130, %r126, %r128;
	setp.gt.u32 	%p16, %r130, 56;
	mul.lo.s32 	%r131, %r125, 7;
	sub.s32 	%r12, %r123, %r131;
	shl.b32 	%r132, %r12, 3;
	mul.lo.s16 	%rs18, %rs17, 10;
	sub.s16 	%rs19, %rs14, %rs18;
	cvt.u32.u16 	%r133, %rs19;
	and.b32  	%r134, %r133, 255;
	or.b32  	%r135, %r132, %r134;
	setp.eq.s32 	%p17, %r135, 0;
	or.pred  	%p18, %p15, %p17;
	add.s32 	%r137, %r132, %r134;
	setp.gt.u32 	%p19, %r137, 56;
	mov.u32 	%r139, %ctaid.z;
	mul.lo.s32 	%r13, %r139, 200704;
	shl.b32 	%r141, %r1, 5;
	shl.b32 	%r14, %r2, 2;
	add.s32 	%r15, %r14, %r141;
	shl.b32 	%r142, %r1, 1;
	shr.u32 	%r143, %r2, 2;
	add.s32 	%r144, %r143, %r142;
	and.b32  	%r16, %r14, 12;
	or.pred  	%p20, %p18, %p16;
	or.pred  	%p1, %p20, %p19;
	setp.lt.u32 	%p21, %r144, 144;
	setp.lt.u32 	%p22, %r3, 576;
	and.pred  	%p23, %p21, %p22;
	setp.lt.u32 	%p24, %r1, 72;
	and.pred  	%p2, %p23, %p24;
	cvt.u16.u32 	%rs20, %r144;
	and.b16  	%rs21, %rs20, 255;
	mul.lo.s16 	%rs22, %rs21, 57;
	shr.u16 	%rs23, %rs22, 9;
	mul.wide.u16 	%r17, %rs23, 2304;
	mul.lo.s16 	%rs24, %rs23, 9;
	sub.s16 	%rs25, %rs20, %rs24;
	shl.b16 	%rs2, %rs25, 4;
	cvt.u32.u16 	%r145, %rs2;
	and.b32  	%r146, %r145, 240;
	mov.u32 	%r147, _ZZ112fused_nn_conv2d_cast_fixed_point_multiply_add_cast_nn_relu_cast_fixed_point_mult_18399029763786111876__1_kernel0E18placeholder_shared;
	add.s32 	%r18, %r147, %r15;
	setp.lt.u32 	%p25, %r144, 112;
	setp.lt.u32 	%p26, %r3, 448;
	and.pred  	%p27, %p25, %p26;
	setp.lt.u32 	%p28, %r1, 56;
	and.pred  	%p3, %p27, %p28;
	add.s16 	%rs26, %rs20, 32;
	and.b16  	%rs27, %rs26, 255;
	mul.lo.s16 	%rs28, %rs27, 57;
	shr.u16 	%rs29, %rs28, 9;
	mul.wide.u16 	%r19, %rs29, 2304;
	mul.lo.s16 	%rs30, %rs29, 9;
	sub.s16 	%rs31, %rs26, %rs30;
	shl.b16 	%rs3, %rs31, 4;
	cvt.u32.u16 	%r148, %rs3;
	and.b32  	%r149, %r148, 240;
	setp.lt.u32 	%p29, %r144, 80;
	setp.lt.u32 	%p30, %r3, 320;
	and.pred  	%p31, %p29, %p30;
	setp.lt.u32 	%p32, %r1, 40;
	and.pred  	%p4, %p31, %p32;
	add.s16 	%rs32, %rs20, 64;
	and.b16  	%rs33, %rs32, 255;
	mul.lo.s16 	%rs34, %rs33, 57;
	shr.u16 	%rs35, %rs34, 9;
	mul.wide.u16 	%r20, %rs35, 2304;
	mul.lo.s16 	%rs36, %rs35, 9;
	sub.s16 	%rs37, %rs32, %rs36;
	shl.b16 	%rs4, %rs37, 4;
	cvt.u32.u16 	%r150, %rs4;
	and.b32  	%r151, %r150, 240;
	setp.lt.u32 	%p33, %r144, 48;
	setp.lt.u32 	%p34, %r3, 192;
	and.pred  	%p35, %p33, %p34;
	setp.lt.u32 	%p36, %r1, 24;
	and.pred  	%p5, %p35, %p36;
	add.s16 	%rs38, %rs20, 96;
	and.b16  	%rs39, %rs38, 255;
	mul.lo.s16 	%rs40, %rs39, 57;
	shr.u16 	%rs41, %rs40, 9;
	mul.wide.u16 	%r21, %rs41, 2304;
	mul.lo.s16 	%rs42, %rs41, 9;
	sub.s16 	%rs43, %rs38, %rs42;
	shl.b16 	%rs5, %rs43, 4;
	cvt.u32.u16 	%r152, %rs5;
	and.b32  	%r153, %r152, 240;
	xor.b16  	%rs44, %rs20, 128;
	and.b16  	%rs45, %rs44, 255;
	mul.lo.s16 	%rs46, %rs45, 57;
	shr.u16 	%rs47, %rs46, 9;
	mul.wide.u16 	%r22, %rs47, 2304;
	mul.lo.s16 	%rs48, %rs47, 9;
	sub.s16 	%rs49, %rs20, %rs48;
	shl.b16 	%rs6, %rs49, 4;
	cvt.u32.u16 	%r154, %rs6;
	and.b32  	%r155, %r154, 240;
	mad.lo.s32 	%r23, %r1, 144, %r147;
	or.b32  	%r156, %r22, %r16;
	or.b32  	%r157, %r156, %r155;
	cvt.u64.u32 	%rd27, %r157;
	add.s64 	%rd278, %rd1, %rd27;
	or.b32  	%r158, %r21, %r16;
	or.b32  	%r159, %r158, %r153;
	cvt.u64.u32 	%rd28, %r159;
	add.s64 	%rd277, %rd1, %rd28;
	or.b32  	%r160, %r20, %r16;
	or.b32  	%r161, %r160, %r151;
	cvt.u64.u32 	%rd29, %r161;
	add.s64 	%rd276, %rd1, %rd29;
	or.b32  	%r162, %r19, %r16;
	or.b32  	%r163, %r162, %r149;
	cvt.u64.u32 	%rd30, %r163;
	add.s64 	%rd275, %rd1, %rd30;
	or.b32  	%r164, %r17, %r16;
	or.b32  	%r165, %r164, %r146;
	cvt.u64.u32 	%rd31, %r165;
	add.s64 	%rd274, %rd1, %rd31;
	and.b32  	%r166, %r3, 255;
	mul.hi.u32 	%r167, %r166, 429496730;
	mul.wide.u32 	%rd32, %r167, 224;
	mul.wide.u32 	%rd33, %r134, 4;
	add.s64 	%rd34, %rd32, %rd33;
	mad.lo.s32 	%r168, %r125, 1568, %r13;
	shl.b32 	%r169, %r123, 5;
	add.s32 	%r170, %r168, %r169;
	cvt.u64.u32 	%rd35, %r170;
	add.s64 	%rd36, %rd34, %rd35;
	add.s64 	%rd37, %rd36, %rd2;
	add.s64 	%rd273, %rd37, 12316;
	mov.b32 	%r2688, 0;
	mov.u32 	%r2689, %r2688;
	mov.u32 	%r2690, %r2688;
	mov.u32 	%r2691, %r2688;
	mov.u32 	%r2692, %r2688;
	mov.u32 	%r2693, %r2688;
	mov.u32 	%r2694, %r2688;
	mov.u32 	%r2695, %r2688;
	mov.u32 	%r2696, %r2688;
	mov.u32 	%r2697, %r2688;
	mov.u32 	%r2698, %r2688;
	mov.u32 	%r2699, %r2688;
	mov.u32 	%r2700, %r2688;
	mov.u32 	%r2701, %r2688;
	mov.u32 	%r2702, %r2688;
	mov.u32 	%r2703, %r2688;
	mov.u32 	%r2704, %r2688;
	mov.u32 	%r2705, %r2688;
	mov.u32 	%r2706, %r2688;
	mov.u32 	%r2707, %r2688;
	mov.u32 	%r2708, %r2688;
	mov.u32 	%r2709, %r2688;
	mov.u32 	%r2710, %r2688;
	mov.u32 	%r2711, %r2688;
	mov.u32 	%r2712, %r2688;
	mov.u32 	%r2713, %r2688;
	mov.u32 	%r2714, %r2688;
	mov.u32 	%r2715, %r2688;
	mov.u32 	%r2716, %r2688;
	mov.u32 	%r2717, %r2688;
	mov.u32 	%r2718, %r2688;
	mov.u32 	%r2719, %r2688;
	mov.u32 	%r2720, %r2688;
$L__BB17_6:
	bar.sync 	0;
	setp.gt.u32 	%p37, %r1, 12;
	shl.b32 	%r171, %r1, 3;
	mov.u32 	%r172, %tid.x;
	add.s32 	%r173, %r171, %r172;
	setp.gt.u32 	%p38, %r173, 99;
	or.pred  	%p39, %p37, %p38;
	@%p39 bra 	$L__BB17_10;
	mov.b32 	%r2721, 0;
	@%p1 bra 	$L__BB17_9;
	ld.global.nc.u32 	%r2721, [%rd273];
$L__BB17_9:
	not.b32 	%r175, %r2720;
	and.b32  	%r176, %r175, 1;
	mad.lo.s32 	%r177, %r176, 400, %r15;
	mov.u32 	%r178, _ZZ112fused_nn_conv2d_cast_fixed_point_multiply_add_cast_nn_relu_cast_fixed_point_mult_18399029763786111876__1_kernel0E15pad_data_shared;
	add.s32 	%r179, %r178, %r177;
	st.shared.u32 	[%r179], %r2721;
$L__BB17_10:
	not.pred 	%p40, %p2;
	@%p40 bra 	$L__BB17_12;
	ld.global.nc.u32 	%r180, [%rd274];
	st.shared.u32 	[%r18], %r180;
$L__BB17_12:
	not.pred 	%p41, %p3;
	@%p41 bra 	$L__BB17_14;
	ld.global.nc.u32 	%r181, [%rd275];
	st.shared.u32 	[%r18+512], %r181;
$L__BB17_14:
	not.pred 	%p42, %p4;
	@%p42 bra 	$L__BB17_16;
	ld.global.nc.u32 	%r182, [%rd276];
	st.shared.u32 	[%r18+1024], %r182;
$L__BB17_16:
	not.pred 	%p43, %p5;
	@%p43 bra 	$L__BB17_18;
	ld.global.nc.u32 	%r183, [%rd277];
	st.shared.u32 	[%r18+1536], %r183;
$L__BB17_18:
	mov.u32 	%r184, %tid.x;
	shr.u32 	%r185, %r184, 2;
	shl.b32 	%r187, %r1, 1;
	add.s32 	%r188, %r185, %r187;
	setp.gt.u32 	%p44, %r188, 15;
	shl.b32 	%r189, %r1, 3;
	add.s32 	%r190, %r189, %r184;
	setp.gt.u32 	%p45, %r190, 63;
	or.pred  	%p46, %p44, %p45;
	setp.gt.u32 	%p47, %r1, 7;
	or.pred  	%p48, %p46, %p47;
	@%p48 bra 	$L__BB17_20;
	ld.global.nc.u32 	%r192, [%rd278];
	st.shared.u32 	[%r18+2048], %r192;
$L__BB17_20:
	bar.sync 	0;
	and.b32  	%r1345, %r2720, 1;
	setp.eq.b32 	%p49, %r1345, 1;
	selp.b32 	%r1346, 400, 0, %p49;
	add.s32 	%r1347, %r1346, %r14;
	mov.u32 	%r1348, _ZZ112fused_nn_conv2d_cast_fixed_point_multiply_add_cast_nn_relu_cast_fixed_point_mult_18399029763786111876__1_kernel0E15pad_data_shared;
	add.s32 	%r1349, %r1348, %r1347;
	ld.shared.u32 	%r194, [%r1349];
	ld.shared.u32 	%r195, [%r23];
	// begin inline asm
	dp4a.s32.s32 %r193, %r194, %r195, %r2719;
	// end inline asm
	ld.shared.u32 	%r198, [%r1349];
	ld.shared.u32 	%r199, [%r23+4];
	// begin inline asm
	dp4a.s32.s32 %r197, %r198, %r199, %r2718;
	// end inline asm
	ld.shared.u32 	%r202, [%r1349];
	ld.shared.u32 	%r203, [%r23+8];
	// begin inline asm
	dp4a.s32.s32 %r201, %r202, %r203, %r2717;
	// end inline asm
	ld.shared.u32 	%r206, [%r1349];
	ld.shared.u32 	%r207, [%r23+12];
	// begin inline asm
	dp4a.s32.s32 %r205, %r206, %r207, %r2716;
	// end inline asm
	ld.shared.u32 	%r210, [%r1349+40];
	ld.shared.u32 	%r211, [%r23];
	// begin inline asm
	dp4a.s32.s32 %r209, %r210, %r211, %r2715;
	// end inline asm
	ld.shared.u32 	%r214, [%r1349+40];
	ld.shared.u32 	%r215, [%r23+4];
	// begin inline asm
	dp4a.s32.s32 %r213, %r214, %r215, %r2714;
	// end inline asm
	ld.shared.u32 	%r218, [%r1349+40];
	ld.shared.u32 	%r219, [%r23+8];
	// begin inline asm
	dp4a.s32.s32 %r217, %r218, %r219, %r2713;
	// end inline asm
	ld.shared.u32 	%r222, [%r1349+40];
	ld.shared.u32 	%r223, [%r23+12];
	// begin inline asm
	dp4a.s32.s32 %r221, %r222, %r223, %r2712;
	// end inline asm
	ld.shared.u32 	%r226, [%r1349+80];
	ld.shared.u32 	%r227, [%r23];
	// begin inline asm
	dp4a.s32.s32 %r225, %r226, %r227, %r2711;
	// end inline asm
	ld.shared.u32 	%r230, [%r1349+80];
	ld.shared.u32 	%r231, [%r23+4];
	// begin inline asm
	dp4a.s32.s32 %r229, %r230, %r231, %r2710;
	// end inline asm
	ld.shared.u32 	%r234, [%r1349+80];
	ld.shared.u32 	%r235, [%r23+8];
	// begin inline asm
	dp4a.s32.s32 %r233, %r234, %r235, %r2709;
	// end inline asm
	ld.shared.u32 	%r238, [%r1349+80];
	ld.shared.u32 	%r239, [%r23+12];
	// begin inline asm
	dp4a.s32.s32 %r237, %r238, %r239, %r2708;
	// end inline asm
	ld.shared.u32 	%r242, [%r1349+120];
	ld.shared.u32 	%r243, [%r23];
	// begin inline asm
	dp4a.s32.s32 %r241, %r242, %r243, %r2707;
	// end inline asm
	ld.shared.u32 	%r246, [%r1349+120];
	ld.shared.u32 	%r247, [%r23+4];
	// begin inline asm
	dp4a.s32.s32 %r245, %r246, %r247, %r2706;
	// end inline asm
	ld.shared.u32 	%r250, [%r1349+120];
	ld.shared.u32 	%r251, [%r23+8];
	// begin inline asm
	dp4a.s32.s32 %r249, %r250, %r251, %r2705;
	// end inline asm
	ld.shared.u32 	%r254, [%r1349+120];
	ld.shared.u32 	%r255, [%r23+12];
	// begin inline asm
	dp4a.s32.s32 %r253, %r254, %r255, %r2704;
	// end inline asm
	ld.shared.u32 	%r258, [%r1349+160];
	ld.shared.u32 	%r259, [%r23];
	// begin inline asm
	dp4a.s32.s32 %r257, %r258, %r259, %r2703;
	// end inline asm
	ld.shared.u32 	%r262, [%r1349+160];
	ld.shared.u32 	%r263, [%r23+4];
	// begin inline asm
	dp4a.s32.s32 %r261, %r262, %r263, %r2702;
	// end inline asm
	ld.shared.u32 	%r266, [%r1349+160];
	ld.shared.u32 	%r267, [%r23+8];
	// begin inline asm
	dp4a.s32.s32 %r265, %r266, %r267, %r2701;
	// end inline asm
	ld.shared.u32 	%r270, [%r1349+160];
	ld.shared.u32 	%r271, [%r23+12];
	// begin inline asm
	dp4a.s32.s32 %r269, %r270, %r271, %r2700;
	// end inline asm
	ld.shared.u32 	%r274, [%r1349+200];
	ld.shared.u32 	%r275, [%r23];
	// begin inline asm
	dp4a.s32.s32 %r273, %r274, %r275, %r2699;
	// end inline asm
	ld.shared.u32 	%r278, [%r1349+200];
	ld.shared.u32 	%r279, [%r23+4];
	// begin inline asm
	dp4a.s32.s32 %r277, %r278, %r279, %r2698;
	// end inline asm
	ld.shared.u32 	%r282, [%r1349+200];
	ld.shared.u32 	%r283, [%r23+8];
	// begin inline asm
	dp4a.s32.s32 %r281, %r282, %r283, %r2697;
	// end inline asm
	ld.shared.u32 	%r286, [%r1349+200];
	ld.shared.u32 	%r287, [%r23+12];
	// begin inline asm
	dp4a.s32.s32 %r285, %r286, %r287, %r2696;
	// end inline asm
	ld.shared.u32 	%r290, [%r1349+240];
	ld.shared.u32 	%r291, [%r23];
	// begin inline asm
	dp4a.s32.s32 %r289, %r290, %r291, %r2695;
	// end inline asm
	ld.shared.u32 	%r294, [%r1349+240];
	ld.shared.u32 	%r295, [%r23+4];
	// begin inline asm
	dp4a.s32.s32 %r293, %r294, %r295, %r2694;
	// end inline asm
	ld.shared.u32 	%r298, [%r1349+240];
	ld.shared.u32 	%r299, [%r23+8];
	// begin inline asm
	dp4a.s32.s32 %r297, %r298, %r299, %r2693;
	// end inline asm
	ld.shared.u32 	%r302, [%r1349+240];
	ld.shared.u32 	%r303, [%r23+12];
	// begin inline asm
	dp4a.s32.s32 %r301, %r302, %r303, %r2692;
	// end inline asm
	ld.shared.u32 	%r306, [%r1349+280];
	ld.shared.u32 	%r307, [%r23];
	// begin inline asm
	dp4a.s32.s32 %r305, %r306, %r307, %r2691;
	// end inline asm
	ld.shared.u32 	%r310, [%r1349+280];
	ld.shared.u32 	%r311, [%r23+4];
	// begin inline asm
	dp4a.s32.s32 %r309, %r310, %r311, %r2690;
	// end inline asm
	ld.shared.u32 	%r314, [%r1349+280];
	ld.shared.u32 	%r315, [%r23+8];
	// begin inline asm
	dp4a.s32.s32 %r313, %r314, %r315, %r2689;
	// end inline asm
	ld.shared.u32 	%r318, [%r1349+280];
	ld.shared.u32 	%r319, [%r23+12];
	// begin inline asm
	dp4a.s32.s32 %r317, %r318, %r319, %r2688;
	// end inline asm
	ld.shared.u32 	%r322, [%r1349+40];
	ld.shared.u32 	%r323, [%r23+48];
	// begin inline asm
	dp4a.s32.s32 %r321, %r322, %r323, %r193;
	// end inline asm
	ld.shared.u32 	%r326, [%r1349+40];
	ld.shared.u32 	%r327, [%r23+52];
	// begin inline asm
	dp4a.s32.s32 %r325, %r326, %r327, %r197;
	// end inline asm
	ld.shared.u32 	%r330, [%r1349+40];
	ld.shared.u32 	%r331, [%r23+56];
	// begin inline asm
	dp4a.s32.s32 %r329, %r330, %r331, %r201;
	// end inline asm
	ld.shared.u32 	%r334, [%r1349+40];
	ld.shared.u32 	%r335, [%r23+60];
	// begin inline asm
	dp4a.s32.s32 %r333, %r334, %r335, %r205;
	// end inline asm
	ld.shared.u32 	%r338, [%r1349+80];
	ld.shared.u32 	%r339, [%r23+48];
	// begin inline asm
	dp4a.s32.s32 %r337, %r338, %r339, %r209;
	// end inline asm
	ld.shared.u32 	%r342, [%r1349+80];
	ld.shared.u32 	%r343, [%r23+52];
	// begin inline asm
	dp4a.s32.s32 %r341, %r342, %r343, %r213;
	// end inline asm
	ld.shared.u32 	%r346, [%r1349+80];
	ld.shared.u32 	%r347, [%r23+56];
	// begin inline asm
	dp4a.s32.s32 %r345, %r346, %r347, %r217;
	// end inline asm
	ld.shared.u32 	%r350, [%r1349+80];
	ld.shared.u32 	%r351, [%r23+60];
	// begin inline asm
	dp4a.s32.s32 %r349, %r350, %r351, %r221;
	// end inline asm
	ld.shared.u32 	%r354, [%r1349+120];
	ld.shared.u32 	%r355, [%r23+48];
	// begin inline asm
	dp4a.s32.s32 %r353, %r354, %r355, %r225;
	// end inline asm
	ld.shared.u32 	%r358, [%r1349+120];
	ld.shared.u32 	%r359, [%r23+52];
	// begin inline asm
	dp4a.s32.s32 %r357, %r358, %r359, %r229;
	// end inline asm
	ld.shared.u32 	%r362, [%r1349+120];
	ld.shared.u32 	%r363, [%r23+56];
	// begin inline asm
	dp4a.s32.s32 %r361, %r362, %r363, %r233;
	// end inline asm
	ld.shared.u32 	%r366, [%r1349+120];
	ld.shared.u32 	%r367, [%r23+60];
	// begin inline asm
	dp4a.s32.s32 %r365, %r366, %r367, %r237;
	// end inline asm
	ld.shared.u32 	%r370, [%r1349+160];
	ld.shared.u32 	%r371, [%r23+48];
	// begin inline asm
	dp4a.s32.s32 %r369, %r370, %r371, %r241;
	// end inline asm
	ld.shared.u32 	%r374, [%r1349+160];
	ld.shared.u32 	%r375, [%r23+52];
	// begin inline asm
	dp4a.s32.s32 %r373, %r374, %r375, %r245;
	// end inline asm
	ld.shared.u32 	%r378, [%r1349+160];
	ld.shared.u32 	%r379, [%r23+56];
	// begin inline asm
	dp4a.s32.s32 %r377, %r378, %r379, %r249;
	// end inline asm
	ld.shared.u32 	%r382, [%r1349+160];
	ld.shared.u32 	%r383, [%r23+60];
	// begin inline asm
	dp4a.s32.s32 %r381, %r382, %r383, %r253;
	// end inline asm
	ld.shared.u32 	%r386, [%r1349+200];
	ld.shared.u32 	%r387, [%r23+48];
	// begin inline asm
	dp4a.s32.s32 %r385, %r386, %r387, %r257;
	// end inline asm
	ld.shared.u32 	%r390, [%r1349+200];
	ld.shared.u32 	%r391, [%r23+52];
	// begin inline asm
	dp4a.s32.s32 %r389, %r390, %r391, %r261;
	// end inline asm
	ld.shared.u32 	%r394, [%r1349+200];
	ld.shared.u32 	%r395, [%r23+56];
	// begin inline asm
	dp4a.s32.s32 %r393, %r394, %r395, %r265;
	// end inline asm
	ld.shared.u32 	%r398, [%r1349+200];
	ld.shared.u32 	%r399, [%r23+60];
	// begin inline asm
	dp4a.s32.s32 %r397, %r398, %r399, %r269;
	// end inline asm
	ld.shared.u32 	%r402, [%r1349+240];
	ld.shared.u32 	%r403, [%r23+48];
	// begin inline asm
	dp4a.s32.s32 %r401, %r402, %r403, %r273;
	// end inline asm
	ld.shared.u32 	%r406, [%r1349+240];
	ld.shared.u32 	%r407, [%r23+52];
	// begin inline asm
	dp4a.s32.s32 %r405, %r406, %r407, %r277;
	// end inline asm
	ld.shared.u32 	%r410, [%r1349+240];
	ld.shared.u32 	%r411, [%r23+56];
	// begin inline asm
	dp4a.s32.s32 %r409, %r410, %r411, %r281;
	// end inline asm
	ld.shared.u32 	%r414, [%r1349+240];
	ld.shared.u32 	%r415, [%r23+60];
	// begin inline asm
	dp4a.s32.s32 %r413, %r414, %r415, %r285;
	// end inline asm
	ld.shared.u32 	%r418, [%r1349+280];
	ld.shared.u32 	%r419, [%r23+48];
	// begin inline asm
	dp4a.s32.s32 %r417, %r418, %r419, %r289;
	// end inline asm
	ld.shared.u32 	%r422, [%r1349+280];
	ld.shared.u32 	%r423, [%r23+52];
	// begin inline asm
	dp4a.s32.s32 %r421, %r422, %r423, %r293;
	// end inline asm
	ld.shared.u32 	%r426, [%r1349+280];
	ld.shared.u32 	%r427, [%r23+56];
	// begin inline asm
	dp4a.s32.s32 %r425, %r426, %r427, %r297;
	// end inline asm
	ld.shared.u32 	%r430, [%r1349+280];
	ld.shared.u32 	%r431, [%r23+60];
	// begin inline asm
	dp4a.s32.s32 %r429, %r430, %r431, %r301;
	// end inline asm
	ld.shared.u32 	%r434, [%r1349+320];
	ld.shared.u32 	%r435, [%r23+48];
	// begin inline asm
	dp4a.s32.s32 %r433, %r434, %r435, %r305;
	// end inline asm
	ld.shared.u32 	%r438, [%r1349+320];
	ld.shared.u32 	%r439, [%r23+52];
	// begin inline asm
	dp4a.s32.s32 %r437, %r438, %r439, %r309;
	// end inline asm
	ld.shared.u32 	%r442, [%r1349+320];
	ld.shared.u32 	%r443, [%r23+56];
	// begin inline asm
	dp4a.s32.s32 %r441, %r442, %r443, %r313;
	// end inline asm
	ld.shared.u32 	%r446, [%r1349+320];
	ld.shared.u32 	%r447, [%r23+60];
	// begin inline asm
	dp4a.s32.s32 %r445, %r446, %r447, %r317;
	// end inline asm
	ld.shared.u32 	%r450, [%r1349+80];
	ld.shared.u32 	%r451, [%r23+96];
	// begin inline asm
	dp4a.s32.s32 %r449, %r450, %r451, %r321;
	// end inline asm
	ld.shared.u32 	%r454, [%r1349+80];
	ld.shared.u32 	%r455, [%r23+100];
	// begin inline asm
	dp4a.s32.s32 %r453, %r454, %r455, %r325;
	// end inline asm
	ld.shared.u32 	%r458, [%r1349+80];
	ld.shared.u32 	%r459, [%r23+104];
	// begin inline asm
	dp4a.s32.s32 %r457, %r458, %r459, %r329;
	// end inline asm
	ld.shared.u32 	%r462, [%r1349+80];
	ld.shared.u32 	%r463, [%r23+108];
	// begin inline asm
	dp4a.s32.s32 %r461, %r462, %r463, %r333;
	// end inline asm
	ld.shared.u32 	%r466, [%r1349+120];
	ld.shared.u32 	%r467, [%r23+96];
	// begin inline asm
	dp4a.s32.s32 %r465, %r466, %r467, %r337;
	// end inline asm
	ld.shared.u32 	%r470, [%r1349+120];
	ld.shared.u32 	%r471, [%r23+100];
	// begin inline asm
	dp4a.s32.s32 %r469, %r470, %r471, %r341;
	// end inline asm
	ld.shared.u32 	%r474, [%r1349+120];
	ld.shared.u32 	%r475, [%r23+104];
	// begin inline asm
	dp4a.s32.s32 %r473, %r474, %r475, %r345;
	// end inline asm
	ld.shared.u32 	%r478, [%r1349+120];
	ld.shared.u32 	%r479, [%r23+108];
	// begin inline asm
	dp4a.s32.s32 %r477, %r478, %r479, %r349;
	// end inline asm
	ld.shared.u32 	%r482, [%r1349+160];
	ld.shared.u32 	%r483, [%r23+96];
	// begin inline asm
	dp4a.s32.s32 %r481, %r482, %r483, %r353;
	// end inline asm
	ld.shared.u32 	%r486, [%r1349+160];
	ld.shared.u32 	%r487, [%r23+100];
	// begin inline asm
	dp4a.s32.s32 %r485, %r486, %r487, %r357;
	// end inline asm
	ld.shared.u32 	%r490, [%r1349+160];
	ld.shared.u32 	%r491, [%r23+104];
	// begin inline asm
	dp4a.s32.s32 %r489, %r490, %r491, %r361;
	// end inline asm
	ld.shared.u32 	%r494, [%r1349+160];
	ld.shared.u32 	%r495, [%r23+108];
	// begin inline asm
	dp4a.s32.s32 %r493, %r494, %r495, %r365;
	// end inline asm
	ld.shared.u32 	%r498, [%r1349+200];
	ld.shared.u32 	%r499, [%r23+96];
	// begin inline asm
	dp4a.s32.s32 %r497, %r498, %r499, %r369;
	// end inline asm
	ld.shared.u32 	%r502, [%r1349+200];
	ld.shared.u32 	%r503, [%r23+100];
	// begin inline asm
	dp4a.s32.s32 %r501, %r502, %r503, %r373;
	// end inline asm
	ld.shared.u32 	%r506, [%r1349+200];
	ld.shared.u32 	%r507, [%r23+104];
	// begin inline asm
	dp4a.s32.s32 %r505, %r506, %r507, %r377;
	// end inline asm
	ld.shared.u32 	%r510, [%r1349+200];
	ld.shared.u32 	%r511, [%r23+108];
	// begin inline asm
	dp4a.s32.s32 %r509, %r510, %r511, %r381;
	// end inline asm
	ld.shared.u32 	%r514, [%r1349+240];
	ld.shared.u32 	%r515, [%r23+96];
	// begin inline asm
	dp4a.s32.s32 %r513, %r514, %r515, %r385;
	// end inline asm
	ld.shared.u32 	%r518, [%r1349+240];
	ld.shared.u32 	%r519, [%r23+100];
	// begin inline asm
	dp4a.s32.s32 %r517, %r518, %r519, %r389;
	// end inline asm
	ld.shared.u32 	%r522, [%r1349+240];
	ld.shared.u32 	%r523, [%r23+104];
	// begin inline asm
	dp4a.s32.s32 %r521, %r522, %r523, %r393;
	// end inline asm
	ld.shared.u32 	%r526, [%r1349+240];
	ld.shared.u32 	%r527, [%r23+108];
	// begin inline asm
	dp4a.s32.s32 %r525, %r526, %r527, %r397;
	// end inline asm
	ld.shared.u32 	%r530, [%r1349+280];
	ld.shared.u32 	%r531, [%r23+96];
	// begin inline asm
	dp4a.s32.s32 %r529, %r530, %r531, %r401;
	// end inline asm
	ld.shared.u32 	%r534, [%r1349+280];
	ld.shared.u32 	%r535, [%r23+100];
	// begin inline asm
	dp4a.s32.s32 %r533, %r534, %r535, %r405;
	// end inline asm
	ld.shared.u32 	%r538, [%r1349+280];
	ld.shared.u32 	%r539, [%r23+104];
	// begin inline asm
	dp4a.s32.s32 %r537, %r538, %r539, %r409;
	// end inline asm
	ld.shared.u32 	%r542, [%r1349+280];
	ld.shared.u32 	%r543, [%r23+108];
	// begin inline asm
	dp4a.s32.s32 %r541, %r542, %r543, %r413;
	// end inline asm
	ld.shared.u32 	%r546, [%r1349+320];
	ld.shared.u32 	%r547, [%r23+96];
	// begin inline asm
	dp4a.s32.s32 %r545, %r546, %r547, %r417;
	// end inline asm
	ld.shared.u32 	%r550, [%r1349+320];
	ld.shared.u32 	%r551, [%r23+100];
	// begin inline asm
	dp4a.s32.s32 %r549, %r550, %r551, %r421;
	// end inline asm
	ld.shared.u32 	%r554, [%r1349+320];
	ld.shared.u32 	%r555, [%r23+104];
	// begin inline asm
	dp4a.s32.s32 %r553, %r554, %r555, %r425;
	// end inline asm
	ld.shared.u32 	%r558, [%r1349+320];
	ld.shared.u32 	%r559, [%r23+108];
	// begin inline asm
	dp4a.s32.s32 %r557, %r558, %r559, %r429;
	// end inline asm
	ld.shared.u32 	%r562, [%r1349+360];
	ld.shared.u32 	%r563, [%r23+96];
	// begin inline asm
	dp4a.s32.s32 %r561, %r562, %r563, %r433;
	// end inline asm
	ld.shared.u32 	%r566, [%r1349+360];
	ld.shared.u32 	%r567, [%r23+100];
	// begin inline asm
	dp4a.s32.s32 %r565, %r566, %r567, %r437;
	// end inline asm
	ld.shared.u32 	%r570, [%r1349+360];
	ld.shared.u32 	%r571, [%r23+104];
	// begin inline asm
	dp4a.s32.s32 %r569, %r570, %r571, %r441;
	// end inline asm
	ld.shared.u32 	%r574, [%r1349+360];
	ld.shared.u32 	%r575, [%r23+108];
	// begin inline asm
	dp4a.s32.s32 %r573, %r574, %r575, %r445;
	// end inline asm
	ld.shared.u32 	%r578, [%r1349+4];
	ld.shared.u32 	%r579, [%r23+16];
	// begin inline asm
	dp4a.s32.s32 %r577, %r578, %r579, %r449;
	// end inline asm
	ld.shared.u32 	%r582, [%r1349+4];
	ld.shared.u32 	%r583, [%r23+20];
	// begin inline asm
	dp4a.s32.s32 %r581, %r582, %r583, %r453;
	// end inline asm
	ld.shared.u32 	%r586, [%r1349+4];
	ld.shared.u32 	%r587, [%r23+24];
	// begin inline asm
	dp4a.s32.s32 %r585, %r586, %r587, %r457;
	// end inline asm
	ld.shared.u32 	%r590, [%r1349+4];
	ld.shared.u32 	%r591, [%r23+28];
	// begin inline asm
	dp4a.s32.s32 %r589, %r590, %r591, %r461;
	// end inline asm
	ld.shared.u32 	%r594, [%r1349+44];
	ld.shared.u32 	%r595, [%r23+16];
	// begin inline asm
	dp4a.s32.s32 %r593, %r594, %r595, %r465;
	// end inline asm
	ld.shared.u32 	%r598, [%r1349+44];
	ld.shared.u32 	%r599, [%r23+20];
	// begin inline asm
	dp4a.s32.s32 %r597, %r598, %r599, %r469;
	// end inline asm
	ld.shared.u32 	%r602, [%r1349+44];
	ld.shared.u32 	%r603, [%r23+24];
	// begin inline asm
	dp4a.s32.s32 %r601, %r602, %r603, %r473;
	// end inline asm
	ld.shared.u32 	%r606, [%r1349+44];
	ld.shared.u32 	%r607, [%r23+28];
	// begin inline asm
	dp4a.s32.s32 %r605, %r606, %r607, %r477;
	// end inline asm
	ld.shared.u32 	%r610, [%r1349+84];
	ld.shared.u32 	%r611, [%r23+16];
	// begin inline asm
	dp4a.s32.s32 %r609, %r610, %r611, %r481;
	// end inline asm
	ld.shared.u32 	%r614, [%r1349+84];
	ld.shared.u32 	%r615, [%r23+20];
	// begin inline asm
	dp4a.s32.s32 %r613, %r614, %r615, %r485;
	// end inline asm
	ld.shared.u32 	%r618, [%r1349+84];
	ld.shared.u32 	%r619, [%r23+24];
	// begin inline asm
	dp4a.s32.s32 %r617, %r618, %r619, %r489;
	// end inline asm
	ld.shared.u32 	%r622, [%r1349+84];
	ld.shared.u32 	%r623, [%r23+28];
	// begin inline asm
	dp4a.s32.s32 %r621, %r622, %r623, %r493;
	// end inline asm
	ld.shared.u32 	%r626, [%r1349+124];
	ld.shared.u32 	%r627, [%r23+16];
	// begin inline asm
	dp4a.s32.s32 %r625, %r626, %r627, %r497;
	// end inline asm
	ld.shared.u32 	%r630, [%r1349+124];
	ld.shared.u32 	%r631, [%r23+20];
	// begin inline asm
	dp4a.s32.s32 %r629, %r630, %r631, %r501;
	// end inline asm
	ld.shared.u32 	%r634, [%r1349+124];
	ld.shared.u32 	%r635, [%r23+24];
	// begin inline asm
	dp4a.s32.s32 %r633, %r634, %r635, %r505;
	// end inline asm
	ld.shared.u32 	%r638, [%r1349+124];
	ld.shared.u32 	%r639, [%r23+28];
	// begin inline asm
	dp4a.s32.s32 %r637, %r638, %r639, %r509;
	// end inline asm
	ld.shared.u32 	%r642, [%r1349+164];
	ld.shared.u32 	%r643, [%r23+16];
	// begin inline asm
	dp4a.s32.s32 %r641, %r642, %r643, %r513;
	// end inline asm
	ld.shared.u32 	%r646, [%r1349+164];
	ld.shared.u32 	%r647, [%r23+20];
	// begin inline asm
	dp4a.s32.s32 %r645, %r646, %r647, %r517;
	// end inline asm
	ld.shared.u32 	%r650, [%r1349+164];
	ld.shared.u32 	%r651, [%r23+24];
	// begin inline asm
	dp4a.s32.s32 %r649, %r650, %r651, %r521;
	// end inline asm
	ld.shared.u32 	%r654, [%r1349+164];
	ld.shared.u32 	%r655, [%r23+28];
	// begin inline asm
	dp4a.s32.s32 %r653, %r654, %r655, %r525;
	// end inline asm
	ld.shared.u32 	%r658, [%r1349+204];
	ld.shared.u32 	%r659, [%r23+16];
	// begin inline asm
	dp4a.s32.s32 %r657, %r658, %r659, %r529;
	// end inline asm
	ld.shared.u32 	%r662, [%r1349+204];
	ld.shared.u32 	%r663, [%r23+20];
	// begin inline asm
	dp4a.s32.s32 %r661, %r662, %r663, %r533;
	// end inline asm
	ld.shared.u32 	%r666, [%r1349+204];
	ld.shared.u32 	%r667, [%r23+24];
	// begin inline asm
	dp4a.s32.s32 %r665, %r666, %r667, %r537;
	// end inline asm
	ld.shared.u32 	%r670, [%r1349+204];
	ld.shared.u32 	%r671, [%r23+28];
	// begin inline asm
	dp4a.s32.s32 %r669, %r670, %r671, %r541;
	// end inline asm
	ld.shared.u32 	%r674, [%r1349+244];
	ld.shared.u32 	%r675, [%r23+16];
	// begin inline asm
	dp4a.s32.s32 %r673, %r674, %r675, %r545;
	// end inline asm
	ld.shared.u32 	%r678, [%r1349+244];
	ld.shared.u32 	%r679, [%r23+20];
	// begin inline asm
	dp4a.s32.s32 %r677, %r678, %r679, %r549;
	// end inline asm
	ld.shared.u32 	%r682, [%r1349+244];
	ld.shared.u32 	%r683, [%r23+24];
	// begin inline asm
	dp4a.s32.s32 %r681, %r682, %r683, %r553;
	// end inline asm
	ld.shared.u32 	%r686, [%r1349+244];
	ld.shared.u32 	%r687, [%r23+28];
	// begin inline asm
	dp4a.s32.s32 %r685, %r686, %r687, %r557;
	// end inline asm
	ld.shared.u32 	%r690, [%r1349+284];
	ld.shared.u32 	%r691, [%r23+16];
	// begin inline asm
	dp4a.s32.s32 %r689, %r690, %r691, %r561;
	// end inline asm
	ld.shared.u32 	%r694, [%r1349+284];
	ld.shared.u32 	%r695, [%r23+20];
	// begin inline asm
	dp4a.s32.s32 %r693, %r694, %r695, %r565;
	// end inline asm
	ld.shared.u32 	%r698, [%r1349+284];
	ld.shared.u32 	%r699, [%r23+24];
	// begin inline asm
	dp4a.s32.s32 %r697, %r698, %r699, %r569;
	// end inline asm
	ld.shared.u32 	%r702, [%r1349+284];
	ld.shared.u32 	%r703, [%r23+28];
	// begin inline asm
	dp4a.s32.s32 %r701, %r702, %r703, %r573;
	// end inline asm
	ld.shared.u32 	%r706, [%r1349+44];
	ld.shared.u32 	%r707, [%r23+64];
	// begin inline asm
	dp4a.s32.s32 %r705, %r706, %r707, %r577;
	// end inline asm
	ld.shared.u32 	%r710, [%r1349+44];
	ld.shared.u32 	%r711, [%r23+68];
	// begin inline asm
	dp4a.s32.s32 %r709, %r710, %r711, %r581;
	// end inline asm
	ld.shared.u32 	%r714, [%r1349+44];
	ld.shared.u32 	%r715, [%r23+72];
	// begin inline asm
	dp4a.s32.s32 %r713, %r714, %r715, %r585;
	// end inline asm
	ld.shared.u32 	%r718, [%r1349+44];
	ld.shared.u32 	%r719, [%r23+76];
	// begin inline asm
	dp4a.s32.s32 %r717, %r718, %r719, %r589;
	// end inline asm
	ld.shared.u32 	%r722, [%r1349+84];
	ld.shared.u32 	%r723, [%r23+64];
	// begin inline asm
	dp4a.s32.s32 %r721, %r722, %r723, %r593;
	// end inline asm
	ld.shared.u32 	%r726, [%r1349+84];
	ld.shared.u32 	%r727, [%r23+68];
	// begin inline asm
	dp4a.s32.s32 %r725, %r726, %r727, %r597;
	// end inline asm
	ld.shared.u32 	%r730, [%r1349+84];
	ld.shared.u32 	%r731, [%r23+72];
	// begin inline asm
	dp4a.s32.s32 %r729, %r730, %r731, %r601;
	// end inline asm
	ld.shared.u32 	%r734, [%r1349+84];
	ld.shared.u32 	%r735, [%r23+76];
	// begin inline asm
	dp4a.s32.s32 %r733, %r734, %r735, %r605;
	// end inline asm
	ld.shared.u32 	%r738, [%r1349+124];
	ld.shared.u32 	%r739, [%r23+64];
	// begin inline asm
	dp4a.s32.s32 %r737, %r738, %r739, %r609;
	// end inline asm
	ld.shared.u32 	%r742, [%r1349+124];
	ld.shared.u32 	%r743, [%r23+68];
	// begin inline asm
	dp4a.s32.s32 %r741, %r742, %r743, %r613;
	// end inline asm
	ld.shared.u32 	%r746, [%r1349+124];
	ld.shared.u32 	%r747, [%r23+72];
	// begin inline asm
	dp4a.s32.s32 %r745, %r746, %r747, %r617;
	// end inline asm
	ld.shared.u32 	%r750, [%r1349+124];
	ld.shared.u32 	%r751, [%r23+76];
	// begin inline asm
	dp4a.s32.s32 %r749, %r750, %r751, %r621;
	// end inline asm
	ld.shared.u32 	%r754, [%r1349+164];
	ld.shared.u32 	%r755, [%r23+64];
	// begin inline asm
	dp4a.s32.s32 %r753, %r754, %r755, %r625;
	// end inline asm
	ld.shared.u32 	%r758, [%r1349+164];
	ld.shared.u32 	%r759, [%r23+68];
	// begin inline asm
	dp4a.s32.s32 %r757, %r758, %r759, %r629;
	// end inline asm
	ld.shared.u32 	%r762, [%r1349+164];
	ld.shared.u32 	%r763, [%r23+72];
	// begin inline asm
	dp4a.s32.s32 %r761, %r762, %r763, %r633;
	// end inline asm
	ld.shared.u32 	%r766, [%r1349+164];
	ld.shared.u32 	%r767, [%r23+76];
	// begin inline asm
	dp4a.s32.s32 %r765, %r766, %r767, %r637;
	// end inline asm
	ld.shared.u32 	%r770, [%r1349+204];
	ld.shared.u32 	%r771, [%r23+64];
	// begin inline asm
	dp4a.s32.s32 %r769, %r770, %r771, %r641;
	// end inline asm
	ld.shared.u32 	%r774, [%r1349+204];
	ld.shared.u32 	%r775, [%r23+68];
	// begin inline asm
	dp4a.s32.s32 %r773, %r774, %r775, %r645;
	// end inline asm
	ld.shared.u32 	%r778, [%r1349+204];
	ld.shared.u32 	%r779, [%r23+72];
	// begin inline asm
	dp4a.s32.s32 %r777, %r778, %r779, %r649;
	// end inline asm
	ld.shared.u32 	%r782, [%r1349+204];
	ld.shared.u32 	%r783, [%r23+76];
	// begin inline asm
	dp4a.s32.s32 %r781, %r782, %r783, %r653;
	// end inline asm
	ld.shared.u32 	%r786, [%r1349+244];
	ld.shared.u32 	%r787, [%r23+64];
	// begin inline asm
	dp4a.s32.s32 %r785, %r786, %r787, %r657;
	// end inline asm
	ld.shared.u32 	%r790, [%r1349+244];
	ld.shared.u32 	%r791, [%r23+68];
	// begin inline asm
	dp4a.s32.s32 %r789, %r790, %r791, %r661;
	// end inline asm
	ld.shared.u32 	%r794, [%r1349+244];
	ld.shared.u32 	%r795, [%r23+72];
	// begin inline asm
	dp4a.s32.s32 %r793, %r794, %r795, %r665;
	// end inline asm
	ld.shared.u32 	%r798, [%r1349+244];
	ld.shared.u32 	%r799, [%r23+76];
	// begin inline asm
	dp4a.s32.s32 %r797, %r798, %r799, %r669;
	// end inline asm
	ld.shared.u32 	%r802, [%r1349+284];
	ld.shared.u32 	%r803, [%r23+64];
	// begin inline asm
	dp4a.s32.s32 %r801, %r802, %r803, %r673;
	// end inline asm
	ld.shared.u32 	%r806, [%r1349+284];
	ld.shared.u32 	%r807, [%r23+68];
	// begin inline asm
	dp4a.s32.s32 %r805, %r806, %r807, %r677;
	// end inline asm
	ld.shared.u32 	%r810, [%r1349+284];
	ld.shared.u32 	%r811, [%r23+72];
	// begin inline asm
	dp4a.s32.s32 %r809, %r810, %r811, %r681;
	// end inline asm
	ld.shared.u32 	%r814, [%r1349+284];
	ld.shared.u32 	%r815, [%r23+76];
	// begin inline asm
	dp4a.s32.s32 %r813, %r814, %r815, %r685;
	// end inline asm
	ld.shared.u32 	%r818, [%r1349+324];
	ld.shared.u32 	%r819, [%r23+64];
	// begin inline asm
	dp4a.s32.s32 %r817, %r818, %r819, %r689;
	// end inline asm
	ld.shared.u32 	%r822, [%r1349+324];
	ld.shared.u32 	%r823, [%r23+68];
	// begin inline asm
	dp4a.s32.s32 %r821, %r822, %r823, %r693;
	// end inline asm
	ld.shared.u32 	%r826, [%r1349+324];
	ld.shared.u32 	%r827, [%r23+72];
	// begin inline asm
	dp4a.s32.s32 %r825, %r826, %r827, %r697;
	// end inline asm
	ld.shared.u32 	%r830, [%r1349+324];
	ld.shared.u32 	%r831, [%r23+76];
	// begin inline asm
	dp4a.s32.s32 %r829, %r830, %r831, %r701;
	// end inline asm
	ld.shared.u32 	%r834, [%r1349+84];
	ld.shared.u32 	%r835, [%r23+112];
	// begin inline asm
	dp4a.s32.s32 %r833, %r834, %r835, %r705;
	// end inline asm
	ld.shared.u32 	%r838, [%r1349+84];
	ld.shared.u32 	%r839, [%r23+116];
	// begin inline asm
	dp4a.s32.s32 %r837, %r838, %r839, %r709;
	// end inline asm
	ld.shared.u32 	%r842, [%r1349+84];
	ld.shared.u32 	%r843, [%r23+120];
	// begin inline asm
	dp4a.s32.s32 %r841, %r842, %r843, %r713;
	// end inline asm
	ld.shared.u32 	%r846, [%r1349+84];
	ld.shared.u32 	%r847, [%r23+124];
	// begin inline asm
	dp4a.s32.s32 %r845, %r846, %r847, %r717;
	// end inline asm
	ld.shared.u32 	%r850, [%r1349+124];
	ld.shared.u32 	%r851, [%r23+112];
	// begin inline asm
	dp4a.s32.s32 %r849, %r850, %r851, %r721;
	// end inline asm
	ld.shared.u32 	%r854, [%r1349+124];
	ld.shared.u32 	%r855, [%r23+116];
	// begin inline asm
	dp4a.s32.s32 %r853, %r854, %r855, %r725;
	// end inline asm
	ld.shared.u32 	%r858, [%r1349+124];
	ld.shared.u32 	%r859, [%r23+120];
	// begin inline asm
	dp4a.s32.s32 %r857, %r858, %r859, %r729;
	// end inline asm
	ld.shared.u32 	%r862, [%r1349+124];
	ld.shared.u32 	%r863, [%r23+124];
	// begin inline asm
	dp4a.s32.s32 %r861, %r862, %r863, %r733;
	// end inline asm
	ld.shared.u32 	%r866, [%r1349+164];
	ld.shared.u32 	%r867, [%r23+112];
	// begin inline asm
	dp4a.s32.s32 %r865, %r866, %r867, %r737;
	// end inline asm
	ld.shared.u32 	%r870, [%r1349+164];
	ld.shared.u32 	%r871, [%r23+116];
	// begin inline asm
	dp4a.s32.s32 %r869, %r870, %r871, %r741;
	// end inline asm
	ld.shared.u32 	%r874, [%r1349+164];
	ld.shared.u32 	%r875, [%r23+120];
	// begin inline asm
	dp4a.s32.s32 %r873, %r874, %r875, %r745;
	// end inline asm
	ld.shared.u32 	%r878, [%r1349+164];
	ld.shared.u32 	%r879, [%r23+124];
	// begin inline asm
	dp4a.s32.s32 %r877, %r878, %r879, %r749;
	// end inline asm
	ld.shared.u32 	%r882, [%r1349+204];
	ld.shared.u32 	%r883, [%r23+112];
	// begin inline asm
	dp4a.s32.s32 %r881, %r882, %r883, %r753;
	// end inline asm
	ld.shared.u32 	%r886, [%r1349+204];
	ld.shared.u32 	%r887, [%r23+116];
	// begin inline asm
	dp4a.s32.s32 %r885, %r886, %r887, %r757;
	// end inline asm
	ld.shared.u32 	%r890, [%r1349+204];
	ld.shared.u32 	%r891, [%r23+120];
	// begin inline asm
	dp4a.s32.s32 %r889, %r890, %r891, %r761;
	// end inline asm
	ld.shared.u32 	%r894, [%r1349+204];
	ld.shared.u32 	%r895, [%r23+124];
	// begin inline asm
	dp4a.s32.s32 %r893, %r894, %r895, %r765;
	// end inline asm
	ld.shared.u32 	%r898, [%r1349+244];
	ld.shared.u32 	%r899, [%r23+112];
	// begin inline asm
	dp4a.s32.s32 %r897, %r898, %r899, %r769;
	// end inline asm
	ld.shared.u32 	%r902, [%r1349+244];
	ld.shared.u32 	%r903, [%r23+116];
	// begin inline asm
	dp4a.s32.s32 %r901, %r902, %r903, %r773;
	// end inline asm
	ld.shared.u32 	%r906, [%r1349+244];
	ld.shared.u32 	%r907, [%r23+120];
	// begin inline asm
	dp4a.s32.s32 %r905, %r906, %r907, %r777;
	// end inline asm
	ld.shared.u32 	%r910, [%r1349+244];
	ld.shared.u32 	%r911, [%r23+124];
	// begin inline asm
	dp4a.s32.s32 %r909, %r910, %r911, %r781;
	// end inline asm
	ld.shared.u32 	%r914, [%r1349+284];
	ld.shared.u32 	%r915, [%r23+112];
	// begin inline asm
	dp4a.s32.s32 %r913, %r914, %r915, %r785;
	// end inline asm
	ld.shared.u32 	%r918, [%r1349+284];
	ld.shared.u32 	%r919, [%r23+116];
	// begin inline asm
	dp4a.s32.s32 %r917, %r918, %r919, %r789;
	// end inline asm
	ld.shared.u32 	%r922, [%r1349+284];
	ld.shared.u32 	%r923, [%r23+120];
	// begin inline asm
	dp4a.s32.s32 %r921, %r922, %r923, %r793;
	// end inline asm
	ld.shared.u32 	%r926, [%r1349+284];
	ld.shared.u32 	%r927, [%r23+124];
	// begin inline asm
	dp4a.s32.s32 %r925, %r926, %r927, %r797;
	// end inline asm
	ld.shared.u32 	%r930, [%r1349+324];
	ld.shared.u32 	%r931, [%r23+112];
	// begin inline asm
	dp4a.s32.s32 %r929, %r930, %r931, %r801;
	// end inline asm
	ld.shared.u32 	%r934, [%r1349+324];
	ld.shared.u32 	%r935, [%r23+116];
	// begin inline asm
	dp4a.s32.s32 %r933, %r934, %r935, %r805;
	// end inline asm
	ld.shared.u32 	%r938, [%r1349+324];
	ld.shared.u32 	%r939, [%r23+120];
	// begin inline asm
	dp4a.s32.s32 %r937, %r938, %r939, %r809;
	// end inline asm
	ld.shared.u32 	%r942, [%r1349+324];
	ld.shared.u32 	%r943, [%r23+124];
	// begin inline asm
	dp4a.s32.s32 %r941, %r942, %r943, %r813;
	// end inline asm
	ld.shared.u32 	%r946, [%r1349+364];
	ld.shared.u32 	%r947, [%r23+112];
	// begin inline asm
	dp4a.s32.s32 %r945, %r946, %r947, %r817;
	// end inline asm
	ld.shared.u32 	%r950, [%r1349+364];
	ld.shared.u32 	%r951, [%r23+116];
	// begin inline asm
	dp4a.s32.s32 %r949, %r950, %r951, %r821;
	// end inline asm
	ld.shared.u32 	%r954, [%r1349+364];
	ld.shared.u32 	%r955, [%r23+120];
	// begin inline asm
	dp4a.s32.s32 %r953, %r954, %r955, %r825;
	// end inline asm
	ld.shared.u32 	%r958, [%r1349+364];
	ld.shared.u32 	%r959, [%r23+124];
	// begin inline asm
	dp4a.s32.s32 %r957, %r958, %r959, %r829;
	// end inline asm
	ld.shared.u32 	%r962, [%r1349+8];
	ld.shared.u32 	%r963, [%r23+32];
	// begin inline asm
	dp4a.s32.s32 %r961, %r962, %r963, %r833;
	// end inline asm
	ld.shared.u32 	%r966, [%r1349+8];
	ld.shared.u32 	%r967, [%r23+36];
	// begin inline asm
	dp4a.s32.s32 %r965, %r966, %r967, %r837;
	// end inline asm
	ld.shared.u32 	%r970, [%r1349+8];
	ld.shared.u32 	%r971, [%r23+40];
	// begin inline asm
	dp4a.s32.s32 %r969, %r970, %r971, %r841;
	// end inline asm
	ld.shared.u32 	%r974, [%r1349+8];
	ld.shared.u32 	%r975, [%r23+44];
	// begin inline asm
	dp4a.s32.s32 %r973, %r974, %r975, %r845;
	// end inline asm
	ld.shared.u32 	%r978, [%r1349+48];
	ld.shared.u32 	%r979, [%r23+32];
	// begin inline asm
	dp4a.s32.s32 %r977, %r978, %r979, %r849;
	// end inline asm
	ld.shared.u32 	%r982, [%r1349+48];
	ld.shared.u32 	%r983, [%r23+36];
	// begin inline asm
	dp4a.s32.s32 %r981, %r982, %r983, %r853;
	// end inline asm
	ld.shared.u32 	%r986, [%r1349+48];
	ld.shared.u32 	%r987, [%r23+40];
	// begin inline asm
	dp4a.s32.s32 %r985, %r986, %r987, %r857;
	// end inline asm
	ld.shared.u32 	%r990, [%r1349+48];
	ld.shared.u32 	%r991, [%r23+44];
	// begin inline asm
	dp4a.s32.s32 %r989, %r990, %r991, %r861;
	// end inline asm
	ld.shared.u32 	%r994, [%r1349+88];
	ld.shared.u32 	%r995, [%r23+32];
	// begin inline asm
	dp4a.s32.s32 %r993, %r994, %r995, %r865;
	// end inline asm
	ld.shared.u32 	%r998, [%r1349+88];
	ld.shared.u32 	%r999, [%r23+36];
	// begin inline asm
	dp4a.s32.s32 %r997, %r998, %r999, %r869;
	// end inline asm
	ld.shared.u32 	%r1002, [%r1349+88];
	ld.shared.u32 	%r1003, [%r23+40];
	// begin inline asm
	dp4a.s32.s32 %r1001, %r1002, %r1003, %r873;
	// end inline asm
	ld.shared.u32 	%r1006, [%r1349+88];
	ld.shared.u32 	%r1007, [%r23+44];
	// begin inline asm
	dp4a.s32.s32 %r1005, %r1006, %r1007, %r877;
	// end inline asm
	ld.shared.u32 	%r1010, [%r1349+128];
	ld.shared.u32 	%r1011, [%r23+32];
	// begin inline asm
	dp4a.s32.s32 %r1009, %r1010, %r1011, %r881;
	// end inline asm
	ld.shared.u32 	%r1014, [%r1349+128];
	ld.shared.u32 	%r1015, [%r23+36];
	// begin inline asm
	dp4a.s32.s32 %r1013, %r1014, %r1015, %r885;
	// end inline asm
	ld.shared.u32 	%r1018, [%r1349+128];
	ld.shared.u32 	%r1019, [%r23+40];
	// begin inline asm
	dp4a.s32.s32 %r1017, %r1018, %r1019, %r889;
	// end inline asm
	ld.shared.u32 	%r1022, [%r1349+128];
	ld.shared.u32 	%r1023, [%r23+44];
	// begin inline asm
	dp4a.s32.s32 %r1021, %r1022, %r1023, %r893;
	// end inline asm
	ld.shared.u32 	%r1026, [%r1349+168];
	ld.shared.u32 	%r1027, [%r23+32];
	// begin inline asm
	dp4a.s32.s32 %r1025, %r1026, %r1027, %r897;
	// end inline asm
	ld.shared.u32 	%r1030, [%r1349+168];
	ld.shared.u32 	%r1031, [%r23+36];
	// begin inline asm
	dp4a.s32.s32 %r1029, %r1030, %r1031, %r901;
	// end inline asm
	ld.shared.u32 	%r1034, [%r1349+168];
	ld.shared.u32 	%r1035, [%r23+40];
	// begin inline asm
	dp4a.s32.s32 %r1033, %r1034, %r1035, %r905;
	// end inline asm
	ld.shared.u32 	%r1038, [%r1349+168];
	ld.shared.u32 	%r1039, [%r23+44];
	// begin inline asm
	dp4a.s32.s32 %r1037, %r1038, %r1039, %r909;
	// end inline asm
	ld.shared.u32 	%r1042, [%r1349+208];
	ld.shared.u32 	%r1043, [%r23+32];
	// begin inline asm
	dp4a.s32.s32 %r1041, %r1042, %r1043, %r913;
	// end inline asm
	ld.shared.u32 	%r1046, [%r1349+208];
	ld.shared.u32 	%r1047, [%r23+36];
	// begin inline asm
	dp4a.s32.s32 %r1045, %r1046, %r1047, %r917;
	// end inline asm
	ld.shared.u32 	%r1050, [%r1349+208];
	ld.shared.u32 	%r1051, [%r23+40];
	// begin inline asm
	dp4a.s32.s32 %r1049, %r1050, %r1051, %r921;
	// end inline asm
	ld.shared.u32 	%r1054, [%r1349+208];
	ld.shared.u32 	%r1055, [%r23+44];
	// begin inline asm
	dp4a.s32.s32 %r1053, %r1054, %r1055, %r925;
	// end inline asm
	ld.shared.u32 	%r1058, [%r1349+248];
	ld.shared.u32 	%r1059, [%r23+32];
	// begin inline asm
	dp4a.s32.s32 %r1057, %r1058, %r1059, %r929;
	// end inline asm
	ld.shared.u32 	%r1062, [%r1349+248];
	ld.shared.u32 	%r1063, [%r23+36];
	// begin inline asm
	dp4a.s32.s32 %r1061, %r1062, %r1063, %r933;
	// end inline asm
	ld.shared.u32 	%r1066, [%r1349+248];
	ld.shared.u32 	%r1067, [%r23+40];
	// begin inline asm
	dp4a.s32.s32 %r1065, %r1066, %r1067, %r937;
	// end inline asm
	ld.shared.u32 	%r1070, [%r1349+248];
	ld.shared.u32 	%r1071, [%r23+44];
	// begin inline asm
	dp4a.s32.s32 %r1069, %r1070, %r1071, %r941;
	// end inline asm
	ld.shared.u32 	%r1074, [%r1349+288];
	ld.shared.u32 	%r1075, [%r23+32];
	// begin inline asm
	dp4a.s32.s32 %r1073, %r1074, %r1075, %r945;
	// end inline asm
	ld.shared.u32 	%r1078, [%r1349+288];
	ld.shared.u32 	%r1079, [%r23+36];
	// begin inline asm
	dp4a.s32.s32 %r1077, %r1078, %r1079, %r949;
	// end inline asm
	ld.shared.u32 	%r1082, [%r1349+288];
	ld.shared.u32 	%r1083, [%r23+40];
	// begin inline asm
	dp4a.s32.s32 %r1081, %r1082, %r1083, %r953;
	// end inline asm
	ld.shared.u32 	%r1086, [%r1349+288];
	ld.shared.u32 	%r1087, [%r23+44];
	// begin inline asm
	dp4a.s32.s32 %r1085, %r1086, %r1087, %r957;
	// end inline asm
	ld.shared.u32 	%r1090, [%r1349+48];
	ld.shared.u32 	%r1091, [%r23+80];
	// begin inline asm
	dp4a.s32.s32 %r1089, %r1090, %r1091, %r961;
	// end inline asm
	ld.shared.u32 	%r1094, [%r1349+48];
	ld.shared.u32 	%r1095, [%r23+84];
	// begin inline asm
	dp4a.s32.s32 %r1093, %r1094, %r1095, %r965;
	// end inline asm
	ld.shared.u32 	%r1098, [%r1349+48];
	ld.shared.u32 	%r1099, [%r23+88];
	// begin inline asm
	dp4a.s32.s32 %r1097, %r1098, %r1099, %r969;
	// end inline asm
	ld.shared.u32 	%r1102, [%r1349+48];
	ld.shared.u32 	%r1103, [%r23+92];
	// begin inline asm
	dp4a.s32.s32 %r1101, %r1102, %r1103, %r973;
	// end inline asm
	ld.shared.u32 	%r1106, [%r1349+88];
	ld.shared.u32 	%r1107, [%r23+80];
	// begin inline asm
	dp4a.s32.s32 %r1105, %r1106, %r1107, %r977;
	// end inline asm
	ld.shared.u32 	%r1110, [%r1349+88];
	ld.shared.u32 	%r1111, [%r23+84];
	// begin inline asm
	dp4a.s32.s32 %r1109, %r1110, %r1111, %r981;
	// end inline asm
	ld.shared.u32 	%r1114, [%r1349+88];
	ld.shared.u32 	%r1115, [%r23+88];
	// begin inline asm
	dp4a.s32.s32 %r1113, %r1114, %r1115, %r985;
	// end inline asm
	ld.shared.u32 	%r1118, [%r1349+88];
	ld.shared.u32 	%r1119, [%r23+92];
	// begin inline asm
	dp4a.s32.s32 %r1117, %r1118, %r1119, %r989;
	// end inline asm
	ld.shared.u32 	%r1122, [%r1349+128];
	ld.shared.u32 	%r1123, [%r23+80];
	// begin inline asm
	dp4a.s32.s32 %r1121, %r1122, %r1123, %r993;
	// end inline asm
	ld.shared.u32 	%r1126, [%r1349+128];
	ld.shared.u32 	%r1127, [%r23+84];
	// begin inline asm
	dp4a.s32.s32 %r1125, %r1126, %r1127, %r997;
	// end inline asm
	ld.shared.u32 	%r1130, [%r1349+128];
	ld.shared.u32 	%r1131, [%r23+88];
	// begin inline asm
	dp4a.s32.s32 %r1129, %r1130, %r1131, %r1001;
	// end inline asm
	ld.shared.u32 	%r1134, [%r1349+128];
	ld.shared.u32 	%r1135, [%r23+92];
	// begin inline asm
	dp4a.s32.s32 %r1133, %r1134, %r1135, %r1005;
	// end inline asm
	ld.shared.u32 	%r1138, [%r1349+168];
	ld.shared.u32 	%r1139, [%r23+80];
	// begin inline asm
	dp4a.s32.s32 %r1137, %r1138, %r1139, %r1009;
	// end inline asm
	ld.shared.u32 	%r1142, [%r1349+168];
	ld.shared.u32 	%r1143, [%r23+84];
	// begin inline asm
	dp4a.s32.s32 %r1141, %r1142, %r1143, %r1013;
	// end inline asm
	ld.shared.u32 	%r1146, [%r1349+168];
	ld.shared.u32 	%r1147, [%r23+88];
	// begin inline asm
	dp4a.s32.s32 %r1145, %r1146, %r1147, %r1017;
	// end inline asm
	ld.shared.u32 	%r1150, [%r1349+168];
	ld.shared.u32 	%r1151, [%r23+92];
	// begin inline asm
	dp4a.s32.s32 %r1149, %r1150, %r1151, %r1021;
	// end inline asm
	ld.shared.u32 	%r1154, [%r1349+208];
	ld.shared.u32 	%r1155, [%r23+80];
	// begin inline asm
	dp4a.s32.s32 %r1153, %r1154, %r1155, %r1025;
	// end inline asm
	ld.shared.u32 	%r1158, [%r1349+208];
	ld.shared.u32 	%r1159, [%r23+84];
	// begin inline asm
	dp4a.s32.s32 %r1157, %r1158, %r1159, %r1029;
	// end inline asm
	ld.shared.u32 	%r1162, [%r1349+208];
	ld.shared.u32 	%r1163, [%r23+88];
	// begin inline asm
	dp4a.s32.s32 %r1161, %r1162, %r1163, %r1033;
	// end inline asm
	ld.shared.u32 	%r1166, [%r1349+208];
	ld.shared.u32 	%r1167, [%r23+92];
	// begin inline asm
	dp4a.s32.s32 %r1165, %r1166, %r1167, %r1037;
	// end inline asm
	ld.shared.u32 	%r1170, [%r1349+248];
	ld.shared.u32 	%r1171, [%r23+80];
	// begin inline asm
	dp4a.s32.s32 %r1169, %r1170, %r1171, %r1041;
	// end inline asm
	ld.shared.u32 	%r1174, [%r1349+248];
	ld.shared.u32 	%r1175, [%r23+84];
	// begin inline asm
	dp4a.s32.s32 %r1173, %r1174, %r1175, %r1045;
	// end inline asm
	ld.shared.u32 	%r1178, [%r1349+248];
	ld.shared.u32 	%r1179, [%r23+88];
	// begin inline asm
	dp4a.s32.s32 %r1177, %r1178, %r1179, %r1049;
	// end inline asm
	ld.shared.u32 	%r1182, [%r1349+248];
	ld.shared.u32 	%r1183, [%r23+92];
	// begin inline asm
	dp4a.s32.s32 %r1181, %r1182, %r1183, %r1053;
	// end inline asm
	ld.shared.u32 	%r1186, [%r1349+288];
	ld.shared.u32 	%r1187, [%r23+80];
	// begin inline asm
	dp4a.s32.s32 %r1185, %r1186, %r1187, %r1057;
	// end inline asm
	ld.shared.u32 	%r1190, [%r1349+288];
	ld.shared.u32 	%r1191, [%r23+84];
	// begin inline asm
	dp4a.s32.s32 %r1189, %r1190, %r1191, %r1061;
	// end inline asm
	ld.shared.u32 	%r1194, [%r1349+288];
	ld.shared.u32 	%r1195, [%r23+88];
	// begin inline asm
	dp4a.s32.s32 %r1193, %r1194, %r1195, %r1065;
	// end inline asm
	ld.shared.u32 	%r1198, [%r1349+288];
	ld.shared.u32 	%r1199, [%r23+92];
	// begin inline asm
	dp4a.s32.s32 %r1197, %r1198, %r1199, %r1069;
	// end inline asm
	ld.shared.u32 	%r1202, [%r1349+328];
	ld.shared.u32 	%r1203, [%r23+80];
	// begin inline asm
	dp4a.s32.s32 %r1201, %r1202, %r1203, %r1073;
	// end inline asm
	ld.shared.u32 	%r1206, [%r1349+328];
	ld.shared.u32 	%r1207, [%r23+84];
	// begin inline asm
	dp4a.s32.s32 %r1205, %r1206, %r1207, %r1077;
	// end inline asm
	ld.shared.u32 	%r1210, [%r1349+328];
	ld.shared.u32 	%r1211, [%r23+88];
	// begin inline asm
	dp4a.s32.s32 %r1209, %r1210, %r1211, %r1081;
	// end inline asm
	ld.shared.u32 	%r1214, [%r1349+328];
	ld.shared.u32 	%r1215, [%r23+92];
	// begin inline asm
	dp4a.s32.s32 %r1213, %r1214, %r1215, %r1085;
	// end inline asm
	ld.shared.u32 	%r1218, [%r1349+88];
	ld.shared.u32 	%r1219, [%r23+128];
	// begin inline asm
	dp4a.s32.s32 %r2719, %r1218, %r1219, %r1089;
	// end inline asm
	ld.shared.u32 	%r1222, [%r1349+88];
	ld.shared.u32 	%r1223, [%r23+132];
	// begin inline asm
	dp4a.s32.s32 %r2718, %r1222, %r1223, %r1093;
	// end inline asm
	ld.shared.u32 	%r1226, [%r1349+88];
	ld.shared.u32 	%r1227, [%r23+136];
	// begin inline asm
	dp4a.s32.s32 %r2717, %r1226, %r1227, %r1097;
	// end inline asm
	ld.shared.u32 	%r1230, [%r1349+88];
	ld.shared.u32 	%r1231, [%r23+140];
	// begin inline asm
	dp4a.s32.s32 %r2716, %r1230, %r1231, %r1101;
	// end inline asm
	ld.shared.u32 	%r1234, [%r1349+128];
	ld.shared.u32 	%r1235, [%r23+128];
	// begin inline asm
	dp4a.s32.s32 %r2715, %r1234, %r1235, %r1105;
	// end inline asm
	ld.shared.u32 	%r1238, [%r1349+128];
	ld.shared.u32 	%r1239, [%r23+132];
	// begin inline asm
	dp4a.s32.s32 %r2714, %r1238, %r1239, %r1109;
	// end inline asm
	ld.shared.u32 	%r1242, [%r1349+128];
	ld.shared.u32 	%r1243, [%r23+136];
	// begin inline asm
	dp4a.s32.s32 %r2713, %r1242, %r1243, %r1113;
	// end inline asm
	ld.shared.u32 	%r1246, [%r1349+128];
	ld.shared.u32 	%r1247, [%r23+140];
	// begin inline asm
	dp4a.s32.s32 %r2712, %r1246, %r1247, %r1117;
	// end inline asm
	ld.shared.u32 	%r1250, [%r1349+168];
	ld.shared.u32 	%r1251, [%r23+128];
	// begin inline asm
	dp4a.s32.s32 %r2711, %r1250, %r1251, %r1121;
	// end inline asm
	ld.shared.u32 	%r1254, [%r1349+168];
	ld.shared.u32 	%r1255, [%r23+132];
	// begin inline asm
	dp4a.s32.s32 %r2710, %r1254, %r1255, %r1125;
	// end inline asm
	ld.shared.u32 	%r1258, [%r1349+168];
	ld.shared.u32 	%r1259, [%r23+136];
	// begin inline asm
	dp4a.s32.s32 %r2709, %r1258, %r1259, %r1129;
	// end inline asm
	ld.shared.u32 	%r1262, [%r1349+168];
	ld.shared.u32 	%r1263, [%r23+140];
	// begin inline asm
	dp4a.s32.s32 %r2708, %r1262, %r1263, %r1133;
	// end inline asm
	ld.shared.u32 	%r1266, [%r1349+208];
	ld.shared.u32 	%r1267, [%r23+128];
	// begin inline asm
	dp4a.s32.s32 %r2707, %r1266, %r1267, %r1137;
	// end inline asm
	ld.shared.u32 	%r1270, [%r1349+208];
	ld.shared.u32 	%r1271, [%r23+132];
	// begin inline asm
	dp4a.s32.s32 %r2706, %r1270, %r1271, %r1141;
	// end inline asm
	ld.shared.u32 	%r1274, [%r1349+208];
	ld.shared.u32 	%r1275, [%r23+136];
	// begin inline asm
	dp4a.s32.s32 %r2705, %r1274, %r1275, %r1145;
	// end inline asm
	ld.shared.u32 	%r1278, [%r1349+208];
	ld.shared.u32 	%r1279, [%r23+140];
	// begin inline asm
	dp4a.s32.s32 %r2704, %r1278, %r1279, %r1149;
	// end inline asm
	ld.shared.u32 	%r1282, [%r1349+248];
	ld.shared.u32 	%r1283, [%r23+128];
	// begin inline asm
	dp4a.s32.s32 %r2703, %r1282, %r1283, %r1153;
	// end inline asm
	ld.shared.u32 	%r1286, [%r1349+248];
	ld.shared.u32 	%r1287, [%r23+132];
	// begin inline asm
	dp4a.s32.s32 %r2702, %r1286, %r1287, %r1157;
	// end inline asm
	ld.shared.u32 	%r1290, [%r1349+248];
	ld.shared.u32 	%r1291, [%r23+136];
	// begin inline asm
	dp4a.s32.s32 %r2701, %r1290, %r1291, %r1161;
	// end inline asm
	ld.shared.u32 	%r1294, [%r1349+248];
	ld.shared.u32 	%r1295, [%r23+140];
	// begin inline asm
	dp4a.s32.s32 %r2700, %r1294, %r1295, %r1165;
	// end inline asm
	ld.shared.u32 	%r1298, [%r1349+288];
	ld.shared.u32 	%r1299, [%r23+128];
	// begin inline asm
	dp4a.s32.s32 %r2699, %r1298, %r1299, %r1169;
	// end inline asm
	ld.shared.u32 	%r1302, [%r1349+288];
	ld.shared.u32 	%r1303, [%r23+132];
	// begin inline asm
	dp4a.s32.s32 %r2698, %r1302, %r1303, %r1173;
	// end inline asm
	ld.shared.u32 	%r1306, [%r1349+288];
	ld.shared.u32 	%r1307, [%r23+136];
	// begin inline asm
	dp4a.s32.s32 %r2697, %r1306, %r1307, %r1177;
	// end inline asm
	ld.shared.u32 	%r1310, [%r1349+288];
	ld.shared.u32 	%r1311, [%r23+140];
	// begin inline asm
	dp4a.s32.s32 %r2696, %r1310, %r1311, %r1181;
	// end inline asm
	ld.shared.u32 	%r1314, [%r1349+328];
	ld.shared.u32 	%r1315, [%r23+128];
	// begin inline asm
	dp4a.s32.s32 %r2695, %r1314, %r1315, %r1185;
	// end inline asm
	ld.shared.u32 	%r1318, [%r1349+328];
	ld.shared.u32 	%r1319, [%r23+132];
	// begin inline asm
	dp4a.s32.s32 %r2694, %r1318, %r1319, %r1189;
	// end inline asm
	ld.shared.u32 	%r1322, [%r1349+328];
	ld.shared.u32 	%r1323, [%r23+136];
	// begin inline asm
	dp4a.s32.s32 %r2693, %r1322, %r1323, %r1193;
	// end inline asm
	ld.shared.u32 	%r1326, [%r1349+328];
	ld.shared.u32 	%r1327, [%r23+140];
	// begin inline asm
	dp4a.s32.s32 %r2692, %r1326, %r1327, %r1197;
	// end inline asm
	ld.shared.u32 	%r1330, [%r1349+368];
	ld.shared.u32 	%r1331, [%r23+128];
	// begin inline asm
	dp4a.s32.s32 %r2691, %r1330, %r1331, %r1201;
	// end inline asm
	ld.shared.u32 	%r1334, [%r1349+368];
	ld.shared.u32 	%r1335, [%r23+132];
	// begin inline asm
	dp4a.s32.s32 %r2690, %r1334, %r1335, %r1205;
	// end inline asm
	ld.shared.u32 	%r1338, [%r1349+368];
	ld.shared.u32 	%r1339, [%r23+136];
	// begin inline asm
	dp4a.s32.s32 %r2689, %r1338, %r1339, %r1209;
	// end inline asm
	ld.shared.u32 	%r1342, [%r1349+368];
	ld.shared.u32 	%r1343, [%r23+140];
	// begin inline asm
	dp4a.s32.s32 %r2688, %r1342, %r1343, %r1213;
	// end inline asm
	add.s32 	%r2720, %r2720, 1;
	add.s64 	%rd278, %rd278, 144;
	add.s64 	%rd277, %rd277, 144;
	add.s64 	%rd276, %rd276, 144;
	add.s64 	%rd275, %rd275, 144;
	add.s64 	%rd274, %rd274, 144;
	add.s64 	%rd273, %rd273, 12544;
	setp.ne.s32 	%p50, %r2720, 15;
	@%p50 bra 	$L__BB17_6;
	bar.sync 	0;
	@%p40 bra 	$L__BB17_23;
	cvt.u64.u32 	%rd38, %r17;
	cvt.u64.u16 	%rd39, %rs2;
	and.b64  	%rd40, %rd39, 255;
	cvt.u64.u32 	%rd41, %r16;
	add.s64 	%rd42, %rd41, %rd40;
	add.s64 	%rd43, %rd42, %rd38;
	add.s64 	%rd44, %rd1, %rd43;
	ld.global.nc.u32 	%r1350, [%rd44+2160];
	st.shared.u32 	[%r18], %r1350;
$L__BB17_23:
	@%p41 bra 	$L__BB17_25;
	cvt.u64.u32 	%rd45, %r19;
	cvt.u64.u16 	%rd46, %rs3;
	and.b64  	%rd47, %rd46, 255;
	cvt.u64.u32 	%rd48, %r16;
	add.s64 	%rd49, %rd48, %rd47;
	add.s64 	%rd50, %rd49, %rd45;
	add.s64 	%rd51, %rd1, %rd50;
	ld.global.nc.u32 	%r1351, [%rd51+2160];
	st.shared.u32 	[%r18+512], %r1351;
$L__BB17_25:
	@%p42 bra 	$L__BB17_27;
	cvt.u64.u32 	%rd52, %r20;
	cvt.u64.u16 	%rd53, %rs4;
	and.b64  	%rd54, %rd53, 255;
	cvt.u64.u32 	%rd55, %r16;
	add.s64 	%rd56, %rd55, %rd54;
	add.s64 	%rd57, %rd56, %rd52;
	add.s64 	%rd58, %rd1, %rd57;
	ld.global.nc.u32 	%r1352, [%rd58+2160];
	st.shared.u32 	[%r18+1024], %r1352;
$L__BB17_27:
	@%p43 bra 	$L__BB17_29;
	cvt.u64.u32 	%rd59, %r21;
	cvt.u64.u16 	%rd60, %rs5;
	and.b64  	%rd61, %rd60, 255;
	cvt.u64.u32 	%rd62, %r16;
	add.s64 	%rd63, %rd62, %rd61;
	add.s64 	%rd64, %rd63, %rd59;
	add.s64 	%rd65, %rd1, %rd64;
	ld.global.nc.u32 	%r1353, [%rd65+2160];
	st.shared.u32 	[%r18+1536], %r1353;
$L__BB17_29:
	mov.u32 	%r1354, %tid.x;
	shr.u32 	%r1355, %r1354, 2;
	shl.b32 	%r1357, %r1, 1;
	add.s32 	%r1358, %r1355, %r1357;
	setp.gt.u32 	%p55, %r1358, 15;
	shl.b32 	%r1359, %r1, 3;
	add.s32 	%r1360, %r1359, %r1354;
	setp.gt.u32 	%p56, %r1360, 63;
	or.pred  	%p57, %p55, %p56;
	setp.gt.u32 	%p58, %r1, 7;
	or.pred  	%p59, %p57, %p58;
	@%p59 bra 	$L__BB17_31;
	cvt.u64.u32 	%rd66, %r22;
	cvt.u64.u16 	%rd67, %rs6;
	and.b64  	%rd68, %rd67, 255;
	cvt.u64.u32 	%rd69, %r16;
	add.s64 	%rd70, %rd69, %rd68;
	add.s64 	%rd71, %rd70, %rd66;
	add.s64 	%rd72, %rd1, %rd71;
	ld.global.nc.u32 	%r1362, [%rd72+2160];
	st.shared.u32 	[%r18+2048], %r1362;
$L__BB17_31:
	ld.param.u64 	%rd272, [fused_nn_conv2d_cast_fixed_point_multiply_add_cast_nn_relu_cast_fixed_point_mult_18399029763786111876__1_kernel0_param_3];
	ld.param.u64 	%rd271, [fused_nn_conv2d_cast_fixed_point_multiply_add_cast_nn_relu_cast_fixed_point_mult_18399029763786111876__1_kernel0_param_2];
	cvta.to.global.u64 	%rd73, %rd272;
	cvta.to.global.u64 	%rd74, %rd271;
	bar.sync 	0;
	add.s32 	%r2516, %r1348, %r14;
	ld.shared.u32 	%r1364, [%r2516+400];
	ld.shared.u32 	%r1365, [%r23];
	// begin inline asm
	dp4a.s32.s32 %r1363, %r1364, %r1365, %r2719;
	// end inline asm
	ld.shared.u32 	%r1368, [%r2516+400];
	ld.shared.u32 	%r1369, [%r23+4];
	// begin inline asm
	dp4a.s32.s32 %r1367, %r1368, %r1369, %r2718;
	// end inline asm
	ld.shared.u32 	%r1372, [%r2516+400];
	ld.shared.u32 	%r1373, [%r23+8];
	// begin inline asm
	dp4a.s32.s32 %r1371, %r1372, %r1373, %r2717;
	// end inline asm
	ld.shared.u32 	%r1376, [%r2516+400];
	ld.shared.u32 	%r1377, [%r23+12];
	// begin inline asm
	dp4a.s32.s32 %r1375, %r1376, %r1377, %r2716;
	// end inline asm
	ld.shared.u32 	%r1380, [%r2516+440];
	ld.shared.u32 	%r1381, [%r23];
	// begin inline asm
	dp4a.s32.s32 %r1379, %r1380, %r1381, %r2715;
	// end inline asm
	ld.shared.u32 	%r1384, [%r2516+440];
	ld.shared.u32 	%r1385, [%r23+4];
	// begin inline asm
	dp4a.s32.s32 %r1383, %r1384, %r1385, %r2714;
	// end inline asm
	ld.shared.u32 	%r1388, [%r2516+440];
	ld.shared.u32 	%r1389, [%r23+8];
	// begin inline asm
	dp4a.s32.s32 %r1387, %r1388, %r1389, %r2713;
	// end inline asm
	ld.shared.u32 	%r1392, [%r2516+440];
	ld.shared.u32 	%r1393, [%r23+12];
	// begin inline asm
	dp4a.s32.s32 %r1391, %r1392, %r1393, %r2712;
	// end inline asm
	ld.shared.u32 	%r1396, [%r2516+480];
	ld.shared.u32 	%r1397, [%r23];
	// begin inline asm
	dp4a.s32.s32 %r1395, %r1396, %r1397, %r2711;
	// end inline asm
	ld.shared.u32 	%r1400, [%r2516+480];
	ld.shared.u32 	%r1401, [%r23+4];
	// begin inline asm
	dp4a.s32.s32 %r1399, %r1400, %r1401, %r2710;
	// end inline asm
	ld.shared.u32 	%r1404, [%r2516+480];
	ld.shared.u32 	%r1405, [%r23+8];
	// begin inline asm
	dp4a.s32.s32 %r1403, %r1404, %r1405, %r2709;
	// end inline asm
	ld.shared.u32 	%r1408, [%r2516+480];
	ld.shared.u32 	%r1409, [%r23+12];
	// begin inline asm
	dp4a.s32.s32 %r1407, %r1408, %r1409, %r2708;
	// end inline asm
	ld.shared.u32 	%r1412, [%r2516+520];
	ld.shared.u32 	%r1413, [%r23];
	// begin inline asm
	dp4a.s32.s32 %r1411, %r1412, %r1413, %r2707;
	// end inline asm
	ld.shared.u32 	%r1416, [%r2516+520];
	ld.shared.u32 	%r1417, [%r23+4];
	// begin inline asm
	dp4a.s32.s32 %r1415, %r1416, %r1417, %r2706;
	// end inline asm
	ld.shared.u32 	%r1420, [%r2516+520];
	ld.shared.u32 	%r1421, [%r23+8];
	// begin inline asm
	dp4a.s32.s32 %r1419, %r1420, %r1421, %r2705;
	// end inline asm
	ld.shared.u32 	%r1424, [%r2516+520];
	ld.shared.u32 	%r1425, [%r23+12];
	// begin inline asm
	dp4a.s32.s32 %r1423, %r1424, %r1425, %r2704;
	// end inline asm
	ld.shared.u32 	%r1428, [%r2516+560];
	ld.shared.u32 	%r1429, [%r23];
	// begin inline asm
	dp4a.s32.s32 %r1427, %r1428, %r1429, %r2703;
	// end inline asm
	ld.shared.u32 	%r1432, [%r2516+560];
	ld.shared.u32 	%r1433, [%r23+4];
	// begin inline asm
	dp4a.s32.s32 %r1431, %r1432, %r1433, %r2702;
	// end inline asm
	ld.shared.u32 	%r1436, [%r2516+560];
	ld.shared.u32 	%r1437, [%r23+8];
	// begin inline asm
	dp4a.s32.s32 %r1435, %r1436, %r1437, %r2701;
	// end inline asm
	ld.shared.u32 	%r1440, [%r2516+560];
	ld.shared.u32 	%r1441, [%r23+12];
	// begin inline asm
	dp4a.s32.s32 %r1439, %r1440, %r1441, %r2700;
	// end inline asm
	ld.shared.u32 	%r1444, [%r2516+600];
	ld.shared.u32 	%r1445, [%r23];
	// begin inline asm
	dp4a.s32.s32 %r1443, %r1444, %r1445, %r2699;
	// end inline asm
	ld.shared.u32 	%r1448, [%r2516+600];
	ld.shared.u32 	%r1449, [%r23+4];
	// begin inline asm
	dp4a.s32.s32 %r1447, %r1448, %r1449, %r2698;
	// end inline asm
	ld.shared.u32 	%r1452, [%r2516+600];
	ld.shared.u32 	%r1453, [%r23+8];
	// begin inline asm
	dp4a.s32.s32 %r1451, %r1452, %r1453, %r2697;
	// end inline asm
	ld.shared.u32 	%r1456, [%r2516+600];
	ld.shared.u32 	%r1457, [%r23+12];
	// begin inline asm
	dp4a.s32.s32 %r1455, %r1456, %r1457, %r2696;
	// end inline asm
	ld.shared.u32 	%r1460, [%r2516+640];
	ld.shared.u32 	%r1461, [%r23];
	// begin inline asm
	dp4a.s32.s32 %r1459, %r1460, %r1461, %r2695;
	// end inline asm
	ld.shared.u32 	%r1464, [%r2516+640];
	ld.shared.u32 	%r1465, [%r23+4];
	// begin inline asm
	dp4a.s32.s32 %r1463, %r1464, %r1465, %r2694;
	// end inline asm
	ld.shared.u32 	%r1468, [%r2516+640];
	ld.shared.u32 	%r1469, [%r23+8];
	// begin inline asm
	dp4a.s32.s32 %r1467, %r1468, %r1469, %r2693;
	// end inline asm
	ld.shared.u32 	%r1472, [%r2516+640];
	ld.shared.u32 	%r1473, [%r23+12];
	// begin inline asm
	dp4a.s32.s32 %r1471, %r1472, %r1473, %r2692;
	// end inline asm
	ld.shared.u32 	%r1476, [%r2516+680];
	ld.shared.u32 	%r1477, [%r23];
	// begin inline asm
	dp4a.s32.s32 %r1475, %r1476, %r1477, %r2691;
	// end inline asm
	ld.shared.u32 	%r1480, [%r2516+680];
	ld.shared.u32 	%r1481, [%r23+4];
	// begin inline asm
	dp4a.s32.s32 %r1479, %r1480, %r1481, %r2690;
	// end inline asm
	ld.shared.u32 	%r1484, [%r2516+680];
	ld.shared.u32 	%r1485, [%r23+8];
	// begin inline asm
	dp4a.s32.s32 %r1483, %r1484, %r1485, %r2689;
	// end inline asm
	ld.shared.u32 	%r1488, [%r2516+680];
	ld.shared.u32 	%r1489, [%r23+12];
	// begin inline asm
	dp4a.s32.s32 %r1487, %r1488, %r1489, %r2688;
	// end inline asm
	ld.shared.u32 	%r1492, [%r2516+440];
	ld.shared.u32 	%r1493, [%r23+48];
	// begin inline asm
	dp4a.s32.s32 %r1491, %r1492, %r1493, %r1363;
	// end inline asm
	ld.shared.u32 	%r1496, [%r2516+440];
	ld.shared.u32 	%r1497, [%r23+52];
	// begin inline asm
	dp4a.s32.s32 %r1495, %r1496, %r1497, %r1367;
	// end inline asm
	ld.shared.u32 	%r1500, [%r2516+440];
	ld.shared.u32 	%r1501, [%r23+56];
	// begin inline asm
	dp4a.s32.s32 %r1499, %r1500, %r1501, %r1371;
	// end inline asm
	ld.shared.u32 	%r1504, [%r2516+440];
	ld.shared.u32 	%r1505, [%r23+60];
	// begin inline asm
	dp4a.s32.s32 %r1503, %r1504, %r1505, %r1375;
	// end inline asm
	ld.shared.u32 	%r1508, [%r2516+480];
	ld.shared.u32 	%r1509, [%r23+48];
	// begin inline asm
	dp4a.s32.s32 %r1507, %r1508, %r1509, %r1379;
	// end inline asm
	ld.shared.u32 	%r1512, [%r2516+480];
	ld.shared.u32 	%r1513, [%r23+52];
	// begin inline asm
	dp4a.s32.s32 %r1511, %r1512, %r1513, %r1383;
	// end inline asm
	ld.shared.u32 	%r1516, [%r2516+480];
	ld.shared.u32 	%r1517, [%r23+56];
	// begin inline asm
	dp4a.s32.s32 %r1515, %r1516, %r1517, %r1387;
	// end inline asm
	ld.shared.u32 	%r1520, [%r2516+480];
	ld.shared.u32 	%r1521, [%r23+60];
	// begin inline asm
	dp4a.s32.s32 %r1519, %r1520, %r1521, %r1391;
	// end inline asm
	ld.shared.u32 	%r1524, [%r2516+520];
	ld.shared.u32 	%r1525, [%r23+48];
	// begin inline asm
	dp4a.s32.s32 %r1523, %r1524, %r1525, %r1395;
	// end inline asm
	ld.shared.u32 	%r1528, [%r2516+520];
	ld.shared.u32 	%r1529, [%r23+52];
	// begin inline asm
	dp4a.s32.s32 %r1527, %r1528, %r1529, %r1399;
	// end inline asm
	ld.shared.u32 	%r1532, [%r2516+520];
	ld.shared.u32 	%r1533, [%r23+56];
	// begin inline asm
	dp4a.s32.s32 %r1531, %r1532, %r1533, %r1403;
	// end inline asm
	ld.shared.u32 	%r1536, [%r2516+520];
	ld.shared.u32 	%r1537, [%r23+60];
	// begin inline asm
	dp4a.s32.s32 %r1535, %r1536, %r1537, %r1407;
	// end inline asm
	ld.shared.u32 	%r1540, [%r2516+560];
	ld.shared.u32 	%r1541, [%r23+48];
	// begin inline asm
	dp4a.s32.s32 %r1539, %r1540, %r1541, %r1411;
	// end inline asm
	ld.shared.u32 	%r1544, [%r2516+560];
	ld.shared.u32 	%r1545, [%r23+52];
	// begin inline asm
	dp4a.s32.s32 %r1543, %r1544, %r1545, %r1415;
	// end inline asm
	ld.shared.u32 	%r1548, [%r2516+560];
	ld.shared.u32 	%r1549, [%r23+56];
	// begin inline asm
	dp4a.s32.s32 %r1547, %r1548, %r1549, %r1419;
	// end inline asm
	ld.shared.u32 	%r1552, [%r2516+560];
	ld.shared.u32 	%r1553, [%r23+60];
	// begin inline asm
	dp4a.s32.s32 %r1551, %r1552, %r1553, %r1423;
	// end inline asm
	ld.shared.u32 	%r1556, [%r2516+600];
	ld.shared.u32 	%r1557, [%r23+48];
	// begin inline asm
	dp4a.s32.s32 %r1555, %r1556, %r1557, %r1427;
	// end inline asm
	ld.shared.u32 	%r1560, [%r2516+600];
	ld.shared.u32 	%r1561, [%r23+52];
	// begin inline asm
	dp4a.s32.s32 %r1559, %r1560, %r1561, %r1431;
	// end inline asm
	ld.shared.u32 	%r1564, [%r2516+600];
	ld.shared.u32 	%r1565, [%r23+56];
	// begin inline asm
	dp4a.s32.s32 %r1563, %r1564, %r1565, %r1435;
	// end inline asm
	ld.shared.u32 	%r1568, [%r2516+600];
	ld.shared.u32 	%r1569, [%r23+60];
	// begin inline asm
	dp4a.s32.s32 %r1567, %r1568, %r1569, %r1439;
	// end inline asm
	ld.shared.u32 	%r1572, [%r2516+640];
	ld.shared.u32 	%r1573, [%r23+48];
	// begin inline asm
	dp4a.s32.s32 %r1571, %r1572, %r1573, %r1443;
	// end inline asm
	ld.shared.u32 	%r1576, [%r2516+640];
	ld.shared.u32 	%r1577, [%r23+52];
	// begin inline asm
	dp4a.s32.s32 %r1575, %r1576, %r1577, %r1447;
	// end inline asm
	ld.shared.u32 	%r1580, [%r2516+640];
	ld.shared.u32 	%r1581, [%r23+56];
	// begin inline asm
	dp4a.s32.s32 %r1579, %r1580, %r1581, %r1451;
	// end inline asm
	ld.shared.u32 	%r1584, [%r2516+640];
	ld.shared.u32 	%r1585, [%r23+60];
	// begin inline asm
	dp4a.s32.s32 %r1583, %r1584, %r1585, %r1455;
	// end inline asm
	ld.shared.u32 	%r1588, [%r2516+680];
	ld.shared.u32 	%r1589, [%r23+48];
	// begin inline asm
	dp4a.s32.s32 %r1587, %r1588, %r1589, %r1459;
	// end inline asm
	ld.shared.u32 	%r1592, [%r2516+680];
	ld.shared.u32 	%r1593, [%r23+52];
	// begin inline asm
	dp4a.s32.s32 %r1591, %r1592, %r1593, %r1463;
	// end inline asm
	ld.shared.u32 	%r1596, [%r2516+680];
	ld.shared.u32 	%r1597, [%r23+56];
	// begin inline asm
	dp4a.s32.s32 %r1595, %r1596, %r1597, %r1467;
	// end inline asm
	ld.shared.u32 	%r1600, [%r2516+680];
	ld.shared.u32 	%r1601, [%r23+60];
	// begin inline asm
	dp4a.s32.s32 %r1599, %r1600, %r1601, %r1471;
	// end inline asm
	ld.shared.u32 	%r1604, [%r2516+720];
	ld.shared.u32 	%r1605, [%r23+48];
	// begin inline asm
	dp4a.s32.s32 %r1603, %r1604, %r1605, %r1475;
	// end inline asm
	ld.shared.u32 	%r1608, [%r2516+720];
	ld.shared.u32 	%r1609, [%r23+52];
	// begin inline asm
	dp4a.s32.s32 %r1607, %r1608, %r1609, %r1479;
	// end inline asm
	ld.shared.u32 	%r1612, [%r2516+720];
	ld.shared.u32 	%r1613, [%r23+56];
	// begin inline asm
	dp4a.s32.s32 %r1611, %r1612, %r1613, %r1483;
	// end inline asm
	ld.shared.u32 	%r1616, [%r2516+720];
	ld.shared.u32 	%r1617, [%r23+60];
	// begin inline asm
	dp4a.s32.s32 %r1615, %r1616, %r1617, %r1487;
	// end inline asm
	ld.shared.u32 	%r1620, [%r2516+480];
	ld.shared.u32 	%r1621, [%r23+96];
	// begin inline asm
	dp4a.s32.s32 %r1619, %r1620, %r1621, %r1491;
	// end inline asm
	ld.shared.u32 	%r1624, [%r2516+480];
	ld.shared.u32 	%r1625, [%r23+100];
	// begin inline asm
	dp4a.s32.s32 %r1623, %r1624, %r1625, %r1495;
	// end inline asm
	ld.shared.u32 	%r1628, [%r2516+480];
	ld.shared.u32 	%r1629, [%r23+104];
	// begin inline asm
	dp4a.s32.s32 %r1627, %r1628, %r1629, %r1499;
	// end inline asm
	ld.shared.u32 	%r1632, [%r2516+480];
	ld.shared.u32 	%r1633, [%r23+108];
	// begin inline asm
	dp4a.s32.s32 %r1631, %r1632, %r1633, %r1503;
	// end inline asm
	ld.shared.u32 	%r1636, [%r2516+520];
	ld.shared.u32 	%r1637, [%r23+96];
	// begin inline asm
	dp4a.s32.s32 %r1635, %r1636, %r1637, %r1507;
	// end inline asm
	ld.shared.u32 	%r1640, [%r2516+520];
	ld.shared.u32 	%r1641, [%r23+100];
	// begin inline asm
	dp4a.s32.s32 %r1639, %r1640, %r1641, %r1511;
	// end inline asm
	ld.shared.u32 	%r1644, [%r2516+520];
	ld.shared.u32 	%r1645, [%r23+104];
	// begin inline asm
	dp4a.s32.s32 %r1643, %r1644, %r1645, %r1515;
	// end inline asm
	ld.shared.u32 	%r1648, [%r2516+520];
	ld.shared.u32 	%r1649, [%r23+108];
	// begin inline asm
	dp4a.s32.s32 %r1647, %r1648, %r1649, %r1519;
	// end inline asm
	ld.shared.u32 	%r1652, [%r2516+560];
	ld.shared.u32 	%r1653, [%r23+96];
	// begin inline asm
	dp4a.s32.s32 %r1651, %r1652, %r1653, %r1523;
	// end inline asm
	ld.shared.u32 	%r1656, [%r2516+560];
	ld.shared.u32 	%r1657, [%r23+100];
	// begin inline asm
	dp4a.s32.s32 %r1655, %r1656, %r1657, %r1527;
	// end inline asm
	ld.shared.u32 	%r1660, [%r2516+560];
	ld.shared.u32 	%r1661, [%r23+104];
	// begin inline asm
	dp4a.s32.s32 %r1659, %r1660, %r1661, %r1531;
	// end inline asm
	ld.shared.u32 	%r1664, [%r2516+560];
	ld.shared.u32 	%r1665, [%r23+108];
	// begin inline asm
	dp4a.s32.s32 %r1663, %r1664, %r1665, %r1535;
	// end inline asm
	ld.shared.u32 	%r1668, [%r2516+600];
	ld.shared.u32 	%r1669, [%r23+96];
	// begin inline asm
	dp4a.s32.s32 %r1667, %r1668, %r1669, %r1539;
	// end inline asm
	ld.shared.u32 	%r1672, [%r2516+600];
	ld.shared.u32 	%r1673, [%r23+100];
	// begin inline asm
	dp4a.s32.s32 %r1671, %r1672, %r1673, %r1543;
	// end inline asm
	ld.shared.u32 	%r1676, [%r2516+600];
	ld.shared.u32 	%r1677, [%r23+104];
	// begin inline asm
	dp4a.s32.s32 %r1675, %r1676, %r1677, %r1547;
	// end inline asm
	ld.shared.u32 	%r1680, [%r2516+600];
	ld.shared.u32 	%r1681, [%r23+108];
	// begin inline asm
	dp4a.s32.s32 %r1679, %r1680, %r1681, %r1551;
	// end inline asm
	ld.shared.u32 	%r1684, [%r2516+640];
	ld.shared.u32 	%r1685, [%r23+96];
	// begin inline asm
	dp4a.s32.s32 %r1683, %r1684, %r1685, %r1555;
	// end inline asm
	ld.shared.u32 	%r1688, [%r2516+640];
	ld.shared.u32 	%r1689, [%r23+100];
	// begin inline asm
	dp4a.s32.s32 %r1687, %r1688, %r1689, %r1559;
	// end inline asm
	ld.shared.u32 	%r1692, [%r2516+640];
	ld.shared.u32 	%r1693, [%r23+104];
	// begin inline asm
	dp4a.s32.s32 %r1691, %r1692, %r1693, %r1563;
	// end inline asm
	ld.shared.u32 	%r1696, [%r2516+640];
	ld.shared.u32 	%r1697, [%r23+108];
	// begin inline asm
	dp4a.s32.s32 %r1695, %r1696, %r1697, %r1567;
	// end inline asm
	ld.shared.u32 	%r1700, [%r2516+680];
	ld.shared.u32 	%r1701, [%r23+96];
	// begin inline asm
	dp4a.s32.s32 %r1699, %r1700, %r1701, %r1571;
	// end inline asm
	ld.shared.u32 	%r1704, [%r2516+680];
	ld.shared.u32 	%r1705, [%r23+100];
	// begin inline asm
	dp4a.s32.s32 %r1703, %r1704, %r1705, %r1575;
	// end inline asm
	ld.shared.u32 	%r1708, [%r2516+680];
	ld.shared.u32 	%r1709, [%r23+104];
	// begin inline asm
	dp4a.s32.s32 %r1707, %r1708, %r1709, %r1579;
	// end inline asm
	ld.shared.u32 	%r1712, [%r2516+680];
	ld.shared.u32 	%r1713, [%r23+108];
	// begin inline asm
	dp4a.s32.s32 %r1711, %r1712, %r1713, %r1583;
	// end inline asm
	ld.shared.u32 	%r1716, [%r2516+720];
	ld.shared.u32 	%r1717, [%r23+96];
	// begin inline asm
	dp4a.s32.s32 %r1715, %r1716, %r1717, %r1587;
	// end inline asm
	ld.shared.u32 	%r1720, [%r2516+720];
	ld.shared.u32 	%r1721, [%r23+100];
	// begin inline asm
	dp4a.s32.s32 %r1719, %r1720, %r1721, %r1591;
	// end inline asm
	ld.shared.u32 	%r1724, [%r2516+720];
	ld.shared.u32 	%r1725, [%r23+104];
	// begin inline asm
	dp4a.s32.s32 %r1723, %r1724, %r1725, %r1595;
	// end inline asm
	ld.shared.u32 	%r1728, [%r2516+720];
	ld.shared.u32 	%r1729, [%r23+108];
	// begin inline asm
	dp4a.s32.s32 %r1727, %r1728, %r1729, %r1599;
	// end inline asm
	ld.shared.u32 	%r1732, [%r2516+760];
	ld.shared.u32 	%r1733, [%r23+96];
	// begin inline asm
	dp4a.s32.s32 %r1731, %r1732, %r1733, %r1603;
	// end inline asm
	ld.shared.u32 	%r1736, [%r2516+760];
	ld.shared.u32 	%r1737, [%r23+100];
	// begin inline asm
	dp4a.s32.s32 %r1735, %r1736, %r1737, %r1607;
	// end inline asm
	ld.shared.u32 	%r1740, [%r2516+760];
	ld.shared.u32 	%r1741, [%r23+104];
	// begin inline asm
	dp4a.s32.s32 %r1739, %r1740, %r1741, %r1611;
	// end inline asm
	ld.shared.u32 	%r1744, [%r2516+760];
	ld.shared.u32 	%r1745, [%r23+108];
	// begin inline asm
	dp4a.s32.s32 %r1743, %r1744, %r1745, %r1615;
	// end inline asm
	ld.shared.u32 	%r1748, [%r2516+404];
	ld.shared.u32 	%r1749, [%r23+16];
	// begin inline asm
	dp4a.s32.s32 %r1747, %r1748, %r1749, %r1619;
	// end inline asm
	ld.shared.u32 	%r1752, [%r2516+404];
	ld.shared.u32 	%r1753, [%r23+20];
	// begin inline asm
	dp4a.s32.s32 %r1751, %r1752, %r1753, %r1623;
	// end inline asm
	ld.shared.u32 	%r1756, [%r2516+404];
	ld.shared.u32 	%r1757, [%r23+24];
	// begin inline asm
	dp4a.s32.s32 %r1755, %r1756, %r1757, %r1627;
	// end inline asm
	ld.shared.u32 	%r1760, [%r2516+404];
	ld.shared.u32 	%r1761, [%r23+28];
	// begin inline asm
	dp4a.s32.s32 %r1759, %r1760, %r1761, %r1631;
	// end inline asm
	ld.shared.u32 	%r1764, [%r2516+444];
	ld.shared.u32 	%r1765, [%r23+16];
	// begin inline asm
	dp4a.s32.s32 %r1763, %r1764, %r1765, %r1635;
	// end inline asm
	ld.shared.u32 	%r1768, [%r2516+444];
	ld.shared.u32 	%r1769, [%r23+20];
	// begin inline asm
	dp4a.s32.s32 %r1767, %r1768, %r1769, %r1639;
	// end inline asm
	ld.shared.u32 	%r1772, [%r2516+444];
	ld.shared.u32 	%r1773, [%r23+24];
	// begin inline asm
	dp4a.s32.s32 %r1771, %r1772, %r1773, %r1643;
	// end inline asm
	ld.shared.u32 	%r1776, [%r2516+444];
	ld.shared.u32 	%r1777, [%r23+28];
	// begin inline asm
	dp4a.s32.s32 %r1775, %r1776, %r1777, %r1647;
	// end inline asm
	ld.shared.u32 	%r1780, [%r2516+484];
	ld.shared.u32 	%r1781, [%r23+16];
	// begin inline asm
	dp4a.s32.s32 %r1779, %r1780, %r1781, %r1651;
	// end inline asm
	ld.shared.u32 	%r1784, [%r2516+484];
	ld.shared.u32 	%r1785, [%r23+20];
	// begin inline asm
	dp4a.s32.s32 %r1783, %r1784, %r1785, %r1655;
	// end inline asm
	ld.shared.u32 	%r1788, [%r2516+484];
	ld.shared.u32 	%r1789, [%r23+24];
	// begin inline asm
	dp4a.s32.s32 %r1787, %r1788, %r1789, %r1659;
	// end inline asm
	ld.shared.u32 	%r1792, [%r2516+484];
	ld.shared.u32 	%r1793, [%r23+28];
	// begin inline asm
	dp4a.s32.s32 %r1791, %r1792, %r1793, %r1663;
	// end inline asm
	ld.shared.u32 	%r1796, [%r2516+524];
	ld.shared.u32 	%r1797, [%r23+16];
	// begin inline asm
	dp4a.s32.s32 %r1795, %r1796, %r1797, %r1667;
	// end inline asm
	ld.shared.u32 	%r1800, [%r2516+524];
	ld.shared.u32 	%r1801, [%r23+20];
	// begin inline asm
	dp4a.s32.s32 %r1799, %r1800, %r1801, %r1671;
	// end inline asm
	ld.shared.u32 	%r1804, [%r2516+524];
	ld.shared.u32 	%r1805, [%r23+24];
	// begin inline asm
	dp4a.s32.s32 %r1803, %r1804, %r1805, %r1675;
	// end inline asm
	ld.shared.u32 	%r1808, [%r2516+524];
	ld.shared.u32 	%r1809, [%r23+28];
	// begin inline asm
	dp4a.s32.s32 %r1807, %r1808, %r1809, %r1679;
	// end inline asm
	ld.shared.u32 	%r1812, [%r2516+564];
	ld.shared.u32 	%r1813, [%r23+16];
	// begin inline asm
	dp4a.s32.s32 %r1811, %r1812, %r1813, %r1683;
	// end inline asm
	ld.shared.u32 	%r1816, [%r2516+564];
	ld.shared.u32 	%r1817, [%r23+20];
	// begin inline asm
	dp4a.s32.s32 %r1815, %r1816, %r1817, %r1687;
	// end inline asm
	ld.shared.u32 	%r1820, [%r2516+564];
	ld.shared.u32 	%r1821, [%r23+24];
	// begin inline asm
	dp4a.s32.s32 %r1819, %r1820, %r1821, %r1691;
	// end inline asm
	ld.shared.u32 	%r1824, [%r2516+564];
	ld.shared.u32 	%r1825, [%r23+28];
	// begin inline asm
	dp4a.s32.s32 %r1823, %r1824, %r1825, %r1695;
	// end inline asm
	ld.shared.u32 	%r1828, [%r2516+604];
	ld.shared.u32 	%r1829, [%r23+16];
	// begin inline asm
	dp4a.s32.s32 %r1827, %r1828, %r1829, %r1699;
	// end inline asm
	ld.shared.u32 	%r1832, [%r2516+604];
	ld.shared.u32 	%r1833, [%r23+20];
	// begin inline asm
	dp4a.s32.s32 %r1831, %r1832, %r1833, %r1703;
	// end inline asm
	ld.shared.u32 	%r1836, [%r2516+604];
	ld.shared.u32 	%r1837, [%r23+24];
	// begin inline asm
	dp4a.s32.s32 %r1835, %r1836, %r1837, %r1707;
	// end inline asm
	ld.shared.u32 	%r1840, [%r2516+604];
	ld.shared.u32 	%r1841, [%r23+28];
	// begin inline asm
	dp4a.s32.s32 %r1839, %r1840, %r1841, %r1711;
	// end inline asm
	ld.shared.u32 	%r1844, [%r2516+644];
	ld.shared.u32 	%r1845, [%r23+16];
	// begin inline asm
	dp4a.s32.s32 %r1843, %r1844, %r1845, %r1715;
	// end inline asm
	ld.shared.u32 	%r1848, [%r2516+644];
	ld.shared.u32 	%r1849, [%r23+20];
	// begin inline asm
	dp4a.s32.s32 %r1847, %r1848, %r1849, %r1719;
	// end inline asm
	ld.shared.u32 	%r1852, [%r2516+644];
	ld.shared.u32 	%r1853, [%r23+24];
	// begin inline asm
	dp4a.s32.s32 %r1851, %r1852, %r1853, %r1723;
	// end inline asm
	ld.shared.u32 	%r1856, [%r2516+644];
	ld.shared.u32 	%r1857, [%r23+28];
	// begin inline asm
	dp4a.s32.s32 %r1855, %r1856, %r1857, %r1727;
	// end inline asm
	ld.shared.u32 	%r1860, [%r2516+684];
	ld.shared.u32 	%r1861, [%r23+16];
	// begin inline asm
	dp4a.s32.s32 %r1859, %r1860, %r1861, %r1731;
	// end inline asm
	ld.shared.u32 	%r1864, [%r2516+684];
	ld.shared.u32 	%r1865, [%r23+20];
	// begin inline asm
	dp4a.s32.s32 %r1863, %r1864, %r1865, %r1735;
	// end inline asm
	ld.shared.u32 	%r1868, [%r2516+684];
	ld.shared.u32 	%r1869, [%r23+24];
	// begin inline asm
	dp4a.s32.s32 %r1867, %r1868, %r1869, %r1739;
	// end inline asm
	ld.shared.u32 	%r1872, [%r2516+684];
	ld.shared.u32 	%r1873, [%r23+28];
	// begin inline asm
	dp4a.s32.s32 %r1871, %r1872, %r1873, %r1743;
	// end inline asm
	ld.shared.u32 	%r1876, [%r2516+444];
	ld.shared.u32 	%r1877, [%r23+64];
	// begin inline asm
	dp4a.s32.s32 %r1875, %r1876, %r1877, %r1747;
	// end inline asm
	ld.shared.u32 	%r1880, [%r2516+444];
	ld.shared.u32 	%r1881, [%r23+68];
	// begin inline asm
	dp4a.s32.s32 %r1879, %r1880, %r1881, %r1751;
	// end inline asm
	ld.shared.u32 	%r1884, [%r2516+444];
	ld.shared.u32 	%r1885, [%r23+72];
	// begin inline asm
	dp4a.s32.s32 %r1883, %r1884, %r1885, %r1755;
	// end inline asm
	ld.shared.u32 	%r1888, [%r2516+444];
	ld.shared.u32 	%r1889, [%r23+76];
	// begin inline asm
	dp4a.s32.s32 %r1887, %r1888, %r1889, %r1759;
	// end inline asm
	ld.shared.u32 	%r1892, [%r2516+484];
	ld.shared.u32 	%r1893, [%r23+64];
	// begin inline asm
	dp4a.s32.s32 %r1891, %r1892, %r1893, %r1763;
	// end inline asm
	ld.shared.u32 	%r1896, [%r2516+484];
	ld.shared.u32 	%r1897, [%r23+68];
	// begin inline asm
	dp4a.s32.s32 %r1895, %r1896, %r1897, %r1767;
	// end inline asm
	ld.shared.u32 	%r1900, [%r2516+484];
	ld.shared.u32 	%r1901, [%r23+72];
	// begin inline asm
	dp4a.s32.s32 %r1899, %r1900, %r1901, %r1771;
	// end inline asm
	ld.shared.u32 	%r1904, [%r2516+484];
	ld.shared.u32 	%r1905, [%r23+76];
	// begin inline asm
	dp4a.s32.s32 %r1903, %r1904, %r1905, %r1775;
	// end inline asm
	ld.shared.u32 	%r1908, [%r2516+524];
	ld.shared.u32 	%r1909, [%r23+64];
	// begin inline asm
	dp4a.s32.s32 %r1907, %r1908, %r1909, %r1779;
	// end inline asm
	ld.shared.u32 	%r1912, [%r2516+524];
	ld.shared.u32 	%r1913, [%r23+68];
	// begin inline asm
	dp4a.s32.s32 %r1911, %r1912, %r1913, %r1783;
	// end inline asm
	ld.shared.u32 	%r1916, [%r2516+524];
	ld.shared.u32 	%r1917, [%r23+72];
	// begin inline asm
	dp4a.s32.s32 %r1915, %r1916, %r1917, %r1787;
	// end inline asm
	ld.shared.u32 	%r1920, [%r2516+524];
	ld.shared.u32 	%r1921, [%r23+76];
	// begin inline asm
	dp4a.s32.s32 %r1919, %r1920, %r1921, %r1791;
	// end inline asm
	ld.shared.u32 	%r1924, [%r2516+564];
	ld.shared.u32 	%r1925, [%r23+64];
	// begin inline asm
	dp4a.s32.s32 %r1923, %r1924, %r1925, %r1795;
	// end inline asm
	ld.shared.u32 	%r1928, [%r2516+564];
	ld.shared.u32 	%r1929, [%r23+68];
	// begin inline asm
	dp4a.s32.s32 %r1927, %r1928, %r1929, %r1799;
	// end inline asm
	ld.shared.u32 	%r1932, [%r2516+564];
	ld.shared.u32 	%r1933, [%r23+72];
	// begin inline asm
	dp4a.s32.s32 %r1931, %r1932, %r1933, %r1803;
	// end inline asm
	ld.shared.u32 	%r1936, [%r2516+564];
	ld.shared.u32 	%r1937, [%r23+76];
	// begin inline asm
	dp4a.s32.s32 %r1935, %r1936, %r1937, %r1807;
	// end inline asm
	ld.shared.u32 	%r1940, [%r2516+604];
	ld.shared.u32 	%r1941, [%r23+64];
	// begin inline asm
	dp4a.s32.s32 %r1939, %r1940, %r1941, %r1811;
	// end inline asm
	ld.shared.u32 	%r1944, [%r2516+604];
	ld.shared.u32 	%r1945, [%r23+68];
	// begin inline asm
	dp4a.s32.s32 %r1943, %r1944, %r1945, %r1815;
	// end inline asm
	ld.shared.u32 	%r1948, [%r2516+604];
	ld.shared.u32 	%r1949, [%r23+72];
	// begin inline asm
	dp4a.s32.s32 %r1947, %r1948, %r1949, %r1819;
	// end inline asm
	ld.shared.u32 	%r1952, [%r2516+604];
	ld.shared.u32 	%r1953, [%r23+76];
	// begin inline asm
	dp4a.s32.s32 %r1951, %r1952, %r1953, %r1823;
	// end inline asm
	ld.shared.u32 	%r1956, [%r2516+644];
	ld.shared.u32 	%r1957, [%r23+64];
	// begin inline asm
	dp4a.s32.s32 %r1955, %r1956, %r1957, %r1827;
	// end inline asm
	ld.shared.u32 	%r1960, [%r2516+644];
	ld.shared.u32 	%r1961, [%r23+68];
	// begin inline asm
	dp4a.s32.s32 %r1959, %r1960, %r1961, %r1831;
	// end inline asm
	ld.shared.u32 	%r1964, [%r2516+644];
	ld.shared.u32 	%r1965, [%r23+72];
	// begin inline asm
	dp4a.s32.s32 %r1963, %r1964, %r1965, %r1835;
	// end inline asm
	ld.shared.u32 	%r1968, [%r2516+644];
	ld.shared.u32 	%r1969, [%r23+76];
	// begin inline asm
	dp4a.s32.s32 %r1967, %r1968, %r1969, %r1839;
	// end inline asm
	ld.shared.u32 	%r1972, [%r2516+684];
	ld.shared.u32 	%r1973, [%r23+64];
	// begin inline asm
	dp4a.s32.s32 %r1971, %r1972, %r1973, %r1843;
	// end inline asm
	ld.shared.u32 	%r1976, [%r2516+684];
	ld.shared.u32 	%r1977, [%r23+68];
	// begin inline asm
	dp4a.s32.s32 %r1975, %r1976, %r1977, %r1847;
	// end inline asm
	ld.shared.u32 	%r1980, [%r2516+684];
	ld.shared.u32 	%r1981, [%r23+72];
	// begin inline asm
	dp4a.s32.s32 %r1979, %r1980, %r1981, %r1851;
	// end inline asm
	ld.shared.u32 	%r1984, [%r2516+684];
	ld.shared.u32 	%r1985, [%r23+76];
	// begin inline asm
	dp4a.s32.s32 %r1983, %r1984, %r1985, %r1855;
	// end inline asm
	ld.shared.u32 	%r1988, [%r2516+724];
	ld.shared.u32 	%r1989, [%r23+64];
	// begin inline asm
	dp4a.s32.s32 %r1987, %r1988, %r1989, %r1859;
	// end inline asm
	ld.shared.u32 	%r1992, [%r2516+724];
	ld.shared.u32 	%r1993, [%r23+68];
	// begin inline asm
	dp4a.s32.s32 %r1991, %r1992, %r1993, %r1863;
	// end inline asm
	ld.shared.u32 	%r1996, [%r2516+724];
	ld.shared.u32 	%r1997, [%r23+72];
	// begin inline asm
	dp4a.s32.s32 %r1995, %r1996, %r1997, %r1867;
	// end inline asm
	ld.shared.u32 	%r2000, [%r2516+724];
	ld.shared.u32 	%r2001, [%r23+76];
	// begin inline asm
	dp4a.s32.s32 %r1999, %r2000, %r2001, %r1871;
	// end inline asm
	ld.shared.u32 	%r2004, [%r2516+484];
	ld.shared.u32 	%r2005, [%r23+112];
	// begin inline asm
	dp4a.s32.s32 %r2003, %r2004, %r2005, %r1875;
	// end inline asm
	ld.shared.u32 	%r2008, [%r2516+484];
	ld.shared.u32 	%r2009, [%r23+116];
	// begin inline asm
	dp4a.s32.s32 %r2007, %r2008, %r2009, %r1879;
	// end inline asm
	ld.shared.u32 	%r2012, [%r2516+484];
	ld.shared.u32 	%r2013, [%r23+120];
	// begin inline asm
	dp4a.s32.s32 %r2011, %r2012, %r2013, %r1883;
	// end inline asm
	ld.shared.u32 	%r2016, [%r2516+484];
	ld.shared.u32 	%r2017, [%r23+124];
	// begin inline asm
	dp4a.s32.s32 %r2015, %r2016, %r2017, %r1887;
	// end inline asm
	ld.shared.u32 	%r2020, [%r2516+524];
	ld.shared.u32 	%r2021, [%r23+112];
	// begin inline asm
	dp4a.s32.s32 %r2019, %r2020, %r2021, %r1891;
	// end inline asm
	ld.shared.u32 	%r2024, [%r2516+524];
	ld.shared.u32 	%r2025, [%r23+116];
	// begin inline asm
	dp4a.s32.s32 %r2023, %r2024, %r2025, %r1895;
	// end inline asm
	ld.shared.u32 	%r2028, [%r2516+524];
	ld.shared.u32 	%r2029, [%r23+120];
	// begin inline asm
	dp4a.s32.s32 %r2027, %r2028, %r2029, %r1899;
	// end inline asm
	ld.shared.u32 	%r2032, [%r2516+524];
	ld.shared.u32 	%r2033, [%r23+124];
	// begin inline asm
	dp4a.s32.s32 %r2031, %r2032, %r2033, %r1903;
	// end inline asm
	ld.shared.u32 	%r2036, [%r2516+564];
	ld.shared.u32 	%r2037, [%r23+112];
	// begin inline asm
	dp4a.s32.s32 %r2035, %r2036, %r2037, %r1907;
	// end inline asm
	ld.shared.u32 	%r2040, [%r2516+564];
	ld.shared.u32 	%r2041, [%r23+116];
	// begin inline asm
	dp4a.s32.s32 %r2039, %r2040, %r2041, %r1911;
	// end inline asm
	ld.shared.u32 	%r2044, [%r2516+564];
	ld.shared.u32 	%r2045, [%r23+120];
	// begin inline asm
	dp4a.s32.s32 %r2043, %r2044, %r2045, %r1915;
	// end inline asm
	ld.shared.u32 	%r2048, [%r2516+564];
	ld.shared.u32 	%r2049, [%r23+124];
	// begin inline asm
	dp4a.s32.s32 %r2047, %r2048, %r2049, %r1919;
	// end inline asm
	ld.shared.u32 	%r2052, [%r2516+604];
	ld.shared.u32 	%r2053, [%r23+112];
	// begin inline asm
	dp4a.s32.s32 %r2051, %r2052, %r2053, %r1923;
	// end inline asm
	ld.shared.u32 	%r2056, [%r2516+604];
	ld.shared.u32 	%r2057, [%r23+116];
	// begin inline asm
	dp4a.s32.s32 %r2055, %r2056, %r2057, %r1927;
	// end inline asm
	ld.shared.u32 	%r2060, [%r2516+604];
	ld.shared.u32 	%r2061, [%r23+120];
	// begin inline asm
	dp4a.s32.s32 %r2059, %r2060, %r2061, %r1931;
	// end inline asm
	ld.shared.u32 	%r2064, [%r2516+604];
	ld.shared.u32 	%r2065, [%r23+124];
	// begin inline asm
	dp4a.s32.s32 %r2063, %r2064, %r2065, %r1935;
	// end inline asm
	ld.shared.u32 	%r2068, [%r2516+644];
	ld.shared.u32 	%r2069, [%r23+112];
	// begin inline asm
	dp4a.s32.s32 %r2067, %r2068, %r2069, %r1939;
	// end inline asm
	ld.shared.u32 	%r2072, [%r2516+644];
	ld.shared.u32 	%r2073, [%r23+116];
	// begin inline asm
	dp4a.s32.s32 %r2071, %r2072, %r2073, %r1943;
	// end inline asm
	ld.shared.u32 	%r2076, [%r2516+644];
	ld.shared.u32 	%r2077, [%r23+120];
	// begin inline asm
	dp4a.s32.s32 %r2075, %r2076, %r2077, %r1947;
	// end inline asm
	ld.shared.u32 	%r2080, [%r2516+644];
	ld.shared.u32 	%r2081, [%r23+124];
	// begin inline asm
	dp4a.s32.s32 %r2079, %r2080, %r2081, %r1951;
	// end inline asm
	ld.shared.u32 	%r2084, [%r2516+684];
	ld.shared.u32 	%r2085, [%r23+112];
	// begin inline asm
	dp4a.s32.s32 %r2083, %r2084, %r2085, %r1955;
	// end inline asm
	ld.shared.u32 	%r2088, [%r2516+684];
	ld.shared.u32 	%r2089, [%r23+116];
	// begin inline asm
	dp4a.s32.s32 %r2087, %r2088, %r2089, %r1959;
	// end inline asm
	ld.shared.u32 	%r2092, [%r2516+684];
	ld.shared.u32 	%r2093, [%r23+120];
	// begin inline asm
	dp4a.s32.s32 %r2091, %r2092, %r2093, %r1963;
	// end inline asm
	ld.shared.u32 	%r2096, [%r2516+684];
	ld.shared.u32 	%r2097, [%r23+124];
	// begin inline asm
	dp4a.s32.s32 %r2095, %r2096, %r2097, %r1967;
	// end inline asm
	ld.shared.u32 	%r2100, [%r2516+724];
	ld.shared.u32 	%r2101, [%r23+112];
	// begin inline asm
	dp4a.s32.s32 %r2099, %r2100, %r2101, %r1971;
	// end inline asm
	ld.shared.u32 	%r2104, [%r2516+724];
	ld.shared.u32 	%r2105, [%r23+116];
	// begin inline asm
	dp4a.s32.s32 %r2103, %r2104, %r2105, %r1975;
	// end inline asm
	ld.shared.u32 	%r2108, [%r2516+724];
	ld.shared.u32 	%r2109, [%r23+120];
	// begin inline asm
	dp4a.s32.s32 %r2107, %r2108, %r2109, %r1979;
	// end inline asm
	ld.shared.u32 	%r2112, [%r2516+724];
	ld.shared.u32 	%r2113, [%r23+124];
	// begin inline asm
	dp4a.s32.s32 %r2111, %r2112, %r2113, %r1983;
	// end inline asm
	ld.shared.u32 	%r2116, [%r2516+764];
	ld.shared.u32 	%r2117, [%r23+112];
	// begin inline asm
	dp4a.s32.s32 %r2115, %r2116, %r2117, %r1987;
	// end inline asm
	ld.shared.u32 	%r2120, [%r2516+764];
	ld.shared.u32 	%r2121, [%r23+116];
	// begin inline asm
	dp4a.s32.s32 %r2119, %r2120, %r2121, %r1991;
	// end inline asm
	ld.shared.u32 	%r2124, [%r2516+764];
	ld.shared.u32 	%r2125, [%r23+120];
	// begin inline asm
	dp4a.s32.s32 %r2123, %r2124, %r2125, %r1995;
	// end inline asm
	ld.shared.u32 	%r2128, [%r2516+764];
	ld.shared.u32 	%r2129, [%r23+124];
	// begin inline asm
	dp4a.s32.s32 %r2127, %r2128, %r2129, %r1999;
	// end inline asm
	ld.shared.u32 	%r2132, [%r2516+408];
	ld.shared.u32 	%r2133, [%r23+32];
	// begin inline asm
	dp4a.s32.s32 %r2131, %r2132, %r2133, %r2003;
	// end inline asm
	ld.shared.u32 	%r2136, [%r2516+408];
	ld.shared.u32 	%r2137, [%r23+36];
	// begin inline asm
	dp4a.s32.s32 %r2135, %r2136, %r2137, %r2007;
	// end inline asm
	ld.shared.u32 	%r2140, [%r2516+408];
	ld.shared.u32 	%r2141, [%r23+40];
	// begin inline asm
	dp4a.s32.s32 %r2139, %r2140, %r2141, %r2011;
	// end inline asm
	ld.shared.u32 	%r2144, [%r2516+408];
	ld.shared.u32 	%r2145, [%r23+44];
	// begin inline asm
	dp4a.s32.s32 %r2143, %r2144, %r2145, %r2015;
	// end inline asm
	ld.shared.u32 	%r2148, [%r2516+448];
	ld.shared.u32 	%r2149, [%r23+32];
	// begin inline asm
	dp4a.s32.s32 %r2147, %r2148, %r2149, %r2019;
	// end inline asm
	ld.shared.u32 	%r2152, [%r2516+448];
	ld.shared.u32 	%r2153, [%r23+36];
	// begin inline asm
	dp4a.s32.s32 %r2151, %r2152, %r2153, %r2023;
	// end inline asm
	ld.shared.u32 	%r2156, [%r2516+448];
	ld.shared.u32 	%r2157, [%r23+40];
	// begin inline asm
	dp4a.s32.s32 %r2155, %r2156, %r2157, %r2027;
	// end inline asm
	ld.shared.u32 	%r2160, [%r2516+448];
	ld.shared.u32 	%r2161, [%r23+44];
	// begin inline asm
	dp4a.s32.s32 %r2159, %r2160, %r2161, %r2031;
	// end inline asm
	ld.shared.u32 	%r2164, [%r2516+488];
	ld.shared.u32 	%r2165, [%r23+32];
	// begin inline asm
	dp4a.s32.s32 %r2163, %r2164, %r2165, %r2035;
	// end inline asm
	ld.shared.u32 	%r2168, [%r2516+488];
	ld.shared.u32 	%r2169, [%r23+36];
	// begin inline asm
	dp4a.s32.s32 %r2167, %r2168, %r2169, %r2039;
	// end inline asm
	ld.shared.u32 	%r2172, [%r2516+488];
	ld.shared.u32 	%r2173, [%r23+40];
	// begin inline asm
	dp4a.s32.s32 %r2171, %r2172, %r2173, %r2043;
	// end inline asm
	ld.shared.u32 	%r2176, [%r2516+488];
	ld.shared.u32 	%r2177, [%r23+44];
	// begin inline asm
	dp4a.s32.s32 %r2175, %r2176, %r2177, %r2047;
	// end inline asm
	ld.shared.u32 	%r2180, [%r2516+528];
	ld.shared.u32 	%r2181, [%r23+32];
	// begin inline asm
	dp4a.s32.s32 %r2179, %r2180, %r2181, %r2051;
	// end inline asm
	ld.shared.u32 	%r2184, [%r2516+528];
	ld.shared.u32 	%r2185, [%r23+36];
	// begin inline asm
	dp4a.s32.s32 %r2183, %r2184, %r2185, %r2055;
	// end inline asm
	ld.shared.u32 	%r2188, [%r2516+528];
	ld.shared.u32 	%r2189, [%r23+40];
	// begin inline asm
	dp4a.s32.s32 %r2187, %r2188, %r2189, %r2059;
	// end inline asm
	ld.shared.u32 	%r2192, [%r2516+528];
	ld.shared.u32 	%r2193, [%r23+44];
	// begin inline asm
	dp4a.s32.s32 %r2191, %r2192, %r2193, %r2063;
	// end inline asm
	ld.shared.u32 	%r2196, [%r2516+568];
	ld.shared.u32 	%r2197, [%r23+32];
	// begin inline asm
	dp4a.s32.s32 %r2195, %r2196, %r2197, %r2067;
	// end inline asm
	ld.shared.u32 	%r2200, [%r2516+568];
	ld.shared.u32 	%r2201, [%r23+36];
	// begin inline asm
	dp4a.s32.s32 %r2199, %r2200, %r2201, %r2071;
	// end inline asm
	ld.shared.u32 	%r2204, [%r2516+568];
	ld.shared.u32 	%r2205, [%r23+40];
	// begin inline asm
	dp4a.s32.s32 %r2203, %r2204, %r2205, %r2075;
	// end inline asm
	ld.shared.u32 	%r2208, [%r2516+568];
	ld.shared.u32 	%r2209, [%r23+44];
	// begin inline asm
	dp4a.s32.s32 %r2207, %r2208, %r2209, %r2079;
	// end inline asm
	ld.shared.u32 	%r2212, [%r2516+608];
	ld.shared.u32 	%r2213, [%r23+32];
	// begin inline asm
	dp4a.s32.s32 %r2211, %r2212, %r2213, %r2083;
	// end inline asm
	ld.shared.u32 	%r2216, [%r2516+608];
	ld.shared.u32 	%r2217, [%r23+36];
	// begin inline asm
	dp4a.s32.s32 %r2215, %r2216, %r2217, %r2087;
	// end inline asm
	ld.shared.u32 	%r2220, [%r2516+608];
	ld.shared.u32 	%r2221, [%r23+40];
	// begin inline asm
	dp4a.s32.s32 %r2219, %r2220, %r2221, %r2091;
	// end inline asm
	ld.shared.u32 	%r2224, [%r2516+608];
	ld.shared.u32 	%r2225, [%r23+44];
	// begin inline asm
	dp4a.s32.s32 %r2223, %r2224, %r2225, %r2095;
	// end inline asm
	ld.shared.u32 	%r2228, [%r2516+648];
	ld.shared.u32 	%r2229, [%r23+32];
	// begin inline asm
	dp4a.s32.s32 %r2227, %r2228, %r2229, %r2099;
	// end inline asm
	ld.shared.u32 	%r2232, [%r2516+648];
	ld.shared.u32 	%r2233, [%r23+36];
	// begin inline asm
	dp4a.s32.s32 %r2231, %r2232, %r2233, %r2103;
	// end inline asm
	ld.shared.u32 	%r2236, [%r2516+648];
	ld.shared.u32 	%r2237, [%r23+40];
	// begin inline asm
	dp4a.s32.s32 %r2235, %r2236, %r2237, %r2107;
	// end inline asm
	ld.shared.u32 	%r2240, [%r2516+648];
	ld.shared.u32 	%r2241, [%r23+44];
	// begin inline asm
	dp4a.s32.s32 %r2239, %r2240, %r2241, %r2111;
	// end inline asm
	ld.shared.u32 	%r2244, [%r2516+688];
	ld.shared.u32 	%r2245, [%r23+32];
	// begin inline asm
	dp4a.s32.s32 %r2243, %r2244, %r2245, %r2115;
	// end inline asm
	ld.shared.u32 	%r2248, [%r2516+688];
	ld.shared.u32 	%r2249, [%r23+36];
	// begin inline asm
	dp4a.s32.s32 %r2247, %r2248, %r2249, %r2119;
	// end inline asm
	ld.shared.u32 	%r2252, [%r2516+688];
	ld.shared.u32 	%r2253, [%r23+40];
	// begin inline asm
	dp4a.s32.s32 %r2251, %r2252, %r2253, %r2123;
	// end inline asm
	ld.shared.u32 	%r2256, [%r2516+688];
	ld.shared.u32 	%r2257, [%r23+44];
	// begin inline asm
	dp4a.s32.s32 %r2255, %r2256, %r2257, %r2127;
	// end inline asm
	ld.shared.u32 	%r2260, [%r2516+448];
	ld.shared.u32 	%r2261, [%r23+80];
	// begin inline asm
	dp4a.s32.s32 %r2259, %r2260, %r2261, %r2131;
	// end inline asm
	ld.shared.u32 	%r2264, [%r2516+448];
	ld.shared.u32 	%r2265, [%r23+84];
	// begin inline asm
	dp4a.s32.s32 %r2263, %r2264, %r2265, %r2135;
	// end inline asm
	ld.shared.u32 	%r2268, [%r2516+448];
	ld.shared.u32 	%r2269, [%r23+88];
	// begin inline asm
	dp4a.s32.s32 %r2267, %r2268, %r2269, %r2139;
	// end inline asm
	ld.shared.u32 	%r2272, [%r2516+448];
	ld.shared.u32 	%r2273, [%r23+92];
	// begin inline asm
	dp4a.s32.s32 %r2271, %r2272, %r2273, %r2143;
	// end inline asm
	ld.shared.u32 	%r2276, [%r2516+488];
	ld.shared.u32 	%r2277, [%r23+80];
	// begin inline asm
	dp4a.s32.s32 %r2275, %r2276, %r2277, %r2147;
	// end inline asm
	ld.shared.u32 	%r2280, [%r2516+488];
	ld.shared.u32 	%r2281, [%r23+84];
	// begin inline asm
	dp4a.s32.s32 %r2279, %r2280, %r2281, %r2151;
	// end inline asm
	ld.shared.u32 	%r2284, [%r2516+488];
	ld.shared.u32 	%r2285, [%r23+88];
	// begin inline asm
	dp4a.s32.s32 %r2283, %r2284, %r2285, %r2155;
	// end inline asm
	ld.shared.u32 	%r2288, [%r2516+488];
	ld.shared.u32 	%r2289, [%r23+92];
	// begin inline asm
	dp4a.s32.s32 %r2287, %r2288, %r2289, %r2159;
	// end inline asm
	ld.shared.u32 	%r2292, [%r2516+528];
	ld.shared.u32 	%r2293, [%r23+80];
	// begin inline asm
	dp4a.s32.s32 %r2291, %r2292, %r2293, %r2163;
	// end inline asm
	ld.shared.u32 	%r2296, [%r2516+528];
	ld.shared.u32 	%r2297, [%r23+84];
	// begin inline asm
	dp4a.s32.s32 %r2295, %r2296, %r2297, %r2167;
	// end inline asm
	ld.shared.u32 	%r2300, [%r2516+528];
	ld.shared.u32 	%r2301, [%r23+88];
	// begin inline asm
	dp4a.s32.s32 %r2299, %r2300, %r2301, %r2171;
	// end inline asm
	ld.shared.u32 	%r2304, [%r2516+528];
	ld.shared.u32 	%r2305, [%r23+92];
	// begin inline asm
	dp4a.s32.s32 %r2303, %r2304, %r2305, %r2175;
	// end inline asm
	ld.shared.u32 	%r2308, [%r2516+568];
	ld.shared.u32 	%r2309, [%r23+80];
	// begin inline asm
	dp4a.s32.s32 %r2307, %r2308, %r2309, %r2179;
	// end inline asm
	ld.shared.u32 	%r2312, [%r2516+568];
	ld.shared.u32 	%r2313, [%r23+84];
	// begin inline asm
	dp4a.s32.s32 %r2311, %r2312, %r2313, %r2183;
	// end inline asm
	ld.shared.u32 	%r2316, [%r2516+568];
	ld.shared.u32 	%r2317, [%r23+88];
	// begin inline asm
	dp4a.s32.s32 %r2315, %r2316, %r2317, %r2187;
	// end inline asm
	ld.shared.u32 	%r2320, [%r2516+568];
	ld.shared.u32 	%r2321, [%r23+92];
	// begin inline asm
	dp4a.s32.s32 %r2319, %r2320, %r2321, %r2191;
	// end inline asm
	ld.shared.u32 	%r2324, [%r2516+608];
	ld.shared.u32 	%r2325, [%r23+80];
	// begin inline asm
	dp4a.s32.s32 %r2323, %r2324, %r2325, %r2195;
	// end inline asm
	ld.shared.u32 	%r2328, [%r2516+608];
	ld.shared.u32 	%r2329, [%r23+84];
	// begin inline asm
	dp4a.s32.s32 %r2327, %r2328, %r2329, %r2199;
	// end inline asm
	ld.shared.u32 	%r2332, [%r2516+608];
	ld.shared.u32 	%r2333, [%r23+88];
	// begin inline asm
	dp4a.s32.s32 %r2331, %r2332, %r2333, %r2203;
	// end inline asm
	ld.shared.u32 	%r2336, [%r2516+608];
	ld.shared.u32 	%r2337, [%r23+92];
	// begin inline asm
	dp4a.s32.s32 %r2335, %r2336, %r2337, %r2207;
	// end inline asm
	ld.shared.u32 	%r2340, [%r2516+648];
	ld.shared.u32 	%r2341, [%r23+80];
	// begin inline asm
	dp4a.s32.s32 %r2339, %r2340, %r2341, %r2211;
	// end inline asm
	ld.shared.u32 	%r2344, [%r2516+648];
	ld.shared.u32 	%r2345, [%r23+84];
	// begin inline asm
	dp4a.s32.s32 %r2343, %r2344, %r2345, %r2215;
	// end inline asm
	ld.shared.u32 	%r2348, [%r2516+648];
	ld.shared.u32 	%r2349, [%r23+88];
	// begin inline asm
	dp4a.s32.s32 %r2347, %r2348, %r2349, %r2219;
	// end inline asm
	ld.shared.u32 	%r2352, [%r2516+648];
	ld.shared.u32 	%r2353, [%r23+92];
	// begin inline asm
	dp4a.s32.s32 %r2351, %r2352, %r2353, %r2223;
	// end inline asm
	ld.shared.u32 	%r2356, [%r2516+688];
	ld.shared.u32 	%r2357, [%r23+80];
	// begin inline asm
	dp4a.s32.s32 %r2355, %r2356, %r2357, %r2227;
	// end inline asm
	ld.shared.u32 	%r2360, [%r2516+688];
	ld.shared.u32 	%r2361, [%r23+84];
	// begin inline asm
	dp4a.s32.s32 %r2359, %r2360, %r2361, %r2231;
	// end inline asm
	ld.shared.u32 	%r2364, [%r2516+688];
	ld.shared.u32 	%r2365, [%r23+88];
	// begin inline asm
	dp4a.s32.s32 %r2363, %r2364, %r2365, %r2235;
	// end inline asm
	ld.shared.u32 	%r2368, [%r2516+688];
	ld.shared.u32 	%r2369, [%r23+92];
	// begin inline asm
	dp4a.s32.s32 %r2367, %r2368, %r2369, %r2239;
	// end inline asm
	ld.shared.u32 	%r2372, [%r2516+728];
	ld.shared.u32 	%r2373, [%r23+80];
	// begin inline asm
	dp4a.s32.s32 %r2371, %r2372, %r2373, %r2243;
	// end inline asm
	ld.shared.u32 	%r2376, [%r2516+728];
	ld.shared.u32 	%r2377, [%r23+84];
	// begin inline asm
	dp4a.s32.s32 %r2375, %r2376, %r2377, %r2247;
	// end inline asm
	ld.shared.u32 	%r2380, [%r2516+728];
	ld.shared.u32 	%r2381, [%r23+88];
	// begin inline asm
	dp4a.s32.s32 %r2379, %r2380, %r2381, %r2251;
	// end inline asm
	ld.shared.u32 	%r2384, [%r2516+728];
	ld.shared.u32 	%r2385, [%r23+92];
	// begin inline asm
	dp4a.s32.s32 %r2383, %r2384, %r2385, %r2255;
	// end inline asm
	ld.shared.u32 	%r2388, [%r2516+488];
	ld.shared.u32 	%r2389, [%r23+128];
	// begin inline asm
	dp4a.s32.s32 %r2387, %r2388, %r2389, %r2259;
	// end inline asm
	ld.shared.u32 	%r2392, [%r2516+488];
	ld.shared.u32 	%r2393, [%r23+132];
	// begin inline asm
	dp4a.s32.s32 %r2391, %r2392, %r2393, %r2263;
	// end inline asm
	ld.shared.u32 	%r2396, [%r2516+488];
	ld.shared.u32 	%r2397, [%r23+136];
	// begin inline asm
	dp4a.s32.s32 %r2395, %r2396, %r2397, %r2267;
	// end inline asm
	ld.shared.u32 	%r2400, [%r2516+488];
	ld.shared.u32 	%r2401, [%r23+140];
	// begin inline asm
	dp4a.s32.s32 %r2399, %r2400, %r2401, %r2271;
	// end inline asm
	ld.shared.u32 	%r2404, [%r2516+528];
	ld.shared.u32 	%r2405, [%r23+128];
	// begin inline asm
	dp4a.s32.s32 %r2403, %r2404, %r2405, %r2275;
	// end inline asm
	ld.shared.u32 	%r2408, [%r2516+528];
	ld.shared.u32 	%r2409, [%r23+132];
	// begin inline asm
	dp4a.s32.s32 %r2407, %r2408, %r2409, %r2279;
	// end inline asm
	ld.shared.u32 	%r2412, [%r2516+528];
	ld.shared.u32 	%r2413, [%r23+136];
	// begin inline asm
	dp4a.s32.s32 %r2411, %r2412, %r2413, %r2283;
	// end inline asm
	ld.shared.u32 	%r2416, [%r2516+528];
	ld.shared.u32 	%r2417, [%r23+140];
	// begin inline asm
	dp4a.s32.s32 %r2415, %r2416, %r2417, %r2287;
	// end inline asm
	ld.shared.u32 	%r2420, [%r2516+568];
	ld.shared.u32 	%r2421, [%r23+128];
	// begin inline asm
	dp4a.s32.s32 %r2419, %r2420, %r2421, %r2291;
	// end inline asm
	ld.shared.u32 	%r2424, [%r2516+568];
	ld.shared.u32 	%r2425, [%r23+132];
	// begin inline asm
	dp4a.s32.s32 %r2423, %r2424, %r2425, %r2295;
	// end inline asm
	ld.shared.u32 	%r2428, [%r2516+568];
	ld.shared.u32 	%r2429, [%r23+136];
	// begin inline asm
	dp4a.s32.s32 %r2427, %r2428, %r2429, %r2299;
	// end inline asm
	ld.shared.u32 	%r2432, [%r2516+568];
	ld.shared.u32 	%r2433, [%r23+140];
	// begin inline asm
	dp4a.s32.s32 %r2431, %r2432, %r2433, %r2303;
	// end inline asm
	ld.shared.u32 	%r2436, [%r2516+608];
	ld.shared.u32 	%r2437, [%r23+128];
	// begin inline asm
	dp4a.s32.s32 %r2435, %r2436, %r2437, %r2307;
	// end inline asm
	ld.shared.u32 	%r2440, [%r2516+608];
	ld.shared.u32 	%r2441, [%r23+132];
	// begin inline asm
	dp4a.s32.s32 %r2439, %r2440, %r2441, %r2311;
	// end inline asm
	ld.shared.u32 	%r2444, [%r2516+608];
	ld.shared.u32 	%r2445, [%r23+136];
	// begin inline asm
	dp4a.s32.s32 %r2443, %r2444, %r2445, %r2315;
	// end inline asm
	ld.shared.u32 	%r2448, [%r2516+608];
	ld.shared.u32 	%r2449, [%r23+140];
	// begin inline asm
	dp4a.s32.s32 %r2447, %r2448, %r2449, %r2319;
	// end inline asm
	ld.shared.u32 	%r2452, [%r2516+648];
	ld.shared.u32 	%r2453, [%r23+128];
	// begin inline asm
	dp4a.s32.s32 %r2451, %r2452, %r2453, %r2323;
	// end inline asm
	ld.shared.u32 	%r2456, [%r2516+648];
	ld.shared.u32 	%r2457, [%r23+132];
	// begin inline asm
	dp4a.s32.s32 %r2455, %r2456, %r2457, %r2327;
	// end inline asm
	ld.shared.u32 	%r2460, [%r2516+648];
	ld.shared.u32 	%r2461, [%r23+136];
	// begin inline asm
	dp4a.s32.s32 %r2459, %r2460, %r2461, %r2331;
	// end inline asm
	ld.shared.u32 	%r2464, [%r2516+648];
	ld.shared.u32 	%r2465, [%r23+140];
	// begin inline asm
	dp4a.s32.s32 %r2463, %r2464, %r2465, %r2335;
	// end inline asm
	ld.shared.u32 	%r2468, [%r2516+688];
	ld.shared.u32 	%r2469, [%r23+128];
	// begin inline asm
	dp4a.s32.s32 %r2467, %r2468, %r2469, %r2339;
	// end inline asm
	ld.shared.u32 	%r2472, [%r2516+688];
	ld.shared.u32 	%r2473, [%r23+132];
	// begin inline asm
	dp4a.s32.s32 %r2471, %r2472, %r2473, %r2343;
	// end inline asm
	ld.shared.u32 	%r2476, [%r2516+688];
	ld.shared.u32 	%r2477, [%r23+136];
	// begin inline asm
	dp4a.s32.s32 %r2475, %r2476, %r2477, %r2347;
	// end inline asm
	ld.shared.u32 	%r2480, [%r2516+688];
	ld.shared.u32 	%r2481, [%r23+140];
	// begin inline asm
	dp4a.s32.s32 %r2479, %r2480, %r2481, %r2351;
	// end inline asm
	ld.shared.u32 	%r2484, [%r2516+728];
	ld.shared.u32 	%r2485, [%r23+128];
	// begin inline asm
	dp4a.s32.s32 %r2483, %r2484, %r2485, %r2355;
	// end inline asm
	ld.shared.u32 	%r2488, [%r2516+728];
	ld.shared.u32 	%r2489, [%r23+132];
	// begin inline asm
	dp4a.s32.s32 %r2487, %r2488, %r2489, %r2359;
	// end inline asm
	ld.shared.u32 	%r2492, [%r2516+728];
	ld.shared.u32 	%r2493, [%r23+136];
	// begin inline asm
	dp4a.s32.s32 %r2491, %r2492, %r2493, %r2363;
	// end inline asm
	ld.shared.u32 	%r2496, [%r2516+728];
	ld.shared.u32 	%r2497, [%r23+140];
	// begin inline asm
	dp4a.s32.s32 %r2495, %r2496, %r2497, %r2367;
	// end inline asm
	ld.shared.u32 	%r2500, [%r2516+768];
	ld.shared.u32 	%r2501, [%r23+128];
	// begin inline asm
	dp4a.s32.s32 %r2499, %r2500, %r2501, %r2371;
	// end inline asm
	ld.shared.u32 	%r2504, [%r2516+768];
	ld.shared.u32 	%r2505, [%r23+132];
	// begin inline asm
	dp4a.s32.s32 %r2503, %r2504, %r2505, %r2375;
	// end inline asm
	ld.shared.u32 	%r2508, [%r2516+768];
	ld.shared.u32 	%r2509, [%r23+136];
	// begin inline asm
	dp4a.s32.s32 %r2507, %r2508, %r2509, %r2379;
	// end inline asm
	ld.shared.u32 	%r2512, [%r2516+768];
	ld.shared.u32 	%r2513, [%r23+140];
	// begin inline asm
	dp4a.s32.s32 %r2511, %r2512, %r2513, %r2383;
	// end inline asm
	shl.b32 	%r2517, %r1, 2;
	mad.lo.s32 	%r2518, %r1, 12544, %r13;
	add.s32 	%r2519, %r2518, %r14;
	mad.lo.s32 	%r2520, %r125, 1792, %r2519;
	shl.b32 	%r2521, %r12, 5;
	add.s32 	%r2522, %r2520, %r2521;
	cvt.s64.s32 	%rd75, %r2387;
	mad.lo.s64 	%rd76, %rd75, 78271702630400, 1073741824;
	shr.u64 	%rd77, %rd76, 31;
	cvt.u32.u64 	%r2523, %rd77;
	mul.wide.u32 	%rd78, %r2517, 4;
	add.s64 	%rd79, %rd73, %rd78;
	ld.global.nc.u32 	%r2524, [%rd79];
	add.s32 	%r2525, %r2524, %r2523;
	max.s32 	%r2526, %r2525, 0;
	mul.wide.u32 	%rd80, %r2526, 2092595616;
	add.s64 	%rd81, %rd80, 9007199254740992;
	shr.u64 	%rd82, %rd81, 54;
	cvt.u32.u64 	%r2527, %rd82;
	min.u32 	%r2528, %r2527, 127;
	cvt.u64.u32 	%rd83, %r2522;
	add.s64 	%rd84, %rd74, %rd83;
	st.global.u8 	[%rd84], %r2528;
	cvt.s64.s32 	%rd85, %r2391;
	mad.lo.s64 	%rd86, %rd85, 78271702630400, 1073741824;
	shr.u64 	%rd87, %rd86, 31;
	cvt.u32.u64 	%r2529, %rd87;
	ld.global.nc.u32 	%r2530, [%rd79+4];
	add.s32 	%r2531, %r2530, %r2529;
	max.s32 	%r2532, %r2531, 0;
	mul.wide.u32 	%rd88, %r2532, 2092595616;
	add.s64 	%rd89, %rd88, 9007199254740992;
	shr.u64 	%rd90, %rd89, 54;
	cvt.u32.u64 	%r2533, %rd90;
	min.u32 	%r2534, %r2533, 127;
	st.global.u8 	[%rd84+1], %r2534;
	cvt.s64.s32 	%rd91, %r2395;
	mad.lo.s64 	%rd92, %rd91, 78271702630400, 1073741824;
	shr.u64 	%rd93, %rd92, 31;
	cvt.u32.u64 	%r2535, %rd93;
	ld.global.nc.u32 	%r2536, [%rd79+8];
	add.s32 	%r2537, %r2536, %r2535;
	max.s32 	%r2538, %r2537, 0;
	mul.wide.u32 	%rd94, %r2538, 2092595616;
	add.s64 	%rd95, %rd94, 9007199254740992;
	shr.u64 	%rd96, %rd95, 54;
	cvt.u32.u64 	%r2539, %rd96;
	min.u32 	%r2540, %r2539, 127;
	st.global.u8 	[%rd84+2], %r2540;
	cvt.s64.s32 	%rd97, %r2399;
	mad.lo.s64 	%rd98, %rd97, 78271702630400, 1073741824;
	shr.u64 	%rd99, %rd98, 31;
	cvt.u32.u64 	%r2541, %rd99;
	ld.global.nc.u32 	%r2542, [%rd79+12];
	add.s32 	%r2543, %r2542, %r2541;
	max.s32 	%r2544, %r2543, 0;
	mul.wide.u32 	%rd100, %r2544, 2092595616;
	add.s64 	%rd101, %rd100, 9007199254740992;
	shr.u64 	%rd102, %rd101, 54;
	cvt.u32.u64 	%r2545, %rd102;
	min.u32 	%r2546, %r2545, 127;
	st.global.u8 	[%rd84+3], %r2546;
	cvt.s64.s32 	%rd103, %r2403;
	mad.lo.s64 	%rd104, %rd103, 78271702630400, 1073741824;
	shr.u64 	%rd105, %rd104, 31;
	cvt.u32.u64 	%r2547, %rd105;
	add.s32 	%r2548, %r2524, %r2547;
	max.s32 	%r2549, %r2548, 0;
	mul.wide.u32 	%rd106, %r2549, 2092595616;
	add.s64 	%rd107, %rd106, 9007199254740992;
	shr.u64 	%rd108, %rd107, 54;
	cvt.u32.u64 	%r2550, %rd108;
	min.u32 	%r2551, %r2550, 127;
	st.global.u8 	[%rd84+224], %r2551;
	cvt.s64.s32 	%rd109, %r2407;
	mad.lo.s64 	%rd110, %rd109, 78271702630400, 1073741824;
	shr.u64 	%rd111, %rd110, 31;
	cvt.u32.u64 	%r2552, %rd111;
	add.s32 	%r2553, %r2530, %r2552;
	max.s32 	%r2554, %r2553, 0;
	mul.wide.u32 	%rd112, %r2554, 2092595616;
	add.s64 	%rd113, %rd112, 9007199254740992;
	shr.u64 	%rd114, %rd113, 54;
	cvt.u32.u64 	%r2555, %rd114;
	min.u32 	%r2556, %r2555, 127;
	st.global.u8 	[%rd84+225], %r2556;
	cvt.s64.s32 	%rd115, %r2411;
	mad.lo.s64 	%rd116, %rd115, 78271702630400, 1073741824;
	shr.u64 	%rd117, %rd116, 31;
	cvt.u32.u64 	%r2557, %rd117;
	add.s32 	%r2558, %r2536, %r2557;
	max.s32 	%r2559, %r2558, 0;
	mul.wide.u32 	%rd118, %r2559, 2092595616;
	add.s64 	%rd119, %rd118, 9007199254740992;
	shr.u64 	%rd120, %rd119, 54;
	cvt.u32.u64 	%r2560, %rd120;
	min.u32 	%r2561, %r2560, 127;
	st.global.u8 	[%rd84+226], %r2561;
	cvt.s64.s32 	%rd121, %r2415;
	mad.lo.s64 	%rd122, %rd121, 78271702630400, 1073741824;
	shr.u64 	%rd123, %rd122, 31;
	cvt.u32.u64 	%r2562, %rd123;
	add.s32 	%r2563, %r2542, %r2562;
	max.s32 	%r2564, %r2563, 0;
	mul.wide.u32 	%rd124, %r2564, 2092595616;
	add.s64 	%rd125, %rd124, 9007199254740992;
	shr.u64 	%rd126, %rd125, 54;
	cvt.u32.u64 	%r2565, %rd126;
	min.u32 	%r2566, %r2565, 127;
	st.global.u8 	[%rd84+227], %r2566;
	cvt.s64.s32 	%rd127, %r2419;
	mad.lo.s64 	%rd128, %rd127, 78271702630400, 1073741824;
	shr.u64 	%rd129, %rd128, 31;
	cvt.u32.u64 	%r2567, %rd129;
	add.s32 	%r2568, %r2524, %r2567;
	max.s32 	%r2569, %r2568, 0;
	mul.wide.u32 	%rd130, %r2569, 2092595616;
	add.s64 	%rd131, %rd130, 9007199254740992;
	shr.u64 	%rd132, %rd131, 54;
	cvt.u32.u64 	%r2570, %rd132;
	min.u32 	%r2571, %r2570, 127;
	st.global.u8 	[%rd84+448], %r2571;
	cvt.s64.s32 	%rd133, %r2423;
	mad.lo.s64 	%rd134, %rd133, 78271702630400, 1073741824;
	shr.u64 	%rd135, %rd134, 31;
	cvt.u32.u64 	%r2572, %rd135;
	add.s32 	%r2573, %r2530, %r2572;
	max.s32 	%r2574, %r2573, 0;
	mul.wide.u32 	%rd136, %r2574, 2092595616;
	add.s64 	%rd137, %rd136, 9007199254740992;
	shr.u64 	%rd138, %rd137, 54;
	cvt.u32.u64 	%r2575, %rd138;
	min.u32 	%r2576, %r2575, 127;
	st.global.u8 	[%rd84+449], %r2576;
	cvt.s64.s32 	%rd139, %r2427;
	mad.lo.s64 	%rd140, %rd139, 78271702630400, 1073741824;
	shr.u64 	%rd141, %rd140, 31;
	cvt.u32.u64 	%r2577, %rd141;
	add.s32 	%r2578, %r2536, %r2577;
	max.s32 	%r2579, %r2578, 0;
	mul.wide.u32 	%rd142, %r2579, 2092595616;
	add.s64 	%rd143, %rd142, 9007199254740992;
	shr.u64 	%rd144, %rd143, 54;
	cvt.u32.u64 	%r2580, %rd144;
	min.u32 	%r2581, %r2580, 127;
	st.global.u8 	[%rd84+450], %r2581;
	cvt.s64.s32 	%rd145, %r2431;
	mad.lo.s64 	%rd146, %rd145, 78271702630400, 1073741824;
	shr.u64 	%rd147, %rd146, 31;
	cvt.u32.u64 	%r2582, %rd147;
	add.s32 	%r2583, %r2542, %r2582;
	max.s32 	%r2584, %r2583, 0;
	mul.wide.u32 	%rd148, %r2584, 2092595616;
	add.s64 	%rd149, %rd148, 9007199254740992;
	shr.u64 	%rd150, %rd149, 54;
	cvt.u32.u64 	%r2585, %rd150;
	min.u32 	%r2586, %r2585, 127;
	st.global.u8 	[%rd84+451], %r2586;
	cvt.s64.s32 	%rd151, %r2435;
	mad.lo.s64 	%rd152, %rd151, 78271702630400, 1073741824;
	shr.u64 	%rd153, %rd152, 31;
	cvt.u32.u64 	%r2587, %rd153;
	add.s32 	%r2588, %r2524, %r2587;
	max.s32 	%r2589, %r2588, 0;
	mul.wide.u32 	%rd154, %r2589, 2092595616;
	add.s64 	%rd155, %rd154, 9007199254740992;
	shr.u64 	%rd156, %rd155, 54;
	cvt.u32.u64 	%r2590, %rd156;
	min.u32 	%r2591, %r2590, 127;
	st.global.u8 	[%rd84+672], %r2591;
	cvt.s64.s32 	%rd157, %r2439;
	mad.lo.s64 	%rd158, %rd157, 78271702630400, 1073741824;
	shr.u64 	%rd159, %rd158, 31;
	cvt.u32.u64 	%r2592, %rd159;
	add.s32 	%r2593, %r2530, %r2592;
	max.s32 	%r2594, %r2593, 0;
	mul.wide.u32 	%rd160, %r2594, 2092595616;
	add.s64 	%rd161, %rd160, 9007199254740992;
	shr.u64 	%rd162, %rd161, 54;
	cvt.u32.u64 	%r2595, %rd162;
	min.u32 	%r2596, %r2595, 127;
	st.global.u8 	[%rd84+673], %r2596;
	cvt.s64.s32 	%rd163, %r2443;
	mad.lo.s64 	%rd164, %rd163, 78271702630400, 1073741824;
	shr.u64 	%rd165, %rd164, 31;
	cvt.u32.u64 	%r2597, %rd165;
	add.s32 	%r2598, %r2536, %r2597;
	max.s32 	%r2599, %r2598, 0;
	mul.wide.u32 	%rd166, %r2599, 2092595616;
	add.s64 	%rd167, %rd166, 9007199254740992;
	shr.u64 	%rd168, %rd167, 54;
	cvt.u32.u64 	%r2600, %rd168;
	min.u32 	%r2601, %r2600, 127;
	st.global.u8 	[%rd84+674], %r2601;
	cvt.s64.s32 	%rd169, %r2447;
	mad.lo.s64 	%rd170, %rd169, 78271702630400, 1073741824;
	shr.u64 	%rd171, %rd170, 31;
	cvt.u32.u64 	%r2602, %rd171;
	add.s32 	%r2603, %r2542, %r2602;
	max.s32 	%r2604, %r2603, 0;
	mul.wide.u32 	%rd172, %r2604, 2092595616;
	add.s64 	%rd173, %rd172, 9007199254740992;
	shr.u64 	%rd174, %rd173, 54;
	cvt.u32.u64 	%r2605, %rd174;
	min.u32 	%r2606, %r2605, 127;
	st.global.u8 	[%rd84+675], %r2606;
	cvt.s64.s32 	%rd175, %r2451;
	mad.lo.s64 	%rd176, %rd175, 78271702630400, 1073741824;
	shr.u64 	%rd177, %rd176, 31;
	cvt.u32.u64 	%r2607, %rd177;
	add.s32 	%r2608, %r2524, %r2607;
	max.s32 	%r2609, %r2608, 0;
	mul.wide.u32 	%rd178, %r2609, 2092595616;
	add.s64 	%rd179, %rd178, 9007199254740992;
	shr.u64 	%rd180, %rd179, 54;
	cvt.u32.u64 	%r2610, %rd180;
	min.u32 	%r2611, %r2610, 127;
	st.global.u8 	[%rd84+896], %r2611;
	cvt.s64.s32 	%rd181, %r2455;
	mad.lo.s64 	%rd182, %rd181, 78271702630400, 1073741824;
	shr.u64 	%rd183, %rd182, 31;
	cvt.u32.u64 	%r2612, %rd183;
	add.s32 	%r2613, %r2530, %r2612;
	max.s32 	%r2614, %r2613, 0;
	mul.wide.u32 	%rd184, %r2614, 2092595616;
	add.s64 	%rd185, %rd184, 9007199254740992;
	shr.u64 	%rd186, %rd185, 54;
	cvt.u32.u64 	%r2615, %rd186;
	min.u32 	%r2616, %r2615, 127;
	st.global.u8 	[%rd84+897], %r2616;
	cvt.s64.s32 	%rd187, %r2459;
	mad.lo.s64 	%rd188, %rd187, 78271702630400, 1073741824;
	shr.u64 	%rd189, %rd188, 31;
	cvt.u32.u64 	%r2617, %rd189;
	add.s32 	%r2618, %r2536, %r2617;
	max.s32 	%r2619, %r2618, 0;
	mul.wide.u32 	%rd190, %r2619, 2092595616;
	add.s64 	%rd191, %rd190, 9007199254740992;
	shr.u64 	%rd192, %rd191, 54;
	cvt.u32.u64 	%r2620, %rd192;
	min.u32 	%r2621, %r2620, 127;
	st.global.u8 	[%rd84+898], %r2621;
	cvt.s64.s32 	%rd193, %r2463;
	mad.lo.s64 	%rd194, %rd193, 78271702630400, 1073741824;
	shr.u64 	%rd195, %rd194, 31;
	cvt.u32.u64 	%r2622, %rd195;
	add.s32 	%r2623, %r2542, %r2622;
	max.s32 	%r2624, %r2623, 0;
	mul.wide.u32 	%rd196, %r2624, 2092595616;
	add.s64 	%rd197, %rd196, 9007199254740992;
	shr.u64 	%rd198, %rd197, 54;
	cvt.u32.u64 	%r2625, %rd198;
	min.u32 	%r2626, %r2625, 127;
	st.global.u8 	[%rd84+899], %r2626;
	cvt.s64.s32 	%rd199, %r2467;
	mad.lo.s64 	%rd200, %rd199, 78271702630400, 1073741824;
	shr.u64 	%rd201, %rd200, 31;
	cvt.u32.u64 	%r2627, %rd201;
	add.s32 	%r2628, %r2524, %r2627;
	max.s32 	%r2629, %r2628, 0;
	mul.wide.u32 	%rd202, %r2629, 2092595616;
	add.s64 	%rd203, %rd202, 9007199254740992;
	shr.u64 	%rd204, %rd203, 54;
	cvt.u32.u64 	%r2630, %rd204;
	min.u32 	%r2631, %r2630, 127;
	st.global.u8 	[%rd84+1120], %r2631;
	cvt.s64.s32 	%rd205, %r2471;
	mad.lo.s64 	%rd206, %rd205, 78271702630400, 1073741824;
	shr.u64 	%rd207, %rd206, 31;
	cvt.u32.u64 	%r2632, %rd207;
	add.s32 	%r2633, %r2530, %r2632;
	max.s32 	%r2634, %r2633, 0;
	mul.wide.u32 	%rd208, %r2634, 2092595616;
	add.s64 	%rd209, %rd208, 9007199254740992;
	shr.u64 	%rd210, %rd209, 54;
	cvt.u32.u64 	%r2635, %rd210;
	min.u32 	%r2636, %r2635, 127;
	st.global.u8 	[%rd84+1121], %r2636;
	cvt.s64.s32 	%rd211, %r2475;
	mad.lo.s64 	%rd212, %rd211, 78271702630400, 1073741824;
	shr.u64 	%rd213, %rd212, 31;
	cvt.u32.u64 	%r2637, %rd213;
	add.s32 	%r2638, %r2536, %r2637;
	max.s32 	%r2639, %r2638, 0;
	mul.wide.u32 	%rd214, %r2639, 2092595616;
	add.s64 	%rd215, %rd214, 9007199254740992;
	shr.u64 	%rd216, %rd215, 54;
	cvt.u32.u64 	%r2640, %rd216;
	min.u32 	%r2641, %r2640, 127;
	st.global.u8 	[%rd84+1122], %r2641;
	cvt.s64.s32 	%rd217, %r2479;
	mad.lo.s64 	%rd218, %rd217, 78271702630400, 1073741824;
	shr.u64 	%rd219, %rd218, 31;
	cvt.u32.u64 	%r2642, %rd219;
	add.s32 	%r2643, %r2542, %r2642;
	max.s32 	%r2644, %r2643, 0;
	mul.wide.u32 	%rd220, %r2644, 2092595616;
	add.s64 	%rd221, %rd220, 9007199254740992;
	shr.u64 	%rd222, %rd221, 54;
	cvt.u32.u64 	%r2645, %rd222;
	min.u32 	%r2646, %r2645, 127;
	st.global.u8 	[%rd84+1123], %r2646;
	cvt.s64.s32 	%rd223, %r2483;
	mad.lo.s64 	%rd224, %rd223, 78271702630400, 1073741824;
	shr.u64 	%rd225, %rd224, 31;
	cvt.u32.u64 	%r2647, %rd225;
	add.s32 	%r2648, %r2524, %r2647;
	max.s32 	%r2649, %r2648, 0;
	mul.wide.u32 	%rd226, %r2649, 2092595616;
	add.s64 	%rd227, %rd226, 9007199254740992;
	shr.u64 	%rd228, %rd227, 54;
	cvt.u32.u64 	%r2650, %rd228;
	min.u32 	%r2651, %r2650, 127;
	st.global.u8 	[%rd84+1344], %r2651;
	cvt.s64.s32 	%rd229, %r2487;
	mad.lo.s64 	%rd230, %rd229, 78271702630400, 1073741824;
	shr.u64 	%rd231, %rd230, 31;
	cvt.u32.u64 	%r2652, %rd231;
	add.s32 	%r2653, %r2530, %r2652;
	max.s32 	%r2654, %r2653, 0;
	mul.wide.u32 	%rd232, %r2654, 2092595616;
	add.s64 	%rd233, %rd232, 9007199254740992;
	shr.u64 	%rd234, %rd233, 54;
	cvt.u32.u64 	%r2655, %rd234;
	min.u32 	%r2656, %r2655, 127;
	st.global.u8 	[%rd84+1345], %r2656;
	cvt.s64.s32 	%rd235, %r2491;
	mad.lo.s64 	%rd236, %rd235, 78271702630400, 1073741824;
	shr.u64 	%rd237, %rd236, 31;
	cvt.u32.u64 	%r2657, %rd237;
	add.s32 	%r2658, %r2536, %r2657;
	max.s32 	%r2659, %r2658, 0;
	mul.wide.u32 	%rd238, %r2659, 2092595616;
	add.s64 	%rd239, %rd238, 9007199254740992;
	shr.u64 	%rd240, %rd239, 54;
	cvt.u32.u64 	%r2660, %rd240;
	min.u32 	%r2661, %r2660, 127;
	st.global.u8 	[%rd84+1346], %r2661;
	cvt.s64.s32 	%rd241, %r2495;
	mad.lo.s64 	%rd242, %rd241, 78271702630400, 1073741824;
	shr.u64 	%rd243, %rd242, 31;
	cvt.u32.u64 	%r2662, %rd243;
	add.s32 	%r2663, %r2542, %r2662;
	max.s32 	%r2664, %r2663, 0;
	mul.wide.u32 	%rd244, %r2664, 2092595616;
	add.s64 	%rd245, %rd244, 9007199254740992;
	shr.u64 	%rd246, %rd245, 54;
	cvt.u32.u64 	%r2665, %rd246;
	min.u32 	%r2666, %r2665, 127;
	st.global.u8 	[%rd84+1347], %r2666;
	cvt.s64.s32 	%rd247, %r2499;
	mad.lo.s64 	%rd248, %rd247, 78271702630400, 1073741824;
	shr.u64 	%rd249, %rd248, 31;
	cvt.u32.u64 	%r2667, %rd249;
	add.s32 	%r2668, %r2524, %r2667;
	max.s32 	%r2669, %r2668, 0;
	mul.wide.u32 	%rd250, %r2669, 2092595616;
	add.s64 	%rd251, %rd250, 9007199254740992;
	shr.u64 	%rd252, %rd251, 54;
	cvt.u32.u64 	%r2670, %rd252;
	min.u32 	%r2671, %r2670, 127;
	st.global.u8 	[%rd84+1568], %r2671;
	cvt.s64.s32 	%rd253, %r2503;
	mad.lo.s64 	%rd254, %rd253, 78271702630400, 1073741824;
	shr.u64 	%rd255, %rd254, 31;
	cvt.u32.u64 	%r2672, %rd255;
	add.s32 	%r2673, %r2530, %r2672;
	max.s32 	%r2674, %r2673, 0;
	mul.wide.u32 	%rd256, %r2674, 2092595616;
	add.s64 	%rd257, %rd256, 9007199254740992;
	shr.u64 	%rd258, %rd257, 54;
	cvt.u32.u64 	%r2675, %rd258;
	min.u32 	%r2676, %r2675, 127;
	st.global.u8 	[%rd84+1569], %r2676;
	cvt.s64.s32 	%rd259, %r2507;
	mad.lo.s64 	%rd260, %rd259, 78271702630400, 1073741824;
	shr.u64 	%rd261, %rd260, 31;
	cvt.u32.u64 	%r2677, %rd261;
	add.s32 	%r2678, %r2536, %r2677;
	max.s32 	%r2679, %r2678, 0;
	mul.wide.u32 	%rd262, %r2679, 2092595616;
	add.s64 	%rd263, %rd262, 9007199254740992;
	shr.u64 	%rd264, %rd263, 54;
	cvt.u32.u64 	%r2680, %rd264;
	min.u32 	%r2681, %r2680, 127;
	st.global.u8 	[%rd84+1570], %r2681;
	cvt.s64.s32 	%rd265, %r2511;
	mad.lo.s64 	%rd266, %rd265, 78271702630400, 1073741824;
	shr.u64 	%rd267, %rd266, 31;
	cvt.u32.u64 	%r2682, %rd267;
	add.s32 	%r2683, %r2542, %r2682;
	max.s32 	%r2684, %r2683, 0;
	mul.wide.u32 	%rd268, %r2684, 2092595616;
	add.s64 	%rd269, %rd268, 9007199254740992;
	shr.u64 	%rd270, %rd269, 54;
	cvt.u32.u64 	%r2685, %rd270;
	min.u32 	%r2686, %r2685, 127;
	st.global.u8 	[%rd84+1571], %r2686;
	ret;

}
	// .globl	fused_nn_conv2d_cast_fixed_point_multiply_add_cast_fixed_point_multiply_2_kernel0
.visible .entry fused_nn_conv2d_cast_fixed_point_multiply_add_cast_fixed_point_multiply_2_kernel0(
	.param .u64 .ptr .align 1 fused_nn_conv2d_cast_fixed_point_multiply_add_cast_fixed_point_multiply_2_kernel0_param_0,
	.param .u64 .ptr .align 1 fused_nn_conv2d_cast_fixed_point_multiply_add_cast_fixed_point_multiply_2_kernel0_param_1,
	.param .u64 .ptr .align 1 fused_nn_conv2d_cast_fixed_point_multiply_add_cast_fixed_point_multiply_2_kernel0_param_2,
	.param .u64 .ptr .align 1 fused_nn_conv2d_cast_fixed_point_multiply_add_cast_fixed_point_multiply_2_kernel0_param_3
)
{
	.reg .pred 	%p<33>;
	.reg .b16 	%rs<111>;
	.reg .b32 	%r<2302>;
	.reg .b64 	%rd<235>;
	// demoted variable
	.shared .align 4 .b8 _ZZ81fused_nn_conv2d_cast_fixed_point_multiply_add_cast_fixed_point_multiply_2_kernel0E18placeholder_shared[4608];
	// demoted variable
	.shared .align 4 .b8 _ZZ81fused_nn_conv2d_cast_fixed_point_multiply_add_cast_fixed_point_multiply_2_kernel0E15pad_data_shared[648];
	ld.param.u64 	%rd14, [fused_nn_conv2d_cast_fixed_point_multiply_add_cast_fixed_point_multiply_2_kernel0_param_0];
	cvta.to.global.u64 	%rd1, %rd14;
	mov.u32 	%r1, %tid.z;
	mul.lo.s32 	%r2, %r1, 112;
	mov.u32 	%r3, %tid.y;
	mul.lo.s32 	%r89, %r3, 7;
	mov.u32 	%r4, %tid.x;
	add.s32 	%r90, %r2, %r4;
	add.s32 	%r5, %r90, %r89;
	shl.b32 	%r91, %r1, 4;
	add.s32 	%r92, %r91, %r3;
	mov.u32 	%r7, %ctaid.y;
	mul.lo.s32 	%r93, %r7, 294912;
	add.s32 	%r8, %r89, %r4;
	shr.u32 	%r94, %r8, 2;
	mad.lo.s32 	%r9, %r1, 28, %r94;
	shl.b32 	%r95, %r8, 2;
	and.b32  	%r10, %r95, 12;
	or.b32  	%r11, %r10, %r93;
	setp.gt.u32 	%p5, %r5, 575;
	setp.gt.u32 	%p6, %r92, 82;
	or.pred  	%p7, %p5, %p6;
	@%p7 bra 	$L__BB18_2;
	cvt.u16.u32 	%rs3, %r5;
	mul.hi.u16 	%rs4, %rs3, 3641;
	shr.u16 	%rs5, %rs4, 1;
	mul.wide.u16 	%r96, %rs5, 18432;
	mul.lo.s16 	%rs6, %rs5, 36;
	sub.s16 	%rs7, %rs3, %rs6;
	mul.lo.s16 	%rs8, %rs7, 43;
	shr.u16 	%rs9, %rs8, 9;
	mul.wide.u16 	%r97, %rs9, 48;
	cvt.u16.u32 	%rs10, %r9;
	mul.hi.u16 	%rs11, %rs10, 21846;
	mul.lo.s16 	%rs12, %rs11, 3;
	sub.s16 	%rs13, %rs10, %rs12;
	shl.b16 	%rs14, %rs13, 4;
	cvt.u32.u16 	%r98, %rs14;
	add.s32 	%r99, %r11, %r98;
	add.s32 	%r100, %r99, %r96;
	add.s32 	%r101, %r100, %r97;
	cvt.u64.u32 	%rd15, %r101;
	add.s64 	%rd16, %rd1, %rd15;
	ld.global.nc.u32 	%r102, [%rd16];
	mul.hi.u16 	%rs15, %rs3, 10923;
	shr.u16 	%rs16, %rs15, 1;
	mad.lo.s16 	%rs17, %rs16, 48, %rs14;
	cvt.u32.u16 	%r103, %rs17;
	or.b32  	%r104, %r10, %r103;
	mov.u32 	%r105, _ZZ81fused_nn_conv2d_cast_fixed_point_multiply_add_cast_fixed_point_multiply_2_kernel0E18placeholder_shared;
	add.s32 	%r106, %r105, %r104;
	st.shared.u32 	[%r106], %r102;
$L__BB18_2:
	setp.lt.u32 	%p8, %r5, 352;
	setp.lt.u32 	%p9, %r92, 51;
	and.pred  	%p1, %p8, %p9;
	not.pred 	%p10, %p1;
	@%p10 bra 	$L__BB18_4;
	cvt.u16.u32 	%rs18, %r5;
	add.s16 	%rs19, %rs18, 224;
	mul.hi.u16 	%rs20, %rs19, 3641;
	shr.u16 	%rs21, %rs20, 1;
	mul.wide.u16 	%r107, %rs21, 18432;
	mul.lo.s16 	%rs22, %rs21, 36;
	sub.s16 	%rs23, %rs19, %rs22;
	mul.lo.s16 	%rs24, %rs23, 43;
	shr.u16 	%rs25, %rs24, 9;
	mul.wide.u16 	%r108, %rs25, 48;
	cvt.u16.u32 	%rs26, %r9;
	add.s16 	%rs27, %rs26, 56;
	mul.hi.u16 	%rs28, %rs27, 21846;
	mul.lo.s16 	%rs29, %rs28, 3;
	sub.s16 	%rs30, %rs27, %rs29;
	shl.b16 	%rs31, %rs30, 4;
	cvt.u32.u16 	%r109, %rs31;
	add.s32 	%r110, %r11, %r109;
	add.s32 	%r111, %r110, %r107;
	add.s32 	%r112, %r111, %r108;
	cvt.u64.u32 	%rd17, %r112;
	add.s64 	%rd18, %rd1, %rd17;
	ld.global.nc.u32 	%r113, [%rd18];
	mul.hi.u16 	%rs32, %rs19, 10923;
	shr.u16 	%rs33, %rs32, 1;
	mad.lo.s16 	%rs34, %rs33, 48, %rs31;
	cvt.u32.u16 	%r114, %rs34;
	or.b32  	%r115, %r10, %r114;
	mov.u32 	%r116, _ZZ81fused_nn_conv2d_cast_fixed_point_multiply_add_cast_fixed_point_multiply_2_kernel0E18placeholder_shared;
	add.s32 	%r117, %r116, %r115;
	st.shared.u32 	[%r117], %r113;
$L__BB18_4:
	setp.lt.u32 	%p11, %r5, 128;
	setp.lt.u32 	%p12, %r92, 19;
	and.pred  	%p2, %p11, %p12;
	not.pred 	%p13, %p2;
	@%p13 bra 	$L__BB18_6;
	cvt.u16.u32 	%rs35, %r5;
	add.s16 	%rs36, %rs35, 448;
	mul.hi.u16 	%rs37, %rs36, 3641;
	shr.u16 	%rs38, %rs37, 1;
	mul.wide.u16 	%r118, %rs38, 18432;
	mul.lo.s16 	%rs39, %rs38, 36;
	sub.s16 	%rs40, %rs36, %rs39;
	mul.lo.s16 	%rs41, %rs40, 43;
	shr.u16 	%rs42, %rs41, 9;
	mul.wide.u16 	%r119, %rs42, 48;
	cvt.u16.u32 	%rs43, %r9;
	add.s16 	%rs44, %rs43, 112;
	mul.hi.u16 	%rs45, %rs44, 21846;
	mul.lo.s16 	%rs46, %rs45, 3;
	sub.s16 	%rs47, %rs44, %rs46;
	shl.b16 	%rs48, %rs47, 4;
	cvt.u32.u16 	%r120, %rs48;
	add.s32 	%r121, %r11, %r120;
	add.s32 	%r122, %r121, %r118;
	add.s32 	%r123, %r122, %r119;
	cvt.u64.u32 	%rd19, %r123;
	add.s64 	%rd20, %rd1, %rd19;
	ld.global.nc.u32 	%r124, [%rd20];
	mul.hi.u16 	%rs49, %rs36, 10923;
	shr.u16 	%rs50, %rs49, 1;
	mad.lo.s16 	%rs51, %rs50, 48, %rs48;
	cvt.u32.u16 	%r125, %rs51;
	or.b32  	%r126, %r10, %r125;
	mov.u32 	%r127, _ZZ81fused_nn_conv2d_cast_fixed_point_multiply_add_cast_fixed_point_multiply_2_kernel0E18placeholder_shared;
	add.s32 	%r128, %r127, %r126;
	st.shared.u32 	[%r128], %r124;
$L__BB18_6:
	add.s32 	%r12, %r8, %r2;
	setp.gt.u32 	%p14, %r12, 161;
	setp.gt.u32 	%p15, %r92, 23;
	add.s32 	%r131, %r12, -81;
	setp.lt.u32 	%p16, %r12, 81;
	selp.b32 	%r13, %r12, %r131, %p16;
	add.s32 	%r132, %r13, -72;
	setp.lt.u32 	%p17, %r132, -63;
	cvt.u16.u32 	%rs52, %r12;
	and.b16  	%rs53, %rs52, 255;
	mul.lo.s16 	%rs54, %rs53, 57;
	shr.u16 	%rs55, %rs54, 9;
	mul.lo.s16 	%rs56, %rs55, 9;
	sub.s16 	%rs57, %rs52, %rs56;
	add.s16 	%rs58, %rs57, -8;
	and.b16  	%rs59, %rs58, 255;
	setp.lt.u16 	%p18, %rs59, 249;
	mov.u32 	%r133, %ctaid.z;
	mul.lo.s32 	%r14, %r133, 50176;
	setp.gt.u32 	%p19, %r12, 80;
	selp.b32 	%r134, 25088, 0, %p19;
	cvt.u16.u32 	%rs60, %r13;
	and.b16  	%rs61, %rs60, 255;
	mul.lo.s16 	%rs62, %rs61, 57;
	shr.u16 	%rs63, %rs62, 9;
	mul.wide.u16 	%r15, %rs63, 28;
	shl.b16 	%rs2, %rs57, 2;
	cvt.u32.u16 	%r135, %rs2;
	and.b32  	%r136, %r135, 252;
	shl.b32 	%r16, %r4, 2;
	or.pred  	%p3, %p14, %p15;
	or.pred  	%p4, %p17, %p18;
	cvt.u16.u32 	%rs64, %r5;
	mul.hi.u16 	%rs65, %rs64, 3641;
	shr.u16 	%rs66, %rs65, 1;
	cvt.u32.u16 	%r137, %rs66;
	mul.wide.u32 	%rd21, %r137, 18432;
	mul.lo.s16 	%rs67, %rs66, 36;
	sub.s16 	%rs68, %rs64, %rs67;
	mul.lo.s16 	%rs69, %rs68, 43;
	shr.u16 	%rs70, %rs69, 9;
	cvt.u32.u16 	%r138, %rs70;
	mul.wide.u32 	%rd22, %r138, 48;
	cvt.u16.u32 	%rs71, %r9;
	mul.hi.u16 	%rs72, %rs71, 21846;
	mul.lo.s16 	%rs73, %rs72, 3;
	sub.s16 	%rs74, %rs71, %rs73;
	shl.b16 	%rs75, %rs74, 4;
	cvt.u64.u16 	%rd23, %rs75;
	mul.hi.u16 	%rs76, %rs64, 10923;
	shr.u16 	%rs77, %rs76, 1;
	mad.lo.s16 	%rs78, %rs77, 48, %rs75;
	cvt.u32.u16 	%r17, %rs78;
	add.s16 	%rs79, %rs64, 224;
	mul.hi.u16 	%rs80, %rs79, 3641;
	shr.u16 	%rs81, %rs80, 1;
	cvt.u32.u16 	%r139, %rs81;
	mul.wide.u32 	%rd24, %r139, 18432;
	mul.lo.s16 	%rs82, %rs81, 36;
	sub.s16 	%rs83, %rs79, %rs82;
	mul.lo.s16 	%rs84, %rs83, 43;
	shr.u16 	%rs85, %rs84, 9;
	cvt.u32.u16 	%r140, %rs85;
	mul.wide.u32 	%rd25, %r140, 48;
	add.s16 	%rs86, %rs71, 56;
	mul.hi.u16 	%rs87, %rs86, 21846;
	mul.lo.s16 	%rs88, %rs87, 3;
	sub.s16 	%rs89, %rs86, %rs88;
	shl.b16 	%rs90, %rs89, 4;
	cvt.u64.u16 	%rd26, %rs90;
	mul.hi.u16 	%rs91, %rs79, 10923;
	shr.u16 	%rs92, %rs91, 1;
	mad.lo.s16 	%rs93, %rs92, 48, %rs90;
	cvt.u32.u16 	%r18, %rs93;
	add.s16 	%rs94, %rs64, 448;
	mul.hi.u16 	%rs95, %rs94, 3641;
	shr.u16 	%rs96, %rs95, 1;
	cvt.u32.u16 	%r141, %rs96;
	mul.wide.u32 	%rd27, %r141, 18432;
	mul.lo.s16 	%rs97, %rs96, 36;
	sub.s16 	%rs98, %rs94, %rs97;
	mul.lo.s16 	%rs99, %rs98, 43;
	shr.u16 	%rs100, %rs99, 9;
	cvt.u32.u16 	%r142, %rs100;
	mul.wide.u32 	%rd28, %r142, 48;
	add.s16 	%rs101, %rs71, 112;
	mul.hi.u16 	%rs102, %rs101, 21846;
	mul.lo.s16 	%rs103, %rs102, 3;
	sub.s16 	%rs104, %rs101, %rs103;
	shl.b16 	%rs105, %rs104, 4;
	mul.hi.u16 	%rs106, %rs94, 10923;
	shr.u16 	%rs107, %rs106, 1;
	mad.lo.s16 	%rs108, %rs107, 48, %rs105;
	cvt.u32.u16 	%r19, %rs108;
	or.b64  	%rd29, %rd27, %rd28;
	cvt.u64.u16 	%rd30, %rs105;
	add.s64 	%rd31, %rd29, %rd30;
	cvt.u64.u32 	%rd32, %r11;
	add.s64 	%rd33, %rd31, %rd32;
	add.s64 	%rd34, %rd33, %rd1;
	add.s64 	%rd234, %rd34, 144;
	or.b64  	%rd35, %rd24, %rd25;
	add.s64 	%rd36, %rd35, %rd26;
	add.s64 	%rd37, %rd36, %rd32;
	add.s64 	%rd38, %rd37, %rd1;
	add.s64 	%rd233, %rd38, 144;
	or.b64  	%rd39, %rd21, %rd22;
	add.s64 	%rd40, %rd39, %rd23;
	add.s64 	%rd41, %rd40, %rd32;
	add.s64 	%rd42, %rd41, %rd1;
	add.s64 	%rd232, %rd42, 144;
	add.s32 	%r20, %r134, %r14;
	add.s32 	%r143, %r20, %r15;
	add.s32 	%r2270, %r143, %r136;
	mov.b32 	%r2272, 0;
	mov.b32 	%r2271, -127;
	mov.u32 	%r2273, %r2272;
	mov.u32 	%r2274, %r2272;
	mov.u32 	%r2275, %r2272;
	mov.u32 	%r2276, %r2272;
	mov.u32 	%r2277, %r2272;
	mov.u32 	%r2278, %r2272;
	mov.u32 	%r2279, %r2272;
	mov.u32 	%r2280, %r2272;
	mov.u32 	%r2281, %r2272;
	mov.u32 	%r2282, %r2272;
	mov.u32 	%r2283, %r2272;
	mov.u32 	%r2284, %r2272;
	mov.u32 	%r2285, %r2272;
	mov.u32 	%r2286, %r2272;
	mov.u32 	%r2287, %r2272;
	mov.u32 	%r2288, %r2272;
	mov.u32 	%r2289, %r2272;
	mov.u32 	%r2290, %r2272;
	mov.u32 	%r2291, %r2272;
	mov.u32 	%r2292, %r2272;
	mov.u32 	%r2293, %r2272;
	mov.u32 	%r2294, %r2272;
	mov.u32 	%r2295, %r2272;
	mov.u32 	%r2296, %r2272;
	mov.u32 	%r2297, %r2272;
	mov.u32 	%r2298, %r2272;
	mov.u32 	%r2299, %r2272;
$L__BB18_7:
	bar.sync 	0;
	@%p3 bra 	$L__BB18_11;
	mov.b32 	%r2300, 0;
	@%p4 bra 	$L__BB18_10;
	ld.param.u64 	%rd228, [fused_nn_conv2d_cast_fixed_point_multiply_add_cast_fixed_point_multiply_2_kernel0_param_1];
	add.s32 	%r145, %r2270, -32;
	cvt.u64.u32 	%rd43, %r145;
	cvta.to.global.u64 	%rd44, %rd228;
	add.s64 	%rd45, %rd44, %rd43;
	ld.global.nc.u32 	%r2300, [%rd45];
$L__BB18_10:
	mul.lo.s32 	%r146, %r3, 28;
	mad.lo.s32 	%r147, %r1, 448, %r146;
	add.s32 	%r148, %r147, %r16;
	mov.u32 	%r149, _ZZ81fused_nn_conv2d_cast_fixed_point_multiply_add_cast_fixed_point_multiply_2_kernel0E15pad_data_shared;
	add.s32 	%r150, %r149, %r148;
	st.shared.u32 	[%r150], %r2300;
$L__BB18_11:
	and.b32  	%r151, %r2271, 1;
	mul.lo.s32 	%r152, %r151, 2304;
	or.b32  	%r54, %r152, %r10;
	mov.u32 	%r153, %tid.x;
	mad.lo.s32 	%r154, %r1, 112, %r153;
	mad.lo.s32 	%r155, %r3, 7, %r154;
	setp.gt.u32 	%p20, %r155, 575;
	setp.gt.u32 	%p21, %r92, 82;
	or.pred  	%p22, %p20, %p21;
	@%p22 bra 	$L__BB18_13;
	ld.global.nc.u32 	%r156, [%rd232];
	add.s32 	%r157, %r54, %r17;
	mov.u32 	%r158, _ZZ81fused_nn_conv2d_cast_fixed_point_multiply_add_cast_fixed_point_multiply_2_kernel0E18placeholder_shared;
	add.s32 	%r159, %r158, %r157;
	st.shared.u32 	[%r159], %r156;
$L__BB18_13:
	@%p10 bra 	$L__BB18_15;
	ld.global.nc.u32 	%r160, [%rd233];
	add.s32 	%r161, %r54, %r18;
	mov.u32 	%r162, _ZZ81fused_nn_conv2d_cast_fixed_point_multiply_add_cast_fixed_point_multiply_2_kernel0E18placeholder_shared;
	add.s32 	%r163, %r162, %r161;
	st.shared.u32 	[%r163], %r160;
$L__BB18_15:
	@%p13 bra 	$L__BB18_17;
	ld.global.nc.u32 	%r164, [%rd234];
	add.s32 	%r165, %r54, %r19;
	mov.u32 	%r166, _ZZ81fused_nn_conv2d_cast_fixed_point_multiply_add_cast_fixed_point_multiply_2_kernel0E18placeholder_shared;
	add.s32 	%r167, %r166, %r165;
	st.shared.u32 	[%r167], %r164;
$L__BB18_17:
	bar.sync 	0;
	and.b32  	%r1176, %r2271, 1;
	setp.eq.b32 	%p25, %r1176, 1;
	selp.b32 	%r1177, 0, 2304, %p25;
	mul.lo.s32 	%r55, %r3, 144;
	add.s32 	%r1178, %r1177, %r55;
	mov.u32 	%r1179, %tid.x;
	shl.b32 	%r1180, %r1179, 2;
	mad.lo.s32 	%r1181, %r1, 324, %r1180;
	mov.u32 	%r1182, _ZZ81fused_nn_conv2d_cast_fixed_point_multiply_add_cast_fixed_point_multiply_2_kernel0E15pad_data_shared;
	add.s32 	%r1183, %r1181, %r1182;
	add.s32 	%r56, %r1183, 8;
	ld.shared.u32 	%r169, [%r1183];
	mov.u32 	%r1184, _ZZ81fused_nn_conv2d_cast_fixed_point_multiply_add_cast_fixed_point_multiply_2_kernel0E18placeholder_shared;
	add.s32 	%r1185, %r1184, %r1178;
	ld.shared.u32 	%r170, [%r1185];
	// begin inline asm
	dp4a.s32.s32 %r168, %r169, %r170, %r2299;
	// end inline asm
	ld.shared.u32 	%r173, [%r1183];
	ld.shared.u32 	%r174, [%r1185+4];
	// begin inline asm
	dp4a.s32.s32 %r172, %r173, %r174, %r2298;
	// end inline asm
	ld.shared.u32 	%r177, [%r1183];
	ld.shared.u32 	%r178, [%r1185+8];
	// begin inline asm
	dp4a.s32.s32 %r176, %r177, %r178, %r2297;
	// end inline asm
	ld.shared.u32 	%r181, [%r1183];
	ld.shared.u32 	%r182, [%r1185+12];
	// begin inline asm
	dp4a.s32.s32 %r180, %r181, %r182, %r2296;
	// end inline asm
	ld.shared.u32 	%r185, [%r1183+36];
	ld.shared.u32 	%r186, [%r1185];
	// begin inline asm
	dp4a.s32.s32 %r184, %r185, %r186, %r2295;
	// end inline asm
	ld.shared.u32 	%r189, [%r1183+36];
	ld.shared.u32 	%r190, [%r1185+4];
	// begin inline asm
	dp4a.s32.s32 %r188, %r189, %r190, %r2294;
	// end inline asm
	ld.shared.u32 	%r193, [%r1183+36];
	ld.shared.u32 	%r194, [%r1185+8];
	// begin inline asm
	dp4a.s32.s32 %r192, %r193, %r194, %r2293;
	// end inline asm
	ld.shared.u32 	%r197, [%r1183+36];
	ld.shared.u32 	%r198, [%r1185+12];
	// begin inline asm
	dp4a.s32.s32 %r196, %r197, %r198, %r2292;
	// end inline asm
	ld.shared.u32 	%r201, [%r1183+72];
	ld.shared.u32 	%r202, [%r1185];
	// begin inline asm
	dp4a.s32.s32 %r200, %r201, %r202, %r2291;
	// end inline asm
	ld.shared.u32 	%r205, [%r1183+72];
	ld.shared.u32 	%r206, [%r1185+4];
	// begin inline asm
	dp4a.s32.s32 %r204, %r205, %r206, %r2290;
	// end inline asm
	ld.shared.u32 	%r209, [%r1183+72];
	ld.shared.u32 	%r210, [%r1185+8];
	// begin inline asm
	dp4a.s32.s32 %r208, %r209, %r210, %r2289;
	// end inline asm
	ld.shared.u32 	%r213, [%r1183+72];
	ld.shared.u32 	%r214, [%r1185+12];
	// begin inline asm
	dp4a.s32.s32 %r212, %r213, %r214, %r2288;
	// end inline asm
	ld.shared.u32 	%r217, [%r1183+108];
	ld.shared.u32 	%r218, [%r1185];
	// begin inline asm
	dp4a.s32.s32 %r216, %r217, %r218, %r2287;
	// end inline asm
	ld.shared.u32 	%r221, [%r1183+108];
	ld.shared.u32 	%r222, [%r1185+4];
	// begin inline asm
	dp4a.s32.s32 %r220, %r221, %r222, %r2286;
	// end inline asm
	ld.shared.u32 	%r225, [%r1183+108];
	ld.shared.u32 	%r226, [%r1185+8];
	// begin inline asm
	dp4a.s32.s32 %r224, %r225, %r226, %r2285;
	// end inline asm
	ld.shared.u32 	%r229, [%r1183+108];
	ld.shared.u32 	%r230, [%r1185+12];
	// begin inline asm
	dp4a.s32.s32 %r228, %r229, %r230, %r2284;
	// end inline asm
	ld.shared.u32 	%r233, [%r1183+144];
	ld.shared.u32 	%r234, [%r1185];
	// begin inline asm
	dp4a.s32.s32 %r232, %r233, %r234, %r2283;
	// end inline asm
	ld.shared.u32 	%r237, [%r1183+144];
	ld.shared.u32 	%r238, [%r1185+4];
	// begin inline asm
	dp4a.s32.s32 %r236, %r237, %r238, %r2282;
	// end inline asm
	ld.shared.u32 	%r241, [%r1183+144];
	ld.shared.u32 	%r242, [%r1185+8];
	// begin inline asm
	dp4a.s32.s32 %r240, %r241, %r242, %r2281;
	// end inline asm
	ld.shared.u32 	%r245, [%r1183+144];
	ld.shared.u32 	%r246, [%r1185+12];
	// begin inline asm
	dp4a.s32.s32 %r244, %r245, %r246, %r2280;
	// end inline asm
	ld.shared.u32 	%r249, [%r1183+180];
	ld.shared.u32 	%r250, [%r1185];
	// begin inline asm
	dp4a.s32.s32 %r248, %r249, %r250, %r2279;
	// end inline asm
	ld.shared.u32 	%r253, [%r1183+180];
	ld.shared.u32 	%r254, [%r1185+4];
	// begin inline asm
	dp4a.s32.s32 %r252, %r253, %r254, %r2278;
	// end inline asm
	ld.shared.u32 	%r257, [%r1183+180];
	ld.shared.u32 	%r258, [%r1185+8];
	// begin inline asm
	dp4a.s32.s32 %r256, %r257, %r258, %r2277;
	// end inline asm
	ld.shared.u32 	%r261, [%r1183+180];
	ld.shared.u32 	%r262, [%r1185+12];
	// begin inline asm
	dp4a.s32.s32 %r260, %r261, %r262, %r2276;
	// end inline asm
	ld.shared.u32 	%r265, [%r1183+216];
	ld.shared.u32 	%r266, [%r1185];
	// begin inline asm
	dp4a.s32.s32 %r264, %r265, %r266, %r2275;
	// end inline asm
	ld.shared.u32 	%r269, [%r1183+216];
	ld.shared.u32 	%r270, [%r1185+4];
	// begin inline asm
	dp4a.s32.s32 %r268, %r269, %r270, %r2274;
	// end inline asm
	ld.shared.u32 	%r273, [%r1183+216];
	ld.shared.u32 	%r274, [%r1185+8];
	// begin inline asm
	dp4a.s32.s32 %r272, %r273, %r274, %r2273;
	// end inline asm
	ld.shared.u32 	%r277, [%r1183+216];
	ld.shared.u32 	%r278, [%r1185+12];
	// begin inline asm
	dp4a.s32.s32 %r276, %r277, %r278, %r2272;
	// end inline asm
	ld.shared.u32 	%r281, [%r1183+36];
	ld.shared.u32 	%r282, [%r1185+48];
	// begin inline asm
	dp4a.s32.s32 %r280, %r281, %r282, %r168;
	// end inline asm
	ld.shared.u32 	%r285, [%r1183+36];
	ld.shared.u32 	%r286, [%r1185+52];
	// begin inline asm
	dp4a.s32.s32 %r284, %r285, %r286, %r172;
	// end inline asm
	ld.shared.u32 	%r289, [%r1183+36];
	ld.shared.u32 	%r290, [%r1185+56];
	// begin inline asm
	dp4a.s32.s32 %r288, %r289, %r290, %r176;
	// end inline asm
	ld.shared.u32 	%r293, [%r1183+36];
	ld.shared.u32 	%r294, [%r1185+60];
	// begin inline asm
	dp4a.s32.s32 %r292, %r293, %r294, %r180;
	// end inline asm
	ld.shared.u32 	%r297, [%r1183+72];
	ld.shared.u32 	%r298, [%r1185+48];
	// begin inline asm
	dp4a.s32.s32 %r296, %r297, %r298, %r184;
	// end inline asm
	ld.shared.u32 	%r301, [%r1183+72];
	ld.shared.u32 	%r302, [%r1185+52];
	// begin inline asm
	dp4a.s32.s32 %r300, %r301, %r302, %r188;
	// end inline asm
	ld.shared.u32 	%r305, [%r1183+72];
	ld.shared.u32 	%r306, [%r1185+56];
	// begin inline asm
	dp4a.s32.s32 %r304, %r305, %r306, %r192;
	// end inline asm
	ld.shared.u32 	%r309, [%r1183+72];
	ld.shared.u32 	%r310, [%r1185+60];
	// begin inline asm
	dp4a.s32.s32 %r308, %r309, %r310, %r196;
	// end inline asm
	ld.shared.u32 	%r313, [%r1183+108];
	ld.shared.u32 	%r314, [%r1185+48];
	// begin inline asm
	dp4a.s32.s32 %r312, %r313, %r314, %r200;
	// end inline asm
	ld.shared.u32 	%r317, [%r1183+108];
	ld.shared.u32 	%r318, [%r1185+52];
	// begin inline asm
	dp4a.s32.s32 %r316, %r317, %r318, %r204;
	// end inline asm
	ld.shared.u32 	%r321, [%r1183+108];
	ld.shared.u32 	%r322, [%r1185+56];
	// begin inline asm
	dp4a.s32.s32 %r320, %r321, %r322, %r208;
	// end inline asm
	ld.shared.u32 	%r325, [%r1183+108];
	ld.shared.u32 	%r326, [%r1185+60];
	// begin inline asm
	dp4a.s32.s32 %r324, %r325, %r326, %r212;
	// end inline asm
	ld.shared.u32 	%r329, [%r1183+144];
	ld.shared.u32 	%r330, [%r1185+48];
	// begin inline asm
	dp4a.s32.s32 %r328, %r329, %r330, %r216;
	// end inline asm
	ld.shared.u32 	%r333, [%r1183+144];
	ld.shared.u32 	%r334, [%r1185+52];
	// begin inline asm
	dp4a.s32.s32 %r332, %r333, %r334, %r220;
	// end inline asm
	ld.shared.u32 	%r337, [%r1183+144];
	ld.shared.u32 	%r338, [%r1185+56];
	// begin inline asm
	dp4a.s32.s32 %r336, %r337, %r338, %r224;
	// end inline asm
	ld.shared.u32 	%r341, [%r1183+144];
	ld.shared.u32 	%r342, [%r1185+60];
	// begin inline asm
	dp4a.s32.s32 %r340, %r341, %r342, %r228;
	// end inline asm
	ld.shared.u32 	%r345, [%r1183+180];
	ld.shared.u32 	%r346, [%r1185+48];
	// begin inline asm
	dp4a.s32.s32 %r344, %r345, %r346, %r232;
	// end inline asm
	ld.shared.u32 	%r349, [%r1183+180];
	ld.shared.u32 	%r350, [%r1185+52];
	// begin inline asm
	dp4a.s32.s32 %r348, %r349, %r350, %r236;
	// end inline asm
	ld.shared.u32 	%r353, [%r1183+180];
	ld.shared.u32 	%r354, [%r1185+56];
	// begin inline asm
	dp4a.s32.s32 %r352, %r353, %r354, %r240;
	// end inline asm
	ld.shared.u32 	%r357, [%r1183+180];
	ld.shared.u32 	%r358, [%r1185+60];
	// begin inline asm
	dp4a.s32.s32 %r356, %r357, %r358, %r244;
	// end inline asm
	ld.shared.u32 	%r361, [%r1183+216];
	ld.shared.u32 	%r362, [%r1185+48];
	// begin inline asm
	dp4a.s32.s32 %r360, %r361, %r362, %r248;
	// end inline asm
	ld.shared.u32 	%r365, [%r1183+216];
	ld.shared.u32 	%r366, [%r1185+52];
	// begin inline asm
	dp4a.s32.s32 %r364, %r365, %r366, %r252;
	// end inline asm
	ld.shared.u32 	%r369, [%r1183+216];
	ld.shared.u32 	%r370, [%r1185+56];
	// begin inline asm
	dp4a.s32.s32 %r368, %r369, %r370, %r256;
	// end inline asm
	ld.shared.u32 	%r373, [%r1183+216];
	ld.shared.u32 	%r374, [%r1185+60];
	// begin inline asm
	dp4a.s32.s32 %r372, %r373, %r374, %r260;
	// end inline asm
	ld.shared.u32 	%r377, [%r1183+252];
	ld.shared.u32 	%r378, [%r1185+48];
	// begin inline asm
	dp4a.s32.s32 %r376, %r377, %r378, %r264;
	// end inline asm
	ld.shared.u32 	%r381, [%r1183+252];
	ld.shared.u32 	%r382, [%r1185+52];
	// begin inline asm
	dp4a.s32.s32 %r380, %r381, %r382, %r268;
	// end inline asm
	ld.shared.u32 	%r385, [%r1183+252];
	ld.shared.u32 	%r386, [%r1185+56];
	// begin inline asm
	dp4a.s32.s32 %r384, %r385, %r386, %r272;
	// end inline asm
	ld.shared.u32 	%r389, [%r1183+252];
	ld.shared.u32 	%r390, [%r1185+60];
	// begin inline asm
	dp4a.s32.s32 %r388, %r389, %r390, %r276;
	// end inline asm
	ld.shared.u32 	%r393, [%r1183+72];
	ld.shared.u32 	%r394, [%r1185+96];
	// begin inline asm
	dp4a.s32.s32 %r392, %r393, %r394, %r280;
	// end inline asm
	ld.shared.u32 	%r397, [%r1183+72];
	ld.shared.u32 	%r398, [%r1185+100];
	// begin inline asm
	dp4a.s32.s32 %r396, %r397, %r398, %r284;
	// end inline asm
	ld.shared.u32 	%r401, [%r1183+72];
	ld.shared.u32 	%r402, [%r1185+104];
	// begin inline asm
	dp4a.s32.s32 %r400, %r401, %r402, %r288;
	// end inline asm
	ld.shared.u32 	%r405, [%r1183+72];
	ld.shared.u32 	%r406, [%r1185+108];
	// begin inline asm
	dp4a.s32.s32 %r404, %r405, %r406, %r292;
	// end inline asm
	ld.shared.u32 	%r409, [%r1183+108];
	ld.shared.u32 	%r410, [%r1185+96];
	// begin inline asm
	dp4a.s32.s32 %r408, %r409, %r410, %r296;
	// end inline asm
	ld.shared.u32 	%r413, [%r1183+108];
	ld.shared.u32 	%r414, [%r1185+100];
	// begin inline asm
	dp4a.s32.s32 %r412, %r413, %r414, %r300;
	// end inline asm
	ld.shared.u32 	%r417, [%r1183+108];
	ld.shared.u32 	%r418, [%r1185+104];
	// begin inline asm
	dp4a.s32.s32 %r416, %r417, %r418, %r304;
	// end inline asm
	ld.shared.u32 	%r421, [%r1183+108];
	ld.shared.u32 	%r422, [%r1185+108];
	// begin inline asm
	dp4a.s32.s32 %r420, %r421, %r422, %r308;
	// end inline asm
	ld.shared.u32 	%r425, [%r1183+144];
	ld.shared.u32 	%r426, [%r1185+96];
	// begin inline asm
	dp4a.s32.s32 %r424, %r425, %r426, %r312;
	// end inline asm
	ld.shared.u32 	%r429, [%r1183+144];
	ld.shared.u32 	%r430, [%r1185+100];
	// begin inline asm
	dp4a.s32.s32 %r428, %r429, %r430, %r316;
	// end inline asm
	ld.shared.u32 	%r433, [%r1183+144];
	ld.shared.u32 	%r434, [%r1185+104];
	// begin inline asm
	dp4a.s32.s32 %r432, %r433, %r434, %r320;
	// end inline asm
	ld.shared.u32 	%r437, [%r1183+144];
	ld.shared.u32 	%r438, [%r1185+108];
	// begin inline asm
	dp4a.s32.s32 %r436, %r437, %r438, %r324;
	// end inline asm
	ld.shared.u32 	%r441, [%r1183+180];
	ld.shared.u32 	%r442, [%r1185+96];
	// begin inline asm
	dp4a.s32.s32 %r440, %r441, %r442, %r328;
	// end inline asm
	ld.shared.u32 	%r445, [%r1183+180];
	ld.shared.u32 	%r446, [%r1185+100];
	// begin inline asm
	dp4a.s32.s32 %r444, %r445, %r446, %r332;
	// end inline asm
	ld.shared.u32 	%r449, [%r1183+180];
	ld.shared.u32 	%r450, [%r1185+104];
	// begin inline asm
	dp4a.s32.s32 %r448, %r449, %r450, %r336;
	// end inline asm
	ld.shared.u32 	%r453, [%r1183+180];
	ld.shared.u32 	%r454, [%r1185+108];
	// begin inline asm
	dp4a.s32.s32 %r452, %r453, %r454, %r340;
	// end inline asm
	ld.shared.u32 	%r457, [%r1183+216];
	ld.shared.u32 	%r458, [%r1185+96];
	// begin inline asm
	dp4a.s32.s32 %r456, %r457, %r458, %r344;
	// end inline asm
	ld.shared.u32 	%r461, [%r1183+216];
	ld.shared.u32 	%r462, [%r1185+100];
	// begin inline asm
	dp4a.s32.s32 %r460, %r461, %r462, %r348;
	// end inline asm
	ld.shared.u32 	%r465, [%r1183+216];
	ld.shared.u32 	%r466, [%r1185+104];
	// begin inline asm
	dp4a.s32.s32 %r464, %r465, %r466, %r352;
	// end inline asm
	ld.shared.u32 	%r469, [%r1183+216];
	ld.shared.u32 	%r470, [%r1185+108];
	// begin inline asm
	dp4a.s32.s32 %r468, %r469, %r470, %r356;
	// end inline asm
	ld.shared.u32 	%r473, [%r1183+252];
	ld.shared.u32 	%r474, [%r1185+96];
	// begin inline asm
	dp4a.s32.s32 %r472, %r473, %r474, %r360;
	// end inline asm
	ld.shared.u32 	%r477, [%r1183+252];
	ld.shared.u32 	%r478, [%r1185+100];
	// begin inline asm
	dp4a.s32.s32 %r476, %r477, %r478, %r364;
	// end inline asm
	ld.shared.u32 	%r481, [%r1183+252];
	ld.shared.u32 	%r482, [%r1185+104];
	// begin inline asm
	dp4a.s32.s32 %r480, %r481, %r482, %r368;
	// end inline asm
	ld.shared.u32 	%r485, [%r1183+252];
	ld.shared.u32 	%r486, [%r1185+108];
	// begin inline asm
	dp4a.s32.s32 %r484, %r485, %r486, %r372;
	// end inline asm
	ld.shared.u32 	%r489, [%r1183+288];
	ld.shared.u32 	%r490, [%r1185+96];
	// begin inline asm
	dp4a.s32.s32 %r488, %r489, %r490, %r376;
	// end inline asm
	ld.shared.u32 	%r493, [%r1183+288];
	ld.shared.u32 	%r494, [%r1185+100];
	// begin inline asm
	dp4a.s32.s32 %r492, %r493, %r494, %r380;
	// end inline asm
	ld.shared.u32 	%r497, [%r1183+288];
	ld.shared.u32 	%r498, [%r1185+104];
	// begin inline asm
	dp4a.s32.s32 %r496, %r497, %r498, %r384;
	// end inline asm
	ld.shared.u32 	%r501, [%r1183+288];
	ld.shared.u32 	%r502, [%r1185+108];
	// begin inline asm
	dp4a.s32.s32 %r500, %r501, %r502, %r388;
	// end inline asm
	ld.shared.u32 	%r505, [%r1183+4];
	ld.shared.u32 	%r506, [%r1185+16];
	// begin inline asm
	dp4a.s32.s32 %r504, %r505, %r506, %r392;
	// end inline asm
	ld.shared.u32 	%r509, [%r1183+4];
	ld.shared.u32 	%r510, [%r1185+20];
	// begin inline asm
	dp4a.s32.s32 %r508, %r509, %r510, %r396;
	// end inline asm
	ld.shared.u32 	%r513, [%r1183+4];
	ld.shared.u32 	%r514, [%r1185+24];
	// begin inline asm
	dp4a.s32.s32 %r512, %r513, %r514, %r400;
	// end inline asm
	ld.shared.u32 	%r517, [%r1183+4];
	ld.shared.u32 	%r518, [%r1185+28];
	// begin inline asm
	dp4a.s32.s32 %r516, %r517, %r518, %r404;
	// end inline asm
	ld.shared.u32 	%r521, [%r1183+40];
	ld.shared.u32 	%r522, [%r1185+16];
	// begin inline asm
	dp4a.s32.s32 %r520, %r521, %r522, %r408;
	// end inline asm
	ld.shared.u32 	%r525, [%r1183+40];
	ld.shared.u32 	%r526, [%r1185+20];
	// begin inline asm
	dp4a.s32.s32 %r524, %r525, %r526, %r412;
	// end inline asm
	ld.shared.u32 	%r529, [%r1183+40];
	ld.shared.u32 	%r530, [%r1185+24];
	// begin inline asm
	dp4a.s32.s32 %r528, %r529, %r530, %r416;
	// end inline asm
	ld.shared.u32 	%r533, [%r1183+40];
	ld.shared.u32 	%r534, [%r1185+28];
	// begin inline asm
	dp4a.s32.s32 %r532, %r533, %r534, %r420;
	// end inline asm
	ld.shared.u32 	%r537, [%r1183+76];
	ld.shared.u32 	%r538, [%r1185+16];
	// begin inline asm
	dp4a.s32.s32 %r536, %r537, %r538, %r424;
	// end inline asm
	ld.shared.u32 	%r541, [%r1183+76];
	ld.shared.u32 	%r542, [%r1185+20];
	// begin inline asm
	dp4a.s32.s32 %r540, %r541, %r542, %r428;
	// end inline asm
	ld.shared.u32 	%r545, [%r1183+76];
	ld.shared.u32 	%r546, [%r1185+24];
	// begin inline asm
	dp4a.s32.s32 %r544, %r545, %r546, %r432;
	// end inline asm
	ld.shared.u32 	%r549, [%r1183+76];
	ld.shared.u32 	%r550, [%r1185+28];
	// begin inline asm
	dp4a.s32.s32 %r548, %r549, %r550, %r436;
	// end inline asm
	ld.shared.u32 	%r553, [%r1183+112];
	ld.shared.u32 	%r554, [%r1185+16];
	// begin inline asm
	dp4a.s32.s32 %r552, %r553, %r554, %r440;
	// end inline asm
	ld.shared.u32 	%r557, [%r1183+112];
	ld.shared.u32 	%r558, [%r1185+20];
	// begin inline asm
	dp4a.s32.s32 %r556, %r557, %r558, %r444;
	// end inline asm
	ld.shared.u32 	%r561, [%r1183+112];
	ld.shared.u32 	%r562, [%r1185+24];
	// begin inline asm
	dp4a.s32.s32 %r560, %r561, %r562, %r448;
	// end inline asm
	ld.shared.u32 	%r565, [%r1183+112];
	ld.shared.u32 	%r566, [%r1185+28];
	// begin inline asm
	dp4a.s32.s32 %r564, %r565, %r566, %r452;
	// end inline asm
	ld.shared.u32 	%r569, [%r1183+148];
	ld.shared.u32 	%r570, [%r1185+16];
	// begin inline asm
	dp4a.s32.s32 %r568, %r569, %r570, %r456;
	// end inline asm
	ld.shared.u32 	%r573, [%r1183+148];
	ld.shared.u32 	%r574, [%r1185+20];
	// begin inline asm
	dp4a.s32.s32 %r572, %r573, %r574, %r460;
	// end inline asm
	ld.shared.u32 	%r577, [%r1183+148];
	ld.shared.u32 	%r578, [%r1185+24];
	// begin inline asm
	dp4a.s32.s32 %r576, %r577, %r578, %r464;
	// end inline asm
	ld.shared.u32 	%r581, [%r1183+148];
	ld.shared.u32 	%r582, [%r1185+28];
	// begin inline asm
	dp4a.s32.s32 %r580, %r581, %r582, %r468;
	// end inline asm
	ld.shared.u32 	%r585, [%r1183+184];
	ld.shared.u32 	%r586, [%r1185+16];
	// begin inline asm
	dp4a.s32.s32 %r584, %r585, %r586, %r472;
	// end inline asm
	ld.shared.u32 	%r589, [%r1183+184];
	ld.shared.u32 	%r590, [%r1185+20];
	// begin inline asm
	dp4a.s32.s32 %r588, %r589, %r590, %r476;
	// end inline asm
	ld.shared.u32 	%r593, [%r1183+184];
	ld.shared.u32 	%r594, [%r1185+24];
	// begin inline asm
	dp4a.s32.s32 %r592, %r593, %r594, %r480;
	// end inline asm
	ld.shared.u32 	%r597, [%r1183+184];
	ld.shared.u32 	%r598, [%r1185+28];
	// begin inline asm
	dp4a.s32.s32 %r596, %r597, %r598, %r484;
	// end inline asm
	ld.shared.u32 	%r601, [%r1183+220];
	ld.shared.u32 	%r602, [%r1185+16];
	// begin inline asm
	dp4a.s32.s32 %r600, %r601, %r602, %r488;
	// end inline asm
	ld.shared.u32 	%r605, [%r1183+220];
	ld.shared.u32 	%r606, [%r1185+20];
	// begin inline asm
	dp4a.s32.s32 %r604, %r605, %r606, %r492;
	// end inline asm
	ld.shared.u32 	%r609, [%r1183+220];
	ld.shared.u32 	%r610, [%r1185+24];
	// begin inline asm
	dp4a.s32.s32 %r608, %r609, %r610, %r496;
	// end inline asm
	ld.shared.u32 	%r613, [%r1183+220];
	ld.shared.u32 	%r614, [%r1185+28];
	// begin inline asm
	dp4a.s32.s32 %r612, %r613, %r614, %r500;
	// end inline asm
	ld.shared.u32 	%r617, [%r1183+40];
	ld.shared.u32 	%r618, [%r1185+64];
	// begin inline asm
	dp4a.s32.s32 %r616, %r617, %r618, %r504;
	// end inline asm
	ld.shared.u32 	%r621, [%r1183+40];
	ld.shared.u32 	%r622, [%r1185+68];
	// begin inline asm
	dp4a.s32.s32 %r620, %r621, %r622, %r508;
	// end inline asm
	ld.shared.u32 	%r625, [%r1183+40];
	ld.shared.u32 	%r626, [%r1185+72];
	// begin inline asm
	dp4a.s32.s32 %r624, %r625, %r626, %r512;
	// end inline asm
	ld.shared.u32 	%r629, [%r1183+40];
	ld.shared.u32 	%r630, [%r1185+76];
	// begin inline asm
	dp4a.s32.s32 %r628, %r629, %r630, %r516;
	// end inline asm
	ld.shared.u32 	%r633, [%r1183+76];
	ld.shared.u32 	%r634, [%r1185+64];
	// begin inline asm
	dp4a.s32.s32 %r632, %r633, %r634, %r520;
	// end inline asm
	ld.shared.u32 	%r637, [%r1183+76];
	ld.shared.u32 	%r638, [%r1185+68];
	// begin inline asm
	dp4a.s32.s32 %r636, %r637, %r638, %r524;
	// end inline asm
	ld.shared.u32 	%r641, [%r1183+76];
	ld.shared.u32 	%r642, [%r1185+72];
	// begin inline asm
	dp4a.s32.s32 %r640, %r641, %r642, %r528;
	// end inline asm
	ld.shared.u32 	%r645, [%r1183+76];
	ld.shared.u32 	%r646, [%r1185+76];
	// begin inline asm
	dp4a.s32.s32 %r644, %r645, %r646, %r532;
	// end inline asm
	ld.shared.u32 	%r649, [%r1183+112];
	ld.shared.u32 	%r650, [%r1185+64];
	// begin inline asm
	dp4a.s32.s32 %r648, %r649, %r650, %r536;
	// end inline asm
	ld.shared.u32 	%r653, [%r1183+112];
	ld.shared.u32 	%r654, [%r1185+68];
	// begin inline asm
	dp4a.s32.s32 %r652, %r653, %r654, %r540;
	// end inline asm
	ld.shared.u32 	%r657, [%r1183+112];
	ld.shared.u32 	%r658, [%r1185+72];
	// begin inline asm
	dp4a.s32.s32 %r656, %r657, %r658, %r544;
	// end inline asm
	ld.shared.u32 	%r661, [%r1183+112];
	ld.shared.u32 	%r662, [%r1185+76];
	// begin inline asm
	dp4a.s32.s32 %r660, %r661, %r662, %r548;
	// end inline asm
	ld.shared.u32 	%r665, [%r1183+148];
	ld.shared.u32 	%r666, [%r1185+64];
	// begin inline asm
	dp4a.s32.s32 %r664, %r665, %r666, %r552;
	// end inline asm
	ld.shared.u32 	%r669, [%r1183+148];
	ld.shared.u32 	%r670, [%r1185+68];
	// begin inline asm
	dp4a.s32.s32 %r668, %r669, %r670, %r556;
	// end inline asm
	ld.shared.u32 	%r673, [%r1183+148];
	ld.shared.u32 	%r674, [%r1185+72];
	// begin inline asm
	dp4a.s32.s32 %r672, %r673, %r674, %r560;
	// end inline asm
	ld.shared.u32 	%r677, [%r1183+148];
	ld.shared.u32 	%r678, [%r1185+76];
	// begin inline asm
	dp4a.s32.s32 %r676, %r677, %r678, %r564;
	// end inline asm
	ld.shared.u32 	%r681, [%r1183+184];
	ld.shared.u32 	%r682, [%r1185+64];
	// begin inline asm
	dp4a.s32.s32 %r680, %r681, %r682, %r568;
	// end inline asm
	ld.shared.u32 	%r685, [%r1183+184];
	ld.shared.u32 	%r686, [%r1185+68];
	// begin inline asm
	dp4a.s32.s32 %r684, %r685, %r686, %r572;
	// end inline asm
	ld.shared.u32 	%r689, [%r1183+184];
	ld.shared.u32 	%r690, [%r1185+72];
	// begin inline asm
	dp4a.s32.s32 %r688, %r689, %r690, %r576;
	// end inline asm
	ld.shared.u32 	%r693, [%r1183+184];
	ld.shared.u32 	%r694, [%r1185+76];
	// begin inline asm
	dp4a.s32.s32 %r692, %r693, %r694, %r580;
	// end inline asm
	ld.shared.u32 	%r697, [%r1183+220];
	ld.shared.u32 	%r698, [%r1185+64];
	// begin inline asm
	dp4a.s32.s32 %r696, %r697, %r698, %r584;
	// end inline asm
	ld.shared.u32 	%r701, [%r1183+220];
	ld.shared.u32 	%r702, [%r1185+68];
	// begin inline asm
	dp4a.s32.s32 %r700, %r701, %r702, %r588;
	// end inline asm
	ld.shared.u32 	%r705, [%r1183+220];
	ld.shared.u32 	%r706, [%r1185+72];
	// begin inline asm
	dp4a.s32.s32 %r704, %r705, %r706, %r592;
	// end inline asm
	ld.shared.u32 	%r709, [%r1183+220];
	ld.shared.u32 	%r710, [%r1185+76];
	// begin inline asm
	dp4a.s32.s32 %r708, %r709, %r710, %r596;
	// end inline asm
	ld.shared.u32 	%r713, [%r1183+256];
	ld.shared.u32 	%r714, [%r1185+64];
	// begin inline asm
	dp4a.s32.s32 %r712, %r713, %r714, %r600;
	// end inline asm
	ld.shared.u32 	%r717, [%r1183+256];
	ld.shared.u32 	%r718, [%r1185+68];
	// begin inline asm
	dp4a.s32.s32 %r716, %r717, %r718, %r604;
	// end inline asm
	ld.shared.u32 	%r721, [%r1183+256];
	ld.shared.u32 	%r722, [%r1185+72];
	// begin inline asm
	dp4a.s32.s32 %r720, %r721, %r722, %r608;
	// end inline asm
	ld.shared.u32 	%r725, [%r1183+256];
	ld.shared.u32 	%r726, [%r1185+76];
	// begin inline asm
	dp4a.s32.s32 %r724, %r725, %r726, %r612;
	// end inline asm
	ld.shared.u32 	%r729, [%r1183+76];
	ld.shared.u32 	%r730, [%r1185+112];
	// begin inline asm
	dp4a.s32.s32 %r728, %r729, %r730, %r616;
	// end inline asm
	ld.shared.u32 	%r733, [%r1183+76];
	ld.shared.u32 	%r734, [%r1185+116];
	// begin inline asm
	dp4a.s32.s32 %r732, %r733, %r734, %r620;
	// end inline asm
	ld.shared.u32 	%r737, [%r1183+76];
	ld.shared.u32 	%r738, [%r1185+120];
	// begin inline asm
	dp4a.s32.s32 %r736, %r737, %r738, %r624;
	// end inline asm
	ld.shared.u32 	%r741, [%r1183+76];
	ld.shared.u32 	%r742, [%r1185+124];
	// begin inline asm
	dp4a.s32.s32 %r740, %r741, %r742, %r628;
	// end inline asm
	ld.shared.u32 	%r745, [%r1183+112];
	ld.shared.u32 	%r746, [%r1185+112];
	// begin inline asm
	dp4a.s32.s32 %r744, %r745, %r746, %r632;
	// end inline asm
	ld.shared.u32 	%r749, [%r1183+112];
	ld.shared.u32 	%r750, [%r1185+116];
	// begin inline asm
	dp4a.s32.s32 %r748, %r749, %r750, %r636;
	// end inline asm
	ld.shared.u32 	%r753, [%r1183+112];
	ld.shared.u32 	%r754, [%r1185+120];
	// begin inline asm
	dp4a.s32.s32 %r752, %r753, %r754, %r640;
	// end inline asm
	ld.shared.u32 	%r757, [%r1183+112];
	ld.shared.u32 	%r758, [%r1185+124];
	// begin inline asm
	dp4a.s32.s32 %r756, %r757, %r758, %r644;
	// end inline asm
	ld.shared.u32 	%r761, [%r1183+148];
	ld.shared.u32 	%r762, [%r1185+112];
	// begin inline asm
	dp4a.s32.s32 %r760, %r761, %r762, %r648;
	// end inline asm
	ld.shared.u32 	%r765, [%r1183+148];
	ld.shared.u32 	%r766, [%r1185+116];
	// begin inline asm
	dp4a.s32.s32 %r764, %r765, %r766, %r652;
	// end inline asm
	ld.shared.u32 	%r769, [%r1183+148];
	ld.shared.u32 	%r770, [%r1185+120];
	// begin inline asm
	dp4a.s32.s32 %r768, %r769, %r770, %r656;
	// end inline asm
	ld.shared.u32 	%r773, [%r1183+148];
	ld.shared.u32 	%r774, [%r1185+124];
	// begin inline asm
	dp4a.s32.s32 %r772, %r773, %r774, %r660;
	// end inline asm
	ld.shared.u32 	%r777, [%r1183+184];
	ld.shared.u32 	%r778, [%r1185+112];
	// begin inline asm
	dp4a.s32.s32 %r776, %r777, %r778, %r664;
	// end inline asm
	ld.shared.u32 	%r781, [%r1183+184];
	ld.shared.u32 	%r782, [%r1185+116];
	// begin inline asm
	dp4a.s32.s32 %r780, %r781, %r782, %r668;
	// end inline asm
	ld.shared.u32 	%r785, [%r1183+184];
	ld.shared.u32 	%r786, [%r1185+120];
	// begin inline asm
	dp4a.s32.s32 %r784, %r785, %r786, %r672;
	// end inline asm
	ld.shared.u32 	%r789, [%r1183+184];
	ld.shared.u32 	%r790, [%r1185+124];
	// begin inline asm
	dp4a.s32.s32 %r788, %r789, %r790, %r676;
	// end inline asm
	ld.shared.u32 	%r793, [%r1183+220];
	ld.shared.u32 	%r794, [%r1185+112];
	// begin inline asm
	dp4a.s32.s32 %r792, %r793, %r794, %r680;
	// end inline asm
	ld.shared.u32 	%r797, [%r1183+220];
	ld.shared.u32 	%r798, [%r1185+116];
	// begin inline asm
	dp4a.s32.s32 %r796, %r797, %r798, %r684;
	// end inline asm
	ld.shared.u32 	%r801, [%r1183+220];
	ld.shared.u32 	%r802, [%r1185+120];
	// begin inline asm
	dp4a.s32.s32 %r800, %r801, %r802, %r688;
	// end inline asm
	ld.shared.u32 	%r805, [%r1183+220];
	ld.shared.u32 	%r806, [%r1185+124];
	// begin inline asm
	dp4a.s32.s32 %r804, %r805, %r806, %r692;
	// end inline asm
	ld.shared.u32 	%r809, [%r1183+256];
	ld.shared.u32 	%r810, [%r1185+112];
	// begin inline asm
	dp4a.s32.s32 %r808, %r809, %r810, %r696;
	// end inline asm
	ld.shared.u32 	%r813, [%r1183+256];
	ld.shared.u32 	%r814, [%r1185+116];
	// begin inline asm
	dp4a.s32.s32 %r812, %r813, %r814, %r700;
	// end inline asm
	ld.shared.u32 	%r817, [%r1183+256];
	ld.shared.u32 	%r818, [%r1185+120];
	// begin inline asm
	dp4a.s32.s32 %r816, %r817, %r818, %r704;
	// end inline asm
	ld.shared.u32 	%r821, [%r1183+256];
	ld.shared.u32 	%r822, [%r1185+124];
	// begin inline asm
	dp4a.s32.s32 %r820, %r821, %r822, %r708;
	// end inline asm
	ld.shared.u32 	%r825, [%r1183+292];
	ld.shared.u32 	%r826, [%r1185+112];
	// begin inline asm
	dp4a.s32.s32 %r824, %r825, %r826, %r712;
	// end inline asm
	ld.shared.u32 	%r829, [%r1183+292];
	ld.shared.u32 	%r830, [%r1185+116];
	// begin inline asm
	dp4a.s32.s32 %r828, %r829, %r830, %r716;
	// end inline asm
	ld.shared.u32 	%r833, [%r1183+292];
	ld.shared.u32 	%r834, [%r1185+120];
	// begin inline asm
	dp4a.s32.s32 %r832, %r833, %r834, %r720;
	// end inline asm
	ld.shared.u32 	%r837, [%r1183+292];
	ld.shared.u32 	%r838, [%r1185+124];
	// begin inline asm
	dp4a.s32.s32 %r836, %r837, %r838, %r724;
	// end inline asm
	ld.shared.u32 	%r841, [%r1183+8];
	ld.shared.u32 	%r842, [%r1185+32];
	// begin inline asm
	dp4a.s32.s32 %r840, %r841, %r842, %r728;
	// end inline asm
	ld.shared.u32 	%r845, [%r1183+8];
	ld.shared.u32 	%r846, [%r1185+36];
	// begin inline asm
	dp4a.s32.s32 %r844, %r845, %r846, %r732;
	// end inline asm
	ld.shared.u32 	%r849, [%r1183+8];
	ld.shared.u32 	%r850, [%r1185+40];
	// begin inline asm
	dp4a.s32.s32 %r848, %r849, %r850, %r736;
	// end inline asm
	ld.shared.u32 	%r853, [%r1183+8];
	ld.shared.u32 	%r854, [%r1185+44];
	// begin inline asm
	dp4a.s32.s32 %r852, %r853, %r854, %r740;
	// end inline asm
	ld.shared.u32 	%r857, [%r1183+44];
	ld.shared.u32 	%r858, [%r1185+32];
	// begin inline asm
	dp4a.s32.s32 %r856, %r857, %r858, %r744;
	// end inline asm
	ld.shared.u32 	%r861, [%r1183+44];
	ld.shared.u32 	%r862, [%r1185+36];
	// begin inline asm
	dp4a.s32.s32 %r860, %r861, %r862, %r748;
	// end inline asm
	ld.shared.u32 	%r865, [%r1183+44];
	ld.shared.u32 	%r866, [%r1185+40];
	// begin inline asm
	dp4a.s32.s32 %r864, %r865, %r866, %r752;
	// end inline asm
	ld.shared.u32 	%r869, [%r1183+44];
	ld.shared.u32 	%r870, [%r1185+44];
	// begin inline asm
	dp4a.s32.s32 %r868, %r869, %r870, %r756;
	// end inline asm
	ld.shared.u32 	%r873, [%r1183+80];
	ld.shared.u32 	%r874, [%r1185+32];
	// begin inline asm
	dp4a.s32.s32 %r872, %r873, %r874, %r760;
	// end inline asm
	ld.shared.u32 	%r877, [%r1183+80];
	ld.shared.u32 	%r878, [%r1185+36];
	// begin inline asm
	dp4a.s32.s32 %r876, %r877, %r878, %r764;
	// end inline asm
	ld.shared.u32 	%r881, [%r1183+80];
	ld.shared.u32 	%r882, [%r1185+40];
	// begin inline asm
	dp4a.s32.s32 %r880, %r881, %r882, %r768;
	// end inline asm
	ld.shared.u32 	%r885, [%r1183+80];
	ld.shared.u32 	%r886, [%r1185+44];
	// begin inline asm
	dp4a.s32.s32 %r884, %r885, %r886, %r772;
	// end inline asm
	ld.shared.u32 	%r889, [%r1183+116];
	ld.shared.u32 	%r890, [%r1185+32];
	// begin inline asm
	dp4a.s32.s32 %r888, %r889, %r890, %r776;
	// end inline asm
	ld.shared.u32 	%r893, [%r1183+116];
	ld.shared.u32 	%r894, [%r1185+36];
	// begin inline asm
	dp4a.s32.s32 %r892, %r893, %r894, %r780;
	// end inline asm
	ld.shared.u32 	%r897, [%r1183+116];
	ld.shared.u32 	%r898, [%r1185+40];
	// begin inline asm
	dp4a.s32.s32 %r896, %r897, %r898, %r784;
	// end inline asm
	ld.shared.u32 	%r901, [%r1183+116];
	ld.shared.u32 	%r902, [%r1185+44];
	// begin inline asm
	dp4a.s32.s32 %r900, %r901, %r902, %r788;
	// end inline asm
	ld.shared.u32 	%r905, [%r1183+152];
	ld.shared.u32 	%r906, [%r1185+32];
	// begin inline asm
	dp4a.s32.s32 %r904, %r905, %r906, %r792;
	// end inline asm
	ld.shared.u32 	%r909, [%r1183+152];
	ld.shared.u32 	%r910, [%r1185+36];
	// begin inline asm
	dp4a.s32.s32 %r908, %r909, %r910, %r796;
	// end inline asm
	ld.shared.u32 	%r913, [%r1183+152];
	ld.shared.u32 	%r914, [%r1185+40];
	// begin inline asm
	dp4a.s32.s32 %r912, %r913, %r914, %r800;
	// end inline asm
	ld.shared.u32 	%r917, [%r1183+152];
	ld.shared.u32 	%r918, [%r1185+44];
	// begin inline asm
	dp4a.s32.s32 %r916, %r917, %r918, %r804;
	// end inline asm
	ld.shared.u32 	%r921, [%r1183+188];
	ld.shared.u32 	%r922, [%r1185+32];
	// begin inline asm
	dp4a.s32.s32 %r920, %r921, %r922, %r808;
	// end inline asm
	ld.shared.u32 	%r925, [%r1183+188];
	ld.shared.u32 	%r926, [%r1185+36];
	// begin inline asm
	dp4a.s32.s32 %r924, %r925, %r926, %r812;
	// end inline asm
	ld.shared.u32 	%r929, [%r1183+188];
	ld.shared.u32 	%r930, [%r1185+40];
	// begin inline asm
	dp4a.s32.s32 %r928, %r929, %r930, %r816;
	// end inline asm
	ld.shared.u32 	%r933, [%r1183+188];
	ld.shared.u32 	%r934, [%r1185+44];
	// begin inline asm
	dp4a.s32.s32 %r932, %r933, %r934, %r820;
	// end inline asm
	ld.shared.u32 	%r937, [%r1183+224];
	ld.shared.u32 	%r938, [%r1185+32];
	// begin inline asm
	dp4a.s32.s32 %r936, %r937, %r938, %r824;
	// end inline asm
	ld.shared.u32 	%r941, [%r1183+224];
	ld.shared.u32 	%r942, [%r1185+36];
	// begin inline asm
	dp4a.s32.s32 %r940, %r941, %r942, %r828;
	// end inline asm
	ld.shared.u32 	%r945, [%r1183+224];
	ld.shared.u32 	%r946, [%r1185+40];
	// begin inline asm
	dp4a.s32.s32 %r944, %r945, %r946, %r832;
	// end inline asm
	ld.shared.u32 	%r949, [%r1183+224];
	ld.shared.u32 	%r950, [%r1185+44];
	// begin inline asm
	dp4a.s32.s32 %r948, %r949, %r950, %r836;
	// end inline asm
	ld.shared.u32 	%r953, [%r1183+44];
	ld.shared.u32 	%r954, [%r1185+80];
	// begin inline asm
	dp4a.s32.s32 %r952, %r953, %r954, %r840;
	// end inline asm
	ld.shared.u32 	%r957, [%r1183+44];
	ld.shared.u32 	%r958, [%r1185+84];
	// begin inline asm
	dp4a.s32.s32 %r956, %r957, %r958, %r844;
	// end inline asm
	ld.shared.u32 	%r961, [%r1183+44];
	ld.shared.u32 	%r962, [%r1185+88];
	// begin inline asm
	dp4a.s32.s32 %r960, %r961, %r962, %r848;
	// end inline asm
	ld.shared.u32 	%r965, [%r1183+44];
	ld.shared.u32 	%r966, [%r1185+92];
	// begin inline asm
	dp4a.s32.s32 %r964, %r965, %r966, %r852;
	// end inline asm
	ld.shared.u32 	%r969, [%r1183+80];
	ld.shared.u32 	%r970, [%r1185+80];
	// begin inline asm
	dp4a.s32.s32 %r968, %r969, %r970, %r856;
	// end inline asm
	ld.shared.u32 	%r973, [%r1183+80];
	ld.shared.u32 	%r974, [%r1185+84];
	// begin inline asm
	dp4a.s32.s32 %r972, %r973, %r974, %r860;
	// end inline asm
	ld.shared.u32 	%r977, [%r1183+80];
	ld.shared.u32 	%r978, [%r1185+88];
	// begin inline asm
	dp4a.s32.s32 %r976, %r977, %r978, %r864;
	// end inline asm
	ld.shared.u32 	%r981, [%r1183+80];
	ld.shared.u32 	%r982, [%r1185+92];
	// begin inline asm
	dp4a.s32.s32 %r980, %r981, %r982, %r868;
	// end inline asm
	ld.shared.u32 	%r985, [%r1183+116];
	ld.shared.u32 	%r986, [%r1185+80];
	// begin inline asm
	dp4a.s32.s32 %r984, %r985, %r986, %r872;
	// end inline asm
	ld.shared.u32 	%r989, [%r1183+116];
	ld.shared.u32 	%r990, [%r1185+84];
	// begin inline asm
	dp4a.s32.s32 %r988, %r989, %r990, %r876;
	// end inline asm
	ld.shared.u32 	%r993, [%r1183+116];
	ld.shared.u32 	%r994, [%r1185+88];
	// begin inline asm
	dp4a.s32.s32 %r992, %r993, %r994, %r880;
	// end inline asm
	ld.shared.u32 	%r997, [%r1183+116];
	ld.shared.u32 	%r998, [%r1185+92];
	// begin inline asm
	dp4a.s32.s32 %r996, %r997, %r998, %r884;
	// end inline asm
	ld.shared.u32 	%r1001, [%r1183+152];
	ld.shared.u32 	%r1002, [%r1185+80];
	// begin inline asm
	dp4a.s32.s32 %r1000, %r1001, %r1002, %r888;
	// end inline asm
	ld.shared.u32 	%r1005, [%r1183+152];
	ld.shared.u32 	%r1006, [%r1185+84];
	// begin inline asm
	dp4a.s32.s32 %r1004, %r1005, %r1006, %r892;
	// end inline asm
	ld.shared.u32 	%r1009, [%r1183+152];
	ld.shared.u32 	%r1010, [%r1185+88];
	// begin inline asm
	dp4a.s32.s32 %r1008, %r1009, %r1010, %r896;
	// end inline asm
	ld.shared.u32 	%r1013, [%r1183+152];
	ld.shared.u32 	%r1014, [%r1185+92];
	// begin inline asm
	dp4a.s32.s32 %r1012, %r1013, %r1014, %r900;
	// end inline asm
	ld.shared.u32 	%r1017, [%r1183+188];
	ld.shared.u32 	%r1018, [%r1185+80];
	// begin inline asm
	dp4a.s32.s32 %r1016, %r1017, %r1018, %r904;
	// end inline asm
	ld.shared.u32 	%r1021, [%r1183+188];
	ld.shared.u32 	%r1022, [%r1185+84];
	// begin inline asm
	dp4a.s32.s32 %r1020, %r1021, %r1022, %r908;
	// end inline asm
	ld.shared.u32 	%r1025, [%r1183+188];
	ld.shared.u32 	%r1026, [%r1185+88];
	// begin inline asm
	dp4a.s32.s32 %r1024, %r1025, %r1026, %r912;
	// end inline asm
	ld.shared.u32 	%r1029, [%r1183+188];
	ld.shared.u32 	%r1030, [%r1185+92];
	// begin inline asm
	dp4a.s32.s32 %r1028, %r1029, %r1030, %r916;
	// end inline asm
	ld.shared.u32 	%r1033, [%r1183+224];
	ld.shared.u32 	%r1034, [%r1185+80];
	// begin inline asm
	dp4a.s32.s32 %r1032, %r1033, %r1034, %r920;
	// end inline asm
	ld.shared.u32 	%r1037, [%r1183+224];
	ld.shared.u32 	%r1038, [%r1185+84];
	// begin inline asm
	dp4a.s32.s32 %r1036, %r1037, %r1038, %r924;
	// end inline asm
	ld.shared.u32 	%r1041, [%r1183+224];
	ld.shared.u32 	%r1042, [%r1185+88];
	// begin inline asm
	dp4a.s32.s32 %r1040, %r1041, %r1042, %r928;
	// end inline asm
	ld.shared.u32 	%r1045, [%r1183+224];
	ld.shared.u32 	%r1046, [%r1185+92];
	// begin inline asm
	dp4a.s32.s32 %r1044, %r1045, %r1046, %r932;
	// end inline asm
	ld.shared.u32 	%r1049, [%r1183+260];
	ld.shared.u32 	%r1050, [%r1185+80];
	// begin inline asm
	dp4a.s32.s32 %r1048, %r1049, %r1050, %r936;
	// end inline asm
	ld.shared.u32 	%r1053, [%r1183+260];
	ld.shared.u32 	%r1054, [%r1185+84];
	// begin inline asm
	dp4a.s32.s32 %r1052, %r1053, %r1054, %r940;
	// end inline asm
	ld.shared.u32 	%r1057, [%r1183+260];
	ld.shared.u32 	%r1058, [%r1185+88];
	// begin inline asm
	dp4a.s32.s32 %r1056, %r1057, %r1058, %r944;
	// end inline asm
	ld.shared.u32 	%r1061, [%r1183+260];
	ld.shared.u32 	%r1062, [%r1185+92];
	// begin inline asm
	dp4a.s32.s32 %r1060, %r1061, %r1062, %r948;
	// end inline asm
	ld.shared.u32 	%r1065, [%r1183+80];
	ld.shared.u32 	%r1066, [%r1185+128];
	// begin inline asm
	dp4a.s32.s32 %r2299, %r1065, %r1066, %r952;
	// end inline asm
	ld.shared.u32 	%r1069, [%r1183+80];
	ld.shared.u32 	%r1070, [%r1185+132];
	// begin inline asm
	dp4a.s32.s32 %r2298, %r1069, %r1070, %r956;
	// end inline asm
	ld.shared.u32 	%r1073, [%r1183+80];
	ld.shared.u32 	%r1074, [%r1185+136];
	// begin inline asm
	dp4a.s32.s32 %r2297, %r1073, %r1074, %r960;
	// end inline asm
	ld.shared.u32 	%r1077, [%r1183+80];
	ld.shared.u32 	%r1078, [%r1185+140];
	// begin inline asm
	dp4a.s32.s32 %r2296, %r1077, %r1078, %r964;
	// end inline asm
	ld.shared.u32 	%r1081, [%r1183+116];
	ld.shared.u32 	%r1082, [%r1185+128];
	// begin inline asm
	dp4a.s32.s32 %r2295, %r1081, %r1082, %r968;
	// end inline asm
	ld.shared.u32 	%r1085, [%r1183+116];
	ld.shared.u32 	%r1086, [%r1185+132];
	// begin inline asm
	dp4a.s32.s32 %r2294, %r1085, %r1086, %r972;
	// end inline asm
	ld.shared.u32 	%r1089, [%r1183+116];
	ld.shared.u32 	%r1090, [%r1185+136];
	// begin inline asm
	dp4a.s32.s32 %r2293, %r1089, %r1090, %r976;
	// end inline asm
	ld.shared.u32 	%r1093, [%r1183+116];
	ld.shared.u32 	%r1094, [%r1185+140];
	// begin inline asm
	dp4a.s32.s32 %r2292, %r1093, %r1094, %r980;
	// end inline asm
	ld.shared.u32 	%r1097, [%r1183+152];
	ld.shared.u32 	%r1098, [%r1185+128];
	// begin inline asm
	dp4a.s32.s32 %r2291, %r1097, %r1098, %r984;
	// end inline asm
	ld.shared.u32 	%r1101, [%r1183+152];
	ld.shared.u32 	%r1102, [%r1185+132];
	// begin inline asm
	dp4a.s32.s32 %r2290, %r1101, %r1102, %r988;
	// end inline asm
	ld.shared.u32 	%r1105, [%r1183+152];
	ld.shared.u32 	%r1106, [%r1185+136];
	// begin inline asm
	dp4a.s32.s32 %r2289, %r1105, %r1106, %r992;
	// end inline asm
	ld.shared.u32 	%r1109, [%r1183+152];
	ld.shared.u32 	%r1110, [%r1185+140];
	// begin inline asm
	dp4a.s32.s32 %r2288, %r1109, %r1110, %r996;
	// end inline asm
	ld.shared.u32 	%r1113, [%r1183+188];
	ld.shared.u32 	%r1114, [%r1185+128];
	// begin inline asm
	dp4a.s32.s32 %r2287, %r1113, %r1114, %r1000;
	// end inline asm
	ld.shared.u32 	%r1117, [%r1183+188];
	ld.shared.u32 	%r1118, [%r1185+132];
	// begin inline asm
	dp4a.s32.s32 %r2286, %r1117, %r1118, %r1004;
	// end inline asm
	ld.shared.u32 	%r1121, [%r1183+188];
	ld.shared.u32 	%r1122, [%r1185+136];
	// begin inline asm
	dp4a.s32.s32 %r2285, %r1121, %r1122, %r1008;
	// end inline asm
	ld.shared.u32 	%r1125, [%r1183+188];
	ld.shared.u32 	%r1126, [%r1185+140];
	// begin inline asm
	dp4a.s32.s32 %r2284, %r1125, %r1126, %r1012;
	// end inline asm
	ld.shared.u32 	%r1129, [%r1183+224];
	ld.shared.u32 	%r1130, [%r1185+128];
	// begin inline asm
	dp4a.s32.s32 %r2283, %r1129, %r1130, %r1016;
	// end inline asm
	ld.shared.u32 	%r1133, [%r1183+224];
	ld.shared.u32 	%r1134, [%r1185+132];
	// begin inline asm
	dp4a.s32.s32 %r2282, %r1133, %r1134, %r1020;
	// end inline asm
	ld.shared.u32 	%r1137, [%r1183+224];
	ld.shared.u32 	%r1138, [%r1185+136];
	// begin inline asm
	dp4a.s32.s32 %r2281, %r1137, %r1138, %r1024;
	// end inline asm
	ld.shared.u32 	%r1141, [%r1183+224];
	ld.shared.u32 	%r1142, [%r1185+140];
	// begin inline asm
	dp4a.s32.s32 %r2280, %r1141, %r1142, %r1028;
	// end inline asm
	ld.shared.u32 	%r1145, [%r1183+260];
	ld.shared.u32 	%r1146, [%r1185+128];
	// begin inline asm
	dp4a.s32.s32 %r2279, %r1145, %r1146, %r1032;
	// end inline asm
	ld.shared.u32 	%r1149, [%r1183+260];
	ld.shared.u32 	%r1150, [%r1185+132];
	// begin inline asm
	dp4a.s32.s32 %r2278, %r1149, %r1150, %r1036;
	// end inline asm
	ld.shared.u32 	%r1153, [%r1183+260];
	ld.shared.u32 	%r1154, [%r1185+136];
	// begin inline asm
	dp4a.s32.s32 %r2277, %r1153, %r1154, %r1040;
	// end inline asm
	ld.shared.u32 	%r1157, [%r1183+260];
	ld.shared.u32 	%r1158, [%r1185+140];
	// begin inline asm
	dp4a.s32.s32 %r2276, %r1157, %r1158, %r1044;
	// end inline asm
	ld.shared.u32 	%r1161, [%r1183+296];
	ld.shared.u32 	%r1162, [%r1185+128];
	// begin inline asm
	dp4a.s32.s32 %r2275, %r1161, %r1162, %r1048;
	// end inline asm
	ld.shared.u32 	%r1165, [%r1183+296];
	ld.shared.u32 	%r1166, [%r1185+132];
	// begin inline asm
	dp4a.s32.s32 %r2274, %r1165, %r1166, %r1052;
	// end inline asm
	ld.shared.u32 	%r1169, [%r1183+296];
	ld.shared.u32 	%r1170, [%r1185+136];
	// begin inline asm
	dp4a.s32.s32 %r2273, %r1169, %r1170, %r1056;
	// end inline asm
	ld.shared.u32 	%r1173, [%r1183+296];
	ld.shared.u32 	%r1174, [%r1185+140];
	// begin inline asm
	dp4a.s32.s32 %r2272, %r1173, %r1174, %r1060;
	// end inline asm
	add.s64 	%rd234, %rd234, 144;
	add.s64 	%rd233, %rd233, 144;
	add.s64 	%rd232, %rd232, 144;
	add.s32 	%r2271, %r2271, 1;
	add.s32 	%r2270, %r2270, 196;
	setp.ne.s32 	%p26, %r2271, 0;
	@%p26 bra 	$L__BB18_7;
	bar.sync 	0;
	setp.gt.u32 	%p27, %r12, 161;
	setp.gt.u32 	%p28, %r92, 23;
	or.pred  	%p29, %p27, %p28;
	@%p29 bra 	$L__BB18_22;
	add.s32 	%r1187, %r13, -9;
	setp.gt.u32 	%p30, %r1187, 62;
	add.s16 	%rs109, %rs57, -1;
	and.b16  	%rs110, %rs109, 255;
	setp.gt.u16 	%p31, %rs110, 6;
	mov.b32 	%r2301, 0;
	or.pred  	%p32, %p30, %p31;
	@%p32 bra 	$L__BB18_21;
	ld.param.u64 	%rd229, [fused_nn_conv2d_cast_fixed_point_multiply_add_cast_fixed_point_multiply_2_kernel0_param_1];
	cvt.u64.u32 	%rd46, %r15;
	cvt.u64.u16 	%rd47, %rs2;
	and.b64  	%rd48, %rd47, 255;
	cvt.u64.u32 	%rd49, %r20;
	add.s64 	%rd50, %rd49, %rd48;
	add.s64 	%rd51, %rd50, %rd46;
	cvta.to.global.u64 	%rd52, %rd229;
	add.s64 	%rd53, %rd52, %rd51;
	ld.global.nc.u32 	%r2301, [%rd53+24860];
$L__BB18_21:
	mul.lo.s32 	%r1188, %r3, 28;
	mad.lo.s32 	%r1189, %r1, 448, %r1188;
	add.s32 	%r1190, %r1189, %r16;
	add.s32 	%r1192, %r1182, %r1190;
	st.shared.u32 	[%r1192], %r2301;
$L__BB18_22:
	ld.param.u64 	%rd231, [fused_nn_conv2d_cast_fixed_point_multiply_add_cast_fixed_point_multiply_2_kernel0_param_3];
	ld.param.u64 	%rd230, [fused_nn_conv2d_cast_fixed_point_multiply_add_cast_fixed_point_multiply_2_kernel0_param_2];
	cvta.to.global.u64 	%rd54, %rd231;
	cvta.to.global.u64 	%rd55, %rd230;
	bar.sync 	0;
	ld.shared.u32 	%r1194, [%r56+-8];
	add.s32 	%r2202, %r1184, %r55;
	ld.shared.u32 	%r1195, [%r2202+2304];
	// begin inline asm
	dp4a.s32.s32 %r1193, %r1194, %r1195, %r2299;
	// end inline asm
	ld.shared.u32 	%r1198, [%r56+-8];
	ld.shared.u32 	%r1199, [%r2202+2308];
	// begin inline asm
	dp4a.s32.s32 %r1197, %r1198, %r1199, %r2298;
	// end inline asm
	ld.shared.u32 	%r1202, [%r56+-8];
	ld.shared.u32 	%r1203, [%r2202+2312];
	// begin inline asm
	dp4a.s32.s32 %r1201, %r1202, %r1203, %r2297;
	// end inline asm
	ld.shared.u32 	%r1206, [%r56+-8];
	ld.shared.u32 	%r1207, [%r2202+2316];
	// begin inline asm
	dp4a.s32.s32 %r1205, %r1206, %r1207, %r2296;
	// end inline asm
	ld.shared.u32 	%r1210, [%r56+28];
	ld.shared.u32 	%r1211, [%r2202+2304];
	// begin inline asm
	dp4a.s32.s32 %r1209, %r1210, %r1211, %r2295;
	// end inline asm
	ld.shared.u32 	%r1214, [%r56+28];
	ld.shared.u32 	%r1215, [%r2202+2308];
	// begin inline asm
	dp4a.s32.s32 %r1213, %r1214, %r1215, %r2294;
	// end inline asm
	ld.shared.u32 	%r1218, [%r56+28];
	ld.shared.u32 	%r1219, [%r2202+2312];
	// begin inline asm
	dp4a.s32.s32 %r1217, %r1218, %r1219, %r2293;
	// end inline asm
	ld.shared.u32 	%r1222, [%r56+28];
	ld.shared.u32 	%r1223, [%r2202+2316];
	// begin inline asm
	dp4a.s32.s32 %r1221, %r1222, %r1223, %r2292;
	// end inline asm
	ld.shared.u32 	%r1226, [%r56+64];
	ld.shared.u32 	%r1227, [%r2202+2304];
	// begin inline asm
	dp4a.s32.s32 %r1225, %r1226, %r1227, %r2291;
	// end inline asm
	ld.shared.u32 	%r1230, [%r56+64];
	ld.shared.u32 	%r1231, [%r2202+2308];
	// begin inline asm
	dp4a.s32.s32 %r1229, %r1230, %r1231, %r2290;
	// end inline asm
	ld.shared.u32 	%r1234, [%r56+64];
	ld.shared.u32 	%r1235, [%r2202+2312];
	// begin inline asm
	dp4a.s32.s32 %r1233, %r1234, %r1235, %r2289;
	// end inline asm
	ld.shared.u32 	%r1238, [%r56+64];
	ld.shared.u32 	%r1239, [%r2202+2316];
	// begin inline asm
	dp4a.s32.s32 %r1237, %r1238, %r1239, %r2288;
	// end inline asm
	ld.shared.u32 	%r1242, [%r56+100];
	ld.shared.u32 	%r1243, [%r2202+2304];
	// begin inline asm
	dp4a.s32.s32 %r1241, %r1242, %r1243, %r2287;
	// end inline asm
	ld.shared.u32 	%r1246, [%r56+100];
	ld.shared.u32 	%r1247, [%r2202+2308];
	// begin inline asm
	dp4a.s32.s32 %r1245, %r1246, %r1247, %r2286;
	// end inline asm
	ld.shared.u32 	%r1250, [%r56+100];
	ld.shared.u32 	%r1251, [%r2202+2312];
	// begin inline asm
	dp4a.s32.s32 %r1249, %r1250, %r1251, %r2285;
	// end inline asm
	ld.shared.u32 	%r1254, [%r56+100];
	ld.shared.u32 	%r1255, [%r2202+2316];
	// begin inline asm
	dp4a.s32.s32 %r1253, %r1254, %r1255, %r2284;
	// end inline asm
	ld.shared.u32 	%r1258, [%r56+136];
	ld.shared.u32 	%r1259, [%r2202+2304];
	// begin inline asm
	dp4a.s32.s32 %r1257, %r1258, %r1259, %r2283;
	// end inline asm
	ld.shared.u32 	%r1262, [%r56+136];
	ld.shared.u32 	%r1263, [%r2202+2308];
	// begin inline asm
	dp4a.s32.s32 %r1261, %r1262, %r1263, %r2282;
	// end inline asm
	ld.shared.u32 	%r1266, [%r56+136];
	ld.shared.u32 	%r1267, [%r2202+2312];
	// begin inline asm
	dp4a.s32.s32 %r1265, %r1266, %r1267, %r2281;
	// end inline asm
	ld.shared.u32 	%r1270, [%r56+136];
	ld.shared.u32 	%r1271, [%r2202+2316];
	// begin inline asm
	dp4a.s32.s32 %r1269, %r1270, %r1271, %r2280;
	// end inline asm
	ld.shared.u32 	%r1274, [%r56+172];
	ld.shared.u32 	%r1275, [%r2202+2304];
	// begin inline asm
	dp4a.s32.s32 %r1273, %r1274, %r1275, %r2279;
	// end inline asm
	ld.shared.u32 	%r1278, [%r56+172];
	ld.shared.u32 	%r1279, [%r2202+2308];
	// begin inline asm
	dp4a.s32.s32 %r1277, %r1278, %r1279, %r2278;
	// end inline asm
	ld.shared.u32 	%r1282, [%r56+172];
	ld.shared.u32 	%r1283, [%r2202+2312];
	// begin inline asm
	dp4a.s32.s32 %r1281, %r1282, %r1283, %r2277;
	// end inline asm
	ld.shared.u32 	%r1286, [%r56+172];
	ld.shared.u32 	%r1287, [%r2202+2316];
	// begin inline asm
	dp4a.s32.s32 %r1285, %r1286, %r1287, %r2276;
	// end inline asm
	ld.shared.u32 	%r1290, [%r56+208];
	ld.shared.u32 	%r1291, [%r2202+2304];
	// begin inline asm
	dp4a.s32.s32 %r1289, %r1290, %r1291, %r2275;
	// end inline asm
	ld.shared.u32 	%r1294, [%r56+208];
	ld.shared.u32 	%r1295, [%r2202+2308];
	// begin inline asm
	dp4a.s32.s32 %r1293, %r1294, %r1295, %r2274;
	// end inline asm
	ld.shared.u32 	%r1298, [%r56+208];
	ld.shared.u32 	%r1299, [%r2202+2312];
	// begin inline asm
	dp4a.s32.s32 %r1297, %r1298, %r1299, %r2273;
	// end inline asm
	ld.shared.u32 	%r1302, [%r56+208];
	ld.shared.u32 	%r1303, [%r2202+2316];
	// begin inline asm
	dp4a.s32.s32 %r1301, %r1302, %r1303, %r2272;
	// end inline asm
	ld.shared.u32 	%r1306, [%r56+28];
	ld.shared.u32 	%r1307, [%r2202+2352];
	// begin inline asm
	dp4a.s32.s32 %r1305, %r1306, %r1307, %r1193;
	// end inline asm
	ld.shared.u32 	%r1310, [%r56+28];
	ld.shared.u32 	%r1311, [%r2202+2356];
	// begin inline asm
	dp4a.s32.s32 %r1309, %r1310, %r1311, %r1197;
	// end inline asm
	ld.shared.u32 	%r1314, [%r56+28];
	ld.shared.u32 	%r1315, [%r2202+2360];
	// begin inline asm
	dp4a.s32.s32 %r1313, %r1314, %r1315, %r1201;
	// end inline asm
	ld.shared.u32 	%r1318, [%r56+28];
	ld.shared.u32 	%r1319, [%r2202+2364];
	// begin inline asm
	dp4a.s32.s32 %r1317, %r1318, %r1319, %r1205;
	// end inline asm
	ld.shared.u32 	%r1322, [%r56+64];
	ld.shared.u32 	%r1323, [%r2202+2352];
	// begin inline asm
	dp4a.s32.s32 %r1321, %r1322, %r1323, %r1209;
	// end inline asm
	ld.shared.u32 	%r1326, [%r56+64];
	ld.shared.u32 	%r1327, [%r2202+2356];
	// begin inline asm
	dp4a.s32.s32 %r1325, %r1326, %r1327, %r1213;
	// end inline asm
	ld.shared.u32 	%r1330, [%r56+64];
	ld.shared.u32 	%r1331, [%r2202+2360];
	// begin inline asm
	dp4a.s32.s32 %r1329, %r1330, %r1331, %r1217;
	// end inline asm
	ld.shared.u32 	%r1334, [%r56+64];
	ld.shared.u32 	%r1335, [%r2202+2364];
	// begin inline asm
	dp4a.s32.s32 %r1333, %r1334, %r1335, %r1221;
	// end inline asm
	ld.shared.u32 	%r1338, [%r56+100];
	ld.shared.u32 	%r1339, [%r2202+2352];
	// begin inline asm
	dp4a.s32.s32 %r1337, %r1338, %r1339, %r1225;
	// end inline asm
	ld.shared.u32 	%r1342, [%r56+100];
	ld.shared.u32 	%r1343, [%r2202+2356];
	// begin inline asm
	dp4a.s32.s32 %r1341, %r1342, %r1343, %r1229;
	// end inline asm
	ld.shared.u32 	%r1346, [%r56+100];
	ld.shared.u32 	%r1347, [%r2202+2360];
	// begin inline asm
	dp4a.s32.s32 %r1345, %r1346, %r1347, %r1233;
	// end inline asm
	ld.shared.u32 	%r1350, [%r56+100];
	ld.shared.u32 	%r1351, [%r2202+2364];
	// begin inline asm
	dp4a.s32.s32 %r1349, %r1350, %r1351, %r1237;
	// end inline asm
	ld.shared.u32 	%r1354, [%r56+136];
	ld.shared.u32 	%r1355, [%r2202+2352];
	// begin inline asm
	dp4a.s32.s32 %r1353, %r1354, %r1355, %r1241;
	// end inline asm
	ld.shared.u32 	%r1358, [%r56+136];
	ld.shared.u32 	%r1359, [%r2202+2356];
	// begin inline asm
	dp4a.s32.s32 %r1357, %r1358, %r1359, %r1245;
	// end inline asm
	ld.shared.u32 	%r1362, [%r56+136];
	ld.shared.u32 	%r1363, [%r2202+2360];
	// begin inline asm
	dp4a.s32.s32 %r1361, %r1362, %r1363, %r1249;
	// end inline asm
	ld.shared.u32 	%r1366, [%r56+136];
	ld.shared.u32 	%r1367, [%r2202+2364];
	// begin inline asm
	dp4a.s32.s32 %r1365, %r1366, %r1367, %r1253;
	// end inline asm
	ld.shared.u32 	%r1370, [%r56+172];
	ld.shared.u32 	%r1371, [%r2202+2352];
	// begin inline asm
	dp4a.s32.s32 %r1369, %r1370, %r1371, %r1257;
	// end inline asm
	ld.shared.u32 	%r1374, [%r56+172];
	ld.shared.u32 	%r1375, [%r2202+2356];
	// begin inline asm
	dp4a.s32.s32 %r1373, %r1374, %r1375, %r1261;
	// end inline asm
	ld.shared.u32 	%r1378, [%r56+172];
	ld.shared.u32 	%r1379, [%r2202+2360];
	// begin inline asm
	dp4a.s32.s32 %r1377, %r1378, %r1379, %r1265;
	// end inline asm
	ld.shared.u32 	%r1382, [%r56+172];
	ld.shared.u32 	%r1383, [%r2202+2364];
	// begin inline asm
	dp4a.s32.s32 %r1381, %r1382, %r1383, %r1269;
	// end inline asm
	ld.shared.u32 	%r1386, [%r56+208];
	ld.shared.u32 	%r1387, [%r2202+2352];
	// begin inline asm
	dp4a.s32.s32 %r1385, %r1386, %r1387, %r1273;
	// end inline asm
	ld.shared.u32 	%r1390, [%r56+208];
	ld.shared.u32 	%r1391, [%r2202+2356];
	// begin inline asm
	dp4a.s32.s32 %r1389, %r1390, %r1391, %r1277;
	// end inline asm
	ld.shared.u32 	%r1394, [%r56+208];
	ld.shared.u32 	%r1395, [%r2202+2360];
	// begin inline asm
	dp4a.s32.s32 %r1393, %r1394, %r1395, %r1281;
	// end inline asm
	ld.shared.u32 	%r1398, [%r56+208];
	ld.shared.u32 	%r1399, [%r2202+2364];
	// begin inline asm
	dp4a.s32.s32 %r1397, %r1398, %r1399, %r1285;
	// end inline asm
	ld.shared.u32 	%r1402, [%r56+244];
	ld.shared.u32 	%r1403, [%r2202+2352];
	// begin inline asm
	dp4a.s32.s32 %r1401, %r1402, %r1403, %r1289;
	// end inline asm
	ld.shared.u32 	%r1406, [%r56+244];
	ld.shared.u32 	%r1407, [%r2202+2356];
	// begin inline asm
	dp4a.s32.s32 %r1405, %r1406, %r1407, %r1293;
	// end inline asm
	ld.shared.u32 	%r1410, [%r56+244];
	ld.shared.u32 	%r1411, [%r2202+2360];
	// begin inline asm
	dp4a.s32.s32 %r1409, %r1410, %r1411, %r1297;
	// end inline asm
	ld.shared.u32 	%r1414, [%r56+244];
	ld.shared.u32 	%r1415, [%r2202+2364];
	// begin inline asm
	dp4a.s32.s32 %r1413, %r1414, %r1415, %r1301;
	// end inline asm
	ld.shared.u32 	%r1418, [%r56+64];
	ld.shared.u32 	%r1419, [%r2202+2400];
	// begin inline asm
	dp4a.s32.s32 %r1417, %r1418, %r1419, %r1305;
	// end inline asm
	ld.shared.u32 	%r1422, [%r56+64];
	ld.shared.u32 	%r1423, [%r2202+2404];
	// begin inline asm
	dp4a.s32.s32 %r1421, %r1422, %r1423, %r1309;
	// end inline asm
	ld.shared.u32 	%r1426, [%r56+64];
	ld.shared.u32 	%r1427, [%r2202+2408];
	// begin inline asm
	dp4a.s32.s32 %r1425, %r1426, %r1427, %r1313;
	// end inline asm
	ld.shared.u32 	%r1430, [%r56+64];
	ld.shared.u32 	%r1431, [%r2202+2412];
	// begin inline asm
	dp4a.s32.s32 %r1429, %r1430, %r1431, %r1317;
	// end inline asm
	ld.shared.u32 	%r1434, [%r56+100];
	ld.shared.u32 	%r1435, [%r2202+2400];
	// begin inline asm
	dp4a.s32.s32 %r1433, %r1434, %r1435, %r1321;
	// end inline asm
	ld.shared.u32 	%r1438, [%r56+100];
	ld.shared.u32 	%r1439, [%r2202+2404];
	// begin inline asm
	dp4a.s32.s32 %r1437, %r1438, %r1439, %r1325;
	// end inline asm
	ld.shared.u32 	%r1442, [%r56+100];
	ld.shared.u32 	%r1443, [%r2202+2408];
	// begin inline asm
	dp4a.s32.s32 %r1441, %r1442, %r1443, %r1329;
	// end inline asm
	ld.shared.u32 	%r1446, [%r56+100];
	ld.shared.u32 	%r1447, [%r2202+2412];
	// begin inline asm
	dp4a.s32.s32 %r1445, %r1446, %r1447, %r1333;
	// end inline asm
	ld.shared.u32 	%r1450, [%r56+136];
	ld.shared.u32 	%r1451, [%r2202+2400];
	// begin inline asm
	dp4a.s32.s32 %r1449, %r1450, %r1451, %r1337;
	// end inline asm
	ld.shared.u32 	%r1454, [%r56+136];
	ld.shared.u32 	%r1455, [%r2202+2404];
	// begin inline asm
	dp4a.s32.s32 %r1453, %r1454, %r1455, %r1341;
	// end inline asm
	ld.shared.u32 	%r1458, [%r56+136];
	ld.shared.u32 	%r1459, [%r2202+2408];
	// begin inline asm
	dp4a.s32.s32 %r1457, %r1458, %r1459, %r1345;
	// end inline asm
	ld.shared.u32 	%r1462, [%r56+136];
	ld.shared.u32 	%r1463, [%r2202+2412];
	// begin inline asm
	dp4a.s32.s32 %r1461, %r1462, %r1463, %r1349;
	// end inline asm
	ld.shared.u32 	%r1466, [%r56+172];
	ld.shared.u32 	%r1467, [%r2202+2400];
	// begin inline asm
	dp4a.s32.s32 %r1465, %r1466, %r1467, %r1353;
	// end inline asm
	ld.shared.u32 	%r1470, [%r56+172];
	ld.shared.u32 	%r1471, [%r2202+2404];
	// begin inline asm
	dp4a.s32.s32 %r1469, %r1470, %r1471, %r1357;
	// end inline asm
	ld.shared.u32 	%r1474, [%r56+172];
	ld.shared.u32 	%r1475, [%r2202+2408];
	// begin inline asm
	dp4a.s32.s32 %r1473, %r1474, %r1475, %r1361;
	// end inline asm
	ld.shared.u32 	%r1478, [%r56+172];
	ld.shared.u32 	%r1479, [%r2202+2412];
	// begin inline asm
	dp4a.s32.s32 %r1477, %r1478, %r1479, %r1365;
	// end inline asm
	ld.shared.u32 	%r1482, [%r56+208];
	ld.shared.u32 	%r1483, [%r2202+2400];
	// begin inline asm
	dp4a.s32.s32 %r1481, %r1482, %r1483, %r1369;
	// end inline asm
	ld.shared.u32 	%r1486, [%r56+208];
	ld.shared.u32 	%r1487, [%r2202+2404];
	// begin inline asm
	dp4a.s32.s32 %r1485, %r1486, %r1487, %r1373;
	// end inline asm
	ld.shared.u32 	%r1490, [%r56+208];
	ld.shared.u32 	%r1491, [%r2202+2408];
	// begin inline asm
	dp4a.s32.s32 %r1489, %r1490, %r1491, %r1377;
	// end inline asm
	ld.shared.u32 	%r1494, [%r56+208];
	ld.shared.u32 	%r1495, [%r2202+2412];
	// begin inline asm
	dp4a.s32.s32 %r1493, %r1494, %r1495, %r1381;
	// end inline asm
	ld.shared.u32 	%r1498, [%r56+244];
	ld.shared.u32 	%r1499, [%r2202+2400];
	// begin inline asm
	dp4a.s32.s32 %r1497, %r1498, %r1499, %r1385;
	// end inline asm
	ld.shared.u32 	%r1502, [%r56+244];
	ld.shared.u32 	%r1503, [%r2202+2404];
	// begin inline asm
	dp4a.s32.s32 %r1501, %r1502, %r1503, %r1389;
	// end inline asm
	ld.shared.u32 	%r1506, [%r56+244];
	ld.shared.u32 	%r1507, [%r2202+2408];
	// begin inline asm
	dp4a.s32.s32 %r1505, %r1506, %r1507, %r1393;
	// end inline asm
	ld.shared.u32 	%r1510, [%r56+244];
	ld.shared.u32 	%r1511, [%r2202+2412];
	// begin inline asm
	dp4a.s32.s32 %r1509, %r1510, %r1511, %r1397;
	// end inline asm
	ld.shared.u32 	%r1514, [%r56+280];
	ld.shared.u32 	%r1515, [%r2202+2400];
	// begin inline asm
	dp4a.s32.s32 %r1513, %r1514, %r1515, %r1401;
	// end inline asm
	ld.shared.u32 	%r1518, [%r56+280];
	ld.shared.u32 	%r1519, [%r2202+2404];
	// begin inline asm
	dp4a.s32.s32 %r1517, %r1518, %r1519, %r1405;
	// end inline asm
	ld.shared.u32 	%r1522, [%r56+280];
	ld.shared.u32 	%r1523, [%r2202+2408];
	// begin inline asm
	dp4a.s32.s32 %r1521, %r1522, %r1523, %r1409;
	// end inline asm
	ld.shared.u32 	%r1526, [%r56+280];
	ld.shared.u32 	%r1527, [%r2202+2412];
	// begin inline asm
	dp4a.s32.s32 %r1525, %r1526, %r1527, %r1413;
	// end inline asm
	ld.shared.u32 	%r1530, [%r56+-4];
	ld.shared.u32 	%r1531, [%r2202+2320];
	// begin inline asm
	dp4a.s32.s32 %r1529, %r1530, %r1531, %r1417;
	// end inline asm
	ld.shared.u32 	%r1534, [%r56+-4];
	ld.shared.u32 	%r1535, [%r2202+2324];
	// begin inline asm
	dp4a.s32.s32 %r1533, %r1534, %r1535, %r1421;
	// end inline asm
	ld.shared.u32 	%r1538, [%r56+-4];
	ld.shared.u32 	%r1539, [%r2202+2328];
	// begin inline asm
	dp4a.s32.s32 %r1537, %r1538, %r1539, %r1425;
	// end inline asm
	ld.shared.u32 	%r1542, [%r56+-4];
	ld.shared.u32 	%r1543, [%r2202+2332];
	// begin inline asm
	dp4a.s32.s32 %r1541, %r1542, %r1543, %r1429;
	// end inline asm
	ld.shared.u32 	%r1546, [%r56+32];
	ld.shared.u32 	%r1547, [%r2202+2320];
	// begin inline asm
	dp4a.s32.s32 %r1545, %r1546, %r1547, %r1433;
	// end inline asm
	ld.shared.u32 	%r1550, [%r56+32];
	ld.shared.u32 	%r1551, [%r2202+2324];
	// begin inline asm
	dp4a.s32.s32 %r1549, %r1550, %r1551, %r1437;
	// end inline asm
	ld.shared.u32 	%r1554, [%r56+32];
	ld.shared.u32 	%r1555, [%r2202+2328];
	// begin inline asm
	dp4a.s32.s32 %r1553, %r1554, %r1555, %r1441;
	// end inline asm
	ld.shared.u32 	%r1558, [%r56+32];
	ld.shared.u32 	%r1559, [%r2202+2332];
	// begin inline asm
	dp4a.s32.s32 %r1557, %r1558, %r1559, %r1445;
	// end inline asm
	ld.shared.u32 	%r1562, [%r56+68];
	ld.shared.u32 	%r1563, [%r2202+2320];
	// begin inline asm
	dp4a.s32.s32 %r1561, %r1562, %r1563, %r1449;
	// end inline asm
	ld.shared.u32 	%r1566, [%r56+68];
	ld.shared.u32 	%r1567, [%r2202+2324];
	// begin inline asm
	dp4a.s32.s32 %r1565, %r1566, %r1567, %r1453;
	// end inline asm
	ld.shared.u32 	%r1570, [%r56+68];
	ld.shared.u32 	%r1571, [%r2202+2328];
	// begin inline asm
	dp4a.s32.s32 %r1569, %r1570, %r1571, %r1457;
	// end inline asm
	ld.shared.u32 	%r1574, [%r56+68];
	ld.shared.u32 	%r1575, [%r2202+2332];
	// begin inline asm
	dp4a.s32.s32 %r1573, %r1574, %r1575, %r1461;
	// end inline asm
	ld.shared.u32 	%r1578, [%r56+104];
	ld.shared.u32 	%r1579, [%r2202+2320];
	// begin inline asm
	dp4a.s32.s32 %r1577, %r1578, %r1579, %r1465;
	// end inline asm
	ld.shared.u32 	%r1582, [%r56+104];
	ld.shared.u32 	%r1583, [%r2202+2324];
	// begin inline asm
	dp4a.s32.s32 %r1581, %r1582, %r1583, %r1469;
	// end inline asm
	ld.shared.u32 	%r1586, [%r56+104];
	ld.shared.u32 	%r1587, [%r2202+2328];
	// begin inline asm
	dp4a.s32.s32 %r1585, %r1586, %r1587, %r1473;
	// end inline asm
	ld.shared.u32 	%r1590, [%r56+104];
	ld.shared.u32 	%r1591, [%r2202+2332];
	// begin inline asm
	dp4a.s32.s32 %r1589, %r1590, %r1591, %r1477;
	// end inline asm
	ld.shared.u32 	%r1594, [%r56+140];
	ld.shared.u32 	%r1595, [%r2202+2320];
	// begin inline asm
	dp4a.s32.s32 %r1593, %r1594, %r1595, %r1481;
	// end inline asm
	ld.shared.u32 	%r1598, [%r56+140];
	ld.shared.u32 	%r1599, [%r2202+2324];
	// begin inline asm
	dp4a.s32.s32 %r1597, %r1598, %r1599, %r1485;
	// end inline asm
	ld.shared.u32 	%r1602, [%r56+140];
	ld.shared.u32 	%r1603, [%r2202+2328];
	// begin inline asm
	dp4a.s32.s32 %r1601, %r1602, %r1603, %r1489;
	// end inline asm
	ld.shared.u32 	%r1606, [%r56+140];
	ld.shared.u32 	%r1607, [%r2202+2332];
	// begin inline asm
	dp4a.s32.s32 %r1605, %r1606, %r1607, %r1493;
	// end inline asm
	ld.shared.u32 	%r1610, [%r56+176];
	ld.shared.u32 	%r1611, [%r2202+2320];
	// begin inline asm
	dp4a.s32.s32 %r1609, %r1610, %r1611, %r1497;
	// end inline asm
	ld.shared.u32 	%r1614, [%r56+176];
	ld.shared.u32 	%r1615, [%r2202+2324];
	// begin inline asm
	dp4a.s32.s32 %r1613, %r1614, %r1615, %r1501;
	// end inline asm
	ld.shared.u32 	%r1618, [%r56+176];
	ld.shared.u32 	%r1619, [%r2202+2328];
	// begin inline asm
	dp4a.s32.s32 %r1617, %r1618, %r1619, %r1505;
	// end inline asm
	ld.shared.u32 	%r1622, [%r56+176];
	ld.shared.u32 	%r1623, [%r2202+2332];
	// begin inline asm
	dp4a.s32.s32 %r1621, %r1622, %r1623, %r1509;
	// end inline asm
	ld.shared.u32 	%r1626, [%r56+212];
	ld.shared.u32 	%r1627, [%r2202+2320];
	// begin inline asm
	dp4a.s32.s32 %r1625, %r1626, %r1627, %r1513;
	// end inline asm
	ld.shared.u32 	%r1630, [%r56+212];
	ld.shared.u32 	%r1631, [%r2202+2324];
	// begin inline asm
	dp4a.s32.s32 %r1629, %r1630, %r1631, %r1517;
	// end inline asm
	ld.shared.u32 	%r1634, [%r56+212];
	ld.shared.u32 	%r1635, [%r2202+2328];
	// begin inline asm
	dp4a.s32.s32 %r1633, %r1634, %r1635, %r1521;
	// end inline asm
	ld.shared.u32 	%r1638, [%r56+212];
	ld.shared.u32 	%r1639, [%r2202+2332];
	// begin inline asm
	dp4a.s32.s32 %r1637, %r1638, %r1639, %r1525;
	// end inline asm
	ld.shared.u32 	%r1642, [%r56+32];
	ld.shared.u32 	%r1643, [%r2202+2368];
	// begin inline asm
	dp4a.s32.s32 %r1641, %r1642, %r1643, %r1529;
	// end inline asm
	ld.shared.u32 	%r1646, [%r56+32];
	ld.shared.u32 	%r1647, [%r2202+2372];
	// begin inline asm
	dp4a.s32.s32 %r1645, %r1646, %r1647, %r1533;
	// end inline asm
	ld.shared.u32 	%r1650, [%r56+32];
	ld.shared.u32 	%r1651, [%r2202+2376];
	// begin inline asm
	dp4a.s32.s32 %r1649, %r1650, %r1651, %r1537;
	// end inline asm
	ld.shared.u32 	%r1654, [%r56+32];
	ld.shared.u32 	%r1655, [%r2202+2380];
	// begin inline asm
	dp4a.s32.s32 %r1653, %r1654, %r1655, %r1541;
	// end inline asm
	ld.shared.u32 	%r1658, [%r56+68];
	ld.shared.u32 	%r1659, [%r2202+2368];
	// begin inline asm
	dp4a.s32.s32 %r1657, %r1658, %r1659, %r1545;
	// end inline asm
	ld.shared.u32 	%r1662, [%r56+68];
	ld.shared.u32 	%r1663, [%r2202+2372];
	// begin inline asm
	dp4a.s32.s32 %r1661, %r1662, %r1663, %r1549;
	// end inline asm
	ld.shared.u32 	%r1666, [%r56+68];
	ld.shared.u32 	%r1667, [%r2202+2376];
	// begin inline asm
	dp4a.s32.s32 %r1665, %r1666, %r1667, %r1553;
	// end inline asm
	ld.shared.u32 	%r1670, [%r56+68];
	ld.shared.u32 	%r1671, [%r2202+2380];
	// begin inline asm
	dp4a.s32.s32 %r1669, %r1670, %r1671, %r1557;
	// end inline asm
	ld.shared.u32 	%r1674, [%r56+104];
	ld.shared.u32 	%r1675, [%r2202+2368];
	// begin inline asm
	dp4a.s32.s32 %r1673, %r1674, %r1675, %r1561;
	// end inline asm
	ld.shared.u32 	%r1678, [%r56+104];
	ld.shared.u32 	%r1679, [%r2202+2372];
	// begin inline asm
	dp4a.s32.s32 %r1677, %r1678, %r1679, %r1565;
	// end inline asm
	ld.shared.u32 	%r1682, [%r56+104];
	ld.shared.u32 	%r1683, [%r2202+2376];
	// begin inline asm
	dp4a.s32.s32 %r1681, %r1682, %r1683, %r1569;
	// end inline asm
	ld.shared.u32 	%r1686, [%r56+104];
	ld.shared.u32 	%r1687, [%r2202+2380];
	// begin inline asm
	dp4a.s32.s32 %r1685, %r1686, %r1687, %r1573;
	// end inline asm
	ld.shared.u32 	%r1690, [%r56+140];
	ld.shared.u32 	%r1691, [%r2202+2368];
	// begin inline asm
	dp4a.s32.s32 %r1689, %r1690, %r1691, %r1577;
	// end inline asm
	ld.shared.u32 	%r1694, [%r56+140];
	ld.shared.u32 	%r1695, [%r2202+2372];
	// begin inline asm
	dp4a.s32.s32 %r1693, %r1694, %r1695, %r1581;
	// end inline asm
	ld.shared.u32 	%r1698, [%r56+140];
	ld.shared.u32 	%r1699, [%r2202+2376];
	// begin inline asm
	dp4a.s32.s32 %r1697, %r1698, %r1699, %r1585;
	// end inline asm
	ld.shared.u32 	%r1702, [%r56+140];
	ld.shared.u32 	%r1703, [%r2202+2380];
	// begin inline asm
	dp4a.s32.s32 %r1701, %r1702, %r1703, %r1589;
	// end inline asm
	ld.shared.u32 	%r1706, [%r56+176];
	ld.shared.u32 	%r1707, [%r2202+2368];
	// begin inline asm
	dp4a.s32.s32 %r1705, %r1706, %r1707, %r1593;
	// end inline asm
	ld.shared.u32 	%r1710, [%r56+176];
	ld.shared.u32 	%r1711, [%r2202+2372];
	// begin inline asm
	dp4a.s32.s32 %r1709, %r1710, %r1711, %r1597;
	// end inline asm
	ld.shared.u32 	%r1714, [%r56+176];
	ld.shared.u32 	%r1715, [%r2202+2376];
	// begin inline asm
	dp4a.s32.s32 %r1713, %r1714, %r1715, %r1601;
	// end inline asm
	ld.shared.u32 	%r1718, [%r56+176];
	ld.shared.u32 	%r1719, [%r2202+2380];
	// begin inline asm
	dp4a.s32.s32 %r1717, %r1718, %r1719, %r1605;
	// end inline asm
	ld.shared.u32 	%r1722, [%r56+212];
	ld.shared.u32 	%r1723, [%r2202+2368];
	// begin inline asm
	dp4a.s32.s32 %r1721, %r1722, %r1723, %r1609;
	// end inline asm
	ld.shared.u32 	%r1726, [%r56+212];
	ld.shared.u32 	%r1727, [%r2202+2372];
	// begin inline asm
	dp4a.s32.s32 %r1725, %r1726, %r1727, %r1613;
	// end inline asm
	ld.shared.u32 	%r1730, [%r56+212];
	ld.shared.u32 	%r1731, [%r2202+2376];
	// begin inline asm
	dp4a.s32.s32 %r1729, %r1730, %r1731, %r1617;
	// end inline asm
	ld.shared.u32 	%r1734, [%r56+212];
	ld.shared.u32 	%r1735, [%r2202+2380];
	// begin inline asm
	dp4a.s32.s32 %r1733, %r1734, %r1735, %r1621;
	// end inline asm
	ld.shared.u32 	%r1738, [%r56+248];
	ld.shared.u32 	%r1739, [%r2202+2368];
	// begin inline asm
	dp4a.s32.s32 %r1737, %r1738, %r1739, %r1625;
	// end inline asm
	ld.shared.u32 	%r1742, [%r56+248];
	ld.shared.u32 	%r1743, [%r2202+2372];
	// begin inline asm
	dp4a.s32.s32 %r1741, %r1742, %r1743, %r1629;
	// end inline asm
	ld.shared.u32 	%r1746, [%r56+248];
	ld.shared.u32 	%r1747, [%r2202+2376];
	// begin inline asm
	dp4a.s32.s32 %r1745, %r1746, %r1747, %r1633;
	// end inline asm
	ld.shared.u32 	%r1750, [%r56+248];
	ld.shared.u32 	%r1751, [%r2202+2380];
	// begin inline asm
	dp4a.s32.s32 %r1749, %r1750, %r1751, %r1637;
	// end inline asm
	ld.shared.u32 	%r1754, [%r56+68];
	ld.shared.u32 	%r1755, [%r2202+2416];
	// begin inline asm
	dp4a.s32.s32 %r1753, %r1754, %r1755, %r1641;
	// end inline asm
	ld.shared.u32 	%r1758, [%r56+68];
	ld.shared.u32 	%r1759, [%r2202+2420];
	// begin inline asm
	dp4a.s32.s32 %r1757, %r1758, %r1759, %r1645;
	// end inline asm
	ld.shared.u32 	%r1762, [%r56+68];
	ld.shared.u32 	%r1763, [%r2202+2424];
	// begin inline asm
	dp4a.s32.s32 %r1761, %r1762, %r1763, %r1649;
	// end inline asm
	ld.shared.u32 	%r1766, [%r56+68];
	ld.shared.u32 	%r1767, [%r2202+2428];
	// begin inline asm
	dp4a.s32.s32 %r1765, %r1766, %r1767, %r1653;
	// end inline asm
	ld.shared.u32 	%r1770, [%r56+104];
	ld.shared.u32 	%r1771, [%r2202+2416];
	// begin inline asm
	dp4a.s32.s32 %r1769, %r1770, %r1771, %r1657;
	// end inline asm
	ld.shared.u32 	%r1774, [%r56+104];
	ld.shared.u32 	%r1775, [%r2202+2420];
	// begin inline asm
	dp4a.s32.s32 %r1773, %r1774, %r1775, %r1661;
	// end inline asm
	ld.shared.u32 	%r1778, [%r56+104];
	ld.shared.u32 	%r1779, [%r2202+2424];
	// begin inline asm
	dp4a.s32.s32 %r1777, %r1778, %r1779, %r1665;
	// end inline asm
	ld.shared.u32 	%r1782, [%r56+104];
	ld.shared.u32 	%r1783, [%r2202+2428];
	// begin inline asm
	dp4a.s32.s32 %r1781, %r1782, %r1783, %r1669;
	// end inline asm
	ld.shared.u32 	%r1786, [%r56+140];
	ld.shared.u32 	%r1787, [%r2202+2416];
	// begin inline asm
	dp4a.s32.s32 %r1785, %r1786, %r1787, %r1673;
	// end inline asm
	ld.shared.u32 	%r1790, [%r56+140];
	ld.shared.u32 	%r1791, [%r2202+2420];
	// begin inline asm
	dp4a.s32.s32 %r1789, %r1790, %r1791, %r1677;
	// end inline asm
	ld.shared.u32 	%r1794, [%r56+140];
	ld.shared.u32 	%r1795, [%r2202+2424];
	// begin inline asm
	dp4a.s32.s32 %r1793, %r1794, %r1795, %r1681;
	// end inline asm
	ld.shared.u32 	%r1798, [%r56+140];
	ld.shared.u32 	%r1799, [%r2202+2428];
	// begin inline asm
	dp4a.s32.s32 %r1797, %r1798, %r1799, %r1685;
	// end inline asm
	ld.shared.u32 	%r1802, [%r56+176];
	ld.shared.u32 	%r1803, [%r2202+2416];
	// begin inline asm
	dp4a.s32.s32 %r1801, %r1802, %r1803, %r1689;
	// end inline asm
	ld.shared.u32 	%r1806, [%r56+176];
	ld.shared.u32 	%r1807, [%r2202+2420];
	// begin inline asm
	dp4a.s32.s32 %r1805, %r1806, %r1807, %r1693;
	// end inline asm
	ld.shared.u32 	%r1810, [%r56+176];
	ld.shared.u32 	%r1811, [%r2202+2424];
	// begin inline asm
	dp4a.s32.s32 %r1809, %r1810, %r1811, %r1697;
	// end inline asm
	ld.shared.u32 	%r1814, [%r56+176];
	ld.shared.u32 	%r1815, [%r2202+2428];
	// begin inline asm
	dp4a.s32.s32 %r1813, %r1814, %r1815, %r1701;
	// end inline asm
	ld.shared.u32 	%r1818, [%r56+212];
	ld.shared.u32 	%r1819, [%r2202+2416];
	// begin inline asm
	dp4a.s32.s32 %r1817, %r1818, %r1819, %r1705;
	// end inline asm
	ld.shared.u32 	%r1822, [%r56+212];
	ld.shared.u32 	%r1823, [%r2202+2420];
	// begin inline asm
	dp4a.s32.s32 %r1821, %r1822, %r1823, %r1709;
	// end inline asm
	ld.shared.u32 	%r1826, [%r56+212];
	ld.shared.u32 	%r1827, [%r2202+2424];
	// begin inline asm
	dp4a.s32.s32 %r1825, %r1826, %r1827, %r1713;
	// end inline asm
	ld.shared.u32 	%r1830, [%r56+212];
	ld.shared.u32 	%r1831, [%r2202+2428];
	// begin inline asm
	dp4a.s32.s32 %r1829, %r1830, %r1831, %r1717;
	// end inline asm
	ld.shared.u32 	%r1834, [%r56+248];
	ld.shared.u32 	%r1835, [%r2202+2416];
	// begin inline asm
	dp4a.s32.s32 %r1833, %r1834, %r1835, %r1721;
	// end inline asm
	ld.shared.u32 	%r1838, [%r56+248];
	ld.shared.u32 	%r1839, [%r2202+2420];
	// begin inline asm
	dp4a.s32.s32 %r1837, %r1838, %r1839, %r1725;
	// end inline asm
	ld.shared.u32 	%r1842, [%r56+248];
	ld.shared.u32 	%r1843, [%r2202+2424];
	// begin inline asm
	dp4a.s32.s32 %r1841, %r1842, %r1843, %r1729;
	// end inline asm
	ld.shared.u32 	%r1846, [%r56+248];
	ld.shared.u32 	%r1847, [%r2202+2428];
	// begin inline asm
	dp4a.s32.s32 %r1845, %r1846, %r1847, %r1733;
	// end inline asm
	ld.shared.u32 	%r1850, [%r56+284];
	ld.shared.u32 	%r1851, [%r2202+2416];
	// begin inline asm
	dp4a.s32.s32 %r1849, %r1850, %r1851, %r1737;
	// end inline asm
	ld.shared.u32 	%r1854, [%r56+284];
	ld.shared.u32 	%r1855, [%r2202+2420];
	// begin inline asm
	dp4a.s32.s32 %r1853, %r1854, %r1855, %r1741;
	// end inline asm
	ld.shared.u32 	%r1858, [%r56+284];
	ld.shared.u32 	%r1859, [%r2202+2424];
	// begin inline asm
	dp4a.s32.s32 %r1857, %r1858, %r1859, %r1745;
	// end inline asm
	ld.shared.u32 	%r1862, [%r56+284];
	ld.shared.u32 	%r1863, [%r2202+2428];
	// begin inline asm
	dp4a.s32.s32 %r1861, %r1862, %r1863, %r1749;
	// end inline asm
	ld.shared.u32 	%r1866, [%r56];
	ld.shared.u32 	%r1867, [%r2202+2336];
	// begin inline asm
	dp4a.s32.s32 %r1865, %r1866, %r1867, %r1753;
	// end inline asm
	ld.shared.u32 	%r1870, [%r56];
	ld.shared.u32 	%r1871, [%r2202+2340];
	// begin inline asm
	dp4a.s32.s32 %r1869, %r1870, %r1871, %r1757;
	// end inline asm
	ld.shared.u32 	%r1874, [%r56];
	ld.shared.u32 	%r1875, [%r2202+2344];
	// begin inline asm
	dp4a.s32.s32 %r1873, %r1874, %r1875, %r1761;
	// end inline asm
	ld.shared.u32 	%r1878, [%r56];
	ld.shared.u32 	%r1879, [%r2202+2348];
	// begin inline asm
	dp4a.s32.s32 %r1877, %r1878, %r1879, %r1765;
	// end inline asm
	ld.shared.u32 	%r1882, [%r56+36];
	ld.shared.u32 	%r1883, [%r2202+2336];
	// begin inline asm
	dp4a.s32.s32 %r1881, %r1882, %r1883, %r1769;
	// end inline asm
	ld.shared.u32 	%r1886, [%r56+36];
	ld.shared.u32 	%r1887, [%r2202+2340];
	// begin inline asm
	dp4a.s32.s32 %r1885, %r1886, %r1887, %r1773;
	// end inline asm
	ld.shared.u32 	%r1890, [%r56+36];
	ld.shared.u32 	%r1891, [%r2202+2344];
	// begin inline asm
	dp4a.s32.s32 %r1889, %r1890, %r1891, %r1777;
	// end inline asm
	ld.shared.u32 	%r1894, [%r56+36];
	ld.shared.u32 	%r1895, [%r2202+2348];
	// begin inline asm
	dp4a.s32.s32 %r1893, %r1894, %r1895, %r1781;
	// end inline asm
	ld.shared.u32 	%r1898, [%r56+72];
	ld.shared.u32 	%r1899, [%r2202+2336];
	// begin inline asm
	dp4a.s32.s32 %r1897, %r1898, %r1899, %r1785;
	// end inline asm
	ld.shared.u32 	%r1902, [%r56+72];
	ld.shared.u32 	%r1903, [%r2202+2340];
	// begin inline asm
	dp4a.s32.s32 %r1901, %r1902, %r1903, %r1789;
	// end inline asm
	ld.shared.u32 	%r1906, [%r56+72];
	ld.shared.u32 	%r1907, [%r2202+2344];
	// begin inline asm
	dp4a.s32.s32 %r1905, %r1906, %r1907, %r1793;
	// end inline asm
	ld.shared.u32 	%r1910, [%r56+72];
	ld.shared.u32 	%r1911, [%r2202+2348];
	// begin inline asm
	dp4a.s32.s32 %r1909, %r1910, %r1911, %r1797;
	// end inline asm
	ld.shared.u32 	%r1914, [%r56+108];
	ld.shared.u32 	%r1915, [%r2202+2336];
	// begin inline asm
	dp4a.s32.s32 %r1913, %r1914, %r1915, %r1801;
	// end inline asm
	ld.shared.u32 	%r1918, [%r56+108];
	ld.shared.u32 	%r1919, [%r2202+2340];
	// begin inline asm
	dp4a.s32.s32 %r1917, %r1918, %r1919, %r1805;
	// end inline asm
	ld.shared.u32 	%r1922, [%r56+108];
	ld.shared.u32 	%r1923, [%r2202+2344];
	// begin inline asm
	dp4a.s32.s32 %r1921, %r1922, %r1923, %r1809;
	// end inline asm
	ld.shared.u32 	%r1926, [%r56+108];
	ld.shared.u32 	%r1927, [%r2202+2348];
	// begin inline asm
	dp4a.s32.s32 %r1925, %r1926, %r1927, %r1813;
	// end inline asm
	ld.shared.u32 	%r1930, [%r56+144];
	ld.shared.u32 	%r1931, [%r2202+2336];
	// begin inline asm
	dp4a.s32.s32 %r1929, %r1930, %r1931, %r1817;
	// end inline asm
	ld.shared.u32 	%r1934, [%r56+144];
	ld.shared.u32 	%r1935, [%r2202+2340];
	// begin inline asm
	dp4a.s32.s32 %r1933, %r1934, %r1935, %r1821;
	// end inline asm
	ld.shared.u32 	%r1938, [%r56+144];
	ld.shared.u32 	%r1939, [%r2202+2344];
	// begin inline asm
	dp4a.s32.s32 %r1937, %r1938, %r1939, %r1825;
	// end inline asm
	ld.shared.u32 	%r1942, [%r56+144];
	ld.shared.u32 	%r1943, [%r2202+2348];
	// begin inline asm
	dp4a.s32.s32 %r1941, %r1942, %r1943, %r1829;
	// end inline asm
	ld.shared.u32 	%r1946, [%r56+180];
	ld.shared.u32 	%r1947, [%r2202+2336];
	// begin inline asm
	dp4a.s32.s32 %r1945, %r1946, %r1947, %r1833;
	// end inline asm
	ld.shared.u32 	%r1950, [%r56+180];
	ld.shared.u32 	%r1951, [%r2202+2340];
	// begin inline asm
	dp4a.s32.s32 %r1949, %r1950, %r1951, %r1837;
	// end inline asm
	ld.shared.u32 	%r1954, [%r56+180];
	ld.shared.u32 	%r1955, [%r2202+2344];
	// begin inline asm
	dp4a.s32.s32 %r1953, %r1954, %r1955, %r1841;
	// end inline asm
	ld.shared.u32 	%r1958, [%r56+180];
	ld.shared.u32 	%r1959, [%r2202+2348];
	// begin inline asm
	dp4a.s32.s32 %r1957, %r1958, %r1959, %r1845;
	// end inline asm
	ld.shared.u32 	%r1962, [%r56+216];
	ld.shared.u32 	%r1963, [%r2202+2336];
	// begin inline asm
	dp4a.s32.s32 %r1961, %r1962, %r1963, %r1849;
	// end inline asm
	ld.shared.u32 	%r1966, [%r56+216];
	ld.shared.u32 	%r1967, [%r2202+2340];
	// begin inline asm
	dp4a.s32.s32 %r1965, %r1966, %r1967, %r1853;
	// end inline asm
	ld.shared.u32 	%r1970, [%r56+216];
	ld.shared.u32 	%r1971, [%r2202+2344];
	// begin inline asm
	dp4a.s32.s32 %r1969, %r1970, %r1971, %r1857;
	// end inline asm
	ld.shared.u32 	%r1974, [%r56+216];
	ld.shared.u32 	%r1975, [%r2202+2348];
	// begin inline asm
	dp4a.s32.s32 %r1973, %r1974, %r1975, %r1861;
	// end inline asm
	ld.shared.u32 	%r1978, [%r56+36];
	ld.shared.u32 	%r1979, [%r2202+2384];
	// begin inline asm
	dp4a.s32.s32 %r1977, %r1978, %r1979, %r1865;
	// end inline asm
	ld.shared.u32 	%r1982, [%r56+36];
	ld.shared.u32 	%r1983, [%r2202+2388];
	// begin inline asm
	dp4a.s32.s32 %r1981, %r1982, %r1983, %r1869;
	// end inline asm
	ld.shared.u32 	%r1986, [%r56+36];
	ld.shared.u32 	%r1987, [%r2202+2392];
	// begin inline asm
	dp4a.s32.s32 %r1985, %r1986, %r1987, %r1873;
	// end inline asm
	ld.shared.u32 	%r1990, [%r56+36];
	ld.shared.u32 	%r1991, [%r2202+2396];
	// begin inline asm
	dp4a.s32.s32 %r1989, %r1990, %r1991, %r1877;
	// end inline asm
	ld.shared.u32 	%r1994, [%r56+72];
	ld.shared.u32 	%r1995, [%r2202+2384];
	// begin inline asm
	dp4a.s32.s32 %r1993, %r1994, %r1995, %r1881;
	// end inline asm
	ld.shared.u32 	%r1998, [%r56+72];
	ld.shared.u32 	%r1999, [%r2202+2388];
	// begin inline asm
	dp4a.s32.s32 %r1997, %r1998, %r1999, %r1885;
	// end inline asm
	ld.shared.u32 	%r2002, [%r56+72];
	ld.shared.u32 	%r2003, [%r2202+2392];
	// begin inline asm
	dp4a.s32.s32 %r2001, %r2002, %r2003, %r1889;
	// end inline asm
	ld.shared.u32 	%r2006, [%r56+72];
	ld.shared.u32 	%r2007, [%r2202+2396];
	// begin inline asm
	dp4a.s32.s32 %r2005, %r2006, %r2007, %r1893;
	// end inline asm
	ld.shared.u32 	%r2010, [%r56+108];
	ld.shared.u32 	%r2011, [%r2202+2384];
	// begin inline asm
	dp4a.s32.s32 %r2009, %r2010, %r2011, %r1897;
	// end inline asm
	ld.shared.u32 	%r2014, [%r56+108];
	ld.shared.u32 	%r2015, [%r2202+2388];
	// begin inline asm
	dp4a.s32.s32 %r2013, %r2014, %r2015, %r1901;
	// end inline asm
	ld.shared.u32 	%r2018, [%r56+108];
	ld.shared.u32 	%r2019, [%r2202+2392];
	// begin inline asm
	dp4a.s32.s32 %r2017, %r2018, %r2019, %r1905;
	// end inline asm
	ld.shared.u32 	%r2022, [%r56+108];
	ld.shared.u32 	%r2023, [%r2202+2396];
	// begin inline asm
	dp4a.s32.s32 %r2021, %r2022, %r2023, %r1909;
	// end inline asm
	ld.shared.u32 	%r2026, [%r56+144];
	ld.shared.u32 	%r2027, [%r2202+2384];
	// begin inline asm
	dp4a.s32.s32 %r2025, %r2026, %r2027, %r1913;
	// end inline asm
	ld.shared.u32 	%r2030, [%r56+144];
	ld.shared.u32 	%r2031, [%r2202+2388];
	// begin inline asm
	dp4a.s32.s32 %r2029, %r2030, %r2031, %r1917;
	// end inline asm
	ld.shared.u32 	%r2034, [%r56+144];
	ld.shared.u32 	%r2035, [%r2202+2392];
	// begin inline asm
	dp4a.s32.s32 %r2033, %r2034, %r2035, %r1921;
	// end inline asm
	ld.shared.u32 	%r2038, [%r56+144];
	ld.shared.u32 	%r2039, [%r2202+2396];
	// begin inline asm
	dp4a.s32.s32 %r2037, %r2038, %r2039, %r1925;
	// end inline asm
	ld.shared.u32 	%r2042, [%r56+180];
	ld.shared.u32 	%r2043, [%r2202+2384];
	// begin inline asm
	dp4a.s32.s32 %r2041, %r2042, %r2043, %r1929;
	// end inline asm
	ld.shared.u32 	%r2046, [%r56+180];
	ld.shared.u32 	%r2047, [%r2202+2388];
	// begin inline asm
	dp4a.s32.s32 %r2045, %r2046, %r2047, %r1933;
	// end inline asm
	ld.shared.u32 	%r2050, [%r56+180];
	ld.shared.u32 	%r2051, [%r2202+2392];
	// begin inline asm
	dp4a.s32.s32 %r2049, %r2050, %r2051, %r1937;
	// end inline asm
	ld.shared.u32 	%r2054, [%r56+180];
	ld.shared.u32 	%r2055, [%r2202+2396];
	// begin inline asm
	dp4a.s32.s32 %r2053, %r2054, %r2055, %r1941;
	// end inline asm
	ld.shared.u32 	%r2058, [%r56+216];
	ld.shared.u32 	%r2059, [%r2202+2384];
	// begin inline asm
	dp4a.s32.s32 %r2057, %r2058, %r2059, %r1945;
	// end inline asm
	ld.shared.u32 	%r2062, [%r56+216];
	ld.shared.u32 	%r2063, [%r2202+2388];
	// begin inline asm
	dp4a.s32.s32 %r2061, %r2062, %r2063, %r1949;
	// end inline asm
	ld.shared.u32 	%r2066, [%r56+216];
	ld.shared.u32 	%r2067, [%r2202+2392];
	// begin inline asm
	dp4a.s32.s32 %r2065, %r2066, %r2067, %r1953;
	// end inline asm
	ld.shared.u32 	%r2070, [%r56+216];
	ld.shared.u32 	%r2071, [%r2202+2396];
	// begin inline asm
	dp4a.s32.s32 %r2069, %r2070, %r2071, %r1957;
	// end inline asm
	ld.shared.u32 	%r2074, [%r56+252];
	ld.shared.u32 	%r2075, [%r2202+2384];
	// begin inline asm
	dp4a.s32.s32 %r2073, %r2074, %r2075, %r1961;
	// end inline asm
	ld.shared.u32 	%r2078, [%r56+252];
	ld.shared.u32 	%r2079, [%r2202+2388];
	// begin inline asm
	dp4a.s32.s32 %r2077, %r2078, %r2079, %r1965;
	// end inline asm
	ld.shared.u32 	%r2082, [%r56+252];
	ld.shared.u32 	%r2083, [%r2202+2392];
	// begin inline asm
	dp4a.s32.s32 %r2081, %r2082, %r2083, %r1969;
	// end inline asm
	ld.shared.u32 	%r2086, [%r56+252];
	ld.shared.u32 	%r2087, [%r2202+2396];
	// begin inline asm
	dp4a.s32.s32 %r2085, %r2086, %r2087, %r1973;
	// end inline asm
	ld.shared.u32 	%r2090, [%r56+72];
	ld.shared.u32 	%r2091, [%r2202+2432];
	// begin inline asm
	dp4a.s32.s32 %r2089, %r2090, %r2091, %r1977;
	// end inline asm
	ld.shared.u32 	%r2094, [%r56+72];
	ld.shared.u32 	%r2095, [%r2202+2436];
	// begin inline asm
	dp4a.s32.s32 %r2093, %r2094, %r2095, %r1981;
	// end inline asm
	ld.shared.u32 	%r2098, [%r56+72];
	ld.shared.u32 	%r2099, [%r2202+2440];
	// begin inline asm
	dp4a.s32.s32 %r2097, %r2098, %r2099, %r1985;
	// end inline asm
	ld.shared.u32 	%r2102, [%r56+72];
	ld.shared.u32 	%r2103, [%r2202+2444];
	// begin inline asm
	dp4a.s32.s32 %r2101, %r2102, %r2103, %r1989;
	// end inline asm
	ld.shared.u32 	%r2106, [%r56+108];
	ld.shared.u32 	%r2107, [%r2202+2432];
	// begin inline asm
	dp4a.s32.s32 %r2105, %r2106, %r2107, %r1993;
	// end inline asm
	ld.shared.u32 	%r2110, [%r56+108];
	ld.shared.u32 	%r2111, [%r2202+2436];
	// begin inline asm
	dp4a.s32.s32 %r2109, %r2110, %r2111, %r1997;
	// end inline asm
	ld.shared.u32 	%r2114, [%r56+108];
	ld.shared.u32 	%r2115, [%r2202+2440];
	// begin inline asm
	dp4a.s32.s32 %r2113, %r2114, %r2115, %r2001;
	// end inline asm
	ld.shared.u32 	%r2118, [%r56+108];
	ld.shared.u32 	%r2119, [%r2202+2444];
	// begin inline asm
	dp4a.s32.s32 %r2117, %r2118, %r2119, %r2005;
	// end inline asm
	ld.shared.u32 	%r2122, [%r56+144];
	ld.shared.u32 	%r2123, [%r2202+2432];
	// begin inline asm
	dp4a.s32.s32 %r2121, %r2122, %r2123, %r2009;
	// end inline asm
	ld.shared.u32 	%r2126, [%r56+144];
	ld.shared.u32 	%r2127, [%r2202+2436];
	// begin inline asm
	dp4a.s32.s32 %r2125, %r2126, %r2127, %r2013;
	// end inline asm
	ld.shared.u32 	%r2130, [%r56+144];
	ld.shared.u32 	%r2131, [%r2202+2440];
	// begin inline asm
	dp4a.s32.s32 %r2129, %r2130, %r2131, %r2017;
	// end inline asm
	ld.shared.u32 	%r2134, [%r56+144];
	ld.shared.u32 	%r2135, [%r2202+2444];
	// begin inline asm
	dp4a.s32.s32 %r2133, %r2134, %r2135, %r2021;
	// end inline asm
	ld.shared.u32 	%r2138, [%r56+180];
	ld.shared.u32 	%r2139, [%r2202+2432];
	// begin inline asm
	dp4a.s32.s32 %r2137, %r2138, %r2139, %r2025;
	// end inline asm
	ld.shared.u32 	%r2142, [%r56+180];
	ld.shared.u32 	%r2143, [%r2202+2436];
	// begin inline asm
	dp4a.s32.s32 %r2141, %r2142, %r2143, %r2029;
	// end inline asm
	ld.shared.u32 	%r2146, [%r56+180];
	ld.shared.u32 	%r2147, [%r2202+2440];
	// begin inline asm
	dp4a.s32.s32 %r2145, %r2146, %r2147, %r2033;
	// end inline asm
	ld.shared.u32 	%r2150, [%r56+180];
	ld.shared.u32 	%r2151, [%r2202+2444];
	// begin inline asm
	dp4a.s32.s32 %r2149, %r2150, %r2151, %r2037;
	// end inline asm
	ld.shared.u32 	%r2154, [%r56+216];
	ld.shared.u32 	%r2155, [%r2202+2432];
	// begin inline asm
	dp4a.s32.s32 %r2153, %r2154, %r2155, %r2041;
	// end inline asm
	ld.shared.u32 	%r2158, [%r56+216];
	ld.shared.u32 	%r2159, [%r2202+2436];
	// begin inline asm
	dp4a.s32.s32 %r2157, %r2158, %r2159, %r2045;
	// end inline asm
	ld.shared.u32 	%r2162, [%r56+216];
	ld.shared.u32 	%r2163, [%r2202+2440];
	// begin inline asm
	dp4a.s32.s32 %r2161, %r2162, %r2163, %r2049;
	// end inline asm
	ld.shared.u32 	%r2166, [%r56+216];
	ld.shared.u32 	%r2167, [%r2202+2444];
	// begin inline asm
	dp4a.s32.s32 %r2165, %r2166, %r2167, %r2053;
	// end inline asm
	ld.shared.u32 	%r2170, [%r56+252];
	ld.shared.u32 	%r2171, [%r2202+2432];
	// begin inline asm
	dp4a.s32.s32 %r2169, %r2170, %r2171, %r2057;
	// end inline asm
	ld.shared.u32 	%r2174, [%r56+252];
	ld.shared.u32 	%r2175, [%r2202+2436];
	// begin inline asm
	dp4a.s32.s32 %r2173, %r2174, %r2175, %r2061;
	// end inline asm
	ld.shared.u32 	%r2178, [%r56+252];
	ld.shared.u32 	%r2179, [%r2202+2440];
	// begin inline asm
	dp4a.s32.s32 %r2177, %r2178, %r2179, %r2065;
	// end inline asm
	ld.shared.u32 	%r2182, [%r56+252];
	ld.shared.u32 	%r2183, [%r2202+2444];
	// begin inline asm
	dp4a.s32.s32 %r2181, %r2182, %r2183, %r2069;
	// end inline asm
	ld.shared.u32 	%r2186, [%r56+288];
	ld.shared.u32 	%r2187, [%r2202+2432];
	// begin inline asm
	dp4a.s32.s32 %r2185, %r2186, %r2187, %r2073;
	// end inline asm
	ld.shared.u32 	%r2190, [%r56+288];
	ld.shared.u32 	%r2191, [%r2202+2436];
	// begin inline asm
	dp4a.s32.s32 %r2189, %r2190, %r2191, %r2077;
	// end inline asm
	ld.shared.u32 	%r2194, [%r56+288];
	ld.shared.u32 	%r2195, [%r2202+2440];
	// begin inline asm
	dp4a.s32.s32 %r2193, %r2194, %r2195, %r2081;
	// end inline asm
	ld.shared.u32 	%r2198, [%r56+288];
	ld.shared.u32 	%r2199, [%r2202+2444];
	// begin inline asm
	dp4a.s32.s32 %r2197, %r2198, %r2199, %r2085;
	// end inline asm
	shl.b32 	%r2203, %r7, 6;
	shl.b32 	%r2204, %r3, 2;
	add.s32 	%r2205, %r2203, %r2204;
	mad.lo.s32 	%r2206, %r1, 25088, %r14;
	mad.lo.s32 	%r2207, %r7, 3136, %r2206;
	mad.lo.s32 	%r2208, %r3, 196, %r2207;
	add.s32 	%r2209, %r2208, %r16;
	cvt.s64.s32 	%rd56, %r2089;
	mad.lo.s64 	%rd57, %rd56, 241172429668352, 1073741824;
	shr.u64 	%rd58, %rd57, 31;
	cvt.u32.u64 	%r2210, %rd58;
	mul.wide.u32 	%rd59, %r2205, 4;
	add.s64 	%rd60, %rd54, %rd59;
	ld.global.nc.u32 	%r2211, [%rd60];
	add.s32 	%r2212, %r2211, %r2210;
	mul.wide.s32 	%rd61, %r2212, 2068073536;
	add.s64 	%rd62, %rd61, 1073741824;
	shr.u64 	%rd63, %rd62, 31;
	mul.wide.u32 	%rd64, %r2209, 4;
	add.s64 	%rd65, %rd55, %rd64;
	st.global.u32 	[%rd65], %rd63;
	cvt.s64.s32 	%rd66, %r2093;
	mad.lo.s64 	%rd67, %rd66, 241172429668352, 1073741824;
	shr.u64 	%rd68, %rd67, 31;
	cvt.u32.u64 	%r2213, %rd68;
	ld.global.nc.u32 	%r2214, [%rd60+4];
	add.s32 	%r2215, %r2214, %r2213;
	mul.wide.s32 	%rd69, %r2215, 2068073536;
	add.s64 	%rd70, %rd69, 1073741824;
	shr.u64 	%rd71, %rd70, 31;
	st.global.u32 	[%rd65+4], %rd71;
	cvt.s64.s32 	%rd72, %r2097;
	mad.lo.s64 	%rd73, %rd72, 241172429668352, 1073741824;
	shr.u64 	%rd74, %rd73, 31;
	cvt.u32.u64 	%r2216, %rd74;
	ld.global.nc.u32 	%r2217, [%rd60+8];
	add.s32 	%r2218, %r2217, %r2216;
	mul.wide.s32 	%rd75, %r2218, 2068073536;
	add.s64 	%rd76, %rd75, 1073741824;
	shr.u64 	%rd77, %rd76, 31;
	st.global.u32 	[%rd65+8], %rd77;
	cvt.s64.s32 	%rd78, %r2101;
	mad.lo.s64 	%rd79, %rd78, 241172429668352, 1073741824;
	shr.u64 	%rd80, %rd79, 31;
	cvt.u32.u64 	%r2219, %rd80;
	ld.global.nc.u32 	%r2220, [%rd60+12];
	add.s32 	%r2221, %r2220, %r2219;
	mul.wide.s32 	%rd81, %r2221, 2068073536;
	add.s64 	%rd82, %rd81, 1073741824;
	shr.u64 	%rd83, %rd82, 31;
	st.global.u32 	[%rd65+12], %rd83;
	cvt.s64.s32 	%rd84, %r2105;
	mad.lo.s64 	%rd85, %rd84, 241172429668352, 1073741824;
	shr.u64 	%rd86, %rd85, 31;
	cvt.u32.u64 	%r2222, %rd86;
	add.s32 	%r2223, %r2211, %r2222;
	mul.wide.s32 	%rd87, %r2223, 2068073536;
	add.s64 	%rd88, %rd87, 1073741824;
	shr.u64 	%rd89, %rd88, 31;
	st.global.u32 	[%rd65+112], %rd89;
	cvt.s64.s32 	%rd90, %r2109;
	mad.lo.s64 	%rd91, %rd90, 241172429668352, 1073741824;
	shr.u64 	%rd92, %rd91, 31;
	cvt.u32.u64 	%r2224, %rd92;
	add.s32 	%r2225, %r2214, %r2224;
	mul.wide.s32 	%rd93, %r2225, 2068073536;
	add.s64 	%rd94, %rd93, 1073741824;
	shr.u64 	%rd95, %rd94, 31;
	st.global.u32 	[%rd65+116], %rd95;
	cvt.s64.s32 	%rd96, %r2113;
	mad.lo.s64 	%rd97, %rd96, 241172429668352, 1073741824;
	shr.u64 	%rd98, %rd97, 31;
	cvt.u32.u64 	%r2226, %rd98;
	add.s32 	%r2227, %r2217, %r2226;
	mul.wide.s32 	%rd99, %r2227, 2068073536;
	add.s64 	%rd100, %rd99, 1073741824;
	shr.u64 	%rd101, %rd100, 31;
	st.global.u32 	[%rd65+120], %rd101;
	cvt.s64.s32 	%rd102, %r2117;
	mad.lo.s64 	%rd103, %rd102, 241172429668352, 1073741824;
	shr.u64 	%rd104, %rd103, 31;
	cvt.u32.u64 	%r2228, %rd104;
	add.s32 	%r2229, %r2220, %r2228;
	mul.wide.s32 	%rd105, %r2229, 2068073536;
	add.s64 	%rd106, %rd105, 1073741824;
	shr.u64 	%rd107, %rd106, 31;
	st.global.u32 	[%rd65+124], %rd107;
	cvt.s64.s32 	%rd108, %r2121;
	mad.lo.s64 	%rd109, %rd108, 241172429668352, 1073741824;
	shr.u64 	%rd110, %rd109, 31;
	cvt.u32.u64 	%r2230, %rd110;
	add.s32 	%r2231, %r2211, %r2230;
	mul.wide.s32 	%rd111, %r2231, 2068073536;
	add.s64 	%rd112, %rd111, 1073741824;
	shr.u64 	%rd113, %rd112, 31;
	st.global.u32 	[%rd65+224], %rd113;
	cvt.s64.s32 	%rd114, %r2125;
	mad.lo.s64 	%rd115, %rd114, 241172429668352, 1073741824;
	shr.u64 	%rd116, %rd115, 31;
	cvt.u32.u64 	%r2232, %rd116;
	add.s32 	%r2233, %r2214, %r2232;
	mul.wide.s32 	%rd117, %r2233, 2068073536;
	add.s64 	%rd118, %rd117, 1073741824;
	shr.u64 	%rd119, %rd118, 31;
	st.global.u32 	[%rd65+228], %rd119;
	cvt.s64.s32 	%rd120, %r2129;
	mad.lo.s64 	%rd121, %rd120, 241172429668352, 1073741824;
	shr.u64 	%rd122, %rd121, 31;
	cvt.u32.u64 	%r2234, %rd122;
	add.s32 	%r2235, %r2217, %r2234;
	mul.wide.s32 	%rd123, %r2235, 2068073536;
	add.s64 	%rd124, %rd123, 1073741824;
	shr.u64 	%rd125, %rd124, 31;
	st.global.u32 	[%rd65+232], %rd125;
	cvt.s64.s32 	%rd126, %r2133;
	mad.lo.s64 	%rd127, %rd126, 241172429668352, 1073741824;
	shr.u64 	%rd128, %rd127, 31;
	cvt.u32.u64 	%r2236, %rd128;
	add.s32 	%r2237, %r2220, %r2236;
	mul.wide.s32 	%rd129, %r2237, 2068073536;
	add.s64 	%rd130, %rd129, 1073741824;
	shr.u64 	%rd131, %rd130, 31;
	st.global.u32 	[%rd65+236], %rd131;
	cvt.s64.s32 	%rd132, %r2137;
	mad.lo.s64 	%rd133, %rd132, 241172429668352, 1073741824;
	shr.u64 	%rd134, %rd133, 31;
	cvt.u32.u64 	%r2238, %rd134;
	add.s32 	%r2239, %r2211, %r2238;
	mul.wide.s32 	%rd135, %r2239, 2068073536;
	add.s64 	%rd136, %rd135, 1073741824;
	shr.u64 	%rd137, %rd136, 31;
	st.global.u32 	[%rd65+336], %rd137;
	cvt.s64.s32 	%rd138, %r2141;
	mad.lo.s64 	%rd139, %rd138, 241172429668352, 1073741824;
	shr.u64 	%rd140, %rd139, 31;
	cvt.u32.u64 	%r2240, %rd140;
	add.s32 	%r2241, %r2214, %r2240;
	mul.wide.s32 	%rd141, %r2241, 2068073536;
	add.s64 	%rd142, %rd141, 1073741824;
	shr.u64 	%rd143, %rd142, 31;
	st.global.u32 	[%rd65+340], %rd143;
	cvt.s64.s32 	%rd144, %r2145;
	mad.lo.s64 	%rd145, %rd144, 241172429668352, 1073741824;
	shr.u64 	%rd146, %rd145, 31;
	cvt.u32.u64 	%r2242, %rd146;
	add.s32 	%r2243, %r2217, %r2242;
	mul.wide.s32 	%rd147, %r2243, 2068073536;
	add.s64 	%rd148, %rd147, 1073741824;
	shr.u64 	%rd149, %rd148, 31;
	st.global.u32 	[%rd65+344], %rd149;
	cvt.s64.s32 	%rd150, %r2149;
	mad.lo.s64 	%rd151, %rd150, 241172429668352, 1073741824;
	shr.u64 	%rd152, %rd151, 31;
	cvt.u32.u64 	%r2244, %rd152;
	add.s32 	%r2245, %r2220, %r2244;
	mul.wide.s32 	%rd153, %r2245, 2068073536;
	add.s64 	%rd154, %rd153, 1073741824;
	shr.u64 	%rd155, %rd154, 31;
	st.global.u32 	[%rd65+348], %rd155;
	cvt.s64.s32 	%rd156, %r2153;
	mad.lo.s64 	%rd157, %rd156, 241172429668352, 1073741824;
	shr.u64 	%rd158, %rd157, 31;
	cvt.u32.u64 	%r2246, %rd158;
	add.s32 	%r2247, %r2211, %r2246;
	mul.wide.s32 	%rd159, %r2247, 2068073536;
	add.s64 	%rd160, %rd159, 1073741824;
	shr.u64 	%rd161, %rd160, 31;
	st.global.u32 	[%rd65+448], %rd161;
	cvt.s64.s32 	%rd162, %r2157;
	mad.lo.s64 	%rd163, %rd162, 241172429668352, 1073741824;
	shr.u64 	%rd164, %rd163, 31;
	cvt.u32.u64 	%r2248, %rd164;
	add.s32 	%r2249, %r2214, %r2248;
	mul.wide.s32 	%rd165, %r2249, 2068073536;
	add.s64 	%rd166, %rd165, 1073741824;
	shr.u64 	%rd167, %rd166, 31;
	st.global.u32 	[%rd65+452], %rd167;
	cvt.s64.s32 	%rd168, %r2161;
	mad.lo.s64 	%rd169, %rd168, 241172429668352, 1073741824;
	shr.u64 	%rd170, %rd169, 31;
	cvt.u32.u64 	%r2250, %rd170;
	add.s32 	%r2251, %r2217, %r2250;
	mul.wide.s32 	%rd171, %r2251, 2068073536;
	add.s64 	%rd172, %rd171, 1073741824;
	shr.u64 	%rd173, %rd172, 31;
	st.global.u32 	[%rd65+456], %rd173;
	cvt.s64.s32 	%rd174, %r2165;
	mad.lo.s64 	%rd175, %rd174, 241172429668352, 1073741824;
	shr.u64 	%rd176, %rd175, 31;
	cvt.u32.u64 	%r2252, %rd176;
	add.s32 	%r2253, %r2220, %r2252;
	mul.wide.s32 	%rd177, %r2253, 2068073536;
	add.s64 	%rd178, %rd177, 1073741824;
	shr.u64 	%rd179, %rd178, 31;
	st.global.u32 	[%rd65+460], %rd179;
	cvt.s64.s32 	%rd180, %r2169;
	mad.lo.s64 	%rd181, %rd180, 241172429668352, 1073741824;
	shr.u64 	%rd182, %rd181, 31;
	cvt.u32.u64 	%r2254, %rd182;
	add.s32 	%r2255, %r2211, %r2254;
	mul.wide.s32 	%rd183, %r2255, 2068073536;
	add.s64 	%rd184, %rd183, 1073741824;
	shr.u64 	%rd185, %rd184, 31;
	st.global.u32 	[%rd65+560], %rd185;
	cvt.s64.s32 	%rd186, %r2173;
	mad.lo.s64 	%rd187, %rd186, 241172429668352, 1073741824;
	shr.u64 	%rd188, %rd187, 31;
	cvt.u32.u64 	%r2256, %rd188;
	add.s32 	%r2257, %r2214, %r2256;
	mul.wide.s32 	%rd189, %r2257, 2068073536;
	add.s64 	%rd190, %rd189, 1073741824;
	shr.u64 	%rd191, %rd190, 31;
	st.global.u32 	[%rd65+564], %rd191;
	cvt.s64.s32 	%rd192, %r2177;
	mad.lo.s64 	%rd193, %rd192, 241172429668352, 1073741824;
	shr.u64 	%rd194, %rd193, 31;
	cvt.u32.u64 	%r2258, %rd194;
	add.s32 	%r2259, %r2217, %r2258;
	mul.wide.s32 	%rd195, %r2259, 2068073536;
	add.s64 	%rd196, %rd195, 1073741824;
	shr.u64 	%rd197, %rd196, 31;
	st.global.u32 	[%rd65+568], %rd197;
	cvt.s64.s32 	%rd198, %r2181;
	mad.lo.s64 	%rd199, %rd198, 241172429668352, 1073741824;
	shr.u64 	%rd200, %rd199, 31;
	cvt.u32.u64 	%r2260, %rd200;
	add.s32 	%r2261, %r2220, %r2260;
	mul.wide.s32 	%rd201, %r2261, 2068073536;
	add.s64 	%rd202, %rd201, 1073741824;
	shr.u64 	%rd203, %rd202, 31;
	st.global.u32 	[%rd65+572], %rd203;
	cvt.s64.s32 	%rd204, %r2185;
	mad.lo.s64 	%rd205, %rd204, 241172429668352, 1073741824;
	shr.u64 	%rd206, %rd205, 31;
	cvt.u32.u64 	%r2262, %rd206;
	add.s32 	%r2263, %r2211, %r2262;
	mul.wide.s32 	%rd207, %r2263, 2068073536;
	add.s64 	%rd208, %rd207, 1073741824;
	shr.u64 	%rd209, %rd208, 31;
	st.global.u32 	[%rd65+672], %rd209;
	cvt.s64.s32 	%rd210, %r2189;
	mad.lo.s64 	%rd211, %rd210, 241172429668352, 1073741824;
	shr.u64 	%rd212, %rd211, 31;
	cvt.u32.u64 	%r2264, %rd212;
	add.s32 	%r2265, %r2214, %r2264;
	mul.wide.s32 	%rd213, %r2265, 2068073536;
	add.s64 	%rd214, %rd213, 1073741824;
	shr.u64 	%rd215, %rd214, 31;
	st.global.u32 	[%rd65+676], %rd215;
	cvt.s64.s32 	%rd216, %r2193;
	mad.lo.s64 	%rd217, %rd216, 241172429668352, 1073741824;
	shr.u64 	%rd218, %rd217, 31;
	cvt.u32.u64 	%r2266, %rd218;
	add.s32 	%r2267, %r2217, %r2266;
	mul.wide.s32 	%rd219, %r2267, 2068073536;
	add.s64 	%rd220, %rd219, 1073741824;
	shr.u64 	%rd221, %rd220, 31;
	st.global.u32 	[%rd65+680], %rd221;
	cvt.s64.s32 	%rd222, %r2197;
	mad.lo.s64 	%rd223, %rd222, 241172429668352, 1073741824;
	shr.u64 	%rd224, %rd223, 31;
	cvt.u32.u64 	%r2268, %rd224;
	add.s32 	%r2269, %r2220, %r2268;
	mul.wide.s32 	%rd225, %r2269, 2068073536;
	add.s64 	%rd226, %rd225, 1073741824;
	shr.u64 	%rd227, %rd226, 31;
	st.global.u32 	[%rd65+684], %rd227;
	ret;

}
	// .globl	fused_nn_conv2d_cast_fixed_point_multiply_add_cast_nn_relu_cast_fixed_point_mult_18399029763786111876__2_kernel0
.visible .entry fused_nn_conv2d_cast_fixed_point_multiply_add_cast_nn_relu_cast_fixed_point_mult_18399029763786111876__2_kernel0(
	.param .u64 .ptr .align 1 fused_nn_conv2d_cast_fixed_point_multiply_add_cast_nn_relu_cast_fixed_point_mult_18399029763786111876__2_kernel0_param_0,
	.param .u64 .ptr .align 1 fused_nn_conv2d_cast_fixed_point_multiply_add_cast_nn_relu_cast_fixed_point_mult_18399029763786111876__2_kernel0_param_1,
	.param .u64 .ptr .align 1 fused_nn_conv2d_cast_fixed_point_multiply_add_cast_nn_relu_cast_fixed_point_mult_18399029763786111876__2_kernel0_param_2,
	.param .u64 .ptr .align 1 fused_nn_conv2d_cast_fixed_point_multiply_add_cast_nn_relu_cast_fixed_point_mult_18399029763786111876__2_kernel0_param_3
)
{
	.reg .pred 	%p<69>;
	.reg .b16 	%rs<251>;
	.reg .b32 	%r<2810>;
	.reg .b64 	%rd<290>;
	// demoted variable
	.shared .align 4 .b8 _ZZ112fused_nn_conv2d_cast_fixed_point_multiply_add_cast_nn_relu_cast_fixed_point_mult_18399029763786111876__2_kernel0E15pad_data_shared[2320];
	// demoted variable
	.shared .align 4 .b8 _ZZ112fused_nn_conv2d_cast_fixed_point_multiply_add_cast_nn_relu_cast_fixed_point_mult_18399029763786111876__2_kernel0E18placeholder_shared[9216];
	ld.param.u64 	%rd10, [fused_nn_conv2d_cast_fixed_point_multiply_add_cast_nn_relu_cast_fixed_point_mult_18399029763786111876__2_kernel0_param_0];
	ld.param.u64 	%rd13, [fused_nn_conv2d_cast_fixed_point_multiply_add_cast_nn_relu_cast_fixed_point_mult_18399029763786111876__2_kernel0_param_1];
	cvta.to.global.u64 	%rd1, %rd10;
	cvta.to.global.u64 	%rd2, %rd13;
	mov.u32 	%r105, %tid.y;
	mov.u32 	%r106, %tid.x;
	mov.u32 	%r107, %ctaid.x;
	shl.b32 	%r108, %r107, 1;
	and.b32  	%r2, %r108, 2147483644;
	and.b32  	%r109, %r107, 1;
	setp.eq.b32 	%p1, %r109, 1;
	mov.u32 	%r3, %ctaid.z;
	mul.lo.s32 	%r4, %r3, 401408;
	shr.u32 	%r5, %r107, 1;
	mul.lo.s32 	%r6, %r5, 896;
	selp.b32 	%r7, 112, 0, %p1;
	add.s32 	%r110, %r4, %r6;
	or.b32  	%r111, %r110, %r7;
	add.s32 	%r8, %r111, -228;
	shl.b32 	%r9, %r106, 2;
	mad.lo.s32 	%r10, %r105, 56, %r9;
	mad.lo.s32 	%r11, %r105, 14, %r106;
	setp.gt.u32 	%p6, %r11, 289;
	setp.gt.u32 	%p7, %r105, 20;
	mov.u32 	%r112, _ZZ112fused_nn_conv2d_cast_fixed_point_multiply_add_cast_nn_relu_cast_fixed_point_mult_18399029763786111876__2_kernel0E15pad_data_shared;
	add.s32 	%r12, %r112, %r10;
	or.pred  	%p8, %p6, %p7;
	@%p8 bra 	$L__BB19_5;
	add.s32 	%r114, %r11, 111;
	setp.lt.u32 	%p9, %r11, 145;
	selp.b32 	%r115, %r11, %r114, %p9;
	cvt.u16.u32 	%rs3, %r115;
	and.b16  	%rs4, %rs3, 255;
	mul.lo.s16 	%rs5, %rs4, 27;
	shr.u16 	%rs6, %rs5, 8;
	sub.s16 	%rs7, %rs3, %rs6;
	and.b16  	%rs8, %rs7, 254;
	shr.u16 	%rs9, %rs8, 1;
	add.s16 	%rs10, %rs9, %rs6;
	shr.u16 	%rs11, %rs10, 4;
	cvt.u32.u16 	%r13, %rs11;
	or.b32  	%r116, %r2, %r13;
	setp.eq.s32 	%p10, %r116, 0;
	mov.b32 	%r2773, 0;
	@%p10 bra 	$L__BB19_4;
	cvt.u16.u32 	%rs12, %r11;
	mul.hi.u16 	%rs13, %rs12, 18079;
	shr.u16 	%rs14, %rs13, 3;
	mul.lo.s16 	%rs15, %rs14, 29;
	sub.s16 	%rs1, %rs12, %rs15;
	setp.eq.s16 	%p11, %rs1, 0;
	not.pred 	%p12, %p1;
	and.pred  	%p13, %p11, %p12;
	@%p13 bra 	$L__BB19_4;
	setp.gt.u32 	%p14, %r11, 144;
	selp.b32 	%r118, 200704, 0, %p14;
	shl.b16 	%rs16, %rs1, 2;
	cvt.u32.u16 	%r119, %rs16;
	add.s32 	%r120, %r8, %r118;
	mad.lo.s32 	%r121, %r13, 224, %r120;
	add.s32 	%r122, %r121, %r119;
	cvt.s64.s32 	%rd14, %r122;
	add.s64 	%rd15, %rd1, %rd14;
	ld.global.nc.u32 	%r2773, [%rd15];
$L__BB19_4:
	st.shared.u32 	[%r12], %r2773;
$L__BB19_5:
	add.s32 	%r16, %r11, 224;
	setp.gt.u32 	%p15, %r11, 65;
	setp.gt.u32 	%p16, %r105, 4;
	or.pred  	%p17, %p15, %p16;
	@%p17 bra 	$L__BB19_9;
	cvt.u16.u32 	%rs17, %r16;
	mul.hi.u16 	%rs18, %rs17, 18079;
	shr.u16 	%rs19, %rs18, 3;
	mul.lo.s16 	%rs20, %rs19, 29;
	sub.s16 	%rs2, %rs17, %rs20;
	setp.eq.s16 	%p18, %rs2, 0;
	not.pred 	%p19, %p1;
	mov.b32 	%r2774, 0;
	and.pred  	%p20, %p18, %p19;
	@%p20 bra 	$L__BB19_8;
	add.s16 	%rs22, %rs17, 111;
	and.b16  	%rs23, %rs22, 255;
	mul.lo.s16 	%rs24, %rs23, 27;
	shr.u16 	%rs25, %rs24, 8;
	sub.s16 	%rs26, %rs22, %rs25;
	and.b16  	%rs27, %rs26, 254;
	shr.u16 	%rs28, %rs27, 1;
	add.s16 	%rs29, %rs28, %rs25;
	shr.u16 	%rs30, %rs29, 4;
	mul.wide.u16 	%r124, %rs30, 224;
	shl.b16 	%rs31, %rs2, 2;
	cvt.u32.u16 	%r125, %rs31;
	add.s32 	%r126, %r8, %r124;
	add.s32 	%r127, %r126, %r125;
	add.s32 	%r128, %r127, 200704;
	cvt.s64.s32 	%rd16, %r128;
	add.s64 	%rd17, %rd1, %rd16;
	ld.global.nc.u32 	%r2774, [%rd17];
$L__BB19_8:
	st.shared.u32 	[%r12+896], %r2774;
$L__BB19_9:
	shr.u32 	%r19, %r11, 2;
	and.b32  	%r20, %r10, 12;
	setp.gt.u32 	%p21, %r11, 1151;
	setp.gt.u32 	%p22, %r105, 82;
	or.pred  	%p23, %p21, %p22;
	@%p23 bra 	$L__BB19_11;
	cvt.u16.u32 	%rs32, %r11;
	mul.hi.u16 	%rs33, %rs32, -7281;
	shr.u16 	%rs34, %rs33, 5;
	mul.wide.u16 	%r129, %rs34, 2304;
	mul.lo.s16 	%rs35, %rs34, 36;
	sub.s16 	%rs36, %rs32, %rs35;
	mul.lo.s16 	%rs37, %rs36, 43;
	shr.u16 	%rs38, %rs37, 9;
	mul.wide.u16 	%r130, %rs38, 48;
	cvt.u16.u32 	%rs39, %r19;
	mul.hi.u16 	%rs40, %rs39, -21845;
	shr.u16 	%rs41, %rs40, 1;
	mul.lo.s16 	%rs42, %rs41, 3;
	sub.s16 	%rs43, %rs39, %rs42;
	shl.b16 	%rs44, %rs43, 4;
	cvt.u32.u16 	%r131, %rs44;
	or.b32  	%r132, %r20, %r131;
	or.b32  	%r133, %r132, %r129;
	add.s32 	%r134, %r133, %r130;
	cvt.u64.u32 	%rd18, %r134;
	add.s64 	%rd19, %rd2, %rd18;
	ld.global.nc.u32 	%r135, [%rd19];
	mul.hi.u16 	%rs45, %rs32, -21845;
	shr.u16 	%rs46, %rs45, 3;
	mad.lo.s16 	%rs47, %rs46, 48, %rs44;
	cvt.u32.u16 	%r136, %rs47;
	or.b32  	%r137, %r20, %r136;
	mov.u32 	%r138, _ZZ112fused_nn_conv2d_cast_fixed_point_multiply_add_cast_nn_relu_cast_fixed_point_mult_18399029763786111876__2_kernel0E18placeholder_shared;
	add.s32 	%r139, %r138, %r137;
	st.shared.u32 	[%r139], %r135;
$L__BB19_11:
	setp.gt.u32 	%p24, %r11, 927;
	setp.gt.u32 	%p25, %r105, 66;
	or.pred  	%p26, %p24, %p25;
	@%p26 bra 	$L__BB19_13;
	cvt.u16.u32 	%rs48, %r11;
	add.s16 	%rs49, %rs48, 224;
	mul.hi.u16 	%rs50, %rs49, -7281;
	shr.u16 	%rs51, %rs50, 5;
	mul.wide.u16 	%r140, %rs51, 2304;
	mul.lo.s16 	%rs52, %rs51, 36;
	sub.s16 	%rs53, %rs49, %rs52;
	mul.lo.s16 	%rs54, %rs53, 43;
	shr.u16 	%rs55, %rs54, 9;
	mul.wide.u16 	%r141, %rs55, 48;
	cvt.u16.u32 	%rs56, %r19;
	add.s16 	%rs57, %rs56, 56;
	mul.hi.u16 	%rs58, %rs57, -21845;
	shr.u16 	%rs59, %rs58, 1;
	mul.lo.s16 	%rs60, %rs59, 3;
	sub.s16 	%rs61, %rs57, %rs60;
	shl.b16 	%rs62, %rs61, 4;
	cvt.u32.u16 	%r142, %rs62;
	or.b32  	%r143, %r20, %r142;
	or.b32  	%r144, %r143, %r140;
	add.s32 	%r145, %r144, %r141;
	cvt.u64.u32 	%rd20, %r145;
	add.s64 	%rd21, %rd2, %rd20;
	ld.global.nc.u32 	%r146, [%rd21];
	mul.hi.u16 	%rs63, %rs49, -21845;
	shr.u16 	%rs64, %rs63, 3;
	mad.lo.s16 	%rs65, %rs64, 48, %rs62;
	cvt.u32.u16 	%r147, %rs65;
	or.b32  	%r148, %r20, %r147;
	mov.u32 	%r149, _ZZ112fused_nn_conv2d_cast_fixed_point_multiply_add_cast_nn_relu_cast_fixed_point_mult_18399029763786111876__2_kernel0E18placeholder_shared;
	add.s32 	%r150, %r149, %r148;
	st.shared.u32 	[%r150], %r146;
$L__BB19_13:
	setp.gt.u32 	%p27, %r11, 703;
	setp.gt.u32 	%p28, %r105, 50;
	or.pred  	%p29, %p27, %p28;
	@%p29 bra 	$L__BB19_15;
	cvt.u16.u32 	%rs66, %r11;
	add.s16 	%rs67, %rs66, 448;
	mul.hi.u16 	%rs68, %rs67, -7281;
	shr.u16 	%rs69, %rs68, 5;
	mul.wide.u16 	%r151, %rs69, 2304;
	mul.lo.s16 	%rs70, %rs69, 36;
	sub.s16 	%rs71, %rs67, %rs70;
	mul.lo.s16 	%rs72, %rs71, 43;
	shr.u16 	%rs73, %rs72, 9;
	mul.wide.u16 	%r152, %rs73, 48;
	cvt.u16.u32 	%rs74, %r19;
	add.s16 	%rs75, %rs74, 112;
	mul.hi.u16 	%rs76, %rs75, -21845;
	shr.u16 	%rs77, %rs76, 1;
	mul.lo.s16 	%rs78, %rs77, 3;
	sub.s16 	%rs79, %rs75, %rs78;
	shl.b16 	%rs80, %rs79, 4;
	cvt.u32.u16 	%r153, %rs80;
	or.b32  	%r154, %r20, %r153;
	or.b32  	%r155, %r154, %r151;
	add.s32 	%r156, %r155, %r152;
	cvt.u64.u32 	%rd22, %r156;
	add.s64 	%rd23, %rd2, %rd22;
	ld.global.nc.u32 	%r157, [%rd23];
	mul.hi.u16 	%rs81, %rs67, -21845;
	shr.u16 	%rs82, %rs81, 3;
	mad.lo.s16 	%rs83, %rs82, 48, %rs80;
	cvt.u32.u16 	%r158, %rs83;
	or.b32  	%r159, %r20, %r158;
	mov.u32 	%r160, _ZZ112fused_nn_conv2d_cast_fixed_point_multiply_add_cast_nn_relu_cast_fixed_point_mult_18399029763786111876__2_kernel0E18placeholder_shared;
	add.s32 	%r161, %r160, %r159;
	st.shared.u32 	[%r161], %r157;
$L__BB19_15:
	setp.gt.u32 	%p30, %r11, 479;
	setp.gt.u32 	%p31, %r105, 34;
	or.pred  	%p32, %p30, %p31;
	@%p32 bra 	$L__BB19_17;
	cvt.u16.u32 	%rs84, %r11;
	add.s16 	%rs85, %rs84, 672;
	mul.hi.u16 	%rs86, %rs85, -7281;
	shr.u16 	%rs87, %rs86, 5;
	mul.wide.u16 	%r162, %rs87, 2304;
	mul.lo.s16 	%rs88, %rs87, 36;
	sub.s16 	%rs89, %rs85, %rs88;
	mul.lo.s16 	%rs90, %rs89, 43;
	shr.u16 	%rs91, %rs90, 9;
	mul.wide.u16 	%r163, %rs91, 48;
	cvt.u16.u32 	%rs92, %r19;
	add.s16 	%rs93, %rs92, 168;
	mul.hi.u16 	%rs94, %rs93, -21845;
	shr.u16 	%rs95, %rs94, 1;
	mul.lo.s16 	%rs96, %rs95, 3;
	sub.s16 	%rs97, %rs93, %rs96;
	shl.b16 	%rs98, %rs97, 4;
	cvt.u32.u16 	%r164, %rs98;
	or.b32  	%r165, %r20, %r164;
	or.b32  	%r166, %r165, %r162;
	add.s32 	%r167, %r166, %r163;
	cvt.u64.u32 	%rd24, %r167;
	add.s64 	%rd25, %rd2, %rd24;
	ld.global.nc.u32 	%r168, [%rd25];
	mul.hi.u16 	%rs99, %rs85, -21845;
	shr.u16 	%rs100, %rs99, 3;
	mad.lo.s16 	%rs101, %rs100, 48, %rs98;
	cvt.u32.u16 	%r169, %rs101;
	or.b32  	%r170, %r20, %r169;
	mov.u32 	%r171, _ZZ112fused_nn_conv2d_cast_fixed_point_multiply_add_cast_nn_relu_cast_fixed_point_mult_18399029763786111876__2_kernel0E18placeholder_shared;
	add.s32 	%r172, %r171, %r170;
	st.shared.u32 	[%r172], %r168;
$L__BB19_17:
	setp.lt.u32 	%p33, %r11, 256;
	setp.lt.u32 	%p34, %r105, 19;
	and.pred  	%p2, %p33, %p34;
	not.pred 	%p35, %p2;
	@%p35 bra 	$L__BB19_19;
	cvt.u16.u32 	%rs102, %r11;
	add.s16 	%rs103, %rs102, 896;
	mul.hi.u16 	%rs104, %rs103, -7281;
	shr.u16 	%rs105, %rs104, 5;
	mul.wide.u16 	%r173, %rs105, 2304;
	mul.lo.s16 	%rs106, %rs105, 36;
	sub.s16 	%rs107, %rs103, %rs106;
	mul.lo.s16 	%rs108, %rs107, 43;
	shr.u16 	%rs109, %rs108, 9;
	mul.wide.u16 	%r174, %rs109, 48;
	cvt.u16.u32 	%rs110, %r19;
	add.s16 	%rs111, %rs110, 224;
	mul.hi.u16 	%rs112, %rs111, -21845;
	shr.u16 	%rs113, %rs112, 1;
	mul.lo.s16 	%rs114, %rs113, 3;
	sub.s16 	%rs115, %rs111, %rs114;
	shl.b16 	%rs116, %rs115, 4;
	cvt.u32.u16 	%r175, %rs116;
	or.b32  	%r176, %r20, %r175;
	or.b32  	%r177, %r176, %r173;
	add.s32 	%r178, %r177, %r174;
	cvt.u64.u32 	%rd26, %r178;
	add.s64 	%rd27, %rd2, %rd26;
	ld.global.nc.u32 	%r179, [%rd27];
	mul.hi.u16 	%rs117, %rs103, -21845;
	shr.u16 	%rs118, %rs117, 3;
	mad.lo.s16 	%rs119, %rs118, 48, %rs116;
	cvt.u32.u16 	%r180, %rs119;
	or.b32  	%r181, %r20, %r180;
	mov.u32 	%r182, _ZZ112fused_nn_conv2d_cast_fixed_point_multiply_add_cast_nn_relu_cast_fixed_point_mult_18399029763786111876__2_kernel0E18placeholder_shared;
	add.s32 	%r183, %r182, %r181;
	st.shared.u32 	[%r183], %r179;
$L__BB19_19:
	setp.lt.u32 	%p36, %r11, 32;
	setp.lt.u32 	%p37, %r105, 3;
	and.pred  	%p3, %p36, %p37;
	not.pred 	%p38, %p3;
	@%p38 bra 	$L__BB19_21;
	cvt.u16.u32 	%rs120, %r11;
	add.s16 	%rs121, %rs120, 1120;
	mul.hi.u16 	%rs122, %rs121, -7281;
	shr.u16 	%rs123, %rs122, 5;
	mul.wide.u16 	%r184, %rs123, 2304;
	mul.lo.s16 	%rs124, %rs123, 36;
	sub.s16 	%rs125, %rs121, %rs124;
	mul.lo.s16 	%rs126, %rs125, 43;
	shr.u16 	%rs127, %rs126, 9;
	mul.wide.u16 	%r185, %rs127, 48;
	cvt.u16.u32 	%rs128, %r19;
	add.s16 	%rs129, %rs128, 280;
	mul.hi.u16 	%rs130, %rs129, -21845;
	shr.u16 	%rs131, %rs130, 1;
	mul.lo.s16 	%rs132, %rs131, 3;
	sub.s16 	%rs133, %rs129, %rs132;
	shl.b16 	%rs134, %rs133, 4;
	cvt.u32.u16 	%r186, %rs134;
	or.b32  	%r187, %r20, %r186;
	or.b32  	%r188, %r187, %r184;
	add.s32 	%r189, %r188, %r185;
	cvt.u64.u32 	%rd28, %r189;
	add.s64 	%rd29, %rd2, %rd28;
	ld.global.nc.u32 	%r190, [%rd29];
	mul.hi.u16 	%rs135, %rs121, -21845;
	shr.u16 	%rs136, %rs135, 3;
	mad.lo.s16 	%rs137, %rs136, 48, %rs134;
	cvt.u32.u16 	%r191, %rs137;
	or.b32  	%r192, %r20, %r191;
	mov.u32 	%r193, _ZZ112fused_nn_conv2d_cast_fixed_point_multiply_add_cast_nn_relu_cast_fixed_point_mult_18399029763786111876__2_kernel0E18placeholder_shared;
	add.s32 	%r194, %r193, %r192;
	st.shared.u32 	[%r194], %r190;
$L__BB19_21:
	add.s32 	%r196, %r11, 65391;
	setp.lt.u32 	%p39, %r11, 145;
	selp.b32 	%r197, %r11, %r196, %p39;
	cvt.u16.u32 	%rs138, %r197;
	mul.hi.u16 	%rs139, %rs138, 18079;
	shr.u16 	%rs140, %rs139, 3;
	cvt.u32.u16 	%r198, %rs140;
	or.b32  	%r21, %r2, %r198;
	cvt.u16.u32 	%rs141, %r11;
	mul.hi.u16 	%rs142, %rs141, 18079;
	shr.u16 	%rs143, %rs142, 3;
	mul.lo.s16 	%rs144, %rs143, 29;
	sub.s16 	%rs145, %rs141, %rs144;
	setp.ne.s16 	%p40, %rs145, 0;
	or.pred  	%p4, %p40, %p1;
	setp.gt.u32 	%p41, %r11, 144;
	selp.b32 	%r199, 200704, 0, %p41;
	mul.wide.u16 	%r200, %rs140, 224;
	shl.b16 	%rs146, %rs145, 2;
	cvt.u32.u16 	%r201, %rs146;
	add.s32 	%r202, %r199, %r200;
	add.s32 	%r22, %r202, %r201;
	cvt.u16.u32 	%rs147, %r16;
	add.s16 	%rs148, %rs147, -145;
	mul.hi.u16 	%rs149, %rs148, 18079;
	shr.u16 	%rs150, %rs149, 3;
	mul.hi.u16 	%rs151, %rs147, 18079;
	shr.u16 	%rs152, %rs151, 3;
	mul.lo.s16 	%rs153, %rs152, 29;
	sub.s16 	%rs154, %rs147, %rs153;
	setp.ne.s16 	%p42, %rs154, 0;
	or.pred  	%p5, %p42, %p1;
	cvt.u32.u16 	%r203, %rs150;
	mul.wide.u32 	%rd30, %r203, 224;
	shl.b16 	%rs155, %rs154, 2;
	cvt.u64.u16 	%rd31, %rs155;
	add.s64 	%rd32, %rd30, %rd31;
	add.s64 	%rd3, %rd32, 200704;
	mul.hi.u16 	%rs156, %rs141, -7281;
	shr.u16 	%rs157, %rs156, 5;
	cvt.u32.u16 	%r204, %rs157;
	mul.wide.u32 	%rd33, %r204, 2304;
	mul.lo.s16 	%rs158, %rs157, 36;
	sub.s16 	%rs159, %rs141, %rs158;
	mul.lo.s16 	%rs160, %rs159, 43;
	shr.u16 	%rs161, %rs160, 9;
	cvt.u32.u16 	%r205, %rs161;
	mul.wide.u32 	%rd34, %r205, 48;
	cvt.u16.u32 	%rs162, %r19;
	mul.hi.u16 	%rs163, %rs162, -21845;
	shr.u16 	%rs164, %rs163, 1;
	mul.lo.s16 	%rs165, %rs164, 3;
	sub.s16 	%rs166, %rs162, %rs165;
	shl.b16 	%rs167, %rs166, 4;
	cvt.u64.u16 	%rd35, %rs167;
	or.b64  	%rd36, %rd33, %rd35;
	add.s64 	%rd4, %rd36, %rd34;
	mul.hi.u16 	%rs168, %rs141, -21845;
	shr.u16 	%rs169, %rs168, 3;
	mad.lo.s16 	%rs170, %rs169, 48, %rs167;
	cvt.u32.u16 	%r23, %rs170;
	add.s16 	%rs171, %rs141, 224;
	mul.hi.u16 	%rs172, %rs171, -7281;
	shr.u16 	%rs173, %rs172, 5;
	cvt.u32.u16 	%r206, %rs173;
	mul.wide.u32 	%rd37, %r206, 2304;
	mul.lo.s16 	%rs174, %rs173, 36;
	sub.s16 	%rs175, %rs171, %rs174;
	mul.lo.s16 	%rs176, %rs175, 43;
	shr.u16 	%rs177, %rs176, 9;
	cvt.u32.u16 	%r207, %rs177;
	mul.wide.u32 	%rd38, %r207, 48;
	add.s16 	%rs178, %rs162, 56;
	mul.hi.u16 	%rs179, %rs178, -21845;
	shr.u16 	%rs180, %rs179, 1;
	mul.lo.s16 	%rs181, %rs180, 3;
	sub.s16 	%rs182, %rs178, %rs181;
	shl.b16 	%rs183, %rs182, 4;
	cvt.u64.u16 	%rd39, %rs183;
	or.b64  	%rd40, %rd37, %rd39;
	add.s64 	%rd5, %rd40, %rd38;
	mul.hi.u16 	%rs184, %rs171, -21845;
	shr.u16 	%rs185, %rs184, 3;
	mad.lo.s16 	%rs186, %rs185, 48, %rs183;
	cvt.u32.u16 	%r24, %rs186;
	add.s16 	%rs187, %rs141, 448;
	mul.hi.u16 	%rs188, %rs187, -7281;
	shr.u16 	%rs189, %rs188, 5;
	cvt.u32.u16 	%r208, %rs189;
	mul.wide.u32 	%rd41, %r208, 2304;
	mul.lo.s16 	%rs190, %rs189, 36;
	sub.s16 	%rs191, %rs187, %rs190;
	mul.lo.s16 	%rs192, %rs191, 43;
	shr.u16 	%rs193, %rs192, 9;
	cvt.u32.u16 	%r209, %rs193;
	mul.wide.u32 	%rd42, %r209, 48;
	add.s16 	%rs194, %rs162, 112;
	mul.hi.u16 	%rs195, %rs194, -21845;
	shr.u16 	%rs196, %rs195, 1;
	mul.lo.s16 	%rs197, %rs196, 3;
	sub.s16 	%rs198, %rs194, %rs197;
	shl.b16 	%rs199, %rs198, 4;
	cvt.u64.u16 	%rd43, %rs199;
	or.b64  	%rd44, %rd41, %rd43;
	add.s64 	%rd6, %rd44, %rd42;
	mul.hi.u16 	%rs200, %rs187, -21845;
	shr.u16 	%rs201, %rs200, 3;
	mad.lo.s16 	%rs202, %rs201, 48, %rs199;
	cvt.u32.u16 	%r25, %rs202;
	add.s16 	%rs203, %rs141, 672;
	mul.hi.u16 	%rs204, %rs203, -7281;
	shr.u16 	%rs205, %rs204, 5;
	cvt.u32.u16 	%r210, %rs205;
	mul.wide.u32 	%rd45, %r210, 2304;
	mul.lo.s16 	%rs206, %rs205, 36;
	sub.s16 	%rs207, %rs203, %rs206;
	mul.lo.s16 	%rs208, %rs207, 43;
	shr.u16 	%rs209, %rs208, 9;
	cvt.u32.u16 	%r211, %rs209;
	mul.wide.u32 	%rd46, %r211, 48;
	add.s16 	%rs210, %rs162, 168;
	mul.hi.u16 	%rs211, %rs210, -21845;
	shr.u16 	%rs212, %rs211, 1;
	mul.lo.s16 	%rs213, %rs212, 3;
	sub.s16 	%rs214, %rs210, %rs213;
	shl.b16 	%rs215, %rs214, 4;
	cvt.u64.u16 	%rd47, %rs215;
	or.b64  	%rd48, %rd45, %rd47;
	add.s64 	%rd7, %rd48, %rd46;
	mul.hi.u16 	%rs216, %rs203, -21845;
	shr.u16 	%rs217, %rs216, 3;
	mad.lo.s16 	%rs218, %rs217, 48, %rs215;
	cvt.u32.u16 	%r26, %rs218;
	add.s16 	%rs219, %rs141, 896;
	mul.hi.u16 	%rs220, %rs219, -7281;
	shr.u16 	%rs221, %rs220, 5;
	cvt.u32.u16 	%r212, %rs221;
	mul.wide.u32 	%rd49, %r212, 2304;
	mul.lo.s16 	%rs222, %rs221, 36;
	sub.s16 	%rs223, %rs219, %rs222;
	mul.lo.s16 	%rs224, %rs223, 43;
	shr.u16 	%rs225, %rs224, 9;
	cvt.u32.u16 	%r213, %rs225;
	mul.wide.u32 	%rd50, %r213, 48;
	add.s16 	%rs226, %rs162, 224;
	mul.hi.u16 	%rs227, %rs226, -21845;
	shr.u16 	%rs228, %rs227, 1;
	mul.lo.s16 	%rs229, %rs228, 3;
	sub.s16 	%rs230, %rs226, %rs229;
	shl.b16 	%rs231, %rs230, 4;
	cvt.u64.u16 	%rd51, %rs231;
	or.b64  	%rd52, %rd49, %rd51;
	add.s64 	%rd8, %rd52, %rd50;
	mul.hi.u16 	%rs232, %rs219, -21845;
	shr.u16 	%rs233, %rs232, 3;
	mad.lo.s16 	%rs234, %rs233, 48, %rs231;
	cvt.u32.u16 	%r27, %rs234;
	add.s16 	%rs235, %rs141, 1120;
	mul.hi.u16 	%rs236, %rs235, -7281;
	shr.u16 	%rs237, %rs236, 5;
	cvt.u32.u16 	%r214, %rs237;
	mul.wide.u32 	%rd53, %r214, 2304;
	mul.lo.s16 	%rs238, %rs237, 36;
	sub.s16 	%rs239, %rs235, %rs238;
	mul.lo.s16 	%rs240, %rs239, 43;
	shr.u16 	%rs241, %rs240, 9;
	cvt.u32.u16 	%r215, %rs241;
	mul.wide.u32 	%rd54, %r215, 48;
	add.s16 	%rs242, %rs162, 280;
	mul.hi.u16 	%rs243, %rs242, -21845;
	shr.u16 	%rs244, %rs243, 1;
	mul.lo.s16 	%rs245, %rs244, 3;
	sub.s16 	%rs246, %rs242, %rs245;
	shl.b16 	%rs247, %rs246, 4;
	cvt.u64.u16 	%rd55, %rs247;
	or.b64  	%rd56, %rd53, %rd55;
	add.s64 	%rd9, %rd56, %rd54;
	mul.hi.u16 	%rs248, %rs235, -21845;
	shr.u16 	%rs249, %rs248, 3;
	mad.lo.s16 	%rs250, %rs249, 48, %rs247;
	cvt.u32.u16 	%r28, %rs250;
	mov.b32 	%r2775, 0;
	not.pred 	%p47, %p4;
	not.pred 	%p52, %p5;
	mov.u32 	%r2776, %r2775;
	mov.u32 	%r2777, %r2775;
	mov.u32 	%r2778, %r2775;
	mov.u32 	%r2779, %r2775;
	mov.u32 	%r2780, %r2775;
	mov.u32 	%r2781, %r2775;
	mov.u32 	%r2782, %r2775;
	mov.u32 	%r2783, %r2775;
	mov.u32 	%r2784, %r2775;
	mov.u32 	%r2785, %r2775;
	mov.u32 	%r2786, %r2775;
	mov.u32 	%r2787, %r2775;
	mov.u32 	%r2788, %r2775;
	mov.u32 	%r2789, %r2775;
	mov.u32 	%r2790, %r2775;
	mov.u32 	%r2791, %r2775;
	mov.u32 	%r2792, %r2775;
	mov.u32 	%r2793, %r2775;
	mov.u32 	%r2794, %r2775;
	mov.u32 	%r2795, %r2775;
	mov.u32 	%r2796, %r2775;
	mov.u32 	%r2797, %r2775;
	mov.u32 	%r2798, %r2775;
	mov.u32 	%r2799, %r2775;
	mov.u32 	%r2800, %r2775;
	mov.u32 	%r2801, %r2775;
	mov.u32 	%r2802, %r2775;
	mov.u32 	%r2803, %r2775;
	mov.u32 	%r2804, %r2775;
	mov.u32 	%r2805, %r2775;
	mov.u32 	%r2806, %r2775;
	mov.u32 	%r2807, %r2775;
$L__BB19_22:
	bar.sync 	0;
	mov.u32 	%r216, %tid.x;
	mad.lo.s32 	%r217, %r105, 14, %r216;
	setp.gt.u32 	%p43, %r217, 289;
	setp.gt.u32 	%p44, %r105, 20;
	or.pred  	%p45, %p43, %p44;
	@%p45 bra 	$L__BB19_26;
	setp.eq.s32 	%p46, %r21, 0;
	mov.b32 	%r2808, 0;
	or.pred  	%p48, %p46, %p47;
	@%p48 bra 	$L__BB19_25;
	ld.param.u64 	%rd286, [fused_nn_conv2d_cast_fixed_point_multiply_add_cast_nn_relu_cast_fixed_point_mult_18399029763786111876__2_kernel0_param_0];
	cvt.u64.u32 	%rd57, %r22;
	mul.lo.s32 	%r219, %r2807, 12544;
	cvt.u64.u32 	%rd58, %r219;
	add.s32 	%r221, %r110, %r7;
	cvt.u64.u32 	%rd59, %r221;
	add.s64 	%rd60, %rd59, %rd58;
	add.s64 	%rd61, %rd60, %rd57;
	cvta.to.global.u64 	%rd62, %rd286;
	add.s64 	%rd63, %rd62, %rd61;
	ld.global.nc.u32 	%r2808, [%rd63+12316];
$L__BB19_25:
	not.b32 	%r222, %r2807;
	and.b32  	%r223, %r222, 1;
	mad.lo.s32 	%r224, %r105, 56, %r9;
	mov.u32 	%r225, _ZZ112fused_nn_conv2d_cast_fixed_point_multiply_add_cast_nn_relu_cast_fixed_point_mult_18399029763786111876__2_kernel0E15pad_data_shared;
	add.s32 	%r226, %r225, %r224;
	mad.lo.s32 	%r227, %r223, 1160, %r226;
	st.shared.u32 	[%r227], %r2808;
$L__BB19_26:
	not.b32 	%r228, %r2807;
	and.b32  	%r64, %r228, 1;
	mov.u32 	%r229, %tid.x;
	mad.lo.s32 	%r230, %r105, 14, %r229;
	setp.gt.u32 	%p49, %r230, 65;
	setp.gt.u32 	%p50, %r105, 4;
	or.pred  	%p51, %p49, %p50;
	@%p51 bra 	$L__BB19_30;
	mov.b32 	%r2809, 0;
	@%p52 bra 	$L__BB19_29;
	ld.param.u64 	%rd287, [fused_nn_conv2d_cast_fixed_point_multiply_add_cast_nn_relu_cast_fixed_point_mult_18399029763786111876__2_kernel0_param_0];
	mul.lo.s32 	%r232, %r2807, 12544;
	cvt.u64.u32 	%rd64, %r232;
	add.s32 	%r234, %r110, %r7;
	cvt.u64.u32 	%rd65, %r234;
	add.s64 	%rd66, %rd65, %rd64;
	add.s64 	%rd67, %rd66, %rd3;
	cvta.to.global.u64 	%rd68, %rd287;
	add.s64 	%rd69, %rd68, %rd67;
	ld.global.nc.u32 	%r2809, [%rd69+12316];
$L__BB19_29:
	mad.lo.s32 	%r235, %r105, 56, %r9;
	mov.u32 	%r236, _ZZ112fused_nn_conv2d_cast_fixed_point_multiply_add_cast_nn_relu_cast_fixed_point_mult_18399029763786111876__2_kernel0E15pad_data_shared;
	add.s32 	%r237, %r236, %r235;
	mad.lo.s32 	%r238, %r64, 1160, %r237;
	st.shared.u32 	[%r238+896], %r2809;
$L__BB19_30:
	mul.lo.s32 	%r67, %r2807, 144;
	mul.lo.s32 	%r239, %r64, 4608;
	shl.b32 	%r240, %r105, 3;
	sub.s32 	%r241, %r9, %r240;
	and.b32  	%r68, %r241, 12;
	or.b32  	%r69, %r239, %r68;
	mov.u32 	%r242, %tid.x;
	mad.lo.s32 	%r243, %r105, 14, %r242;
	setp.gt.u32 	%p53, %r243, 1151;
	setp.gt.u32 	%p54, %r105, 82;
	or.pred  	%p55, %p53, %p54;
	@%p55 bra 	$L__BB19_32;
	add.s32 	%r244, %r68, %r67;
	cvt.u64.u32 	%rd70, %r244;
	add.s64 	%rd71, %rd4, %rd70;
	add.s64 	%rd72, %rd2, %rd71;
	ld.global.nc.u32 	%r245, [%rd72+144];
	add.s32 	%r246, %r69, %r23;
	mov.u32 	%r247, _ZZ112fused_nn_conv2d_cast_fixed_point_multiply_add_cast_nn_relu_cast_fixed_point_mult_18399029763786111876__2_kernel0E18placeholder_shared;
	add.s32 	%r248, %r247, %r246;
	st.shared.u32 	[%r248], %r245;
$L__BB19_32:
	mov.u32 	%r249, %tid.x;
	mad.lo.s32 	%r250, %r105, 14, %r249;
	setp.gt.u32 	%p56, %r250, 927;
	setp.gt.u32 	%p57, %r105, 66;
	or.pred  	%p58, %p56, %p57;
	@%p58 bra 	$L__BB19_34;
	add.s32 	%r251, %r68, %r67;
	cvt.u64.u32 	%rd73, %r251;
	add.s64 	%rd74, %rd5, %rd73;
	add.s64 	%rd75, %rd2, %rd74;
	ld.global.nc.u32 	%r252, [%rd75+144];
	add.s32 	%r253, %r69, %r24;
	mov.u32 	%r254, _ZZ112fused_nn_conv2d_cast_fixed_point_multiply_add_cast_nn_relu_cast_fixed_point_mult_18399029763786111876__2_kernel0E18placeholder_shared;
	add.s32 	%r255, %r254, %r253;
	st.shared.u32 	[%r255], %r252;
$L__BB19_34:
	mov.u32 	%r256, %tid.x;
	mad.lo.s32 	%r257, %r105, 14, %r256;
	setp.gt.u32 	%p59, %r257, 703;
	setp.gt.u32 	%p60, %r105, 50;
	or.pred  	%p61, %p59, %p60;
	@%p61 bra 	$L__BB19_36;
	add.s32 	%r258, %r68, %r67;
	cvt.u64.u32 	%rd76, %r258;
	add.s64 	%rd77, %rd6, %rd76;
	add.s64 	%rd78, %rd2, %rd77;
	ld.global.nc.u32 	%r259, [%rd78+144];
	add.s32 	%r260, %r69, %r25;
	mov.u32 	%r261, _ZZ112fused_nn_conv2d_cast_fixed_point_multiply_add_cast_nn_relu_cast_fixed_point_mult_18399029763786111876__2_kernel0E18placeholder_shared;
	add.s32 	%r262, %r261, %r260;
	st.shared.u32 	[%r262], %r259;
$L__BB19_36:
	mov.u32 	%r263, %tid.x;
	mad.lo.s32 	%r264, %r105, 14, %r263;
	setp.gt.u32 	%p62, %r264, 479;
	setp.gt.u32 	%p63, %r105, 34;
	or.pred  	%p64, %p62, %p63;
	@%p64 bra 	$L__BB19_38;
	add.s32 	%r265, %r68, %r67;
	cvt.u64.u32 	%rd79, %r265;
	add.s64 	%rd80, %rd7, %rd79;
	add.s64 	%rd81, %rd2, %rd80;
	ld.global.nc.u32 	%r266, [%rd81+144];
	add.s32 	%r267, %r69, %r26;
	mov.u32 	%r268, _ZZ112fused_nn_conv2d_cast_fixed_point_multiply_add_cast_nn_relu_cast_fixed_point_mult_18399029763786111876__2_kernel0E18placeholder_shared;
	add.s32 	%r269, %r268, %r267;
	st.shared.u32 	[%r269], %r266;
$L__BB19_38:
	@%p35 bra 	$L__BB19_40;
	add.s32 	%r270, %r68, %r67;
	cvt.u64.u32 	%rd82, %r270;
	add.s64 	%rd83, %rd8, %rd82;
	add.s64 	%rd84, %rd2, %rd83;
	ld.global.nc.u32 	%r271, [%rd84+144];
	add.s32 	%r272, %r69, %r27;
	mov.u32 	%r273, _ZZ112fused_nn_conv2d_cast_fixed_point_multiply_add_cast_nn_relu_cast_fixed_point_mult_18399029763786111876__2_kernel0E18placeholder_shared;
	add.s32 	%r274, %r273, %r272;
	st.shared.u32 	[%r274], %r271;
$L__BB19_40:
	@%p38 bra 	$L__BB19_42;
	add.s32 	%r275, %r68, %r67;
	cvt.u64.u32 	%rd85, %r275;
	add.s64 	%rd86, %rd9, %rd85;
	add.s64 	%rd87, %rd2, %rd86;
	ld.global.nc.u32 	%r276, [%rd87+144];
	add.s32 	%r277, %r69, %r28;
	mov.u32 	%r278, _ZZ112fused_nn_conv2d_cast_fixed_point_multiply_add_cast_nn_relu_cast_fixed_point_mult_18399029763786111876__2_kernel0E18placeholder_shared;
	add.s32 	%r279, %r278, %r277;
	st.shared.u32 	[%r279], %r276;
$L__BB19_42:
	and.b32  	%r1432, %r2807, 1;
	setp.eq.b32 	%p67, %r1432, 1;
	selp.b32 	%r1433, 1160, 0, %p67;
	mov.u32 	%r1434, %tid.x;
	shl.b32 	%r70, %r1434, 3;
	add.s32 	%r1435, %r1433, %r70;
	selp.b32 	%r1436, 4608, 0, %p67;
	mul.lo.s32 	%r71, %r105, 288;
	add.s32 	%r1437, %r1436, %r71;
	mov.u32 	%r1438, _ZZ112fused_nn_conv2d_cast_fixed_point_multiply_add_cast_nn_relu_cast_fixed_point_mult_18399029763786111876__2_kernel0E15pad_data_shared;
	add.s32 	%r1439, %r1438, %r1435;
	ld.shared.u32 	%r281, [%r1439];
	mov.u32 	%r1440, _ZZ112fused_nn_conv2d_cast_fixed_point_multiply_add_cast_nn_relu_cast_fixed_point_mult_18399029763786111876__2_kernel0E18placeholder_shared;
	add.s32 	%r1441, %r1440, %r1437;
	ld.shared.u32 	%r282, [%r1441];
	// begin inline asm
	dp4a.s32.s32 %r280, %r281, %r282, %r2806;
	// end inline asm
	ld.shared.u32 	%r285, [%r1439];
	ld.shared.u32 	%r286, [%r1441+4];
	// begin inline asm
	dp4a.s32.s32 %r284, %r285, %r286, %r2805;
	// end inline asm
	ld.shared.u32 	%r289, [%r1439];
	ld.shared.u32 	%r290, [%r1441+8];
	// begin inline asm
	dp4a.s32.s32 %r288, %r289, %r290, %r2804;
	// end inline asm
	ld.shared.u32 	%r293, [%r1439];
	ld.shared.u32 	%r294, [%r1441+12];
	// begin inline asm
	dp4a.s32.s32 %r292, %r293, %r294, %r2803;
	// end inline asm
	ld.shared.u32 	%r297, [%r1439+232];
	ld.shared.u32 	%r298, [%r1441];
	// begin inline asm
	dp4a.s32.s32 %r296, %r297, %r298, %r2802;
	// end inline asm
	ld.shared.u32 	%r301, [%r1439+232];
	ld.shared.u32 	%r302, [%r1441+4];
	// begin inline asm
	dp4a.s32.s32 %r300, %r301, %r302, %r2801;
	// end inline asm
	ld.shared.u32 	%r305, [%r1439+232];
	ld.shared.u32 	%r306, [%r1441+8];
	// begin inline asm
	dp4a.s32.s32 %r304, %r305, %r306, %r2800;
	// end inline asm
	ld.shared.u32 	%r309, [%r1439+232];
	ld.shared.u32 	%r310, [%r1441+12];
	// begin inline asm
	dp4a.s32.s32 %r308, %r309, %r310, %r2799;
	// end inline asm
	ld.shared.u32 	%r313, [%r1439];
	ld.shared.u32 	%r314, [%r1441+144];
	// begin inline asm
	dp4a.s32.s32 %r312, %r313, %r314, %r2798;
	// end inline asm
	ld.shared.u32 	%r317, [%r1439];
	ld.shared.u32 	%r318, [%r1441+148];
	// begin inline asm
	dp4a.s32.s32 %r316, %r317, %r318, %r2797;
	// end inline asm
	ld.shared.u32 	%r321, [%r1439];
	ld.shared.u32 	%r322, [%r1441+152];
	// begin inline asm
	dp4a.s32.s32 %r320, %r321, %r322, %r2796;
	// end inline asm
	ld.shared.u32 	%r325, [%r1439];
	ld.shared.u32 	%r326, [%r1441+156];
	// begin inline asm
	dp4a.s32.s32 %r324, %r325, %r326, %r2795;
	// end inline asm
	ld.shared.u32 	%r329, [%r1439+232];
	ld.shared.u32 	%r330, [%r1441+144];
	// begin inline asm
	dp4a.s32.s32 %r328, %r329, %r330, %r2794;
	// end inline asm
	ld.shared.u32 	%r333, [%r1439+232];
	ld.shared.u32 	%r334, [%r1441+148];
	// begin inline asm
	dp4a.s32.s32 %r332, %r333, %r334, %r2793;
	// end inline asm
	ld.shared.u32 	%r337, [%r1439+232];
	ld.shared.u32 	%r338, [%r1441+152];
	// begin inline asm
	dp4a.s32.s32 %r336, %r337, %r338, %r2792;
	// end inline asm
	ld.shared.u32 	%r341, [%r1439+232];
	ld.shared.u32 	%r342, [%r1441+156];
	// begin inline asm
	dp4a.s32.s32 %r340, %r341, %r342, %r2791;
	// end inline asm
	ld.shared.u32 	%r345, [%r1439+580];
	ld.shared.u32 	%r346, [%r1441];
	// begin inline asm
	dp4a.s32.s32 %r344, %r345, %r346, %r2790;
	// end inline asm
	ld.shared.u32 	%r349, [%r1439+580];
	ld.shared.u32 	%r350, [%r1441+4];
	// begin inline asm
	dp4a.s32.s32 %r348, %r349, %r350, %r2789;
	// end inline asm
	ld.shared.u32 	%r353, [%r1439+580];
	ld.shared.u32 	%r354, [%r1441+8];
	// begin inline asm
	dp4a.s32.s32 %r352, %r353, %r354, %r2788;
	// end inline asm
	ld.shared.u32 	%r357, [%r1439+580];
	ld.shared.u32 	%r358, [%r1441+12];
	// begin inline asm
	dp4a.s32.s32 %r356, %r357, %r358, %r2787;
	// end inline asm
	ld.shared.u32 	%r361, [%r1439+812];
	ld.shared.u32 	%r362, [%r1441];
	// begin inline asm
	dp4a.s32.s32 %r360, %r361, %r362, %r2786;
	// end inline asm
	ld.shared.u32 	%r365, [%r1439+812];
	ld.shared.u32 	%r366, [%r1441+4];
	// begin inline asm
	dp4a.s32.s32 %r364, %r365, %r366, %r2785;
	// end inline asm
	ld.shared.u32 	%r369, [%r1439+812];
	ld.shared.u32 	%r370, [%r1441+8];
	// begin inline asm
	dp4a.s32.s32 %r368, %r369, %r370, %r2784;
	// end inline asm
	ld.shared.u32 	%r373, [%r1439+812];
	ld.shared.u32 	%r374, [%r1441+12];
	// begin inline asm
	dp4a.s32.s32 %r372, %r373, %r374, %r2783;
	// end inline asm
	ld.shared.u32 	%r377, [%r1439+580];
	ld.shared.u32 	%r378, [%r1441+144];
	// begin inline asm
	dp4a.s32.s32 %r376, %r377, %r378, %r2782;
	// end inline asm
	ld.shared.u32 	%r381, [%r1439+580];
	ld.shared.u32 	%r382, [%r1441+148];
	// begin inline asm
	dp4a.s32.s32 %r380, %r381, %r382, %r2781;
	// end inline asm
	ld.shared.u32 	%r385, [%r1439+580];
	ld.shared.u32 	%r386, [%r1441+152];
	// begin inline asm
	dp4a.s32.s32 %r384, %r385, %r386, %r2780;
	// end inline asm
	ld.shared.u32 	%r389, [%r1439+580];
	ld.shared.u32 	%r390, [%r1441+156];
	// begin inline asm
	dp4a.s32.s32 %r388, %r389, %r390, %r2779;
	// end inline asm
	ld.shared.u32 	%r393, [%r1439+812];
	ld.shared.u32 	%r394, [%r1441+144];
	// begin inline asm
	dp4a.s32.s32 %r392, %r393, %r394, %r2778;
	// end inline asm
	ld.shared.u32 	%r397, [%r1439+812];
	ld.shared.u32 	%r398, [%r1441+148];
	// begin inline asm
	dp4a.s32.s32 %r396, %r397, %r398, %r2777;
	// end inline asm
	ld.shared.u32 	%r401, [%r1439+812];
	ld.shared.u32 	%r402, [%r1441+152];
	// begin inline asm
	dp4a.s32.s32 %r400, %r401, %r402, %r2776;
	// end inline asm
	ld.shared.u32 	%r405, [%r1439+812];
	ld.shared.u32 	%r406, [%r1441+156];
	// begin inline asm
	dp4a.s32.s32 %r404, %r405, %r406, %r2775;
	// end inline asm
	ld.shared.u32 	%r409, [%r1439+116];
	ld.shared.u32 	%r410, [%r1441+48];
	// begin inline asm
	dp4a.s32.s32 %r408, %r409, %r410, %r280;
	// end inline asm
	ld.shared.u32 	%r413, [%r1439+116];
	ld.shared.u32 	%r414, [%r1441+52];
	// begin inline asm
	dp4a.s32.s32 %r412, %r413, %r414, %r284;
	// end inline asm
	ld.shared.u32 	%r417, [%r1439+116];
	ld.shared.u32 	%r418, [%r1441+56];
	// begin inline asm
	dp4a.s32.s32 %r416, %r417, %r418, %r288;
	// end inline asm
	ld.shared.u32 	%r421, [%r1439+116];
	ld.shared.u32 	%r422, [%r1441+60];
	// begin inline asm
	dp4a.s32.s32 %r420, %r421, %r422, %r292;
	// end inline asm
	ld.shared.u32 	%r425, [%r1439+348];
	ld.shared.u32 	%r426, [%r1441+48];
	// begin inline asm
	dp4a.s32.s32 %r424, %r425, %r426, %r296;
	// end inline asm
	ld.shared.u32 	%r429, [%r1439+348];
	ld.shared.u32 	%r430, [%r1441+52];
	// begin inline asm
	dp4a.s32.s32 %r428, %r429, %r430, %r300;
	// end inline asm
	ld.shared.u32 	%r433, [%r1439+348];
	ld.shared.u32 	%r434, [%r1441+56];
	// begin inline asm
	dp4a.s32.s32 %r432, %r433, %r434, %r304;
	// end inline asm
	ld.shared.u32 	%r437, [%r1439+348];
	ld.shared.u32 	%r438, [%r1441+60];
	// begin inline asm
	dp4a.s32.s32 %r436, %r437, %r438, %r308;
	// end inline asm
	ld.shared.u32 	%r441, [%r1439+116];
	ld.shared.u32 	%r442, [%r1441+192];
	// begin inline asm
	dp4a.s32.s32 %r440, %r441, %r442, %r312;
	// end inline asm
	ld.shared.u32 	%r445, [%r1439+116];
	ld.shared.u32 	%r446, [%r1441+196];
	// begin inline asm
	dp4a.s32.s32 %r444, %r445, %r446, %r316;
	// end inline asm
	ld.shared.u32 	%r449, [%r1439+116];
	ld.shared.u32 	%r450, [%r1441+200];
	// begin inline asm
	dp4a.s32.s32 %r448, %r449, %r450, %r320;
	// end inline asm
	ld.shared.u32 	%r453, [%r1439+116];
	ld.shared.u32 	%r454, [%r1441+204];
	// begin inline asm
	dp4a.s32.s32 %r452, %r453, %r454, %r324;
	// end inline asm
	ld.shared.u32 	%r457, [%r1439+348];
	ld.shared.u32 	%r458, [%r1441+192];
	// begin inline asm
	dp4a.s32.s32 %r456, %r457, %r458, %r328;
	// end inline asm
	ld.shared.u32 	%r461, [%r1439+348];
	ld.shared.u32 	%r462, [%r1441+196];
	// begin inline asm
	dp4a.s32.s32 %r460, %r461, %r462, %r332;
	// end inline asm
	ld.shared.u32 	%r465, [%r1439+348];
	ld.shared.u32 	%r466, [%r1441+200];
	// begin inline asm
	dp4a.s32.s32 %r464, %r465, %r466, %r336;
	// end inline asm
	ld.shared.u32 	%r469, [%r1439+348];
	ld.shared.u32 	%r470, [%r1441+204];
	// begin inline asm
	dp4a.s32.s32 %r468, %r469, %r470, %r340;
	// end inline asm
	ld.shared.u32 	%r473, [%r1439+696];
	ld.shared.u32 	%r474, [%r1441+48];
	// begin inline asm
	dp4a.s32.s32 %r472, %r473, %r474, %r344;
	// end inline asm
	ld.shared.u32 	%r477, [%r1439+696];
	ld.shared.u32 	%r478, [%r1441+52];
	// begin inline asm
	dp4a.s32.s32 %r476, %r477, %r478, %r348;
	// end inline asm
	ld.shared.u32 	%r481, [%r1439+696];
	ld.shared.u32 	%r482, [%r1441+56];
	// begin inline asm
	dp4a.s32.s32 %r480, %r481, %r482, %r352;
	// end inline asm
	ld.shared.u32 	%r485, [%r1439+696];
	ld.shared.u32 	%r486, [%r1441+60];
	// begin inline asm
	dp4a.s32.s32 %r484, %r485, %r486, %r356;
	// end inline asm
	ld.shared.u32 	%r489, [%r1439+928];
	ld.shared.u32 	%r490, [%r1441+48];
	// begin inline asm
	dp4a.s32.s32 %r488, %r489, %r490, %r360;
	// end inline asm
	ld.shared.u32 	%r493, [%r1439+928];
	ld.shared.u32 	%r494, [%r1441+52];
	// begin inline asm
	dp4a.s32.s32 %r492, %r493, %r494, %r364;
	// end inline asm
	ld.shared.u32 	%r497, [%r1439+928];
	ld.shared.u32 	%r498, [%r1441+56];
	// begin inline asm
	dp4a.s32.s32 %r496, %r497, %r498, %r368;
	// end inline asm
	ld.shared.u32 	%r501, [%r1439+928];
	ld.shared.u32 	%r502, [%r1441+60];
	// begin inline asm
	dp4a.s32.s32 %r500, %r501, %r502, %r372;
	// end inline asm
	ld.shared.u32 	%r505, [%r1439+696];
	ld.shared.u32 	%r506, [%r1441+192];
	// begin inline asm
	dp4a.s32.s32 %r504, %r505, %r506, %r376;
	// end inline asm
	ld.shared.u32 	%r509, [%r1439+696];
	ld.shared.u32 	%r510, [%r1441+196];
	// begin inline asm
	dp4a.s32.s32 %r508, %r509, %r510, %r380;
	// end inline asm
	ld.shared.u32 	%r513, [%r1439+696];
	ld.shared.u32 	%r514, [%r1441+200];
	// begin inline asm
	dp4a.s32.s32 %r512, %r513, %r514, %r384;
	// end inline asm
	ld.shared.u32 	%r517, [%r1439+696];
	ld.shared.u32 	%r518, [%r1441+204];
	// begin inline asm
	dp4a.s32.s32 %r516, %r517, %r518, %r388;
	// end inline asm
	ld.shared.u32 	%r521, [%r1439+928];
	ld.shared.u32 	%r522, [%r1441+192];
	// begin inline asm
	dp4a.s32.s32 %r520, %r521, %r522, %r392;
	// end inline asm
	ld.shared.u32 	%r525, [%r1439+928];
	ld.shared.u32 	%r526, [%r1441+196];
	// begin inline asm
	dp4a.s32.s32 %r524, %r525, %r526, %r396;
	// end inline asm
	ld.shared.u32 	%r529, [%r1439+928];
	ld.shared.u32 	%r530, [%r1441+200];
	// begin inline asm
	dp4a.s32.s32 %r528, %r529, %r530, %r400;
	// end inline asm
	ld.shared.u32 	%r533, [%r1439+928];
	ld.shared.u32 	%r534, [%r1441+204];
	// begin inline asm
	dp4a.s32.s32 %r532, %r533, %r534, %r404;
	// end inline asm
	ld.shared.u32 	%r537, [%r1439+232];
	ld.shared.u32 	%r538, [%r1441+96];
	// begin inline asm
	dp4a.s32.s32 %r536, %r537, %r538, %r408;
	// end inline asm
	ld.shared.u32 	%r541, [%r1439+232];
	ld.shared.u32 	%r542, [%r1441+100];
	// begin inline asm
	dp4a.s32.s32 %r540, %r541, %r542, %r412;
	// end inline asm
	ld.shared.u32 	%r545, [%r1439+232];
	ld.shared.u32 	%r546, [%r1441+104];
	// begin inline asm
	dp4a.s32.s32 %r544, %r545, %r546, %r416;
	// end inline asm
	ld.shared.u32 	%r549, [%r1439+232];
	ld.shared.u32 	%r550, [%r1441+108];
	// begin inline asm
	dp4a.s32.s32 %r548, %r549, %r550, %r420;
	// end inline asm
	ld.shared.u32 	%r553, [%r1439+464];
	ld.shared.u32 	%r554, [%r1441+96];
	// begin inline asm
	dp4a.s32.s32 %r552, %r553, %r554, %r424;
	// end inline asm
	ld.shared.u32 	%r557, [%r1439+464];
	ld.shared.u32 	%r558, [%r1441+100];
	// begin inline asm
	dp4a.s32.s32 %r556, %r557, %r558, %r428;
	// end inline asm
	ld.shared.u32 	%r561, [%r1439+464];
	ld.shared.u32 	%r562, [%r1441+104];
	// begin inline asm
	dp4a.s32.s32 %r560, %r561, %r562, %r432;
	// end inline asm
	ld.shared.u32 	%r565, [%r1439+464];
	ld.shared.u32 	%r566, [%r1441+108];
	// begin inline asm
	dp4a.s32.s32 %r564, %r565, %r566, %r436;
	// end inline asm
	ld.shared.u32 	%r569, [%r1439+232];
	ld.shared.u32 	%r570, [%r1441+240];
	// begin inline asm
	dp4a.s32.s32 %r568, %r569, %r570, %r440;
	// end inline asm
	ld.shared.u32 	%r573, [%r1439+232];
	ld.shared.u32 	%r574, [%r1441+244];
	// begin inline asm
	dp4a.s32.s32 %r572, %r573, %r574, %r444;
	// end inline asm
	ld.shared.u32 	%r577, [%r1439+232];
	ld.shared.u32 	%r578, [%r1441+248];
	// begin inline asm
	dp4a.s32.s32 %r576, %r577, %r578, %r448;
	// end inline asm
	ld.shared.u32 	%r581, [%r1439+232];
	ld.shared.u32 	%r582, [%r1441+252];
	// begin inline asm
	dp4a.s32.s32 %r580, %r581, %r582, %r452;
	// end inline asm
	ld.shared.u32 	%r585, [%r1439+464];
	ld.shared.u32 	%r586, [%r1441+240];
	// begin inline asm
	dp4a.s32.s32 %r584, %r585, %r586, %r456;
	// end inline asm
	ld.shared.u32 	%r589, [%r1439+464];
	ld.shared.u32 	%r590, [%r1441+244];
	// begin inline asm
	dp4a.s32.s32 %r588, %r589, %r590, %r460;
	// end inline asm
	ld.shared.u32 	%r593, [%r1439+464];
	ld.shared.u32 	%r594, [%r1441+248];
	// begin inline asm
	dp4a.s32.s32 %r592, %r593, %r594, %r464;
	// end inline asm
	ld.shared.u32 	%r597, [%r1439+464];
	ld.shared.u32 	%r598, [%r1441+252];
	// begin inline asm
	dp4a.s32.s32 %r596, %r597, %r598, %r468;
	// end inline asm
	ld.shared.u32 	%r601, [%r1439+812];
	ld.shared.u32 	%r602, [%r1441+96];
	// begin inline asm
	dp4a.s32.s32 %r600, %r601, %r602, %r472;
	// end inline asm
	ld.shared.u32 	%r605, [%r1439+812];
	ld.shared.u32 	%r606, [%r1441+100];
	// begin inline asm
	dp4a.s32.s32 %r604, %r605, %r606, %r476;
	// end inline asm
	ld.shared.u32 	%r609, [%r1439+812];
	ld.shared.u32 	%r610, [%r1441+104];
	// begin inline asm
	dp4a.s32.s32 %r608, %r609, %r610, %r480;
	// end inline asm
	ld.shared.u32 	%r613, [%r1439+812];
	ld.shared.u32 	%r614, [%r1441+108];
	// begin inline asm
	dp4a.s32.s32 %r612, %r613, %r614, %r484;
	// end inline asm
	ld.shared.u32 	%r617, [%r1439+1044];
	ld.shared.u32 	%r618, [%r1441+96];
	// begin inline asm
	dp4a.s32.s32 %r616, %r617, %r618, %r488;
	// end inline asm
	ld.shared.u32 	%r621, [%r1439+1044];
	ld.shared.u32 	%r622, [%r1441+100];
	// begin inline asm
	dp4a.s32.s32 %r620, %r621, %r622, %r492;
	// end inline asm
	ld.shared.u32 	%r625, [%r1439+1044];
	ld.shared.u32 	%r626, [%r1441+104];
	// begin inline asm
	dp4a.s32.s32 %r624, %r625, %r626, %r496;
	// end inline asm
	ld.shared.u32 	%r629, [%r1439+1044];
	ld.shared.u32 	%r630, [%r1441+108];
	// begin inline asm
	dp4a.s32.s32 %r628, %r629, %r630, %r500;
	// end inline asm
	ld.shared.u32 	%r633, [%r1439+812];
	ld.shared.u32 	%r634, [%r1441+240];
	// begin inline asm
	dp4a.s32.s32 %r632, %r633, %r634, %r504;
	// end inline asm
	ld.shared.u32 	%r637, [%r1439+812];
	ld.shared.u32 	%r638, [%r1441+244];
	// begin inline asm
	dp4a.s32.s32 %r636, %r637, %r638, %r508;
	// end inline asm
	ld.shared.u32 	%r641, [%r1439+812];
	ld.shared.u32 	%r642, [%r1441+248];
	// begin inline asm
	dp4a.s32.s32 %r640, %r641, %r642, %r512;
	// end inline asm
	ld.shared.u32 	%r645, [%r1439+812];
	ld.shared.u32 	%r646, [%r1441+252];
	// begin inline asm
	dp4a.s32.s32 %r644, %r645, %r646, %r516;
	// end inline asm
	ld.shared.u32 	%r649, [%r1439+1044];
	ld.shared.u32 	%r650, [%r1441+240];
	// begin inline asm
	dp4a.s32.s32 %r648, %r649, %r650, %r520;
	// end inline asm
	ld.shared.u32 	%r653, [%r1439+1044];
	ld.shared.u32 	%r654, [%r1441+244];
	// begin inline asm
	dp4a.s32.s32 %r652, %r653, %r654, %r524;
	// end inline asm
	ld.shared.u32 	%r657, [%r1439+1044];
	ld.shared.u32 	%r658, [%r1441+248];
	// begin inline asm
	dp4a.s32.s32 %r656, %r657, %r658, %r528;
	// end inline asm
	ld.shared.u32 	%r661, [%r1439+1044];
	ld.shared.u32 	%r662, [%r1441+252];
	// begin inline asm
	dp4a.s32.s32 %r660, %r661, %r662, %r532;
	// end inline asm
	ld.shared.u32 	%r665, [%r1439+4];
	ld.shared.u32 	%r666, [%r1441+16];
	// begin inline asm
	dp4a.s32.s32 %r664, %r665, %r666, %r536;
	// end inline asm
	ld.shared.u32 	%r669, [%r1439+4];
	ld.shared.u32 	%r670, [%r1441+20];
	// begin inline asm
	dp4a.s32.s32 %r668, %r669, %r670, %r540;
	// end inline asm
	ld.shared.u32 	%r673, [%r1439+4];
	ld.shared.u32 	%r674, [%r1441+24];
	// begin inline asm
	dp4a.s32.s32 %r672, %r673, %r674, %r544;
	// end inline asm
	ld.shared.u32 	%r677, [%r1439+4];
	ld.shared.u32 	%r678, [%r1441+28];
	// begin inline asm
	dp4a.s32.s32 %r676, %r677, %r678, %r548;
	// end inline asm
	ld.shared.u32 	%r681, [%r1439+236];
	ld.shared.u32 	%r682, [%r1441+16];
	// begin inline asm
	dp4a.s32.s32 %r680, %r681, %r682, %r552;
	// end inline asm
	ld.shared.u32 	%r685, [%r1439+236];
	ld.shared.u32 	%r686, [%r1441+20];
	// begin inline asm
	dp4a.s32.s32 %r684, %r685, %r686, %r556;
	// end inline asm
	ld.shared.u32 	%r689, [%r1439+236];
	ld.shared.u32 	%r690, [%r1441+24];
	// begin inline asm
	dp4a.s32.s32 %r688, %r689, %r690, %r560;
	// end inline asm
	ld.shared.u32 	%r693, [%r1439+236];
	ld.shared.u32 	%r694, [%r1441+28];
	// begin inline asm
	dp4a.s32.s32 %r692, %r693, %r694, %r564;
	// end inline asm
	ld.shared.u32 	%r697, [%r1439+4];
	ld.shared.u32 	%r698, [%r1441+160];
	// begin inline asm
	dp4a.s32.s32 %r696, %r697, %r698, %r568;
	// end inline asm
	ld.shared.u32 	%r701, [%r1439+4];
	ld.shared.u32 	%r702, [%r1441+164];
	// begin inline asm
	dp4a.s32.s32 %r700, %r701, %r702, %r572;
	// end inline asm
	ld.shared.u32 	%r705, [%r1439+4];
	ld.shared.u32 	%r706, [%r1441+168];
	// begin inline asm
	dp4a.s32.s32 %r704, %r705, %r706, %r576;
	// end inline asm
	ld.shared.u32 	%r709, [%r1439+4];
	ld.shared.u32 	%r710, [%r1441+172];
	// begin inline asm
	dp4a.s32.s32 %r708, %r709, %r710, %r580;
	// end inline asm
	ld.shared.u32 	%r713, [%r1439+236];
	ld.shared.u32 	%r714, [%r1441+160];
	// begin inline asm
	dp4a.s32.s32 %r712, %r713, %r714, %r584;
	// end inline asm
	ld.shared.u32 	%r717, [%r1439+236];
	ld.shared.u32 	%r718, [%r1441+164];
	// begin inline asm
	dp4a.s32.s32 %r716, %r717, %r718, %r588;
	// end inline asm
	ld.shared.u32 	%r721, [%r1439+236];
	ld.shared.u32 	%r722, [%r1441+168];
	// begin inline asm
	dp4a.s32.s32 %r720, %r721, %r722, %r592;
	// end inline asm
	ld.shared.u32 	%r725, [%r1439+236];
	ld.shared.u32 	%r726, [%r1441+172];
	// begin inline asm
	dp4a.s32.s32 %r724, %r725, %r726, %r596;
	// end inline asm
	ld.shared.u32 	%r729, [%r1439+584];
	ld.shared.u32 	%r730, [%r1441+16];
	// begin inline asm
	dp4a.s32.s32 %r728, %r729, %r730, %r600;
	// end inline asm
	ld.shared.u32 	%r733, [%r1439+584];
	ld.shared.u32 	%r734, [%r1441+20];
	// begin inline asm
	dp4a.s32.s32 %r732, %r733, %r734, %r604;
	// end inline asm
	ld.shared.u32 	%r737, [%r1439+584];
	ld.shared.u32 	%r738, [%r1441+24];
	// begin inline asm
	dp4a.s32.s32 %r736, %r737, %r738, %r608;
	// end inline asm
	ld.shared.u32 	%r741, [%r1439+584];
	ld.shared.u32 	%r742, [%r1441+28];
	// begin inline asm
	dp4a.s32.s32 %r740, %r741, %r742, %r612;
	// end inline asm
	ld.shared.u32 	%r745, [%r1439+816];
	ld.shared.u32 	%r746, [%r1441+16];
	// begin inline asm
	dp4a.s32.s32 %r744, %r745, %r746, %r616;
	// end inline asm
	ld.shared.u32 	%r749, [%r1439+816];
	ld.shared.u32 	%r750, [%r1441+20];
	// begin inline asm
	dp4a.s32.s32 %r748, %r749, %r750, %r620;
	// end inline asm
	ld.shared.u32 	%r753, [%r1439+816];
	ld.shared.u32 	%r754, [%r1441+24];
	// begin inline asm
	dp4a.s32.s32 %r752, %r753, %r754, %r624;
	// end inline asm
	ld.shared.u32 	%r757, [%r1439+816];
	ld.shared.u32 	%r758, [%r1441+28];
	// begin inline asm
	dp4a.s32.s32 %r756, %r757, %r758, %r628;
	// end inline asm
	ld.shared.u32 	%r761, [%r1439+584];
	ld.shared.u32 	%r762, [%r1441+160];
	// begin inline asm
	dp4a.s32.s32 %r760, %r761, %r762, %r632;
	// end inline asm
	ld.shared.u32 	%r765, [%r1439+584];
	ld.shared.u32 	%r766, [%r1441+164];
	// begin inline asm
	dp4a.s32.s32 %r764, %r765, %r766, %r636;
	// end inline asm
	ld.shared.u32 	%r769, [%r1439+584];
	ld.shared.u32 	%r770, [%r1441+168];
	// begin inline asm
	dp4a.s32.s32 %r768, %r769, %r770, %r640;
	// end inline asm
	ld.shared.u32 	%r773, [%r1439+584];
	ld.shared.u32 	%r774, [%r1441+172];
	// begin inline asm
	dp4a.s32.s32 %r772, %r773, %r774, %r644;
	// end inline asm
	ld.shared.u32 	%r777, [%r1439+816];
	ld.shared.u32 	%r778, [%r1441+160];
	// begin inline asm
	dp4a.s32.s32 %r776, %r777, %r778, %r648;
	// end inline asm
	ld.shared.u32 	%r781, [%r1439+816];
	ld.shared.u32 	%r782, [%r1441+164];
	// begin inline asm
	dp4a.s32.s32 %r780, %r781, %r782, %r652;
	// end inline asm
	ld.shared.u32 	%r785, [%r1439+816];
	ld.shared.u32 	%r786, [%r1441+168];
	// begin inline asm
	dp4a.s32.s32 %r784, %r785, %r786, %r656;
	// end inline asm
	ld.shared.u32 	%r789, [%r1439+816];
	ld.shared.u32 	%r790, [%r1441+172];
	// begin inline asm
	dp4a.s32.s32 %r788, %r789, %r790, %r660;
	// end inline asm
	ld.shared.u32 	%r793, [%r1439+120];
	ld.shared.u32 	%r794, [%r1441+64];
	// begin inline asm
	dp4a.s32.s32 %r792, %r793, %r794, %r664;
	// end inline asm
	ld.shared.u32 	%r797, [%r1439+120];
	ld.shared.u32 	%r798, [%r1441+68];
	// begin inline asm
	dp4a.s32.s32 %r796, %r797, %r798, %r668;
	// end inline asm
	ld.shared.u32 	%r801, [%r1439+120];
	ld.shared.u32 	%r802, [%r1441+72];
	// begin inline asm
	dp4a.s32.s32 %r800, %r801, %r802, %r672;
	// end inline asm
	ld.shared.u32 	%r805, [%r1439+120];
	ld.shared.u32 	%r806, [%r1441+76];
	// begin inline asm
	dp4a.s32.s32 %r804, %r805, %r806, %r676;
	// end inline asm
	ld.shared.u32 	%r809, [%r1439+352];
	ld.shared.u32 	%r810, [%r1441+64];
	// begin inline asm
	dp4a.s32.s32 %r808, %r809, %r810, %r680;
	// end inline asm
	ld.shared.u32 	%r813, [%r1439+352];
	ld.shared.u32 	%r814, [%r1441+68];
	// begin inline asm
	dp4a.s32.s32 %r812, %r813, %r814, %r684;
	// end inline asm
	ld.shared.u32 	%r817, [%r1439+352];
	ld.shared.u32 	%r818, [%r1441+72];
	// begin inline asm
	dp4a.s32.s32 %r816, %r817, %r818, %r688;
	// end inline asm
	ld.shared.u32 	%r821, [%r1439+352];
	ld.shared.u32 	%r822, [%r1441+76];
	// begin inline asm
	dp4a.s32.s32 %r820, %r821, %r822, %r692;
	// end inline asm
	ld.shared.u32 	%r825, [%r1439+120];
	ld.shared.u32 	%r826, [%r1441+208];
	// begin inline asm
	dp4a.s32.s32 %r824, %r825, %r826, %r696;
	// end inline asm
	ld.shared.u32 	%r829, [%r1439+120];
	ld.shared.u32 	%r830, [%r1441+212];
	// begin inline asm
	dp4a.s32.s32 %r828, %r829, %r830, %r700;
	// end inline asm
	ld.shared.u32 	%r833, [%r1439+120];
	ld.shared.u32 	%r834, [%r1441+216];
	// begin inline asm
	dp4a.s32.s32 %r832, %r833, %r834, %r704;
	// end inline asm
	ld.shared.u32 	%r837, [%r1439+120];
	ld.shared.u32 	%r838, [%r1441+220];
	// begin inline asm
	dp4a.s32.s32 %r836, %r837, %r838, %r708;
	// end inline asm
	ld.shared.u32 	%r841, [%r1439+352];
	ld.shared.u32 	%r842, [%r1441+208];
	// begin inline asm
	dp4a.s32.s32 %r840, %r841, %r842, %r712;
	// end inline asm
	ld.shared.u32 	%r845, [%r1439+352];
	ld.shared.u32 	%r846, [%r1441+212];
	// begin inline asm
	dp4a.s32.s32 %r844, %r845, %r846, %r716;
	// end inline asm
	ld.shared.u32 	%r849, [%r1439+352];
	ld.shared.u32 	%r850, [%r1441+216];
	// begin inline asm
	dp4a.s32.s32 %r848, %r849, %r850, %r720;
	// end inline asm
	ld.shared.u32 	%r853, [%r1439+352];
	ld.shared.u32 	%r854, [%r1441+220];
	// begin inline asm
	dp4a.s32.s32 %r852, %r853, %r854, %r724;
	// end inline asm
	ld.shared.u32 	%r857, [%r1439+700];
	ld.shared.u32 	%r858, [%r1441+64];
	// begin inline asm
	dp4a.s32.s32 %r856, %r857, %r858, %r728;
	// end inline asm
	ld.shared.u32 	%r861, [%r1439+700];
	ld.shared.u32 	%r862, [%r1441+68];
	// begin inline asm
	dp4a.s32.s32 %r860, %r861, %r862, %r732;
	// end inline asm
	ld.shared.u32 	%r865, [%r1439+700];
	ld.shared.u32 	%r866, [%r1441+72];
	// begin inline asm
	dp4a.s32.s32 %r864, %r865, %r866, %r736;
	// end inline asm
	ld.shared.u32 	%r869, [%r1439+700];
	ld.shared.u32 	%r870, [%r1441+76];
	// begin inline asm
	dp4a.s32.s32 %r868, %r869, %r870, %r740;
	// end inline asm
	ld.shared.u32 	%r873, [%r1439+932];
	ld.shared.u32 	%r874, [%r1441+64];
	// begin inline asm
	dp4a.s32.s32 %r872, %r873, %r874, %r744;
	// end inline asm
	ld.shared.u32 	%r877, [%r1439+932];
	ld.shared.u32 	%r878, [%r1441+68];
	// begin inline asm
	dp4a.s32.s32 %r876, %r877, %r878, %r748;
	// end inline asm
	ld.shared.u32 	%r881, [%r1439+932];
	ld.shared.u32 	%r882, [%r1441+72];
	// begin inline asm
	dp4a.s32.s32 %r880, %r881, %r882, %r752;
	// end inline asm
	ld.shared.u32 	%r885, [%r1439+932];
	ld.shared.u32 	%r886, [%r1441+76];
	// begin inline asm
	dp4a.s32.s32 %r884, %r885, %r886, %r756;
	// end inline asm
	ld.shared.u32 	%r889, [%r1439+700];
	ld.shared.u32 	%r890, [%r1441+208];
	// begin inline asm
	dp4a.s32.s32 %r888, %r889, %r890, %r760;
	// end inline asm
	ld.shared.u32 	%r893, [%r1439+700];
	ld.shared.u32 	%r894, [%r1441+212];
	// begin inline asm
	dp4a.s32.s32 %r892, %r893, %r894, %r764;
	// end inline asm
	ld.shared.u32 	%r897, [%r1439+700];
	ld.shared.u32 	%r898, [%r1441+216];
	// begin inline asm
	dp4a.s32.s32 %r896, %r897, %r898, %r768;
	// end inline asm
	ld.shared.u32 	%r901, [%r1439+700];
	ld.shared.u32 	%r902, [%r1441+220];
	// begin inline asm
	dp4a.s32.s32 %r900, %r901, %r902, %r772;
	// end inline asm
	ld.shared.u32 	%r905, [%r1439+932];
	ld.shared.u32 	%r906, [%r1441+208];
	// begin inline asm
	dp4a.s32.s32 %r904, %r905, %r906, %r776;
	// end inline asm
	ld.shared.u32 	%r909, [%r1439+932];
	ld.shared.u32 	%r910, [%r1441+212];
	// begin inline asm
	dp4a.s32.s32 %r908, %r909, %r910, %r780;
	// end inline asm
	ld.shared.u32 	%r913, [%r1439+932];
	ld.shared.u32 	%r914, [%r1441+216];
	// begin inline asm
	dp4a.s32.s32 %r912, %r913, %r914, %r784;
	// end inline asm
	ld.shared.u32 	%r917, [%r1439+932];
	ld.shared.u32 	%r918, [%r1441+220];
	// begin inline asm
	dp4a.s32.s32 %r916, %r917, %r918, %r788;
	// end inline asm
	ld.shared.u32 	%r921, [%r1439+236];
	ld.shared.u32 	%r922, [%r1441+112];
	// begin inline asm
	dp4a.s32.s32 %r920, %r921, %r922, %r792;
	// end inline asm
	ld.shared.u32 	%r925, [%r1439+236];
	ld.shared.u32 	%r926, [%r1441+116];
	// begin inline asm
	dp4a.s32.s32 %r924, %r925, %r926, %r796;
	// end inline asm
	ld.shared.u32 	%r929, [%r1439+236];
	ld.shared.u32 	%r930, [%r1441+120];
	// begin inline asm
	dp4a.s32.s32 %r928, %r929, %r930, %r800;
	// end inline asm
	ld.shared.u32 	%r933, [%r1439+236];
	ld.shared.u32 	%r934, [%r1441+124];
	// begin inline asm
	dp4a.s32.s32 %r932, %r933, %r934, %r804;
	// end inline asm
	ld.shared.u32 	%r937, [%r1439+468];
	ld.shared.u32 	%r938, [%r1441+112];
	// begin inline asm
	dp4a.s32.s32 %r936, %r937, %r938, %r808;
	// end inline asm
	ld.shared.u32 	%r941, [%r1439+468];
	ld.shared.u32 	%r942, [%r1441+116];
	// begin inline asm
	dp4a.s32.s32 %r940, %r941, %r942, %r812;
	// end inline asm
	ld.shared.u32 	%r945, [%r1439+468];
	ld.shared.u32 	%r946, [%r1441+120];
	// begin inline asm
	dp4a.s32.s32 %r944, %r945, %r946, %r816;
	// end inline asm
	ld.shared.u32 	%r949, [%r1439+468];
	ld.shared.u32 	%r950, [%r1441+124];
	// begin inline asm
	dp4a.s32.s32 %r948, %r949, %r950, %r820;
	// end inline asm
	ld.shared.u32 	%r953, [%r1439+236];
	ld.shared.u32 	%r954, [%r1441+256];
	// begin inline asm
	dp4a.s32.s32 %r952, %r953, %r954, %r824;
	// end inline asm
	ld.shared.u32 	%r957, [%r1439+236];
	ld.shared.u32 	%r958, [%r1441+260];
	// begin inline asm
	dp4a.s32.s32 %r956, %r957, %r958, %r828;
	// end inline asm
	ld.shared.u32 	%r961, [%r1439+236];
	ld.shared.u32 	%r962, [%r1441+264];
	// begin inline asm
	dp4a.s32.s32 %r960, %r961, %r962, %r832;
	// end inline asm
	ld.shared.u32 	%r965, [%r1439+236];
	ld.shared.u32 	%r966, [%r1441+268];
	// begin inline asm
	dp4a.s32.s32 %r964, %r965, %r966, %r836;
	// end inline asm
	ld.shared.u32 	%r969, [%r1439+468];
	ld.shared.u32 	%r970, [%r1441+256];
	// begin inline asm
	dp4a.s32.s32 %r968, %r969, %r970, %r840;
	// end inline asm
	ld.shared.u32 	%r973, [%r1439+468];
	ld.shared.u32 	%r974, [%r1441+260];
	// begin inline asm
	dp4a.s32.s32 %r972, %r973, %r974, %r844;
	// end inline asm
	ld.shared.u32 	%r977, [%r1439+468];
	ld.shared.u32 	%r978, [%r1441+264];
	// begin inline asm
	dp4a.s32.s32 %r976, %r977, %r978, %r848;
	// end inline asm
	ld.shared.u32 	%r981, [%r1439+468];
	ld.shared.u32 	%r982, [%r1441+268];
	// begin inline asm
	dp4a.s32.s32 %r980, %r981, %r982, %r852;
	// end inline asm
	ld.shared.u32 	%r985, [%r1439+816];
	ld.shared.u32 	%r986, [%r1441+112];
	// begin inline asm
	dp4a.s32.s32 %r984, %r985, %r986, %r856;
	// end inline asm
	ld.shared.u32 	%r989, [%r1439+816];
	ld.shared.u32 	%r990, [%r1441+116];
	// begin inline asm
	dp4a.s32.s32 %r988, %r989, %r990, %r860;
	// end inline asm
	ld.shared.u32 	%r993, [%r1439+816];
	ld.shared.u32 	%r994, [%r1441+120];
	// begin inline asm
	dp4a.s32.s32 %r992, %r993, %r994, %r864;
	// end inline asm
	ld.shared.u32 	%r997, [%r1439+816];
	ld.shared.u32 	%r998, [%r1441+124];
	// begin inline asm
	dp4a.s32.s32 %r996, %r997, %r998, %r868;
	// end inline asm
	ld.shared.u32 	%r1001, [%r1439+1048];
	ld.shared.u32 	%r1002, [%r1441+112];
	// begin inline asm
	dp4a.s32.s32 %r1000, %r1001, %r1002, %r872;
	// end inline asm
	ld.shared.u32 	%r1005, [%r1439+1048];
	ld.shared.u32 	%r1006, [%r1441+116];
	// begin inline asm
	dp4a.s32.s32 %r1004, %r1005, %r1006, %r876;
	// end inline asm
	ld.shared.u32 	%r1009, [%r1439+1048];
	ld.shared.u32 	%r1010, [%r1441+120];
	// begin inline asm
	dp4a.s32.s32 %r1008, %r1009, %r1010, %r880;
	// end inline asm
	ld.shared.u32 	%r1013, [%r1439+1048];
	ld.shared.u32 	%r1014, [%r1441+124];
	// begin inline asm
	dp4a.s32.s32 %r1012, %r1013, %r1014, %r884;
	// end inline asm
	ld.shared.u32 	%r1017, [%r1439+816];
	ld.shared.u32 	%r1018, [%r1441+256];
	// begin inline asm
	dp4a.s32.s32 %r1016, %r1017, %r1018, %r888;
	// end inline asm
	ld.shared.u32 	%r1021, [%r1439+816];
	ld.shared.u32 	%r1022, [%r1441+260];
	// begin inline asm
	dp4a.s32.s32 %r1020, %r1021, %r1022, %r892;
	// end inline asm
	ld.shared.u32 	%r1025, [%r1439+816];
	ld.shared.u32 	%r1026, [%r1441+264];
	// begin inline asm
	dp4a.s32.s32 %r1024, %r1025, %r1026, %r896;
	// end inline asm
	ld.shared.u32 	%r1029, [%r1439+816];
	ld.shared.u32 	%r1030, [%r1441+268];
	// begin inline asm
	dp4a.s32.s32 %r1028, %r1029, %r1030, %r900;
	// end inline asm
	ld.shared.u32 	%r1033, [%r1439+1048];
	ld.shared.u32 	%r1034, [%r1441+256];
	// begin inline asm
	dp4a.s32.s32 %r1032, %r1033, %r1034, %r904;
	// end inline asm
	ld.shared.u32 	%r1037, [%r1439+1048];
	ld.shared.u32 	%r1038, [%r1441+260];
	// begin inline asm
	dp4a.s32.s32 %r1036, %r1037, %r1038, %r908;
	// end inline asm
	ld.shared.u32 	%r1041, [%r1439+1048];
	ld.shared.u32 	%r1042, [%r1441+264];
	// begin inline asm
	dp4a.s32.s32 %r1040, %r1041, %r1042, %r912;
	// end inline asm
	ld.shared.u32 	%r1045, [%r1439+1048];
	ld.shared.u32 	%r1046, [%r1441+268];
	// begin inline asm
	dp4a.s32.s32 %r1044, %r1045, %r1046, %r916;
	// end inline asm
	ld.shared.u32 	%r1049, [%r1439+8];
	ld.shared.u32 	%r1050, [%r1441+32];
	// begin inline asm
	dp4a.s32.s32 %r1048, %r1049, %r1050, %r920;
	// end inline asm
	ld.shared.u32 	%r1053, [%r1439+8];
	ld.shared.u32 	%r1054, [%r1441+36];
	// begin inline asm
	dp4a.s32.s32 %r1052, %r1053, %r1054, %r924;
	// end inline asm
	ld.shared.u32 	%r1057, [%r1439+8];
	ld.shared.u32 	%r1058, [%r1441+40];
	// begin inline asm
	dp4a.s32.s32 %r1056, %r1057, %r1058, %r928;
	// end inline asm
	ld.shared.u32 	%r1061, [%r1439+8];
	ld.shared.u32 	%r1062, [%r1441+44];
	// begin inline asm
	dp4a.s32.s32 %r1060, %r1061, %r1062, %r932;
	// end inline asm
	ld.shared.u32 	%r1065, [%r1439+240];
	ld.shared.u32 	%r1066, [%r1441+32];
	// begin inline asm
	dp4a.s32.s32 %r1064, %r1065, %r1066, %r936;
	// end inline asm
	ld.shared.u32 	%r1069, [%r1439+240];
	ld.shared.u32 	%r1070, [%r1441+36];
	// begin inline asm
	dp4a.s32.s32 %r1068, %r1069, %r1070, %r940;
	// end inline asm
	ld.shared.u32 	%r1073, [%r1439+240];
	ld.shared.u32 	%r1074, [%r1441+40];
	// begin inline asm
	dp4a.s32.s32 %r1072, %r1073, %r1074, %r944;
	// end inline asm
	ld.shared.u32 	%r1077, [%r1439+240];
	ld.shared.u32 	%r1078, [%r1441+44];
	// begin inline asm
	dp4a.s32.s32 %r1076, %r1077, %r1078, %r948;
	// end inline asm
	ld.shared.u32 	%r1081, [%r1439+8];
	ld.shared.u32 	%r1082, [%r1441+176];
	// begin inline asm
	dp4a.s32.s32 %r1080, %r1081, %r1082, %r952;
	// end inline asm
	ld.shared.u32 	%r1085, [%r1439+8];
	ld.shared.u32 	%r1086, [%r1441+180];
	// begin inline asm
	dp4a.s32.s32 %r1084, %r1085, %r1086, %r956;
	// end inline asm
	ld.shared.u32 	%r1089, [%r1439+8];
	ld.shared.u32 	%r1090, [%r1441+184];
	// begin inline asm
	dp4a.s32.s32 %r1088, %r1089, %r1090, %r960;
	// end inline asm
	ld.shared.u32 	%r1093, [%r1439+8];
	ld.shared.u32 	%r1094, [%r1441+188];
	// begin inline asm
	dp4a.s32.s32 %r1092, %r1093, %r1094, %r964;
	// end inline asm
	ld.shared.u32 	%r1097, [%r1439+240];
	ld.shared.u32 	%r1098, [%r1441+176];
	// begin inline asm
	dp4a.s32.s32 %r1096, %r1097, %r1098, %r968;
	// end inline asm
	ld.shared.u32 	%r1101, [%r1439+240];
	ld.shared.u32 	%r1102, [%r1441+180];
	// begin inline asm
	dp4a.s32.s32 %r1100, %r1101, %r1102, %r972;
	// end inline asm
	ld.shared.u32 	%r1105, [%r1439+240];
	ld.shared.u32 	%r1106, [%r1441+184];
	// begin inline asm
	dp4a.s32.s32 %r1104, %r1105, %r1106, %r976;
	// end inline asm
	ld.shared.u32 	%r1109, [%r1439+240];
	ld.shared.u32 	%r1110, [%r1441+188];
	// begin inline asm
	dp4a.s32.s32 %r1108, %r1109, %r1110, %r980;
	// end inline asm
	ld.shared.u32 	%r1113, [%r1439+588];
	ld.shared.u32 	%r1114, [%r1441+32];
	// begin inline asm
	dp4a.s32.s32 %r1112, %r1113, %r1114, %r984;
	// end inline asm
	ld.shared.u32 	%r1117, [%r1439+588];
	ld.shared.u32 	%r1118, [%r1441+36];
	// begin inline asm
	dp4a.s32.s32 %r1116, %r1117, %r1118, %r988;
	// end inline asm
	ld.shared.u32 	%r1121, [%r1439+588];
	ld.shared.u32 	%r1122, [%r1441+40];
	// begin inline asm
	dp4a.s32.s32 %r1120, %r1121, %r1122, %r992;
	// end inline asm
	ld.shared.u32 	%r1125, [%r1439+588];
	ld.shared.u32 	%r1126, [%r1441+44];
	// begin inline asm
	dp4a.s32.s32 %r1124, %r1125, %r1126, %r996;
	// end inline asm
	ld.shared.u32 	%r1129, [%r1439+820];
	ld.shared.u32 	%r1130, [%r1441+32];
	// begin inline asm
	dp4a.s32.s32 %r1128, %r1129, %r1130, %r1000;
	// end inline asm
	ld.shared.u32 	%r1133, [%r1439+820];
	ld.shared.u32 	%r1134, [%r1441+36];
	// begin inline asm
	dp4a.s32.s32 %r1132, %r1133, %r1134, %r1004;
	// end inline asm
	ld.shared.u32 	%r1137, [%r1439+820];
	ld.shared.u32 	%r1138, [%r1441+40];
	// begin inline asm
	dp4a.s32.s32 %r1136, %r1137, %r1138, %r1008;
	// end inline asm
	ld.shared.u32 	%r1141, [%r1439+820];
	ld.shared.u32 	%r1142, [%r1441+44];
	// begin inline asm
	dp4a.s32.s32 %r1140, %r1141, %r1142, %r1012;
	// end inline asm
	ld.shared.u32 	%r1145, [%r1439+588];
	ld.shared.u32 	%r1146, [%r1441+176];
	// begin inline asm
	dp4a.s32.s32 %r1144, %r1145, %r1146, %r1016;
	// end inline asm
	ld.shared.u32 	%r1149, [%r1439+588];
	ld.shared.u32 	%r1150, [%r1441+180];
	// begin inline asm
	dp4a.s32.s32 %r1148, %r1149, %r1150, %r1020;
	// end inline asm
	ld.shared.u32 	%r1153, [%r1439+588];
	ld.shared.u32 	%r1154, [%r1441+184];
	// begin inline asm
	dp4a.s32.s32 %r1152, %r1153, %r1154, %r1024;
	// end inline asm
	ld.shared.u32 	%r1157, [%r1439+588];
	ld.shared.u32 	%r1158, [%r1441+188];
	// begin inline asm
	dp4a.s32.s32 %r1156, %r1157, %r1158, %r1028;
	// end inline asm
	ld.shared.u32 	%r1161, [%r1439+820];
	ld.shared.u32 	%r1162, [%r1441+176];
	// begin inline asm
	dp4a.s32.s32 %r1160, %r1161, %r1162, %r1032;
	// end inline asm
	ld.shared.u32 	%r1165, [%r1439+820];
	ld.shared.u32 	%r1166, [%r1441+180];
	// begin inline asm
	dp4a.s32.s32 %r1164, %r1165, %r1166, %r1036;
	// end inline asm
	ld.shared.u32 	%r1169, [%r1439+820];
	ld.shared.u32 	%r1170, [%r1441+184];
	// begin inline asm
	dp4a.s32.s32 %r1168, %r1169, %r1170, %r1040;
	// end inline asm
	ld.shared.u32 	%r1173, [%r1439+820];
	ld.shared.u32 	%r1174, [%r1441+188];
	// begin inline asm
	dp4a.s32.s32 %r1172, %r1173, %r1174, %r1044;
	// end inline asm
	ld.shared.u32 	%r1177, [%r1439+124];
	ld.shared.u32 	%r1178, [%r1441+80];
	// begin inline asm
	dp4a.s32.s32 %r1176, %r1177, %r1178, %r1048;
	// end inline asm
	ld.shared.u32 	%r1181, [%r1439+124];
	ld.shared.u32 	%r1182, [%r1441+84];
	// begin inline asm
	dp4a.s32.s32 %r1180, %r1181, %r1182, %r1052;
	// end inline asm
	ld.shared.u32 	%r1185, [%r1439+124];
	ld.shared.u32 	%r1186, [%r1441+88];
	// begin inline asm
	dp4a.s32.s32 %r1184, %r1185, %r1186, %r1056;
	// end inline asm
	ld.shared.u32 	%r1189, [%r1439+124];
	ld.shared.u32 	%r1190, [%r1441+92];
	// begin inline asm
	dp4a.s32.s32 %r1188, %r1189, %r1190, %r1060;
	// end inline asm
	ld.shared.u32 	%r1193, [%r1439+356];
	ld.shared.u32 	%r1194, [%r1441+80];
	// begin inline asm
	dp4a.s32.s32 %r1192, %r1193, %r1194, %r1064;
	// end inline asm
	ld.shared.u32 	%r1197, [%r1439+356];
	ld.shared.u32 	%r1198, [%r1441+84];
	// begin inline asm
	dp4a.s32.s32 %r1196, %r1197, %r1198, %r1068;
	// end inline asm
	ld.shared.u32 	%r1201, [%r1439+356];
	ld.shared.u32 	%r1202, [%r1441+88];
	// begin inline asm
	dp4a.s32.s32 %r1200, %r1201, %r1202, %r1072;
	// end inline asm
	ld.shared.u32 	%r1205, [%r1439+356];
	ld.shared.u32 	%r1206, [%r1441+92];
	// begin inline asm
	dp4a.s32.s32 %r1204, %r1205, %r1206, %r1076;
	// end inline asm
	ld.shared.u32 	%r1209, [%r1439+124];
	ld.shared.u32 	%r1210, [%r1441+224];
	// begin inline asm
	dp4a.s32.s32 %r1208, %r1209, %r1210, %r1080;
	// end inline asm
	ld.shared.u32 	%r1213, [%r1439+124];
	ld.shared.u32 	%r1214, [%r1441+228];
	// begin inline asm
	dp4a.s32.s32 %r1212, %r1213, %r1214, %r1084;
	// end inline asm
	ld.shared.u32 	%r1217, [%r1439+124];
	ld.shared.u32 	%r1218, [%r1441+232];
	// begin inline asm
	dp4a.s32.s32 %r1216, %r1217, %r1218, %r1088;
	// end inline asm
	ld.shared.u32 	%r1221, [%r1439+124];
	ld.shared.u32 	%r1222, [%r1441+236];
	// begin inline asm
	dp4a.s32.s32 %r1220, %r1221, %r1222, %r1092;
	// end inline asm
	ld.shared.u32 	%r1225, [%r1439+356];
	ld.shared.u32 	%r1226, [%r1441+224];
	// begin inline asm
	dp4a.s32.s32 %r1224, %r1225, %r1226, %r1096;
	// end inline asm
	ld.shared.u32 	%r1229, [%r1439+356];
	ld.shared.u32 	%r1230, [%r1441+228];
	// begin inline asm
	dp4a.s32.s32 %r1228, %r1229, %r1230, %r1100;
	// end inline asm
	ld.shared.u32 	%r1233, [%r1439+356];
	ld.shared.u32 	%r1234, [%r1441+232];
	// begin inline asm
	dp4a.s32.s32 %r1232, %r1233, %r1234, %r1104;
	// end inline asm
	ld.shared.u32 	%r1237, [%r1439+356];
	ld.shared.u32 	%r1238, [%r1441+236];
	// begin inline asm
	dp4a.s32.s32 %r1236, %r1237, %r1238, %r1108;
	// end inline asm
	ld.shared.u32 	%r1241, [%r1439+704];
	ld.shared.u32 	%r1242, [%r1441+80];
	// begin inline asm
	dp4a.s32.s32 %r1240, %r1241, %r1242, %r1112;
	// end inline asm
	ld.shared.u32 	%r1245, [%r1439+704];
	ld.shared.u32 	%r1246, [%r1441+84];
	// begin inline asm
	dp4a.s32.s32 %r1244, %r1245, %r1246, %r1116;
	// end inline asm
	ld.shared.u32 	%r1249, [%r1439+704];
	ld.shared.u32 	%r1250, [%r1441+88];
	// begin inline asm
	dp4a.s32.s32 %r1248, %r1249, %r1250, %r1120;
	// end inline asm
	ld.shared.u32 	%r1253, [%r1439+704];
	ld.shared.u32 	%r1254, [%r1441+92];
	// begin inline asm
	dp4a.s32.s32 %r1252, %r1253, %r1254, %r1124;
	// end inline asm
	ld.shared.u32 	%r1257, [%r1439+936];
	ld.shared.u32 	%r1258, [%r1441+80];
	// begin inline asm
	dp4a.s32.s32 %r1256, %r1257, %r1258, %r1128;
	// end inline asm
	ld.shared.u32 	%r1261, [%r1439+936];
	ld.shared.u32 	%r1262, [%r1441+84];
	// begin inline asm
	dp4a.s32.s32 %r1260, %r1261, %r1262, %r1132;
	// end inline asm
	ld.shared.u32 	%r1265, [%r1439+936];
	ld.shared.u32 	%r1266, [%r1441+88];
	// begin inline asm
	dp4a.s32.s32 %r1264, %r1265, %r1266, %r1136;
	// end inline asm
	ld.shared.u32 	%r1269, [%r1439+936];
	ld.shared.u32 	%r1270, [%r1441+92];
	// begin inline asm
	dp4a.s32.s32 %r1268, %r1269, %r1270, %r1140;
	// end inline asm
	ld.shared.u32 	%r1273, [%r1439+704];
	ld.shared.u32 	%r1274, [%r1441+224];
	// begin inline asm
	dp4a.s32.s32 %r1272, %r1273, %r1274, %r1144;
	// end inline asm
	ld.shared.u32 	%r1277, [%r1439+704];
	ld.shared.u32 	%r1278, [%r1441+228];
	// begin inline asm
	dp4a.s32.s32 %r1276, %r1277, %r1278, %r1148;
	// end inline asm
	ld.shared.u32 	%r1281, [%r1439+704];
	ld.shared.u32 	%r1282, [%r1441+232];
	// begin inline asm
	dp4a.s32.s32 %r1280, %r1281, %r1282, %r1152;
	// end inline asm
	ld.shared.u32 	%r1285, [%r1439+704];
	ld.shared.u32 	%r1286, [%r1441+236];
	// begin inline asm
	dp4a.s32.s32 %r1284, %r1285, %r1286, %r1156;
	// end inline asm
	ld.shared.u32 	%r1289, [%r1439+936];
	ld.shared.u32 	%r1290, [%r1441+224];
	// begin inline asm
	dp4a.s32.s32 %r1288, %r1289, %r1290, %r1160;
	// end inline asm
	ld.shared.u32 	%r1293, [%r1439+936];
	ld.shared.u32 	%r1294, [%r1441+228];
	// begin inline asm
	dp4a.s32.s32 %r1292, %r1293, %r1294, %r1164;
	// end inline asm
	ld.shared.u32 	%r1297, [%r1439+936];
	ld.shared.u32 	%r1298, [%r1441+232];
	// begin inline asm
	dp4a.s32.s32 %r1296, %r1297, %r1298, %r1168;
	// end inline asm
	ld.shared.u32 	%r1301, [%r1439+936];
	ld.shared.u32 	%r1302, [%r1441+236];
	// begin inline asm
	dp4a.s32.s32 %r1300, %r1301, %r1302, %r1172;
	// end inline asm
	ld.shared.u32 	%r1305, [%r1439+240];
	ld.shared.u32 	%r1306, [%r1441+128];
	// begin inline asm
	dp4a.s32.s32 %r2806, %r1305, %r1306, %r1176;
	// end inline asm
	ld.shared.u32 	%r1309, [%r1439+240];
	ld.shared.u32 	%r1310, [%r1441+132];
	// begin inline asm
	dp4a.s32.s32 %r2805, %r1309, %r1310, %r1180;
	// end inline asm
	ld.shared.u32 	%r1313, [%r1439+240];
	ld.shared.u32 	%r1314, [%r1441+136];
	// begin inline asm
	dp4a.s32.s32 %r2804, %r1313, %r1314, %r1184;
	// end inline asm
	ld.shared.u32 	%r1317, [%r1439+240];
	ld.shared.u32 	%r1318, [%r1441+140];
	// begin inline asm
	dp4a.s32.s32 %r2803, %r1317, %r1318, %r1188;
	// end inline asm
	ld.shared.u32 	%r1321, [%r1439+472];
	ld.shared.u32 	%r1322, [%r1441+128];
	// begin inline asm
	dp4a.s32.s32 %r2802, %r1321, %r1322, %r1192;
	// end inline asm
	ld.shared.u32 	%r1325, [%r1439+472];
	ld.shared.u32 	%r1326, [%r1441+132];
	// begin inline asm
	dp4a.s32.s32 %r2801, %r1325, %r1326, %r1196;
	// end inline asm
	ld.shared.u32 	%r1329, [%r1439+472];
	ld.shared.u32 	%r1330, [%r1441+136];
	// begin inline asm
	dp4a.s32.s32 %r2800, %r1329, %r1330, %r1200;
	// end inline asm
	ld.shared.u32 	%r1333, [%r1439+472];
	ld.shared.u32 	%r1334, [%r1441+140];
	// begin inline asm
	dp4a.s32.s32 %r2799, %r1333, %r1334, %r1204;
	// end inline asm
	ld.shared.u32 	%r1337, [%r1439+240];
	ld.shared.u32 	%r1338, [%r1441+272];
	// begin inline asm
	dp4a.s32.s32 %r2798, %r1337, %r1338, %r1208;
	// end inline asm
	ld.shared.u32 	%r1341, [%r1439+240];
	ld.shared.u32 	%r1342, [%r1441+276];
	// begin inline asm
	dp4a.s32.s32 %r2797, %r1341, %r1342, %r1212;
	// end inline asm
	ld.shared.u32 	%r1345, [%r1439+240];
	ld.shared.u32 	%r1346, [%r1441+280];
	// begin inline asm
	dp4a.s32.s32 %r2796, %r1345, %r1346, %r1216;
	// end inline asm
	ld.shared.u32 	%r1349, [%r1439+240];
	ld.shared.u32 	%r1350, [%r1441+284];
	// begin inline asm
	dp4a.s32.s32 %r2795, %r1349, %r1350, %r1220;
	// end inline asm
	ld.shared.u32 	%r1353, [%r1439+472];
	ld.shared.u32 	%r1354, [%r1441+272];
	// begin inline asm
	dp4a.s32.s32 %r2794, %r1353, %r1354, %r1224;
	// end inline asm
	ld.shared.u32 	%r1357, [%r1439+472];
	ld.shared.u32 	%r1358, [%r1441+276];
	// begin inline asm
	dp4a.s32.s32 %r2793, %r1357, %r1358, %r1228;
	// end inline asm
	ld.shared.u32 	%r1361, [%r1439+472];
	ld.shared.u32 	%r1362, [%r1441+280];
	// begin inline asm
	dp4a.s32.s32 %r2792, %r1361, %r1362, %r1232;
	// end inline asm
	ld.shared.u32 	%r1365, [%r1439+472];
	ld.shared.u32 	%r1366, [%r1441+284];
	// begin inline asm
	dp4a.s32.s32 %r2791, %r1365, %r1366, %r1236;
	// end inline asm
	ld.shared.u32 	%r1369, [%r1439+820];
	ld.shared.u32 	%r1370, [%r1441+128];
	// begin inline asm
	dp4a.s32.s32 %r2790, %r1369, %r1370, %r1240;
	// end inline asm
	ld.shared.u32 	%r1373, [%r1439+820];
	ld.shared.u32 	%r1374, [%r1441+132];
	// begin inline asm
	dp4a.s32.s32 %r2789, %r1373, %r1374, %r1244;
	// end inline asm
	ld.shared.u32 	%r1377, [%r1439+820];
	ld.shared.u32 	%r1378, [%r1441+136];
	// begin inline asm
	dp4a.s32.s32 %r2788, %r1377, %r1378, %r1248;
	// end inline asm
	ld.shared.u32 	%r1381, [%r1439+820];
	ld.shared.u32 	%r1382, [%r1441+140];
	// begin inline asm
	dp4a.s32.s32 %r2787, %r1381, %r1382, %r1252;
	// end inline asm
	ld.shared.u32 	%r1385, [%r1439+1052];
	ld.shared.u32 	%r1386, [%r1441+128];
	// begin inline asm
	dp4a.s32.s32 %r2786, %r1385, %r1386, %r1256;
	// end inline asm
	ld.shared.u32 	%r1389, [%r1439+1052];
	ld.shared.u32 	%r1390, [%r1441+132];
	// begin inline asm
	dp4a.s32.s32 %r2785, %r1389, %r1390, %r1260;
	// end inline asm
	ld.shared.u32 	%r1393, [%r1439+1052];
	ld.shared.u32 	%r1394, [%r1441+136];
	// begin inline asm
	dp4a.s32.s32 %r2784, %r1393, %r1394, %r1264;
	// end inline asm
	ld.shared.u32 	%r1397, [%r1439+1052];
	ld.shared.u32 	%r1398, [%r1441+140];
	// begin inline asm
	dp4a.s32.s32 %r2783, %r1397, %r1398, %r1268;
	// end inline asm
	ld.shared.u32 	%r1401, [%r1439+820];
	ld.shared.u32 	%r1402, [%r1441+272];
	// begin inline asm
	dp4a.s32.s32 %r2782, %r1401, %r1402, %r1272;
	// end inline asm
	ld.shared.u32 	%r1405, [%r1439+820];
	ld.shared.u32 	%r1406, [%r1441+276];
	// begin inline asm
	dp4a.s32.s32 %r2781, %r1405, %r1406, %r1276;
	// end inline asm
	ld.shared.u32 	%r1409, [%r1439+820];
	ld.shared.u32 	%r1410, [%r1441+280];
	// begin inline asm
	dp4a.s32.s32 %r2780, %r1409, %r1410, %r1280;
	// end inline asm
	ld.shared.u32 	%r1413, [%r1439+820];
	ld.shared.u32 	%r1414, [%r1441+284];
	// begin inline asm
	dp4a.s32.s32 %r2779, %r1413, %r1414, %r1284;
	// end inline asm
	ld.shared.u32 	%r1417, [%r1439+1052];
	ld.shared.u32 	%r1418, [%r1441+272];
	// begin inline asm
	dp4a.s32.s32 %r2778, %r1417, %r1418, %r1288;
	// end inline asm
	ld.shared.u32 	%r1421, [%r1439+1052];
	ld.shared.u32 	%r1422, [%r1441+276];
	// begin inline asm
	dp4a.s32.s32 %r2777, %r1421, %r1422, %r1292;
	// end inline asm
	ld.shared.u32 	%r1425, [%r1439+1052];
	ld.shared.u32 	%r1426, [%r1441+280];
	// begin inline asm
	dp4a.s32.s32 %r2776, %r1425, %r1426, %r1296;
	// end inline asm
	ld.shared.u32 	%r1429, [%r1439+1052];
	ld.shared.u32 	%r1430, [%r1441+284];
	// begin inline asm
	dp4a.s32.s32 %r2775, %r1429, %r1430, %r1300;
	// end inline asm
	add.s32 	%r2807, %r2807, 1;
	setp.ne.s32 	%p68, %r2807, 15;
	@%p68 bra 	$L__BB19_22;
	ld.param.u64 	%rd289, [fused_nn_conv2d_cast_fixed_point_multiply_add_cast_nn_relu_cast_fixed_point_mult_18399029763786111876__2_kernel0_param_3];
	ld.param.u64 	%rd288, [fused_nn_conv2d_cast_fixed_point_multiply_add_cast_nn_relu_cast_fixed_point_mult_18399029763786111876__2_kernel0_param_2];
	shl.b32 	%r2594, %r105, 3;
	cvta.to.global.u64 	%rd88, %rd289;
	cvta.to.global.u64 	%rd89, %rd288;
	bar.sync 	0;
	add.s32 	%r2596, %r1438, %r70;
	ld.shared.u32 	%r1443, [%r2596+1160];
	add.s32 	%r2598, %r1440, %r71;
	ld.shared.u32 	%r1444, [%r2598+4608];
	// begin inline asm
	dp4a.s32.s32 %r1442, %r1443, %r1444, %r2806;
	// end inline asm
	ld.shared.u32 	%r1447, [%r2596+1160];
	ld.shared.u32 	%r1448, [%r2598+4612];
	// begin inline asm
	dp4a.s32.s32 %r1446, %r1447, %r1448, %r2805;
	// end inline asm
	ld.shared.u32 	%r1451, [%r2596+1160];
	ld.shared.u32 	%r1452, [%r2598+4616];
	// begin inline asm
	dp4a.s32.s32 %r1450, %r1451, %r1452, %r2804;
	// end inline asm
	ld.shared.u32 	%r1455, [%r2596+1160];
	ld.shared.u32 	%r1456, [%r2598+4620];
	// begin inline asm
	dp4a.s32.s32 %r1454, %r1455, %r1456, %r2803;
	// end inline asm
	ld.shared.u32 	%r1459, [%r2596+1392];
	ld.shared.u32 	%r1460, [%r2598+4608];
	// begin inline asm
	dp4a.s32.s32 %r1458, %r1459, %r1460, %r2802;
	// end inline asm
	ld.shared.u32 	%r1463, [%r2596+1392];
	ld.shared.u32 	%r1464, [%r2598+4612];
	// begin inline asm
	dp4a.s32.s32 %r1462, %r1463, %r1464, %r2801;
	// end inline asm
	ld.shared.u32 	%r1467, [%r2596+1392];
	ld.shared.u32 	%r1468, [%r2598+4616];
	// begin inline asm
	dp4a.s32.s32 %r1466, %r1467, %r1468, %r2800;
	// end inline asm
	ld.shared.u32 	%r1471, [%r2596+1392];
	ld.shared.u32 	%r1472, [%r2598+4620];
	// begin inline asm
	dp4a.s32.s32 %r1470, %r1471, %r1472, %r2799;
	// end inline asm
	ld.shared.u32 	%r1475, [%r2596+1160];
	ld.shared.u32 	%r1476, [%r2598+4752];
	// begin inline asm
	dp4a.s32.s32 %r1474, %r1475, %r1476, %r2798;
	// end inline asm
	ld.shared.u32 	%r1479, [%r2596+1160];
	ld.shared.u32 	%r1480, [%r2598+4756];
	// begin inline asm
	dp4a.s32.s32 %r1478, %r1479, %r1480, %r2797;
	// end inline asm
	ld.shared.u32 	%r1483, [%r2596+1160];
	ld.shared.u32 	%r1484, [%r2598+4760];
	// begin inline asm
	dp4a.s32.s32 %r1482, %r1483, %r1484, %r2796;
	// end inline asm
	ld.shared.u32 	%r1487, [%r2596+1160];
	ld.shared.u32 	%r1488, [%r2598+4764];
	// begin inline asm
	dp4a.s32.s32 %r1486, %r1487, %r1488, %r2795;
	// end inline asm
	ld.shared.u32 	%r1491, [%r2596+1392];
	ld.shared.u32 	%r1492, [%r2598+4752];
	// begin inline asm
	dp4a.s32.s32 %r1490, %r1491, %r1492, %r2794;
	// end inline asm
	ld.shared.u32 	%r1495, [%r2596+1392];
	ld.shared.u32 	%r1496, [%r2598+4756];
	// begin inline asm
	dp4a.s32.s32 %r1494, %r1495, %r1496, %r2793;
	// end inline asm
	ld.shared.u32 	%r1499, [%r2596+1392];
	ld.shared.u32 	%r1500, [%r2598+4760];
	// begin inline asm
	dp4a.s32.s32 %r1498, %r1499, %r1500, %r2792;
	// end inline asm
	ld.shared.u32 	%r1503, [%r2596+1392];
	ld.shared.u32 	%r1504, [%r2598+4764];
	// begin inline asm
	dp4a.s32.s32 %r1502, %r1503, %r1504, %r2791;
	// end inline asm
	ld.shared.u32 	%r1507, [%r2596+1740];
	ld.shared.u32 	%r1508, [%r2598+4608];
	// begin inline asm
	dp4a.s32.s32 %r1506, %r1507, %r1508, %r2790;
	// end inline asm
	ld.shared.u32 	%r1511, [%r2596+1740];
	ld.shared.u32 	%r1512, [%r2598+4612];
	// begin inline asm
	dp4a.s32.s32 %r1510, %r1511, %r1512, %r2789;
	// end inline asm
	ld.shared.u32 	%r1515, [%r2596+1740];
	ld.shared.u32 	%r1516, [%r2598+4616];
	// begin inline asm
	dp4a.s32.s32 %r1514, %r1515, %r1516, %r2788;
	// end inline asm
	ld.shared.u32 	%r1519, [%r2596+1740];
	ld.shared.u32 	%r1520, [%r2598+4620];
	// begin inline asm
	dp4a.s32.s32 %r1518, %r1519, %r1520, %r2787;
	// end inline asm
	ld.shared.u32 	%r1523, [%r2596+1972];
	ld.shared.u32 	%r1524, [%r2598+4608];
	// begin inline asm
	dp4a.s32.s32 %r1522, %r1523, %r1524, %r2786;
	// end inline asm
	ld.shared.u32 	%r1527, [%r2596+1972];
	ld.shared.u32 	%r1528, [%r2598+4612];
	// begin inline asm
	dp4a.s32.s32 %r1526, %r1527, %r1528, %r2785;
	// end inline asm
	ld.shared.u32 	%r1531, [%r2596+1972];
	ld.shared.u32 	%r1532, [%r2598+4616];
	// begin inline asm
	dp4a.s32.s32 %r1530, %r1531, %r1532, %r2784;
	// end inline asm
	ld.shared.u32 	%r1535, [%r2596+1972];
	ld.shared.u32 	%r1536, [%r2598+4620];
	// begin inline asm
	dp4a.s32.s32 %r1534, %r1535, %r1536, %r2783;
	// end inline asm
	ld.shared.u32 	%r1539, [%r2596+1740];
	ld.shared.u32 	%r1540, [%r2598+4752];
	// begin inline asm
	dp4a.s32.s32 %r1538, %r1539, %r1540, %r2782;
	// end inline asm
	ld.shared.u32 	%r1543, [%r2596+1740];
	ld.shared.u32 	%r1544, [%r2598+4756];
	// begin inline asm
	dp4a.s32.s32 %r1542, %r1543, %r1544, %r2781;
	// end inline asm
	ld.shared.u32 	%r1547, [%r2596+1740];
	ld.shared.u32 	%r1548, [%r2598+4760];
	// begin inline asm
	dp4a.s32.s32 %r1546, %r1547, %r1548, %r2780;
	// end inline asm
	ld.shared.u32 	%r1551, [%r2596+1740];
	ld.shared.u32 	%r1552, [%r2598+4764];
	// begin inline asm
	dp4a.s32.s32 %r1550, %r1551, %r1552, %r2779;
	// end inline asm
	ld.shared.u32 	%r1555, [%r2596+1972];
	ld.shared.u32 	%r1556, [%r2598+4752];
	// begin inline asm
	dp4a.s32.s32 %r1554, %r1555, %r1556, %r2778;
	// end inline asm
	ld.shared.u32 	%r1559, [%r2596+1972];
	ld.shared.u32 	%r1560, [%r2598+4756];
	// begin inline asm
	dp4a.s32.s32 %r1558, %r1559, %r1560, %r2777;
	// end inline asm
	ld.shared.u32 	%r1563, [%r2596+1972];
	ld.shared.u32 	%r1564, [%r2598+4760];
	// begin inline asm
	dp4a.s32.s32 %r1562, %r1563, %r1564, %r2776;
	// end inline asm
	ld.shared.u32 	%r1567, [%r2596+1972];
	ld.shared.u32 	%r1568, [%r2598+4764];
	// begin inline asm
	dp4a.s32.s32 %r1566, %r1567, %r1568, %r2775;
	// end inline asm
	ld.shared.u32 	%r1571, [%r2596+1276];
	ld.shared.u32 	%r1572, [%r2598+4656];
	// begin inline asm
	dp4a.s32.s32 %r1570, %r1571, %r1572, %r1442;
	// end inline asm
	ld.shared.u32 	%r1575, [%r2596+1276];
	ld.shared.u32 	%r1576, [%r2598+4660];
	// begin inline asm
	dp4a.s32.s32 %r1574, %r1575, %r1576, %r1446;
	// end inline asm
	ld.shared.u32 	%r1579, [%r2596+1276];
	ld.shared.u32 	%r1580, [%r2598+4664];
	// begin inline asm
	dp4a.s32.s32 %r1578, %r1579, %r1580, %r1450;
	// end inline asm
	ld.shared.u32 	%r1583, [%r2596+1276];
	ld.shared.u32 	%r1584, [%r2598+4668];
	// begin inline asm
	dp4a.s32.s32 %r1582, %r1583, %r1584, %r1454;
	// end inline asm
	ld.shared.u32 	%r1587, [%r2596+1508];
	ld.shared.u32 	%r1588, [%r2598+4656];
	// begin inline asm
	dp4a.s32.s32 %r1586, %r1587, %r1588, %r1458;
	// end inline asm
	ld.shared.u32 	%r1591, [%r2596+1508];
	ld.shared.u32 	%r1592, [%r2598+4660];
	// begin inline asm
	dp4a.s32.s32 %r1590, %r1591, %r1592, %r1462;
	// end inline asm
	ld.shared.u32 	%r1595, [%r2596+1508];
	ld.shared.u32 	%r1596, [%r2598+4664];
	// begin inline asm
	dp4a.s32.s32 %r1594, %r1595, %r1596, %r1466;
	// end inline asm
	ld.shared.u32 	%r1599, [%r2596+1508];
	ld.shared.u32 	%r1600, [%r2598+4668];
	// begin inline asm
	dp4a.s32.s32 %r1598, %r1599, %r1600, %r1470;
	// end inline asm
	ld.shared.u32 	%r1603, [%r2596+1276];
	ld.shared.u32 	%r1604, [%r2598+4800];
	// begin inline asm
	dp4a.s32.s32 %r1602, %r1603, %r1604, %r1474;
	// end inline asm
	ld.shared.u32 	%r1607, [%r2596+1276];
	ld.shared.u32 	%r1608, [%r2598+4804];
	// begin inline asm
	dp4a.s32.s32 %r1606, %r1607, %r1608, %r1478;
	// end inline asm
	ld.shared.u32 	%r1611, [%r2596+1276];
	ld.shared.u32 	%r1612, [%r2598+4808];
	// begin inline asm
	dp4a.s32.s32 %r1610, %r1611, %r1612, %r1482;
	// end inline asm
	ld.shared.u32 	%r1615, [%r2596+1276];
	ld.shared.u32 	%r1616, [%r2598+4812];
	// begin inline asm
	dp4a.s32.s32 %r1614, %r1615, %r1616, %r1486;
	// end inline asm
	ld.shared.u32 	%r1619, [%r2596+1508];
	ld.shared.u32 	%r1620, [%r2598+4800];
	// begin inline asm
	dp4a.s32.s32 %r1618, %r1619, %r1620, %r1490;
	// end inline asm
	ld.shared.u32 	%r1623, [%r2596+1508];
	ld.shared.u32 	%r1624, [%r2598+4804];
	// begin inline asm
	dp4a.s32.s32 %r1622, %r1623, %r1624, %r1494;
	// end inline asm
	ld.shared.u32 	%r1627, [%r2596+1508];
	ld.shared.u32 	%r1628, [%r2598+4808];
	// begin inline asm
	dp4a.s32.s32 %r1626, %r1627, %r1628, %r1498;
	// end inline asm
	ld.shared.u32 	%r1631, [%r2596+1508];
	ld.shared.u32 	%r1632, [%r2598+4812];
	// begin inline asm
	dp4a.s32.s32 %r1630, %r1631, %r1632, %r1502;
	// end inline asm
	ld.shared.u32 	%r1635, [%r2596+1856];
	ld.shared.u32 	%r1636, [%r2598+4656];
	// begin inline asm
	dp4a.s32.s32 %r1634, %r1635, %r1636, %r1506;
	// end inline asm
	ld.shared.u32 	%r1639, [%r2596+1856];
	ld.shared.u32 	%r1640, [%r2598+4660];
	// begin inline asm
	dp4a.s32.s32 %r1638, %r1639, %r1640, %r1510;
	// end inline asm
	ld.shared.u32 	%r1643, [%r2596+1856];
	ld.shared.u32 	%r1644, [%r2598+4664];
	// begin inline asm
	dp4a.s32.s32 %r1642, %r1643, %r1644, %r1514;
	// end inline asm
	ld.shared.u32 	%r1647, [%r2596+1856];
	ld.shared.u32 	%r1648, [%r2598+4668];
	// begin inline asm
	dp4a.s32.s32 %r1646, %r1647, %r1648, %r1518;
	// end inline asm
	ld.shared.u32 	%r1651, [%r2596+2088];
	ld.shared.u32 	%r1652, [%r2598+4656];
	// begin inline asm
	dp4a.s32.s32 %r1650, %r1651, %r1652, %r1522;
	// end inline asm
	ld.shared.u32 	%r1655, [%r2596+2088];
	ld.shared.u32 	%r1656, [%r2598+4660];
	// begin inline asm
	dp4a.s32.s32 %r1654, %r1655, %r1656, %r1526;
	// end inline asm
	ld.shared.u32 	%r1659, [%r2596+2088];
	ld.shared.u32 	%r1660, [%r2598+4664];
	// begin inline asm
	dp4a.s32.s32 %r1658, %r1659, %r1660, %r1530;
	// end inline asm
	ld.shared.u32 	%r1663, [%r2596+2088];
	ld.shared.u32 	%r1664, [%r2598+4668];
	// begin inline asm
	dp4a.s32.s32 %r1662, %r1663, %r1664, %r1534;
	// end inline asm
	ld.shared.u32 	%r1667, [%r2596+1856];
	ld.shared.u32 	%r1668, [%r2598+4800];
	// begin inline asm
	dp4a.s32.s32 %r1666, %r1667, %r1668, %r1538;
	// end inline asm
	ld.shared.u32 	%r1671, [%r2596+1856];
	ld.shared.u32 	%r1672, [%r2598+4804];
	// begin inline asm
	dp4a.s32.s32 %r1670, %r1671, %r1672, %r1542;
	// end inline asm
	ld.shared.u32 	%r1675, [%r2596+1856];
	ld.shared.u32 	%r1676, [%r2598+4808];
	// begin inline asm
	dp4a.s32.s32 %r1674, %r1675, %r1676, %r1546;
	// end inline asm
	ld.shared.u32 	%r1679, [%r2596+1856];
	ld.shared.u32 	%r1680, [%r2598+4812];
	// begin inline asm
	dp4a.s32.s32 %r1678, %r1679, %r1680, %r1550;
	// end inline asm
	ld.shared.u32 	%r1683, [%r2596+2088];
	ld.shared.u32 	%r1684, [%r2598+4800];
	// begin inline asm
	dp4a.s32.s32 %r1682, %r1683, %r1684, %r1554;
	// end inline asm
	ld.shared.u32 	%r1687, [%r2596+2088];
	ld.shared.u32 	%r1688, [%r2598+4804];
	// begin inline asm
	dp4a.s32.s32 %r1686, %r1687, %r1688, %r1558;
	// end inline asm
	ld.shared.u32 	%r1691, [%r2596+2088];
	ld.shared.u32 	%r1692, [%r2598+4808];
	// begin inline asm
	dp4a.s32.s32 %r1690, %r1691, %r1692, %r1562;
	// end inline asm
	ld.shared.u32 	%r1695, [%r2596+2088];
	ld.shared.u32 	%r1696, [%r2598+4812];
	// begin inline asm
	dp4a.s32.s32 %r1694, %r1695, %r1696, %r1566;
	// end inline asm
	ld.shared.u32 	%r1699, [%r2596+1392];
	ld.shared.u32 	%r1700, [%r2598+4704];
	// begin inline asm
	dp4a.s32.s32 %r1698, %r1699, %r1700, %r1570;
	// end inline asm
	ld.shared.u32 	%r1703, [%r2596+1392];
	ld.shared.u32 	%r1704, [%r2598+4708];
	// begin inline asm
	dp4a.s32.s32 %r1702, %r1703, %r1704, %r1574;
	// end inline asm
	ld.shared.u32 	%r1707, [%r2596+1392];
	ld.shared.u32 	%r1708, [%r2598+4712];
	// begin inline asm
	dp4a.s32.s32 %r1706, %r1707, %r1708, %r1578;
	// end inline asm
	ld.shared.u32 	%r1711, [%r2596+1392];
	ld.shared.u32 	%r1712, [%r2598+4716];
	// begin inline asm
	dp4a.s32.s32 %r1710, %r1711, %r1712, %r1582;
	// end inline asm
	ld.shared.u32 	%r1715, [%r2596+1624];
	ld.shared.u32 	%r1716, [%r2598+4704];
	// begin inline asm
	dp4a.s32.s32 %r1714, %r1715, %r1716, %r1586;
	// end inline asm
	ld.shared.u32 	%r1719, [%r2596+1624];
	ld.shared.u32 	%r1720, [%r2598+4708];
	// begin inline asm
	dp4a.s32.s32 %r1718, %r1719, %r1720, %r1590;
	// end inline asm
	ld.shared.u32 	%r1723, [%r2596+1624];
	ld.shared.u32 	%r1724, [%r2598+4712];
	// begin inline asm
	dp4a.s32.s32 %r1722, %r1723, %r1724, %r1594;
	// end inline asm
	ld.shared.u32 	%r1727, [%r2596+1624];
	ld.shared.u32 	%r1728, [%r2598+4716];
	// begin inline asm
	dp4a.s32.s32 %r1726, %r1727, %r1728, %r1598;
	// end inline asm
	ld.shared.u32 	%r1731, [%r2596+1392];
	ld.shared.u32 	%r1732, [%r2598+4848];
	// begin inline asm
	dp4a.s32.s32 %r1730, %r1731, %r1732, %r1602;
	// end inline asm
	ld.shared.u32 	%r1735, [%r2596+1392];
	ld.shared.u32 	%r1736, [%r2598+4852];
	// begin inline asm
	dp4a.s32.s32 %r1734, %r1735, %r1736, %r1606;
	// end inline asm
	ld.shared.u32 	%r1739, [%r2596+1392];
	ld.shared.u32 	%r1740, [%r2598+4856];
	// begin inline asm
	dp4a.s32.s32 %r1738, %r1739, %r1740, %r1610;
	// end inline asm
	ld.shared.u32 	%r1743, [%r2596+1392];
	ld.shared.u32 	%r1744, [%r2598+4860];
	// begin inline asm
	dp4a.s32.s32 %r1742, %r1743, %r1744, %r1614;
	// end inline asm
	ld.shared.u32 	%r1747, [%r2596+1624];
	ld.shared.u32 	%r1748, [%r2598+4848];
	// begin inline asm
	dp4a.s32.s32 %r1746, %r1747, %r1748, %r1618;
	// end inline asm
	ld.shared.u32 	%r1751, [%r2596+1624];
	ld.shared.u32 	%r1752, [%r2598+4852];
	// begin inline asm
	dp4a.s32.s32 %r1750, %r1751, %r1752, %r1622;
	// end inline asm
	ld.shared.u32 	%r1755, [%r2596+1624];
	ld.shared.u32 	%r1756, [%r2598+4856];
	// begin inline asm
	dp4a.s32.s32 %r1754, %r1755, %r1756, %r1626;
	// end inline asm
	ld.shared.u32 	%r1759, [%r2596+1624];
	ld.shared.u32 	%r1760, [%r2598+4860];
	// begin inline asm
	dp4a.s32.s32 %r1758, %r1759, %r1760, %r1630;
	// end inline asm
	ld.shared.u32 	%r1763, [%r2596+1972];
	ld.shared.u32 	%r1764, [%r2598+4704];
	// begin inline asm
	dp4a.s32.s32 %r1762, %r1763, %r1764, %r1634;
	// end inline asm
	ld.shared.u32 	%r1767, [%r2596+1972];
	ld.shared.u32 	%r1768, [%r2598+4708];
	// begin inline asm
	dp4a.s32.s32 %r1766, %r1767, %r1768, %r1638;
	// end inline asm
	ld.shared.u32 	%r1771, [%r2596+1972];
	ld.shared.u32 	%r1772, [%r2598+4712];
	// begin inline asm
	dp4a.s32.s32 %r1770, %r1771, %r1772, %r1642;
	// end inline asm
	ld.shared.u32 	%r1775, [%r2596+1972];
	ld.shared.u32 	%r1776, [%r2598+4716];
	// begin inline asm
	dp4a.s32.s32 %r1774, %r1775, %r1776, %r1646;
	// end inline asm
	ld.shared.u32 	%r1779, [%r2596+2204];
	ld.shared.u32 	%r1780, [%r2598+4704];
	// begin inline asm
	dp4a.s32.s32 %r1778, %r1779, %r1780, %r1650;
	// end inline asm
	ld.shared.u32 	%r1783, [%r2596+2204];
	ld.shared.u32 	%r1784, [%r2598+4708];
	// begin inline asm
	dp4a.s32.s32 %r1782, %r1783, %r1784, %r1654;
	// end inline asm
	ld.shared.u32 	%r1787, [%r2596+2204];
	ld.shared.u32 	%r1788, [%r2598+4712];
	// begin inline asm
	dp4a.s32.s32 %r1786, %r1787, %r1788, %r1658;
	// end inline asm
	ld.shared.u32 	%r1791, [%r2596+2204];
	ld.shared.u32 	%r1792, [%r2598+4716];
	// begin inline asm
	dp4a.s32.s32 %r1790, %r1791, %r1792, %r1662;
	// end inline asm
	ld.shared.u32 	%r1795, [%r2596+1972];
	ld.shared.u32 	%r1796, [%r2598+4848];
	// begin inline asm
	dp4a.s32.s32 %r1794, %r1795, %r1796, %r1666;
	// end inline asm
	ld.shared.u32 	%r1799, [%r2596+1972];
	ld.shared.u32 	%r1800, [%r2598+4852];
	// begin inline asm
	dp4a.s32.s32 %r1798, %r1799, %r1800, %r1670;
	// end inline asm
	ld.shared.u32 	%r1803, [%r2596+1972];
	ld.shared.u32 	%r1804, [%r2598+4856];
	// begin inline asm
	dp4a.s32.s32 %r1802, %r1803, %r1804, %r1674;
	// end inline asm
	ld.shared.u32 	%r1807, [%r2596+1972];
	ld.shared.u32 	%r1808, [%r2598+4860];
	// begin inline asm
	dp4a.s32.s32 %r1806, %r1807, %r1808, %r1678;
	// end inline asm
	ld.shared.u32 	%r1811, [%r2596+2204];
	ld.shared.u32 	%r1812, [%r2598+4848];
	// begin inline asm
	dp4a.s32.s32 %r1810, %r1811, %r1812, %r1682;
	// end inline asm
	ld.shared.u32 	%r1815, [%r2596+2204];
	ld.shared.u32 	%r1816, [%r2598+4852];
	// begin inline asm
	dp4a.s32.s32 %r1814, %r1815, %r1816, %r1686;
	// end inline asm
	ld.shared.u32 	%r1819, [%r2596+2204];
	ld.shared.u32 	%r1820, [%r2598+4856];
	// begin inline asm
	dp4a.s32.s32 %r1818, %r1819, %r1820, %r1690;
	// end inline asm
	ld.shared.u32 	%r1823, [%r2596+2204];
	ld.shared.u32 	%r1824, [%r2598+4860];
	// begin inline asm
	dp4a.s32.s32 %r1822, %r1823, %r1824, %r1694;
	// end inline asm
	ld.shared.u32 	%r1827, [%r2596+1164];
	ld.shared.u32 	%r1828, [%r2598+4624];
	// begin inline asm
	dp4a.s32.s32 %r1826, %r1827, %r1828, %r1698;
	// end inline asm
	ld.shared.u32 	%r1831, [%r2596+1164];
	ld.shared.u32 	%r1832, [%r2598+4628];
	// begin inline asm
	dp4a.s32.s32 %r1830, %r1831, %r1832, %r1702;
	// end inline asm
	ld.shared.u32 	%r1835, [%r2596+1164];
	ld.shared.u32 	%r1836, [%r2598+4632];
	// begin inline asm
	dp4a.s32.s32 %r1834, %r1835, %r1836, %r1706;
	// end inline asm
	ld.shared.u32 	%r1839, [%r2596+1164];
	ld.shared.u32 	%r1840, [%r2598+4636];
	// begin inline asm
	dp4a.s32.s32 %r1838, %r1839, %r1840, %r1710;
	// end inline asm
	ld.shared.u32 	%r1843, [%r2596+1396];
	ld.shared.u32 	%r1844, [%r2598+4624];
	// begin inline asm
	dp4a.s32.s32 %r1842, %r1843, %r1844, %r1714;
	// end inline asm
	ld.shared.u32 	%r1847, [%r2596+1396];
	ld.shared.u32 	%r1848, [%r2598+4628];
	// begin inline asm
	dp4a.s32.s32 %r1846, %r1847, %r1848, %r1718;
	// end inline asm
	ld.shared.u32 	%r1851, [%r2596+1396];
	ld.shared.u32 	%r1852, [%r2598+4632];
	// begin inline asm
	dp4a.s32.s32 %r1850, %r1851, %r1852, %r1722;
	// end inline asm
	ld.shared.u32 	%r1855, [%r2596+1396];
	ld.shared.u32 	%r1856, [%r2598+4636];
	// begin inline asm
	dp4a.s32.s32 %r1854, %r1855, %r1856, %r1726;
	// end inline asm
	ld.shared.u32 	%r1859, [%r2596+1164];
	ld.shared.u32 	%r1860, [%r2598+4768];
	// begin inline asm
	dp4a.s32.s32 %r1858, %r1859, %r1860, %r1730;
	// end inline asm
	ld.shared.u32 	%r1863, [%r2596+1164];
	ld.shared.u32 	%r1864, [%r2598+4772];
	// begin inline asm
	dp4a.s32.s32 %r1862, %r1863, %r1864, %r1734;
	// end inline asm
	ld.shared.u32 	%r1867, [%r2596+1164];
	ld.shared.u32 	%r1868, [%r2598+4776];
	// begin inline asm
	dp4a.s32.s32 %r1866, %r1867, %r1868, %r1738;
	// end inline asm
	ld.shared.u32 	%r1871, [%r2596+1164];
	ld.shared.u32 	%r1872, [%r2598+4780];
	// begin inline asm
	dp4a.s32.s32 %r1870, %r1871, %r1872, %r1742;
	// end inline asm
	ld.shared.u32 	%r1875, [%r2596+1396];
	ld.shared.u32 	%r1876, [%r2598+4768];
	// begin inline asm
	dp4a.s32.s32 %r1874, %r1875, %r1876, %r1746;
	// end inline asm
	ld.shared.u32 	%r1879, [%r2596+1396];
	ld.shared.u32 	%r1880, [%r2598+4772];
	// begin inline asm
	dp4a.s32.s32 %r1878, %r1879, %r1880, %r1750;
	// end inline asm
	ld.shared.u32 	%r1883, [%r2596+1396];
	ld.shared.u32 	%r1884, [%r2598+4776];
	// begin inline asm
	dp4a.s32.s32 %r1882, %r1883, %r1884, %r1754;
	// end inline asm
	ld.shared.u32 	%r1887, [%r2596+1396];
	ld.shared.u32 	%r1888, [%r2598+4780];
	// begin inline asm
	dp4a.s32.s32 %r1886, %r1887, %r1888, %r1758;
	// end inline asm
	ld.shared.u32 	%r1891, [%r2596+1744];
	ld.shared.u32 	%r1892, [%r2598+4624];
	// begin inline asm
	dp4a.s32.s32 %r1890, %r1891, %r1892, %r1762;
	// end inline asm
	ld.shared.u32 	%r1895, [%r2596+1744];
	ld.shared.u32 	%r1896, [%r2598+4628];
	// begin inline asm
	dp4a.s32.s32 %r1894, %r1895, %r1896, %r1766;
	// end inline asm
	ld.shared.u32 	%r1899, [%r2596+1744];
	ld.shared.u32 	%r1900, [%r2598+4632];
	// begin inline asm
	dp4a.s32.s32 %r1898, %r1899, %r1900, %r1770;
	// end inline asm
	ld.shared.u32 	%r1903, [%r2596+1744];
	ld.shared.u32 	%r1904, [%r2598+4636];
	// begin inline asm
	dp4a.s32.s32 %r1902, %r1903, %r1904, %r1774;
	// end inline asm
	ld.shared.u32 	%r1907, [%r2596+1976];
	ld.shared.u32 	%r1908, [%r2598+4624];
	// begin inline asm
	dp4a.s32.s32 %r1906, %r1907, %r1908, %r1778;
	// end inline asm
	ld.shared.u32 	%r1911, [%r2596+1976];
	ld.shared.u32 	%r1912, [%r2598+4628];
	// begin inline asm
	dp4a.s32.s32 %r1910, %r1911, %r1912, %r1782;
	// end inline asm
	ld.shared.u32 	%r1915, [%r2596+1976];
	ld.shared.u32 	%r1916, [%r2598+4632];
	// begin inline asm
	dp4a.s32.s32 %r1914, %r1915, %r1916, %r1786;
	// end inline asm
	ld.shared.u32 	%r1919, [%r2596+1976];
	ld.shared.u32 	%r1920, [%r2598+4636];
	// begin inline asm
	dp4a.s32.s32 %r1918, %r1919, %r1920, %r1790;
	// end inline asm
	ld.shared.u32 	%r1923, [%r2596+1744];
	ld.shared.u32 	%r1924, [%r2598+4768];
	// begin inline asm
	dp4a.s32.s32 %r1922, %r1923, %r1924, %r1794;
	// end inline asm
	ld.shared.u32 	%r1927, [%r2596+1744];
	ld.shared.u32 	%r1928, [%r2598+4772];
	// begin inline asm
	dp4a.s32.s32 %r1926, %r1927, %r1928, %r1798;
	// end inline asm
	ld.shared.u32 	%r1931, [%r2596+1744];
	ld.shared.u32 	%r1932, [%r2598+4776];
	// begin inline asm
	dp4a.s32.s32 %r1930, %r1931, %r1932, %r1802;
	// end inline asm
	ld.shared.u32 	%r1935, [%r2596+1744];
	ld.shared.u32 	%r1936, [%r2598+4780];
	// begin inline asm
	dp4a.s32.s32 %r1934, %r1935, %r1936, %r1806;
	// end inline asm
	ld.shared.u32 	%r1939, [%r2596+1976];
	ld.shared.u32 	%r1940, [%r2598+4768];
	// begin inline asm
	dp4a.s32.s32 %r1938, %r1939, %r1940, %r1810;
	// end inline asm
	ld.shared.u32 	%r1943, [%r2596+1976];
	ld.shared.u32 	%r1944, [%r2598+4772];
	// begin inline asm
	dp4a.s32.s32 %r1942, %r1943, %r1944, %r1814;
	// end inline asm
	ld.shared.u32 	%r1947, [%r2596+1976];
	ld.shared.u32 	%r1948, [%r2598+4776];
	// begin inline asm
	dp4a.s32.s32 %r1946, %r1947, %r1948, %r1818;
	// end inline asm
	ld.shared.u32 	%r1951, [%r2596+1976];
	ld.shared.u32 	%r1952, [%r2598+4780];
	// begin inline asm
	dp4a.s32.s32 %r1950, %r1951, %r1952, %r1822;
	// end inline asm
	ld.shared.u32 	%r1955, [%r2596+1280];
	ld.shared.u32 	%r1956, [%r2598+4672];
	// begin inline asm
	dp4a.s32.s32 %r1954, %r1955, %r1956, %r1826;
	// end inline asm
	ld.shared.u32 	%r1959, [%r2596+1280];
	ld.shared.u32 	%r1960, [%r2598+4676];
	// begin inline asm
	dp4a.s32.s32 %r1958, %r1959, %r1960, %r1830;
	// end inline asm
	ld.shared.u32 	%r1963, [%r2596+1280];
	ld.shared.u32 	%r1964, [%r2598+4680];
	// begin inline asm
	dp4a.s32.s32 %r1962, %r1963, %r1964, %r1834;
	// end inline asm
	ld.shared.u32 	%r1967, [%r2596+1280];
	ld.shared.u32 	%r1968, [%r2598+4684];
	// begin inline asm
	dp4a.s32.s32 %r1966, %r1967, %r1968, %r1838;
	// end inline asm
	ld.shared.u32 	%r1971, [%r2596+1512];
	ld.shared.u32 	%r1972, [%r2598+4672];
	// begin inline asm
	dp4a.s32.s32 %r1970, %r1971, %r1972, %r1842;
	// end inline asm
	ld.shared.u32 	%r1975, [%r2596+1512];
	ld.shared.u32 	%r1976, [%r2598+4676];
	// begin inline asm
	dp4a.s32.s32 %r1974, %r1975, %r1976, %r1846;
	// end inline asm
	ld.shared.u32 	%r1979, [%r2596+1512];
	ld.shared.u32 	%r1980, [%r2598+4680];
	// begin inline asm
	dp4a.s32.s32 %r1978, %r1979, %r1980, %r1850;
	// end inline asm
	ld.shared.u32 	%r1983, [%r2596+1512];
	ld.shared.u32 	%r1984, [%r2598+4684];
	// begin inline asm
	dp4a.s32.s32 %r1982, %r1983, %r1984, %r1854;
	// end inline asm
	ld.shared.u32 	%r1987, [%r2596+1280];
	ld.shared.u32 	%r1988, [%r2598+4816];
	// begin inline asm
	dp4a.s32.s32 %r1986, %r1987, %r1988, %r1858;
	// end inline asm
	ld.shared.u32 	%r1991, [%r2596+1280];
	ld.shared.u32 	%r1992, [%r2598+4820];
	// begin inline asm
	dp4a.s32.s32 %r1990, %r1991, %r1992, %r1862;
	// end inline asm
	ld.shared.u32 	%r1995, [%r2596+1280];
	ld.shared.u32 	%r1996, [%r2598+4824];
	// begin inline asm
	dp4a.s32.s32 %r1994, %r1995, %r1996, %r1866;
	// end inline asm
	ld.shared.u32 	%r1999, [%r2596+1280];
	ld.shared.u32 	%r2000, [%r2598+4828];
	// begin inline asm
	dp4a.s32.s32 %r1998, %r1999, %r2000, %r1870;
	// end inline asm
	ld.shared.u32 	%r2003, [%r2596+1512];
	ld.shared.u32 	%r2004, [%r2598+4816];
	// begin inline asm
	dp4a.s32.s32 %r2002, %r2003, %r2004, %r1874;
	// end inline asm
	ld.shared.u32 	%r2007, [%r2596+1512];
	ld.shared.u32 	%r2008, [%r2598+4820];
	// begin inline asm
	dp4a.s32.s32 %r2006, %r2007, %r2008, %r1878;
	// end inline asm
	ld.shared.u32 	%r2011, [%r2596+1512];
	ld.shared.u32 	%r2012, [%r2598+4824];
	// begin inline asm
	dp4a.s32.s32 %r2010, %r2011, %r2012, %r1882;
	// end inline asm
	ld.shared.u32 	%r2015, [%r2596+1512];
	ld.shared.u32 	%r2016, [%r2598+4828];
	// begin inline asm
	dp4a.s32.s32 %r2014, %r2015, %r2016, %r1886;
	// end inline asm
	ld.shared.u32 	%r2019, [%r2596+1860];
	ld.shared.u32 	%r2020, [%r2598+4672];
	// begin inline asm
	dp4a.s32.s32 %r2018, %r2019, %r2020, %r1890;
	// end inline asm
	ld.shared.u32 	%r2023, [%r2596+1860];
	ld.shared.u32 	%r2024, [%r2598+4676];
	// begin inline asm
	dp4a.s32.s32 %r2022, %r2023, %r2024, %r1894;
	// end inline asm
	ld.shared.u32 	%r2027, [%r2596+1860];
	ld.shared.u32 	%r2028, [%r2598+4680];
	// begin inline asm
	dp4a.s32.s32 %r2026, %r2027, %r2028, %r1898;
	// end inline asm
	ld.shared.u32 	%r2031, [%r2596+1860];
	ld.shared.u32 	%r2032, [%r2598+4684];
	// begin inline asm
	dp4a.s32.s32 %r2030, %r2031, %r2032, %r1902;
	// end inline asm
	ld.shared.u32 	%r2035, [%r2596+2092];
	ld.shared.u32 	%r2036, [%r2598+4672];
	// begin inline asm
	dp4a.s32.s32 %r2034, %r2035, %r2036, %r1906;
	// end inline asm
	ld.shared.u32 	%r2039, [%r2596+2092];
	ld.shared.u32 	%r2040, [%r2598+4676];
	// begin inline asm
	dp4a.s32.s32 %r2038, %r2039, %r2040, %r1910;
	// end inline asm
	ld.shared.u32 	%r2043, [%r2596+2092];
	ld.shared.u32 	%r2044, [%r2598+4680];
	// begin inline asm
	dp4a.s32.s32 %r2042, %r2043, %r2044, %r1914;
	// end inline asm
	ld.shared.u32 	%r2047, [%r2596+2092];
	ld.shared.u32 	%r2048, [%r2598+4684];
	// begin inline asm
	dp4a.s32.s32 %r2046, %r2047, %r2048, %r1918;
	// end inline asm
	ld.shared.u32 	%r2051, [%r2596+1860];
	ld.shared.u32 	%r2052, [%r2598+4816];
	// begin inline asm
	dp4a.s32.s32 %r2050, %r2051, %r2052, %r1922;
	// end inline asm
	ld.shared.u32 	%r2055, [%r2596+1860];
	ld.shared.u32 	%r2056, [%r2598+4820];
	// begin inline asm
	dp4a.s32.s32 %r2054, %r2055, %r2056, %r1926;
	// end inline asm
	ld.shared.u32 	%r2059, [%r2596+1860];
	ld.shared.u32 	%r2060, [%r2598+4824];
	// begin inline asm
	dp4a.s32.s32 %r2058, %r2059, %r2060, %r1930;
	// end inline asm
	ld.shared.u32 	%r2063, [%r2596+1860];
	ld.shared.u32 	%r2064, [%r2598+4828];
	// begin inline asm
	dp4a.s32.s32 %r2062, %r2063, %r2064, %r1934;
	// end inline asm
	ld.shared.u32 	%r2067, [%r2596+2092];
	ld.shared.u32 	%r2068, [%r2598+4816];
	// begin inline asm
	dp4a.s32.s32 %r2066, %r2067, %r2068, %r1938;
	// end inline asm
	ld.shared.u32 	%r2071, [%r2596+2092];
	ld.shared.u32 	%r2072, [%r2598+4820];
	// begin inline asm
	dp4a.s32.s32 %r2070, %r2071, %r2072, %r1942;
	// end inline asm
	ld.shared.u32 	%r2075, [%r2596+2092];
	ld.shared.u32 	%r2076, [%r2598+4824];
	// begin inline asm
	dp4a.s32.s32 %r2074, %r2075, %r2076, %r1946;
	// end inline asm
	ld.shared.u32 	%r2079, [%r2596+2092];
	ld.shared.u32 	%r2080, [%r2598+4828];
	// begin inline asm
	dp4a.s32.s32 %r2078, %r2079, %r2080, %r1950;
	// end inline asm
	ld.shared.u32 	%r2083, [%r2596+1396];
	ld.shared.u32 	%r2084, [%r2598+4720];
	// begin inline asm
	dp4a.s32.s32 %r2082, %r2083, %r2084, %r1954;
	// end inline asm
	ld.shared.u32 	%r2087, [%r2596+1396];
	ld.shared.u32 	%r2088, [%r2598+4724];
	// begin inline asm
	dp4a.s32.s32 %r2086, %r2087, %r2088, %r1958;
	// end inline asm
	ld.shared.u32 	%r2091, [%r2596+1396];
	ld.shared.u32 	%r2092, [%r2598+4728];
	// begin inline asm
	dp4a.s32.s32 %r2090, %r2091, %r2092, %r1962;
	// end inline asm
	ld.shared.u32 	%r2095, [%r2596+1396];
	ld.shared.u32 	%r2096, [%r2598+4732];
	// begin inline asm
	dp4a.s32.s32 %r2094, %r2095, %r2096, %r1966;
	// end inline asm
	ld.shared.u32 	%r2099, [%r2596+1628];
	ld.shared.u32 	%r2100, [%r2598+4720];
	// begin inline asm
	dp4a.s32.s32 %r2098, %r2099, %r2100, %r1970;
	// end inline asm
	ld.shared.u32 	%r2103, [%r2596+1628];
	ld.shared.u32 	%r2104, [%r2598+4724];
	// begin inline asm
	dp4a.s32.s32 %r2102, %r2103, %r2104, %r1974;
	// end inline asm
	ld.shared.u32 	%r2107, [%r2596+1628];
	ld.shared.u32 	%r2108, [%r2598+4728];
	// begin inline asm
	dp4a.s32.s32 %r2106, %r2107, %r2108, %r1978;
	// end inline asm
	ld.shared.u32 	%r2111, [%r2596+1628];
	ld.shared.u32 	%r2112, [%r2598+4732];
	// begin inline asm
	dp4a.s32.s32 %r2110, %r2111, %r2112, %r1982;
	// end inline asm
	ld.shared.u32 	%r2115, [%r2596+1396];
	ld.shared.u32 	%r2116, [%r2598+4864];
	// begin inline asm
	dp4a.s32.s32 %r2114, %r2115, %r2116, %r1986;
	// end inline asm
	ld.shared.u32 	%r2119, [%r2596+1396];
	ld.shared.u32 	%r2120, [%r2598+4868];
	// begin inline asm
	dp4a.s32.s32 %r2118, %r2119, %r2120, %r1990;
	// end inline asm
	ld.shared.u32 	%r2123, [%r2596+1396];
	ld.shared.u32 	%r2124, [%r2598+4872];
	// begin inline asm
	dp4a.s32.s32 %r2122, %r2123, %r2124, %r1994;
	// end inline asm
	ld.shared.u32 	%r2127, [%r2596+1396];
	ld.shared.u32 	%r2128, [%r2598+4876];
	// begin inline asm
	dp4a.s32.s32 %r2126, %r2127, %r2128, %r1998;
	// end inline asm
	ld.shared.u32 	%r2131, [%r2596+1628];
	ld.shared.u32 	%r2132, [%r2598+4864];
	// begin inline asm
	dp4a.s32.s32 %r2130, %r2131, %r2132, %r2002;
	// end inline asm
	ld.shared.u32 	%r2135, [%r2596+1628];
	ld.shared.u32 	%r2136, [%r2598+4868];
	// begin inline asm
	dp4a.s32.s32 %r2134, %r2135, %r2136, %r2006;
	// end inline asm
	ld.shared.u32 	%r2139, [%r2596+1628];
	ld.shared.u32 	%r2140, [%r2598+4872];
	// begin inline asm
	dp4a.s32.s32 %r2138, %r2139, %r2140, %r2010;
	// end inline asm
	ld.shared.u32 	%r2143, [%r2596+1628];
	ld.shared.u32 	%r2144, [%r2598+4876];
	// begin inline asm
	dp4a.s32.s32 %r2142, %r2143, %r2144, %r2014;
	// end inline asm
	ld.shared.u32 	%r2147, [%r2596+1976];
	ld.shared.u32 	%r2148, [%r2598+4720];
	// begin inline asm
	dp4a.s32.s32 %r2146, %r2147, %r2148, %r2018;
	// end inline asm
	ld.shared.u32 	%r2151, [%r2596+1976];
	ld.shared.u32 	%r2152, [%r2598+4724];
	// begin inline asm
	dp4a.s32.s32 %r2150, %r2151, %r2152, %r2022;
	// end inline asm
	ld.shared.u32 	%r2155, [%r2596+1976];
	ld.shared.u32 	%r2156, [%r2598+4728];
	// begin inline asm
	dp4a.s32.s32 %r2154, %r2155, %r2156, %r2026;
	// end inline asm
	ld.shared.u32 	%r2159, [%r2596+1976];
	ld.shared.u32 	%r2160, [%r2598+4732];
	// begin inline asm
	dp4a.s32.s32 %r2158, %r2159, %r2160, %r2030;
	// end inline asm
	ld.shared.u32 	%r2163, [%r2596+2208];
	ld.shared.u32 	%r2164, [%r2598+4720];
	// begin inline asm
	dp4a.s32.s32 %r2162, %r2163, %r2164, %r2034;
	// end inline asm
	ld.shared.u32 	%r2167, [%r2596+2208];
	ld.shared.u32 	%r2168, [%r2598+4724];
	// begin inline asm
	dp4a.s32.s32 %r2166, %r2167, %r2168, %r2038;
	// end inline asm
	ld.shared.u32 	%r2171, [%r2596+2208];
	ld.shared.u32 	%r2172, [%r2598+4728];
	// begin inline asm
	dp4a.s32.s32 %r2170, %r2171, %r2172, %r2042;
	// end inline asm
	ld.shared.u32 	%r2175, [%r2596+2208];
	ld.shared.u32 	%r2176, [%r2598+4732];
	// begin inline asm
	dp4a.s32.s32 %r2174, %r2175, %r2176, %r2046;
	// end inline asm
	ld.shared.u32 	%r2179, [%r2596+1976];
	ld.shared.u32 	%r2180, [%r2598+4864];
	// begin inline asm
	dp4a.s32.s32 %r2178, %r2179, %r2180, %r2050;
	// end inline asm
	ld.shared.u32 	%r2183, [%r2596+1976];
	ld.shared.u32 	%r2184, [%r2598+4868];
	// begin inline asm
	dp4a.s32.s32 %r2182, %r2183, %r2184, %r2054;
	// end inline asm
	ld.shared.u32 	%r2187, [%r2596+1976];
	ld.shared.u32 	%r2188, [%r2598+4872];
	// begin inline asm
	dp4a.s32.s32 %r2186, %r2187, %r2188, %r2058;
	// end inline asm
	ld.shared.u32 	%r2191, [%r2596+1976];
	ld.shared.u32 	%r2192, [%r2598+4876];
	// begin inline asm
	dp4a.s32.s32 %r2190, %r2191, %r2192, %r2062;
	// end inline asm
	ld.shared.u32 	%r2195, [%r2596+2208];
	ld.shared.u32 	%r2196, [%r2598+4864];
	// begin inline asm
	dp4a.s32.s32 %r2194, %r2195, %r2196, %r2066;
	// end inline asm
	ld.shared.u32 	%r2199, [%r2596+2208];
	ld.shared.u32 	%r2200, [%r2598+4868];
	// begin inline asm
	dp4a.s32.s32 %r2198, %r2199, %r2200, %r2070;
	// end inline asm
	ld.shared.u32 	%r2203, [%r2596+2208];
	ld.shared.u32 	%r2204, [%r2598+4872];
	// begin inline asm
	dp4a.s32.s32 %r2202, %r2203, %r2204, %r2074;
	// end inline asm
	ld.shared.u32 	%r2207, [%r2596+2208];
	ld.shared.u32 	%r2208, [%r2598+4876];
	// begin inline asm
	dp4a.s32.s32 %r2206, %r2207, %r2208, %r2078;
	// end inline asm
	ld.shared.u32 	%r2211, [%r2596+1168];
	ld.shared.u32 	%r2212, [%r2598+4640];
	// begin inline asm
	dp4a.s32.s32 %r2210, %r2211, %r2212, %r2082;
	// end inline asm
	ld.shared.u32 	%r2215, [%r2596+1168];
	ld.shared.u32 	%r2216, [%r2598+4644];
	// begin inline asm
	dp4a.s32.s32 %r2214, %r2215, %r2216, %r2086;
	// end inline asm
	ld.shared.u32 	%r2219, [%r2596+1168];
	ld.shared.u32 	%r2220, [%r2598+4648];
	// begin inline asm
	dp4a.s32.s32 %r2218, %r2219, %r2220, %r2090;
	// end inline asm
	ld.shared.u32 	%r2223, [%r2596+1168];
	ld.shared.u32 	%r2224, [%r2598+4652];
	// begin inline asm
	dp4a.s32.s32 %r2222, %r2223, %r2224, %r2094;
	// end inline asm
	ld.shared.u32 	%r2227, [%r2596+1400];
	ld.shared.u32 	%r2228, [%r2598+4640];
	// begin inline asm
	dp4a.s32.s32 %r2226, %r2227, %r2228, %r2098;
	// end inline asm
	ld.shared.u32 	%r2231, [%r2596+1400];
	ld.shared.u32 	%r2232, [%r2598+4644];
	// begin inline asm
	dp4a.s32.s32 %r2230, %r2231, %r2232, %r2102;
	// end inline asm
	ld.shared.u32 	%r2235, [%r2596+1400];
	ld.shared.u32 	%r2236, [%r2598+4648];
	// begin inline asm
	dp4a.s32.s32 %r2234, %r2235, %r2236, %r2106;
	// end inline asm
	ld.shared.u32 	%r2239, [%r2596+1400];
	ld.shared.u32 	%r2240, [%r2598+4652];
	// begin inline asm
	dp4a.s32.s32 %r2238, %r2239, %r2240, %r2110;
	// end inline asm
	ld.shared.u32 	%r2243, [%r2596+1168];
	ld.shared.u32 	%r2244, [%r2598+4784];
	// begin inline asm
	dp4a.s32.s32 %r2242, %r2243, %r2244, %r2114;
	// end inline asm
	ld.shared.u32 	%r2247, [%r2596+1168];
	ld.shared.u32 	%r2248, [%r2598+4788];
	// begin inline asm
	dp4a.s32.s32 %r2246, %r2247, %r2248, %r2118;
	// end inline asm
	ld.shared.u32 	%r2251, [%r2596+1168];
	ld.shared.u32 	%r2252, [%r2598+4792];
	// begin inline asm
	dp4a.s32.s32 %r2250, %r2251, %r2252, %r2122;
	// end inline asm
	ld.shared.u32 	%r2255, [%r2596+1168];
	ld.shared.u32 	%r2256, [%r2598+4796];
	// begin inline asm
	dp4a.s32.s32 %r2254, %r2255, %r2256, %r2126;
	// end inline asm
	ld.shared.u32 	%r2259, [%r2596+1400];
	ld.shared.u32 	%r2260, [%r2598+4784];
	// begin inline asm
	dp4a.s32.s32 %r2258, %r2259, %r2260, %r2130;
	// end inline asm
	ld.shared.u32 	%r2263, [%r2596+1400];
	ld.shared.u32 	%r2264, [%r2598+4788];
	// begin inline asm
	dp4a.s32.s32 %r2262, %r2263, %r2264, %r2134;
	// end inline asm
	ld.shared.u32 	%r2267, [%r2596+1400];
	ld.shared.u32 	%r2268, [%r2598+4792];
	// begin inline asm
	dp4a.s32.s32 %r2266, %r2267, %r2268, %r2138;
	// end inline asm
	ld.shared.u32 	%r2271, [%r2596+1400];
	ld.shared.u32 	%r2272, [%r2598+4796];
	// begin inline asm
	dp4a.s32.s32 %r2270, %r2271, %r2272, %r2142;
	// end inline asm
	ld.shared.u32 	%r2275, [%r2596+1748];
	ld.shared.u32 	%r2276, [%r2598+4640];
	// begin inline asm
	dp4a.s32.s32 %r2274, %r2275, %r2276, %r2146;
	// end inline asm
	ld.shared.u32 	%r2279, [%r2596+1748];
	ld.shared.u32 	%r2280, [%r2598+4644];
	// begin inline asm
	dp4a.s32.s32 %r2278, %r2279, %r2280, %r2150;
	// end inline asm
	ld.shared.u32 	%r2283, [%r2596+1748];
	ld.shared.u32 	%r2284, [%r2598+4648];
	// begin inline asm
	dp4a.s32.s32 %r2282, %r2283, %r2284, %r2154;
	// end inline asm
	ld.shared.u32 	%r2287, [%r2596+1748];
	ld.shared.u32 	%r2288, [%r2598+4652];
	// begin inline asm
	dp4a.s32.s32 %r2286, %r2287, %r2288, %r2158;
	// end inline asm
	ld.shared.u32 	%r2291, [%r2596+1980];
	ld.shared.u32 	%r2292, [%r2598+4640];
	// begin inline asm
	dp4a.s32.s32 %r2290, %r2291, %r2292, %r2162;
	// end inline asm
	ld.shared.u32 	%r2295, [%r2596+1980];
	ld.shared.u32 	%r2296, [%r2598+4644];
	// begin inline asm
	dp4a.s32.s32 %r2294, %r2295, %r2296, %r2166;
	// end inline asm
	ld.shared.u32 	%r2299, [%r2596+1980];
	ld.shared.u32 	%r2300, [%r2598+4648];
	// begin inline asm
	dp4a.s32.s32 %r2298, %r2299, %r2300, %r2170;
	// end inline asm
	ld.shared.u32 	%r2303, [%r2596+1980];
	ld.shared.u32 	%r2304, [%r2598+4652];
	// begin inline asm
	dp4a.s32.s32 %r2302, %r2303, %r2304, %r2174;
	// end inline asm
	ld.shared.u32 	%r2307, [%r2596+1748];
	ld.shared.u32 	%r2308, [%r2598+4784];
	// begin inline asm
	dp4a.s32.s32 %r2306, %r2307, %r2308, %r2178;
	// end inline asm
	ld.shared.u32 	%r2311, [%r2596+1748];
	ld.shared.u32 	%r2312, [%r2598+4788];
	// begin inline asm
	dp4a.s32.s32 %r2310, %r2311, %r2312, %r2182;
	// end inline asm
	ld.shared.u32 	%r2315, [%r2596+1748];
	ld.shared.u32 	%r2316, [%r2598+4792];
	// begin inline asm
	dp4a.s32.s32 %r2314, %r2315, %r2316, %r2186;
	// end inline asm
	ld.shared.u32 	%r2319, [%r2596+1748];
	ld.shared.u32 	%r2320, [%r2598+4796];
	// begin inline asm
	dp4a.s32.s32 %r2318, %r2319, %r2320, %r2190;
	// end inline asm
	ld.shared.u32 	%r2323, [%r2596+1980];
	ld.shared.u32 	%r2324, [%r2598+4784];
	// begin inline asm
	dp4a.s32.s32 %r2322, %r2323, %r2324, %r2194;
	// end inline asm
	ld.shared.u32 	%r2327, [%r2596+1980];
	ld.shared.u32 	%r2328, [%r2598+4788];
	// begin inline asm
	dp4a.s32.s32 %r2326, %r2327, %r2328, %r2198;
	// end inline asm
	ld.shared.u32 	%r2331, [%r2596+1980];
	ld.shared.u32 	%r2332, [%r2598+4792];
	// begin inline asm
	dp4a.s32.s32 %r2330, %r2331, %r2332, %r2202;
	// end inline asm
	ld.shared.u32 	%r2335, [%r2596+1980];
	ld.shared.u32 	%r2336, [%r2598+4796];
	// begin inline asm
	dp4a.s32.s32 %r2334, %r2335, %r2336, %r2206;
	// end inline asm
	ld.shared.u32 	%r2339, [%r2596+1284];
	ld.shared.u32 	%r2340, [%r2598+4688];
	// begin inline asm
	dp4a.s32.s32 %r2338, %r2339, %r2340, %r2210;
	// end inline asm
	ld.shared.u32 	%r2343, [%r2596+1284];
	ld.shared.u32 	%r2344, [%r2598+4692];
	// begin inline asm
	dp4a.s32.s32 %r2342, %r2343, %r2344, %r2214;
	// end inline asm
	ld.shared.u32 	%r2347, [%r2596+1284];
	ld.shared.u32 	%r2348, [%r2598+4696];
	// begin inline asm
	dp4a.s32.s32 %r2346, %r2347, %r2348, %r2218;
	// end inline asm
	ld.shared.u32 	%r2351, [%r2596+1284];
	ld.shared.u32 	%r2352, [%r2598+4700];
	// begin inline asm
	dp4a.s32.s32 %r2350, %r2351, %r2352, %r2222;
	// end inline asm
	ld.shared.u32 	%r2355, [%r2596+1516];
	ld.shared.u32 	%r2356, [%r2598+4688];
	// begin inline asm
	dp4a.s32.s32 %r2354, %r2355, %r2356, %r2226;
	// end inline asm
	ld.shared.u32 	%r2359, [%r2596+1516];
	ld.shared.u32 	%r2360, [%r2598+4692];
	// begin inline asm
	dp4a.s32.s32 %r2358, %r2359, %r2360, %r2230;
	// end inline asm
	ld.shared.u32 	%r2363, [%r2596+1516];
	ld.shared.u32 	%r2364, [%r2598+4696];
	// begin inline asm
	dp4a.s32.s32 %r2362, %r2363, %r2364, %r2234;
	// end inline asm
	ld.shared.u32 	%r2367, [%r2596+1516];
	ld.shared.u32 	%r2368, [%r2598+4700];
	// begin inline asm
	dp4a.s32.s32 %r2366, %r2367, %r2368, %r2238;
	// end inline asm
	ld.shared.u32 	%r2371, [%r2596+1284];
	ld.shared.u32 	%r2372, [%r2598+4832];
	// begin inline asm
	dp4a.s32.s32 %r2370, %r2371, %r2372, %r2242;
	// end inline asm
	ld.shared.u32 	%r2375, [%r2596+1284];
	ld.shared.u32 	%r2376, [%r2598+4836];
	// begin inline asm
	dp4a.s32.s32 %r2374, %r2375, %r2376, %r2246;
	// end inline asm
	ld.shared.u32 	%r2379, [%r2596+1284];
	ld.shared.u32 	%r2380, [%r2598+4840];
	// begin inline asm
	dp4a.s32.s32 %r2378, %r2379, %r2380, %r2250;
	// end inline asm
	ld.shared.u32 	%r2383, [%r2596+1284];
	ld.shared.u32 	%r2384, [%r2598+4844];
	// begin inline asm
	dp4a.s32.s32 %r2382, %r2383, %r2384, %r2254;
	// end inline asm
	ld.shared.u32 	%r2387, [%r2596+1516];
	ld.shared.u32 	%r2388, [%r2598+4832];
	// begin inline asm
	dp4a.s32.s32 %r2386, %r2387, %r2388, %r2258;
	// end inline asm
	ld.shared.u32 	%r2391, [%r2596+1516];
	ld.shared.u32 	%r2392, [%r2598+4836];
	// begin inline asm
	dp4a.s32.s32 %r2390, %r2391, %r2392, %r2262;
	// end inline asm
	ld.shared.u32 	%r2395, [%r2596+1516];
	ld.shared.u32 	%r2396, [%r2598+4840];
	// begin inline asm
	dp4a.s32.s32 %r2394, %r2395, %r2396, %r2266;
	// end inline asm
	ld.shared.u32 	%r2399, [%r2596+1516];
	ld.shared.u32 	%r2400, [%r2598+4844];
	// begin inline asm
	dp4a.s32.s32 %r2398, %r2399, %r2400, %r2270;
	// end inline asm
	ld.shared.u32 	%r2403, [%r2596+1864];
	ld.shared.u32 	%r2404, [%r2598+4688];
	// begin inline asm
	dp4a.s32.s32 %r2402, %r2403, %r2404, %r2274;
	// end inline asm
	ld.shared.u32 	%r2407, [%r2596+1864];
	ld.shared.u32 	%r2408, [%r2598+4692];
	// begin inline asm
	dp4a.s32.s32 %r2406, %r2407, %r2408, %r2278;
	// end inline asm
	ld.shared.u32 	%r2411, [%r2596+1864];
	ld.shared.u32 	%r2412, [%r2598+4696];
	// begin inline asm
	dp4a.s32.s32 %r2410, %r2411, %r2412, %r2282;
	// end inline asm
	ld.shared.u32 	%r2415, [%r2596+1864];
	ld.shared.u32 	%r2416, [%r2598+4700];
	// begin inline asm
	dp4a.s32.s32 %r2414, %r2415, %r2416, %r2286;
	// end inline asm
	ld.shared.u32 	%r2419, [%r2596+2096];
	ld.shared.u32 	%r2420, [%r2598+4688];
	// begin inline asm
	dp4a.s32.s32 %r2418, %r2419, %r2420, %r2290;
	// end inline asm
	ld.shared.u32 	%r2423, [%r2596+2096];
	ld.shared.u32 	%r2424, [%r2598+4692];
	// begin inline asm
	dp4a.s32.s32 %r2422, %r2423, %r2424, %r2294;
	// end inline asm
	ld.shared.u32 	%r2427, [%r2596+2096];
	ld.shared.u32 	%r2428, [%r2598+4696];
	// begin inline asm
	dp4a.s32.s32 %r2426, %r2427, %r2428, %r2298;
	// end inline asm
	ld.shared.u32 	%r2431, [%r2596+2096];
	ld.shared.u32 	%r2432, [%r2598+4700];
	// begin inline asm
	dp4a.s32.s32 %r2430, %r2431, %r2432, %r2302;
	// end inline asm
	ld.shared.u32 	%r2435, [%r2596+1864];
	ld.shared.u32 	%r2436, [%r2598+4832];
	// begin inline asm
	dp4a.s32.s32 %r2434, %r2435, %r2436, %r2306;
	// end inline asm
	ld.shared.u32 	%r2439, [%r2596+1864];
	ld.shared.u32 	%r2440, [%r2598+4836];
	// begin inline asm
	dp4a.s32.s32 %r2438, %r2439, %r2440, %r2310;
	// end inline asm
	ld.shared.u32 	%r2443, [%r2596+1864];
	ld.shared.u32 	%r2444, [%r2598+4840];
	// begin inline asm
	dp4a.s32.s32 %r2442, %r2443, %r2444, %r2314;
	// end inline asm
	ld.shared.u32 	%r2447, [%r2596+1864];
	ld.shared.u32 	%r2448, [%r2598+4844];
	// begin inline asm
	dp4a.s32.s32 %r2446, %r2447, %r2448, %r2318;
	// end inline asm
	ld.shared.u32 	%r2451, [%r2596+2096];
	ld.shared.u32 	%r2452, [%r2598+4832];
	// begin inline asm
	dp4a.s32.s32 %r2450, %r2451, %r2452, %r2322;
	// end inline asm
	ld.shared.u32 	%r2455, [%r2596+2096];
	ld.shared.u32 	%r2456, [%r2598+4836];
	// begin inline asm
	dp4a.s32.s32 %r2454, %r2455, %r2456, %r2326;
	// end inline asm
	ld.shared.u32 	%r2459, [%r2596+2096];
	ld.shared.u32 	%r2460, [%r2598+4840];
	// begin inline asm
	dp4a.s32.s32 %r2458, %r2459, %r2460, %r2330;
	// end inline asm
	ld.shared.u32 	%r2463, [%r2596+2096];
	ld.shared.u32 	%r2464, [%r2598+4844];
	// begin inline asm
	dp4a.s32.s32 %r2462, %r2463, %r2464, %r2334;
	// end inline asm
	ld.shared.u32 	%r2467, [%r2596+1400];
	ld.shared.u32 	%r2468, [%r2598+4736];
	// begin inline asm
	dp4a.s32.s32 %r2466, %r2467, %r2468, %r2338;
	// end inline asm
	ld.shared.u32 	%r2471, [%r2596+1400];
	ld.shared.u32 	%r2472, [%r2598+4740];
	// begin inline asm
	dp4a.s32.s32 %r2470, %r2471, %r2472, %r2342;
	// end inline asm
	ld.shared.u32 	%r2475, [%r2596+1400];
	ld.shared.u32 	%r2476, [%r2598+4744];
	// begin inline asm
	dp4a.s32.s32 %r2474, %r2475, %r2476, %r2346;
	// end inline asm
	ld.shared.u32 	%r2479, [%r2596+1400];
	ld.shared.u32 	%r2480, [%r2598+4748];
	// begin inline asm
	dp4a.s32.s32 %r2478, %r2479, %r2480, %r2350;
	// end inline asm
	ld.shared.u32 	%r2483, [%r2596+1632];
	ld.shared.u32 	%r2484, [%r2598+4736];
	// begin inline asm
	dp4a.s32.s32 %r2482, %r2483, %r2484, %r2354;
	// end inline asm
	ld.shared.u32 	%r2487, [%r2596+1632];
	ld.shared.u32 	%r2488, [%r2598+4740];
	// begin inline asm
	dp4a.s32.s32 %r2486, %r2487, %r2488, %r2358;
	// end inline asm
	ld.shared.u32 	%r2491, [%r2596+1632];
	ld.shared.u32 	%r2492, [%r2598+4744];
	// begin inline asm
	dp4a.s32.s32 %r2490, %r2491, %r2492, %r2362;
	// end inline asm
	ld.shared.u32 	%r2495, [%r2596+1632];
	ld.shared.u32 	%r2496, [%r2598+4748];
	// begin inline asm
	dp4a.s32.s32 %r2494, %r2495, %r2496, %r2366;
	// end inline asm
	ld.shared.u32 	%r2499, [%r2596+1400];
	ld.shared.u32 	%r2500, [%r2598+4880];
	// begin inline asm
	dp4a.s32.s32 %r2498, %r2499, %r2500, %r2370;
	// end inline asm
	ld.shared.u32 	%r2503, [%r2596+1400];
	ld.shared.u32 	%r2504, [%r2598+4884];
	// begin inline asm
	dp4a.s32.s32 %r2502, %r2503, %r2504, %r2374;
	// end inline asm
	ld.shared.u32 	%r2507, [%r2596+1400];
	ld.shared.u32 	%r2508, [%r2598+4888];
	// begin inline asm
	dp4a.s32.s32 %r2506, %r2507, %r2508, %r2378;
	// end inline asm
	ld.shared.u32 	%r2511, [%r2596+1400];
	ld.shared.u32 	%r2512, [%r2598+4892];
	// begin inline asm
	dp4a.s32.s32 %r2510, %r2511, %r2512, %r2382;
	// end inline asm
	ld.shared.u32 	%r2515, [%r2596+1632];
	ld.shared.u32 	%r2516, [%r2598+4880];
	// begin inline asm
	dp4a.s32.s32 %r2514, %r2515, %r2516, %r2386;
	// end inline asm
	ld.shared.u32 	%r2519, [%r2596+1632];
	ld.shared.u32 	%r2520, [%r2598+4884];
	// begin inline asm
	dp4a.s32.s32 %r2518, %r2519, %r2520, %r2390;
	// end inline asm
	ld.shared.u32 	%r2523, [%r2596+1632];
	ld.shared.u32 	%r2524, [%r2598+4888];
	// begin inline asm
	dp4a.s32.s32 %r2522, %r2523, %r2524, %r2394;
	// end inline asm
	ld.shared.u32 	%r2527, [%r2596+1632];
	ld.shared.u32 	%r2528, [%r2598+4892];
	// begin inline asm
	dp4a.s32.s32 %r2526, %r2527, %r2528, %r2398;
	// end inline asm
	ld.shared.u32 	%r2531, [%r2596+1980];
	ld.shared.u32 	%r2532, [%r2598+4736];
	// begin inline asm
	dp4a.s32.s32 %r2530, %r2531, %r2532, %r2402;
	// end inline asm
	ld.shared.u32 	%r2535, [%r2596+1980];
	ld.shared.u32 	%r2536, [%r2598+4740];
	// begin inline asm
	dp4a.s32.s32 %r2534, %r2535, %r2536, %r2406;
	// end inline asm
	ld.shared.u32 	%r2539, [%r2596+1980];
	ld.shared.u32 	%r2540, [%r2598+4744];
	// begin inline asm
	dp4a.s32.s32 %r2538, %r2539, %r2540, %r2410;
	// end inline asm
	ld.shared.u32 	%r2543, [%r2596+1980];
	ld.shared.u32 	%r2544, [%r2598+4748];
	// begin inline asm
	dp4a.s32.s32 %r2542, %r2543, %r2544, %r2414;
	// end inline asm
	ld.shared.u32 	%r2547, [%r2596+2212];
	ld.shared.u32 	%r2548, [%r2598+4736];
	// begin inline asm
	dp4a.s32.s32 %r2546, %r2547, %r2548, %r2418;
	// end inline asm
	ld.shared.u32 	%r2551, [%r2596+2212];
	ld.shared.u32 	%r2552, [%r2598+4740];
	// begin inline asm
	dp4a.s32.s32 %r2550, %r2551, %r2552, %r2422;
	// end inline asm
	ld.shared.u32 	%r2555, [%r2596+2212];
	ld.shared.u32 	%r2556, [%r2598+4744];
	// begin inline asm
	dp4a.s32.s32 %r2554, %r2555, %r2556, %r2426;
	// end inline asm
	ld.shared.u32 	%r2559, [%r2596+2212];
	ld.shared.u32 	%r2560, [%r2598+4748];
	// begin inline asm
	dp4a.s32.s32 %r2558, %r2559, %r2560, %r2430;
	// end inline asm
	ld.shared.u32 	%r2563, [%r2596+1980];
	ld.shared.u32 	%r2564, [%r2598+4880];
	// begin inline asm
	dp4a.s32.s32 %r2562, %r2563, %r2564, %r2434;
	// end inline asm
	ld.shared.u32 	%r2567, [%r2596+1980];
	ld.shared.u32 	%r2568, [%r2598+4884];
	// begin inline asm
	dp4a.s32.s32 %r2566, %r2567, %r2568, %r2438;
	// end inline asm
	ld.shared.u32 	%r2571, [%r2596+1980];
	ld.shared.u32 	%r2572, [%r2598+4888];
	// begin inline asm
	dp4a.s32.s32 %r2570, %r2571, %r2572, %r2442;
	// end inline asm
	ld.shared.u32 	%r2575, [%r2596+1980];
	ld.shared.u32 	%r2576, [%r2598+4892];
	// begin inline asm
	dp4a.s32.s32 %r2574, %r2575, %r2576, %r2446;
	// end inline asm
	ld.shared.u32 	%r2579, [%r2596+2212];
	ld.shared.u32 	%r2580, [%r2598+4880];
	// begin inline asm
	dp4a.s32.s32 %r2578, %r2579, %r2580, %r2450;
	// end inline asm
	ld.shared.u32 	%r2583, [%r2596+2212];
	ld.shared.u32 	%r2584, [%r2598+4884];
	// begin inline asm
	dp4a.s32.s32 %r2582, %r2583, %r2584, %r2454;
	// end inline asm
	ld.shared.u32 	%r2587, [%r2596+2212];
	ld.shared.u32 	%r2588, [%r2598+4888];
	// begin inline asm
	dp4a.s32.s32 %r2586, %r2587, %r2588, %r2458;
	// end inline asm
	ld.shared.u32 	%r2591, [%r2596+2212];
	ld.shared.u32 	%r2592, [%r2598+4892];
	// begin inline asm
	dp4a.s32.s32 %r2590, %r2591, %r2592, %r2462;
	// end inline asm
	mul.lo.s32 	%r2599, %r3, 200704;
	selp.b32 	%r2600, 56, 0, %p1;
	mad.lo.s32 	%r2601, %r105, 6272, %r2599;
	add.s32 	%r2602, %r2601, %r9;
	mad.lo.s32 	%r2603, %r5, 224, %r2602;
	add.s32 	%r2604, %r2603, %r2600;
	cvt.s64.s32 	%rd90, %r2466;
	mad.lo.s64 	%rd91, %rd90, 107267637313536, 1073741824;
	shr.u64 	%rd92, %rd91, 31;
	cvt.u32.u64 	%r2605, %rd92;
	mul.wide.u32 	%rd93, %r2594, 4;
	add.s64 	%rd94, %rd88, %rd93;
	ld.global.nc.u32 	%r2606, [%rd94];
	add.s32 	%r2607, %r2606, %r2605;
	max.s32 	%r2608, %r2607, 0;
	mul.wide.u32 	%rd95, %r2608, 1223412314;
	add.s64 	%rd96, %rd95, 9007199254740992;
	shr.u64 	%rd97, %rd96, 54;
	cvt.u32.u64 	%r2609, %rd97;
	min.u32 	%r2610, %r2609, 127;
	cvt.u64.u32 	%rd98, %r2604;
	add.s64 	%rd99, %rd89, %rd98;
	st.global.u8 	[%rd99], %r2610;
	cvt.s64.s32 	%rd100, %r2470;
	mad.lo.s64 	%rd101, %rd100, 107267637313536, 1073741824;
	shr.u64 	%rd102, %rd101, 31;
	cvt.u32.u64 	%r2611, %rd102;
	ld.global.nc.u32 	%r2612, [%rd94+4];
	add.s32 	%r2613, %r2612, %r2611;
	max.s32 	%r2614, %r2613, 0;
	mul.wide.u32 	%rd103, %r2614, 1223412314;
	add.s64 	%rd104, %rd103, 9007199254740992;
	shr.u64 	%rd105, %rd104, 54;
	cvt.u32.u64 	%r2615, %rd105;
	min.u32 	%r2616, %r2615, 127;
	st.global.u8 	[%rd99+1], %r2616;
	cvt.s64.s32 	%rd106, %r2474;
	mad.lo.s64 	%rd107, %rd106, 107267637313536, 1073741824;
	shr.u64 	%rd108, %rd107, 31;
	cvt.u32.u64 	%r2617, %rd108;
	ld.global.nc.u32 	%r2618, [%rd94+8];
	add.s32 	%r2619, %r2618, %r2617;
	max.s32 	%r2620, %r2619, 0;
	mul.wide.u32 	%rd109, %r2620, 1223412314;
	add.s64 	%rd110, %rd109, 9007199254740992;
	shr.u64 	%rd111, %rd110, 54;
	cvt.u32.u64 	%r2621, %rd111;
	min.u32 	%r2622, %r2621, 127;
	st.global.u8 	[%rd99+2], %r2622;
	cvt.s64.s32 	%rd112, %r2478;
	mad.lo.s64 	%rd113, %rd112, 107267637313536, 1073741824;
	shr.u64 	%rd114, %rd113, 31;
	cvt.u32.u64 	%r2623, %rd114;
	ld.global.nc.u32 	%r2624, [%rd94+12];
	add.s32 	%r2625, %r2624, %r2623;
	max.s32 	%r2626, %r2625, 0;
	mul.wide.u32 	%rd115, %r2626, 1223412314;
	add.s64 	%rd116, %rd115, 9007199254740992;
	shr.u64 	%rd117, %rd116, 54;
	cvt.u32.u64 	%r2627, %rd117;
	min.u32 	%r2628, %r2627, 127;
	st.global.u8 	[%rd99+3], %r2628;
	cvt.s64.s32 	%rd118, %r2482;
	mad.lo.s64 	%rd119, %rd118, 107267637313536, 1073741824;
	shr.u64 	%rd120, %rd119, 31;
	cvt.u32.u64 	%r2629, %rd120;
	add.s32 	%r2630, %r2606, %r2629;
	max.s32 	%r2631, %r2630, 0;
	mul.wide.u32 	%rd121, %r2631, 1223412314;
	add.s64 	%rd122, %rd121, 9007199254740992;
	shr.u64 	%rd123, %rd122, 54;
	cvt.u32.u64 	%r2632, %rd123;
	min.u32 	%r2633, %r2632, 127;
	st.global.u8 	[%rd99+112], %r2633;
	cvt.s64.s32 	%rd124, %r2486;
	mad.lo.s64 	%rd125, %rd124, 107267637313536, 1073741824;
	shr.u64 	%rd126, %rd125, 31;
	cvt.u32.u64 	%r2634, %rd126;
	add.s32 	%r2635, %r2612, %r2634;
	max.s32 	%r2636, %r2635, 0;
	mul.wide.u32 	%rd127, %r2636, 1223412314;
	add.s64 	%rd128, %rd127, 9007199254740992;
	shr.u64 	%rd129, %rd128, 54;
	cvt.u32.u64 	%r2637, %rd129;
	min.u32 	%r2638, %r2637, 127;
	st.global.u8 	[%rd99+113], %r2638;
	cvt.s64.s32 	%rd130, %r2490;
	mad.lo.s64 	%rd131, %rd130, 107267637313536, 1073741824;
	shr.u64 	%rd132, %rd131, 31;
	cvt.u32.u64 	%r2639, %rd132;
	add.s32 	%r2640, %r2618, %r2639;
	max.s32 	%r2641, %r2640, 0;
	mul.wide.u32 	%rd133, %r2641, 1223412314;
	add.s64 	%rd134, %rd133, 9007199254740992;
	shr.u64 	%rd135, %rd134, 54;
	cvt.u32.u64 	%r2642, %rd135;
	min.u32 	%r2643, %r2642, 127;
	st.global.u8 	[%rd99+114], %r2643;
	cvt.s64.s32 	%rd136, %r2494;
	mad.lo.s64 	%rd137, %rd136, 107267637313536, 1073741824;
	shr.u64 	%rd138, %rd137, 31;
	cvt.u32.u64 	%r2644, %rd138;
	add.s32 	%r2645, %r2624, %r2644;
	max.s32 	%r2646, %r2645, 0;
	mul.wide.u32 	%rd139, %r2646, 1223412314;
	add.s64 	%rd140, %rd139, 9007199254740992;
	shr.u64 	%rd141, %rd140, 54;
	cvt.u32.u64 	%r2647, %rd141;
	min.u32 	%r2648, %r2647, 127;
	st.global.u8 	[%rd99+115], %r2648;
	cvt.s64.s32 	%rd142, %r2498;
	mad.lo.s64 	%rd143, %rd142, 107267637313536, 1073741824;
	shr.u64 	%rd144, %rd143, 31;
	cvt.u32.u64 	%r2649, %rd144;
	ld.global.nc.u32 	%r2650, [%rd94+16];
	add.s32 	%r2651, %r2650, %r2649;
	max.s32 	%r2652, %r2651, 0;
	mul.wide.u32 	%rd145, %r2652, 1223412314;
	add.s64 	%rd146, %rd145, 9007199254740992;
	shr.u64 	%rd147, %rd146, 54;
	cvt.u32.u64 	%r2653, %rd147;
	min.u32 	%r2654, %r2653, 127;
	st.global.u8 	[%rd99+3136], %r2654;
	cvt.s64.s32 	%rd148, %r2502;
	mad.lo.s64 	%rd149, %rd148, 107267637313536, 1073741824;
	shr.u64 	%rd150, %rd149, 31;
	cvt.u32.u64 	%r2655, %rd150;
	ld.global.nc.u32 	%r2656, [%rd94+20];
	add.s32 	%r2657, %r2656, %r2655;
	max.s32 	%r2658, %r2657, 0;
	mul.wide.u32 	%rd151, %r2658, 1223412314;
	add.s64 	%rd152, %rd151, 9007199254740992;
	shr.u64 	%rd153, %rd152, 54;
	cvt.u32.u64 	%r2659, %rd153;
	min.u32 	%r2660, %r2659, 127;
	st.global.u8 	[%rd99+3137], %r2660;
	cvt.s64.s32 	%rd154, %r2506;
	mad.lo.s64 	%rd155, %rd154, 107267637313536, 1073741824;
	shr.u64 	%rd156, %rd155, 31;
	cvt.u32.u64 	%r2661, %rd156;
	ld.global.nc.u32 	%r2662, [%rd94+24];
	add.s32 	%r2663, %r2662, %r2661;
	max.s32 	%r2664, %r2663, 0;
	mul.wide.u32 	%rd157, %r2664, 1223412314;
	add.s64 	%rd158, %rd157, 9007199254740992;
	shr.u64 	%rd159, %rd158, 54;
	cvt.u32.u64 	%r2665, %rd159;
	min.u32 	%r2666, %r2665, 127;
	st.global.u8 	[%rd99+3138], %r2666;
	cvt.s64.s32 	%rd160, %r2510;
	mad.lo.s64 	%rd161, %rd160, 107267637313536, 1073741824;
	shr.u64 	%rd162, %rd161, 31;
	cvt.u32.u64 	%r2667, %rd162;
	ld.global.nc.u32 	%r2668, [%rd94+28];
	add.s32 	%r2669, %r2668, %r2667;
	max.s32 	%r2670, %r2669, 0;
	mul.wide.u32 	%rd163, %r2670, 1223412314;
	add.s64 	%rd164, %rd163, 9007199254740992;
	shr.u64 	%rd165, %rd164, 54;
	cvt.u32.u64 	%r2671, %rd165;
	min.u32 	%r2672, %r2671, 127;
	st.global.u8 	[%rd99+3139], %r2672;
	cvt.s64.s32 	%rd166, %r2514;
	mad.lo.s64 	%rd167, %rd166, 107267637313536, 1073741824;
	shr.u64 	%rd168, %rd167, 31;
	cvt.u32.u64 	%r2673, %rd168;
	add.s32 	%r2674, %r2650, %r2673;
	max.s32 	%r2675, %r2674, 0;
	mul.wide.u32 	%rd169, %r2675, 1223412314;
	add.s64 	%rd170, %rd169, 9007199254740992;
	shr.u64 	%rd171, %rd170, 54;
	cvt.u32.u64 	%r2676, %rd171;
	min.u32 	%r2677, %r2676, 127;
	st.global.u8 	[%rd99+3248], %r2677;
	cvt.s64.s32 	%rd172, %r2518;
	mad.lo.s64 	%rd173, %rd172, 107267637313536, 1073741824;
	shr.u64 	%rd174, %rd173, 31;
	cvt.u32.u64 	%r2678, %rd174;
	add.s32 	%r2679, %r2656, %r2678;
	max.s32 	%r2680, %r2679, 0;
	mul.wide.u32 	%rd175, %r2680, 1223412314;
	add.s64 	%rd176, %rd175, 9007199254740992;
	shr.u64 	%rd177, %rd176, 54;
	cvt.u32.u64 	%r2681, %rd177;
	min.u32 	%r2682, %r2681, 127;
	st.global.u8 	[%rd99+3249], %r2682;
	cvt.s64.s32 	%rd178, %r2522;
	mad.lo.s64 	%rd179, %rd178, 107267637313536, 1073741824;
	shr.u64 	%rd180, %rd179, 31;
	cvt.u32.u64 	%r2683, %rd180;
	add.s32 	%r2684, %r2662, %r2683;
	max.s32 	%r2685, %r2684, 0;
	mul.wide.u32 	%rd181, %r2685, 1223412314;
	add.s64 	%rd182, %rd181, 9007199254740992;
	shr.u64 	%rd183, %rd182, 54;
	cvt.u32.u64 	%r2686, %rd183;
	min.u32 	%r2687, %r2686, 127;
	st.global.u8 	[%rd99+3250], %r2687;
	cvt.s64.s32 	%rd184, %r2526;
	mad.lo.s64 	%rd185, %rd184, 107267637313536, 1073741824;
	shr.u64 	%rd186, %rd185, 31;
	cvt.u32.u64 	%r2688, %rd186;
	add.s32 	%r2689, %r2668, %r2688;
	max.s32 	%r2690, %r2689, 0;
	mul.wide.u32 	%rd187, %r2690, 1223412314;
	add.s64 	%rd188, %rd187, 9007199254740992;
	shr.u64 	%rd189, %rd188, 54;
	cvt.u32.u64 	%r2691, %rd189;
	min.u32 	%r2692, %r2691, 127;
	st.global.u8 	[%rd99+3251], %r2692;
	cvt.s64.s32 	%rd190, %r2530;
	mad.lo.s64 	%rd191, %rd190, 107267637313536, 1073741824;
	shr.u64 	%rd192, %rd191, 31;
	cvt.u32.u64 	%r2693, %rd192;
	add.s32 	%r2694, %r2606, %r2693;
	max.s32 	%r2695, %r2694, 0;
	mul.wide.u32 	%rd193, %r2695, 1223412314;
	add.s64 	%rd194, %rd193, 9007199254740992;
	shr.u64 	%rd195, %rd194, 54;
	cvt.u32.u64 	%r2696, %rd195;
	min.u32 	%r2697, %r2696, 127;
	st.global.u8 	[%rd99+100352], %r2697;
	cvt.s64.s32 	%rd196, %r2534;
	mad.lo.s64 	%rd197, %rd196, 107267637313536, 1073741824;
	shr.u64 	%rd198, %rd197, 31;
	cvt.u32.u64 	%r2698, %rd198;
	add.s32 	%r2699, %r2612, %r2698;
	max.s32 	%r2700, %r2699, 0;
	mul.wide.u32 	%rd199, %r2700, 1223412314;
	add.s64 	%rd200, %rd199, 9007199254740992;
	shr.u64 	%rd201, %rd200, 54;
	cvt.u32.u64 	%r2701, %rd201;
	min.u32 	%r2702, %r2701, 127;
	st.global.u8 	[%rd99+100353], %r2702;
	cvt.s64.s32 	%rd202, %r2538;
	mad.lo.s64 	%rd203, %rd202, 107267637313536, 1073741824;
	shr.u64 	%rd204, %rd203, 31;
	cvt.u32.u64 	%r2703, %rd204;
	add.s32 	%r2704, %r2618, %r2703;
	max.s32 	%r2705, %r2704, 0;
	mul.wide.u32 	%rd205, %r2705, 1223412314;
	add.s64 	%rd206, %rd205, 9007199254740992;
	shr.u64 	%rd207, %rd206, 54;
	cvt.u32.u64 	%r2706, %rd207;
	min.u32 	%r2707, %r2706, 127;
	st.global.u8 	[%rd99+100354], %r2707;
	cvt.s64.s32 	%rd208, %r2542;
	mad.lo.s64 	%rd209, %rd208, 107267637313536, 1073741824;
	shr.u64 	%rd210, %rd209, 31;
	cvt.u32.u64 	%r2708, %rd210;
	add.s32 	%r2709, %r2624, %r2708;
	max.s32 	%r2710, %r2709, 0;
	mul.wide.u32 	%rd211, %r2710, 1223412314;
	add.s64 	%rd212, %rd211, 9007199254740992;
	shr.u64 	%rd213, %rd212, 54;
	cvt.u32.u64 	%r2711, %rd213;
	min.u32 	%r2712, %r2711, 127;
	st.global.u8 	[%rd99+100355], %r2712;
	cvt.s64.s32 	%rd214, %r2546;
	mad.lo.s64 	%rd215, %rd214, 107267637313536, 1073741824;
	shr.u64 	%rd216, %rd215, 31;
	cvt.u32.u64 	%r2713, %rd216;
	add.s32 	%r2714, %r2606, %r2713;
	max.s32 	%r2715, %r2714, 0;
	mul.wide.u32 	%rd217, %r2715, 1223412314;
	add.s64 	%rd218, %rd217, 9007199254740992;
	shr.u64 	%rd219, %rd218, 54;
	cvt.u32.u64 	%r2716, %rd219;
	min.u32 	%r2717, %r2716, 127;
	st.global.u8 	[%rd99+100464], %r2717;
	cvt.s64.s32 	%rd220, %r2550;
	mad.lo.s64 	%rd221, %rd220, 107267637313536, 1073741824;
	shr.u64 	%rd222, %rd221, 31;
	cvt.u32.u64 	%r2718, %rd222;
	add.s32 	%r2719, %r2612, %r2718;
	max.s32 	%r2720, %r2719, 0;
	mul.wide.u32 	%rd223, %r2720, 1223412314;
	add.s64 	%rd224, %rd223, 9007199254740992;
	shr.u64 	%rd225, %rd224, 54;
	cvt.u32.u64 	%r2721, %rd225;
	min.u32 	%r2722, %r2721, 127;
	st.global.u8 	[%rd99+100465], %r2722;
	cvt.s64.s32 	%rd226, %r2554;
	mad.lo.s64 	%rd227, %rd226, 107267637313536, 1073741824;
	shr.u64 	%rd228, %rd227, 31;
	cvt.u32.u64 	%r2723, %rd228;
	add.s32 	%r2724, %r2618, %r2723;
	max.s32 	%r2725, %r2724, 0;
	mul.wide.u32 	%rd229, %r2725, 1223412314;
	add.s64 	%rd230, %rd229, 9007199254740992;
	shr.u64 	%rd231, %rd230, 54;
	cvt.u32.u64 	%r2726, %rd231;
	min.u32 	%r2727, %r2726, 127;
	st.global.u8 	[%rd99+100466], %r2727;
	cvt.s64.s32 	%rd232, %r2558;
	mad.lo.s64 	%rd233, %rd232, 107267637313536, 1073741824;
	shr.u64 	%rd234, %rd233, 31;
	cvt.u32.u64 	%r2728, %rd234;
	add.s32 	%r2729, %r2624, %r2728;
	max.s32 	%r2730, %r2729, 0;
	mul.wide.u32 	%rd235, %r2730, 1223412314;
	add.s64 	%rd236, %rd235, 9007199254740992;
	shr.u64 	%rd237, %rd236, 54;
	cvt.u32.u64 	%r2731, %rd237;
	min.u32 	%r2732, %r2731, 127;
	st.global.u8 	[%rd99+100467], %r2732;
	cvt.s64.s32 	%rd238, %r2562;
	mad.lo.s64 	%rd239, %rd238, 107267637313536, 1073741824;
	shr.u64 	%rd240, %rd239, 31;
	cvt.u32.u64 	%r2733, %rd240;
	add.s32 	%r2734, %r2650, %r2733;
	max.s32 	%r2735, %r2734, 0;
	mul.wide.u32 	%rd241, %r2735, 1223412314;
	add.s64 	%rd242, %rd241, 9007199254740992;
	shr.u64 	%rd243, %rd242, 54;
	cvt.u32.u64 	%r2736, %rd243;
	min.u32 	%r2737, %r2736, 127;
	st.global.u8 	[%rd99+103488], %r2737;
	cvt.s64.s32 	%rd244, %r2566;
	mad.lo.s64 	%rd245, %rd244, 107267637313536, 1073741824;
	shr.u64 	%rd246, %rd245, 31;
	cvt.u32.u64 	%r2738, %rd246;
	add.s32 	%r2739, %r2656, %r2738;
	max.s32 	%r2740, %r2739, 0;
	mul.wide.u32 	%rd247, %r2740, 1223412314;
	add.s64 	%rd248, %rd247, 9007199254740992;
	shr.u64 	%rd249, %rd248, 54;
	cvt.u32.u64 	%r2741, %rd249;
	min.u32 	%r2742, %r2741, 127;
	st.global.u8 	[%rd99+103489], %r2742;
	cvt.s64.s32 	%rd250, %r2570;
	mad.lo.s64 	%rd251, %rd250, 107267637313536, 1073741824;
	shr.u64 	%rd252, %rd251, 31;
	cvt.u32.u64 	%r2743, %rd252;
	add.s32 	%r2744, %r2662, %r2743;
	max.s32 	%r2745, %r2744, 0;
	mul.wide.u32 	%rd253, %r2745, 1223412314;
	add.s64 	%rd254, %rd253, 9007199254740992;
	shr.u64 	%rd255, %rd254, 54;
	cvt.u32.u64 	%r2746, %rd255;
	min.u32 	%r2747, %r2746, 127;
	st.global.u8 	[%rd99+103490], %r2747;
	cvt.s64.s32 	%rd256, %r2574;
	mad.lo.s64 	%rd257, %rd256, 107267637313536, 1073741824;
	shr.u64 	%rd258, %rd257, 31;
	cvt.u32.u64 	%r2748, %rd258;
	add.s32 	%r2749, %r2668, %r2748;
	max.s32 	%r2750, %r2749, 0;
	mul.wide.u32 	%rd259, %r2750, 1223412314;
	add.s64 	%rd260, %rd259, 9007199254740992;
	shr.u64 	%rd261, %rd260, 54;
	cvt.u32.u64 	%r2751, %rd261;
	min.u32 	%r2752, %r2751, 127;
	st.global.u8 	[%rd99+103491], %r2752;
	cvt.s64.s32 	%rd262, %r2578;
	mad.lo.s64 	%rd263, %rd262, 107267637313536, 1073741824;
	shr.u64 	%rd264, %rd263, 31;
	cvt.u32.u64 	%r2753, %rd264;
	add.s32 	%r2754, %r2650, %r2753;
	max.s32 	%r2755, %r2754, 0;
	mul.wide.u32 	%rd265, %r2755, 1223412314;
	add.s64 	%rd266, %rd265, 9007199254740992;
	shr.u64 	%rd267, %rd266, 54;
	cvt.u32.u64 	%r2756, %rd267;
	min.u32 	%r2757, %r2756, 127;
	st.global.u8 	[%rd99+103600], %r2757;
	cvt.s64.s32 	%rd268, %r2582;
	mad.lo.s64 	%rd269, %rd268, 107267637313536, 1073741824;
	shr.u64 	%rd270, %rd269, 31;
	cvt.u32.u64 	%r2758, %rd270;
	add.s32 	%r2759, %r2656, %r2758;
	max.s32 	%r2760, %r2759, 0;
	mul.wide.u32 	%rd271, %r2760, 1223412314;
	add.s64 	%rd272, %rd271, 9007199254740992;
	shr.u64 	%rd273, %rd272, 54;
	cvt.u32.u64 	%r2761, %rd273;
	min.u32 	%r2762, %r2761, 127;
	st.global.u8 	[%rd99+103601], %r2762;
	cvt.s64.s32 	%rd274, %r2586;
	mad.lo.s64 	%rd275, %rd274, 107267637313536, 1073741824;
	shr.u64 	%rd276, %rd275, 31;
	cvt.u32.u64 	%r2763, %rd276;
	add.s32 	%r2764, %r2662, %r2763;
	max.s32 	%r2765, %r2764, 0;
	mul.wide.u32 	%rd277, %r2765, 1223412314;
	add.s64 	%rd278, %rd277, 9007199254740992;
	shr.u64 	%rd279, %rd278, 54;
	cvt.u32.u64 	%r2766, %rd279;
	min.u32 	%r2767, %r2766, 127;
	st.global.u8 	[%rd99+103602], %r2767;
	cvt.s64.s32 	%rd280, %r2590;
	mad.lo.s64 	%rd281, %rd280, 107267637313536, 1073741824;
	shr.u64 	%rd282, %rd281, 31;
	cvt.u32.u64 	%r2768, %rd282;
	add.s32 	%r2769, %r2668, %r2768;
	max.s32 	%r2770, %r2769, 0;
	mul.wide.u32 	%rd283, %r2770, 1223412314;
	add.s64 	%rd284, %rd283, 9007199254740992;
	shr.u64 	%rd285, %rd284, 54;
	cvt.u32.u64 	%r2771, %rd285;
	min.u32 	%r2772, %r2771, 127;
	st.global.u8 	[%rd99+103603], %r2772;
	ret;

}
	// .globl	fused_cast_fixed_point_multiply_clip_cast_1_kernel0
.visible .entry fused_cast_fixed_point_multiply_clip_cast_1_kernel0(
	.param .u64 .ptr .align 1 fused_cast_fixed_point_multiply_clip_cast_1_kernel0_param_0,
	.param .u64 .ptr .align 1 fused_cast_fixed_point_multiply_clip_cast_1_kernel0_param_1
)
{
	.reg .pred 	%p<40>;
	.reg .b32 	%r<20>;
	.reg .b64 	%rd<48>;

	ld.param.u64 	%rd3, [fused_cast_fixed_point_multiply_clip_cast_1_kernel0_param_0];
	ld.param.u64 	%rd4, [fused_cast_fixed_point_multiply_clip_cast_1_kernel0_param_1];
	cvta.to.global.u64 	%rd5, %rd3;
	cvta.to.global.u64 	%rd6, %rd4;
	mov.u32 	%r3, %ctaid.x;
	shl.b32 	%r1, %r3, 8;
	mov.u32 	%r4, %tid.x;
	shl.b32 	%r5, %r3, 10;
	or.b32  	%r6, %r5, %r4;
	setp.gt.u32 	%p1, %r1, 802815;
	setp.gt.u32 	%p2, %r6, 3211263;
	cvt.u64.u32 	%rd7, %r6;
	mul.wide.u32 	%rd8, %r6, 4;
	add.s64 	%rd1, %rd6, %rd8;
	add.s64 	%rd2, %rd5, %rd7;
	or.pred  	%p3, %p1, %p2;
	@%p3 bra 	$L__BB20_2;
	ld.global.nc.u32 	%r7, [%rd1];
	mul.wide.s32 	%rd9, %r7, 2058331460;
	add.s64 	%rd10, %rd9, 18014398509481984;
	shr.u64 	%rd11, %rd10, 55;
	st.global.u8 	[%rd2], %rd11;
$L__BB20_2:
	setp.gt.u32 	%p4, %r1, 737279;
	setp.gt.u32 	%p5, %r6, 2949119;
	or.pred  	%p6, %p4, %p5;
	@%p6 bra 	$L__BB20_4;
	ld.global.nc.u32 	%r8, [%rd1+1048576];
	mul.wide.s32 	%rd12, %r8, 2058331460;
	add.s64 	%rd13, %rd12, 18014398509481984;
	shr.u64 	%rd14, %rd13, 55;
	st.global.u8 	[%rd2+262144], %rd14;
$L__BB20_4:
	setp.gt.u32 	%p7, %r1, 671743;
	setp.gt.u32 	%p8, %r6, 2686975;
	or.pred  	%p9, %p7, %p8;
	@%p9 bra 	$L__BB20_6;
	ld.global.nc.u32 	%r9, [%rd1+2097152];
	mul.wide.s32 	%rd15, %r9, 2058331460;
	add.s64 	%rd16, %rd15, 18014398509481984;
	shr.u64 	%rd17, %rd16, 55;
	st.global.u8 	[%rd2+524288], %rd17;
$L__BB20_6:
	setp.gt.u32 	%p10, %r1, 606207;
	setp.gt.u32 	%p11, %r6, 2424831;
	or.pred  	%p12, %p10, %p11;
	@%p12 bra 	$L__BB20_8;
	ld.global.nc.u32 	%r10, [%rd1+3145728];
	mul.wide.s32 	%rd18, %r10, 2058331460;
	add.s64 	%rd19, %rd18, 18014398509481984;
	shr.u64 	%rd20, %rd19, 55;
	st.global.u8 	[%rd2+786432], %rd20;
$L__BB20_8:
	setp.gt.u32 	%p13, %r1, 540671;
	setp.gt.u32 	%p14, %r6, 2162687;
	or.pred  	%p15, %p13, %p14;
	@%p15 bra 	$L__BB20_10;
	ld.global.nc.u32 	%r11, [%rd1+4194304];
	mul.wide.s32 	%rd21, %r11, 2058331460;
	add.s64 	%rd22, %rd21, 18014398509481984;
	shr.u64 	%rd23, %rd22, 55;
	st.global.u8 	[%rd2+1048576], %rd23;
$L__BB20_10:
	setp.gt.u32 	%p16, %r1, 475135;
	setp.gt.u32 	%p17, %r6, 1900543;
	or.pred  	%p18, %p16, %p17;
	@%p18 bra 	$L__BB20_12;
	ld.global.nc.u32 	%r12, [%rd1+5242880];
	mul.wide.s32 	%rd24, %r12, 2058331460;
	add.s64 	%rd25, %rd24, 18014398509481984;
	shr.u64 	%rd26, %rd25, 55;
	st.global.u8 	[%rd2+1310720], %rd26;
$L__BB20_12:
	setp.gt.u32 	%p19, %r1, 409599;
	setp.gt.u32 	%p20, %r6, 1638399;
	or.pred  	%p21, %p19, %p20;
	@%p21 bra 	$L__BB20_14;
	ld.global.nc.u32 	%r13, [%rd1+6291456];
	mul.wide.s32 	%rd27, %r13, 2058331460;
	add.s64 	%rd28, %rd27, 18014398509481984;
	shr.u64 	%rd29, %rd28, 55;
	st.global.u8 	[%rd2+1572864], %rd29;
$L__BB20_14:
	setp.gt.u32 	%p22, %r1, 344063;
	setp.gt.u32 	%p23, %r6, 1376255;
	or.pred  	%p24, %p22, %p23;
	@%p24 bra 	$L__BB20_16;
	ld.global.nc.u32 	%r14, [%rd1+7340032];
	mul.wide.s32 	%rd30, %r14, 2058331460;
	add.s64 	%rd31, %rd30, 18014398509481984;
	shr.u64 	%rd32, %rd31, 55;
	st.global.u8 	[%rd2+1835008], %rd32;
$L__BB20_16:
	setp.gt.u32 	%p25, %r1, 278527;
	setp.gt.u32 	%p26, %r6, 1114111;
	or.pred  	%p27, %p25, %p26;
	@%p27 bra 	$L__BB20_18;
	ld.global.nc.u32 	%r15, [%rd1+8388608];
	mul.wide.s32 	%rd33, %r15, 2058331460;
	add.s64 	%rd34, %rd33, 18014398509481984;
	shr.u64 	%rd35, %rd34, 55;
	st.global.u8 	[%rd2+2097152], %rd35;
$L__BB20_18:
	setp.gt.u32 	%p28, %r1, 212991;
	setp.gt.u32 	%p29, %r6, 851967;
	or.pred  	%p30, %p28, %p29;
	@%p30 bra 	$L__BB20_20;
	ld.global.nc.u32 	%r16, [%rd1+9437184];
	mul.wide.s32 	%rd36, %r16, 2058331460;
	add.s64 	%rd37, %rd36, 18014398509481984;
	shr.u64 	%rd38, %rd37, 55;
	st.global.u8 	[%rd2+2359296], %rd38;
$L__BB20_20:
	setp.gt.u32 	%p31, %r1, 147455;
	setp.gt.u32 	%p32, %r6, 589823;
	or.pred  	%p33, %p31, %p32;
	@%p33 bra 	$L__BB20_22;
	ld.global.nc.u32 	%r17, [%rd1+10485760];
	mul.wide.s32 	%rd39, %r17, 2058331460;
	add.s64 	%rd40, %rd39, 18014398509481984;
	shr.u64 	%rd41, %rd40, 55;
	st.global.u8 	[%rd2+2621440], %rd41;
$L__BB20_22:
	setp.gt.u32 	%p34, %r1, 81919;
	setp.gt.u32 	%p35, %r6, 327679;
	or.pred  	%p36, %p34, %p35;
	@%p36 bra 	$L__BB20_24;
	ld.global.nc.u32 	%r18, [%rd1+11534336];
	mul.wide.s32 	%rd42, %r18, 2058331460;
	add.s64 	%rd43, %rd42, 18014398509481984;
	shr.u64 	%rd44, %rd43, 55;
	st.global.u8 	[%rd2+2883584], %rd44;
$L__BB20_24:
	setp.gt.u32 	%p37, %r1, 16383;
	setp.gt.u32 	%p38, %r6, 65535;
	or.pred  	%p39, %p37, %p38;
	@%p39 bra 	$L__BB20_26;
	ld.global.nc.u32 	%r19, [%rd1+12582912];
	mul.wide.s32 	%rd45, %r19, 2058331460;
	add.s64 	%rd46, %rd45, 18014398509481984;
	shr.u64 	%rd47, %rd46, 55;
	st.global.u8 	[%rd2+3145728], %rd47;
$L__BB20_26:
	ret;

}
	// .globl	fused_cast_fixed_point_multiply_nn_conv2d_cast_fixed_point_multiply_add_cast_fix_1476761249106760241__3_kernel0
.visible .entry fused_cast_fixed_point_multiply_nn_conv2d_cast_fixed_point_multiply_add_cast_fix_1476761249106760241__3_kernel0(
	.param .u64 .ptr .align 1 fused_cast_fixed_point_multiply_nn_conv2d_cast_fixed_point_multiply_add_cast_fix_1476761249106760241__3_kernel0_param_0,
	.param .u64 .ptr .align 1 fused_cast_fixed_point_multiply_nn_conv2d_cast_fixed_point_multiply_add_cast_fix_1476761249106760241__3_kernel0_param_1,
	.param .u64 .ptr .align 1 fused_cast_fixed_point_multiply_nn_conv2d_cast_fixed_point_multiply_add_cast_fix_1476761249106760241__3_kernel0_param_2,
	.param .u64 .ptr .align 1 fused_cast_fixed_point_multiply_nn_conv2d_cast_fixed_point_multiply_add_cast_fix_1476761249106760241__3_kernel0_param_3,
	.param .u64 .ptr .align 1 fused_cast_fixed_point_multiply_nn_conv2d_cast_fixed_point_multiply_add_cast_fix_1476761249106760241__3_kernel0_param_4
)
{
	.reg .pred 	%p<60>;
	.reg .b16 	%rs<50>;
	.reg .b32 	%r<2786>;
	.reg .b64 	%rd<347>;
	// demoted variable
	.shared .align 4 .b8 _ZZ111fused_cast_fixed_point_multiply_nn_conv2d_cast_fixed_point_multiply_add_cast_fix_1476761249106760241__3_kernel0E15pad_data_shared[800];
	// demoted variable
	.shared .align 4 .b8 _ZZ111fused_cast_fixed_point_multiply_nn_conv2d_cast_fixed_point_multiply_add_cast_fix_1476761249106760241__3_kernel0E18placeholder_shared[2304];
	ld.param.u64 	%rd24, [fused_cast_fixed_point_multiply_nn_conv2d_cast_fixed_point_multiply_add_cast_fix_1476761249106760241__3_kernel0_param_0];
	ld.param.u64 	%rd25, [fused_cast_fixed_point_multiply_nn_conv2d_cast_fixed_point_multiply_add_cast_fix_1476761249106760241__3_kernel0_param_1];
	cvta.to.global.u64 	%rd1, %rd25;
	cvta.to.global.u64 	%rd2, %rd24;
	mov.u32 	%r1, %tid.y;
	shl.b32 	%r92, %r1, 3;
	mov.u32 	%r2, %tid.x;
	add.s32 	%r3, %r92, %r2;
	setp.gt.u32 	%p6, %r3, 99;
	setp.gt.u32 	%p7, %r1, 12;
	or.pred  	%p8, %p7, %p6;
	@%p8 bra 	$L__BB21_5;
	mov.u32 	%r4, %ctaid.x;
	mul.hi.u32 	%r94, %r4, -1840700269;
	shr.u32 	%r5, %r94, 2;
	shl.b32 	%r95, %r5, 3;
	cvt.u16.u32 	%rs1, %r3;
	mul.lo.s16 	%rs7, %rs1, 205;
	shr.u16 	%rs8, %rs7, 11;
	cvt.u32.u16 	%r6, %rs8;
	or.b32  	%r96, %r95, %r6;
	setp.eq.s32 	%p9, %r96, 0;
	add.s32 	%r97, %r95, %r6;
	setp.gt.u32 	%p10, %r97, 56;
	mov.b32 	%r2751, 0;
	or.pred  	%p11, %p9, %p10;
	@%p11 bra 	$L__BB21_4;
	mul.lo.s32 	%r102, %r5, 7;
	sub.s32 	%r7, %r4, %r102;
	shl.b32 	%r103, %r7, 3;
	and.b16  	%rs9, %rs1, 255;
	mul.lo.s16 	%rs10, %rs9, 205;
	shr.u16 	%rs11, %rs10, 11;
	mul.lo.s16 	%rs12, %rs11, 10;
	sub.s16 	%rs13, %rs1, %rs12;
	cvt.u32.u16 	%r104, %rs13;
	and.b32  	%r8, %r104, 255;
	or.b32  	%r105, %r103, %r8;
	setp.eq.s32 	%p12, %r105, 0;
	add.s32 	%r106, %r103, %r8;
	setp.gt.u32 	%p13, %r106, 56;
	or.pred  	%p14, %p12, %p13;
	@%p14 bra 	$L__BB21_4;
	mov.u32 	%r108, %ctaid.z;
	mul.lo.s32 	%r109, %r5, 1792;
	shl.b32 	%r110, %r7, 5;
	shl.b32 	%r111, %r8, 2;
	mad.lo.s32 	%r112, %r108, 200704, %r109;
	add.s32 	%r113, %r112, %r110;
	mad.lo.s32 	%r114, %r6, 224, %r113;
	add.s32 	%r115, %r114, %r111;
	add.s32 	%r116, %r115, -228;
	cvt.s64.s32 	%rd26, %r116;
	add.s64 	%rd27, %rd2, %rd26;
	ld.global.nc.u32 	%r2751, [%rd27];
$L__BB21_4:
	shl.b32 	%r117, %r1, 5;
	shl.b32 	%r118, %r2, 2;
	add.s32 	%r119, %r117, %r118;
	mov.u32 	%r120, _ZZ111fused_cast_fixed_point_multiply_nn_conv2d_cast_fixed_point_multiply_add_cast_fix_1476761249106760241__3_kernel0E15pad_data_shared;
	add.s32 	%r121, %r120, %r119;
	st.shared.u32 	[%r121], %r2751;
$L__BB21_5:
	mov.u32 	%r123, %ctaid.x;
	mul.hi.u32 	%r124, %r123, -1840700269;
	shr.u32 	%r125, %r124, 2;
	shl.b32 	%r126, %r125, 3;
	cvt.u16.u32 	%rs14, %r3;
	and.b16  	%rs15, %rs14, 255;
	mul.lo.s16 	%rs16, %rs15, 205;
	shr.u16 	%rs17, %rs16, 11;
	cvt.u32.u16 	%r128, %rs17;
	or.b32  	%r129, %r126, %r128;
	setp.eq.s32 	%p15, %r129, 0;
	add.s32 	%r130, %r126, %r128;
	setp.gt.u32 	%p16, %r130, 56;
	mul.lo.s32 	%r131, %r125, 7;
	sub.s32 	%r12, %r123, %r131;
	shl.b32 	%r132, %r12, 3;
	mul.lo.s16 	%rs18, %rs17, 10;
	sub.s16 	%rs19, %rs14, %rs18;
	cvt.u32.u16 	%r133, %rs19;
	and.b32  	%r134, %r133, 255;
	or.b32  	%r135, %r132, %r134;
	setp.eq.s32 	%p17, %r135, 0;
	or.pred  	%p18, %p15, %p17;
	add.s32 	%r137, %r132, %r134;
	setp.gt.u32 	%p19, %r137, 56;
	mov.u32 	%r139, %ctaid.z;
	mul.lo.s32 	%r13, %r139, 200704;
	shl.b32 	%r141, %r1, 5;
	shl.b32 	%r14, %r2, 2;
	add.s32 	%r15, %r14, %r141;
	shl.b32 	%r142, %r1, 1;
	shr.u32 	%r143, %r2, 2;
	add.s32 	%r144, %r143, %r142;
	and.b32  	%r16, %r14, 12;
	or.pred  	%p20, %p18, %p16;
	or.pred  	%p1, %p20, %p19;
	setp.lt.u32 	%p21, %r144, 144;
	setp.lt.u32 	%p22, %r3, 576;
	and.pred  	%p23, %p21, %p22;
	setp.lt.u32 	%p24, %r1, 72;
	and.pred  	%p2, %p23, %p24;
	cvt.u16.u32 	%rs20, %r144;
	and.b16  	%rs21, %rs20, 255;
	mul.lo.s16 	%rs22, %rs21, 57;
	shr.u16 	%rs23, %rs22, 9;
	mul.wide.u16 	%r17, %rs23, 2304;
	mul.lo.s16 	%rs24, %rs23, 9;
	sub.s16 	%rs25, %rs20, %rs24;
	shl.b16 	%rs2, %rs25, 4;
	cvt.u32.u16 	%r145, %rs2;
	and.b32  	%r146, %r145, 240;
	mov.u32 	%r147, _ZZ111fused_cast_fixed_point_multiply_nn_conv2d_cast_fixed_point_multiply_add_cast_fix_1476761249106760241__3_kernel0E18placeholder_shared;
	add.s32 	%r18, %r147, %r15;
	setp.lt.u32 	%p25, %r144, 112;
	setp.lt.u32 	%p26, %r3, 448;
	and.pred  	%p27, %p25, %p26;
	setp.lt.u32 	%p28, %r1, 56;
	and.pred  	%p3, %p27, %p28;
	add.s16 	%rs26, %rs20, 32;
	and.b16  	%rs27, %rs26, 255;
	mul.lo.s16 	%rs28, %rs27, 57;
	shr.u16 	%rs29, %rs28, 9;
	mul.wide.u16 	%r19, %rs29, 2304;
	mul.lo.s16 	%rs30, %rs29, 9;
	sub.s16 	%rs31, %rs26, %rs30;
	shl.b16 	%rs3, %rs31, 4;
	cvt.u32.u16 	%r148, %rs3;
	and.b32  	%r149, %r148, 240;
	setp.lt.u32 	%p29, %r144, 80;
	setp.lt.u32 	%p30, %r3, 320;
	and.pred  	%p31, %p29, %p30;
	setp.lt.u32 	%p32, %r1, 40;
	and.pred  	%p4, %p31, %p32;
	add.s16 	%rs32, %rs20, 64;
	and.b16  	%rs33, %rs32, 255;
	mul.lo.s16 	%rs34, %rs33, 57;
	shr.u16 	%rs35, %rs34, 9;
	mul.wide.u16 	%r20, %rs35, 2304;
	mul.lo.s16 	%rs36, %rs35, 9;
	sub.s16 	%rs37, %rs32, %rs36;
	shl.b16 	%rs4, %rs37, 4;
	cvt.u32.u16 	%r150, %rs4;
	and.b32  	%r151, %r150, 240;
	setp.lt.u32 	%p33, %r144, 48;
	setp.lt.u32 	%p34, %r3, 192;
	and.pred  	%p35, %p33, %p34;
	setp.lt.u32 	%p36, %r1, 24;
	and.pred  	%p5, %p35, %p36;
	add.s16 	%rs38, %rs20, 96;
	and.b16  	%rs39, %rs38, 255;
	mul.lo.s16 	%rs40, %rs39, 57;
	shr.u16 	%rs41, %rs40, 9;
	mul.wide.u16 	%r21, %rs41, 2304;
	mul.lo.s16 	%rs42, %rs41, 9;
	sub.s16 	%rs43, %rs38, %rs42;
	shl.b16 	%rs5, %rs43, 4;
	cvt.u32.u16 	%r152, %rs5;
	and.b32  	%r153, %r152, 240;
	xor.b16  	%rs44, %rs20, 128;
	and.b16  	%rs45, %rs44, 255;
	mul.lo.s16 	%rs46, %rs45, 57;
	shr.u16 	%rs47, %rs46, 9;
	mul.wide.u16 	%r22, %rs47, 2304;
	mul.lo.s16 	%rs48, %rs47, 9;
	sub.s16 	%rs49, %rs20, %rs48;
	shl.b16 	%rs6, %rs49, 4;
	cvt.u32.u16 	%r154, %rs6;
	and.b32  	%r155, %r154, 240;
	mad.lo.s32 	%r23, %r1, 144, %r147;
	or.b32  	%r156, %r22, %r16;
	or.b32  	%r157, %r156, %r155;
	cvt.u64.u32 	%rd28, %r157;
	add.s64 	%rd346, %rd1, %rd28;
	or.b32  	%r158, %r21, %r16;
	or.b32  	%r159, %r158, %r153;
	cvt.u64.u32 	%rd29, %r159;
	add.s64 	%rd345, %rd1, %rd29;
	or.b32  	%r160, %r20, %r16;
	or.b32  	%r161, %r160, %r151;
	cvt.u64.u32 	%rd30, %r161;
	add.s64 	%rd344, %rd1, %rd30;
	or.b32  	%r162, %r19, %r16;
	or.b32  	%r163, %r162, %r149;
	cvt.u64.u32 	%rd31, %r163;
	add.s64 	%rd343, %rd1, %rd31;
	or.b32  	%r164, %r17, %r16;
	or.b32  	%r165, %r164, %r146;
	cvt.u64.u32 	%rd32, %r165;
	add.s64 	%rd342, %rd1, %rd32;
	and.b32  	%r166, %r3, 255;
	mul.hi.u32 	%r167, %r166, 429496730;
	mul.wide.u32 	%rd33, %r167, 224;
	mul.wide.u32 	%rd34, %r134, 4;
	add.s64 	%rd35, %rd33, %rd34;
	mad.lo.s32 	%r168, %r125, 1568, %r13;
	shl.b32 	%r169, %r123, 5;
	add.s32 	%r170, %r168, %r169;
	cvt.u64.u32 	%rd36, %r170;
	add.s64 	%rd37, %rd35, %rd36;
	add.s64 	%rd38, %rd37, %rd2;
	add.s64 	%rd341, %rd38, 12316;
	mov.b32 	%r2752, 0;
	mov.u32 	%r2753, %r2752;
	mov.u32 	%r2754, %r2752;
	mov.u32 	%r2755, %r2752;
	mov.u32 	%r2756, %r2752;
	mov.u32 	%r2757, %r2752;
	mov.u32 	%r2758, %r2752;
	mov.u32 	%r2759, %r2752;
	mov.u32 	%r2760, %r2752;
	mov.u32 	%r2761, %r2752;
	mov.u32 	%r2762, %r2752;
	mov.u32 	%r2763, %r2752;
	mov.u32 	%r2764, %r2752;
	mov.u32 	%r2765, %r2752;
	mov.u32 	%r2766, %r2752;
	mov.u32 	%r2767, %r2752;
	mov.u32 	%r2768, %r2752;
	mov.u32 	%r2769, %r2752;
	mov.u32 	%r2770, %r2752;
	mov.u32 	%r2771, %r2752;
	mov.u32 	%r2772, %r2752;
	mov.u32 	%r2773, %r2752;
	mov.u32 	%r2774, %r2752;
	mov.u32 	%r2775, %r2752;
	mov.u32 	%r2776, %r2752;
	mov.u32 	%r2777, %r2752;
	mov.u32 	%r2778, %r2752;
	mov.u32 	%r2779, %r2752;
	mov.u32 	%r2780, %r2752;
	mov.u32 	%r2781, %r2752;
	mov.u32 	%r2782, %r2752;
	mov.u32 	%r2783, %r2752;
	mov.u32 	%r2784, %r2752;
$L__BB21_6:
	bar.sync 	0;
	setp.gt.u32 	%p37, %r1, 12;
	shl.b32 	%r171, %r1, 3;
	mov.u32 	%r172, %tid.x;
	add.s32 	%r173, %r171, %r172;
	setp.gt.u32 	%p38, %r173, 99;
	or.pred  	%p39, %p37, %p38;
	@%p39 bra 	$L__BB21_10;
	mov.b32 	%r2785, 0;
	@%p1 bra 	$L__BB21_9;
	ld.global.nc.u32 	%r2785, [%rd341];
$L__BB21_9:
	not.b32 	%r175, %r2784;
	and.b32  	%r176, %r175, 1;
	mad.lo.s32 	%r177, %r176, 400, %r15;
	mov.u32 	%r178, _ZZ111fused_cast_fixed_point_multiply_nn_conv2d_cast_fixed_point_multiply_add_cast_fix_1476761249106760241__3_kernel0E15pad_data_shared;
	add.s32 	%r179, %r178, %r177;
	st.shared.u32 	[%r179], %r2785;
$L__BB21_10:
	not.pred 	%p40, %p2;
	@%p40 bra 	$L__BB21_12;
	ld.global.nc.u32 	%r180, [%rd342];
	st.shared.u32 	[%r18], %r180;
$L__BB21_12:
	not.pred 	%p41, %p3;
	@%p41 bra 	$L__BB21_14;
	ld.global.nc.u32 	%r181, [%rd343];
	st.shared.u32 	[%r18+512], %r181;
$L__BB21_14:
	not.pred 	%p42, %p4;
	@%p42 bra 	$L__BB21_16;
	ld.global.nc.u32 	%r182, [%rd344];
	st.shared.u32 	[%r18+1024], %r182;
$L__BB21_16:
	not.pred 	%p43, %p5;
	@%p43 bra 	$L__BB21_18;
	ld.global.nc.u32 	%r183, [%rd345];
	st.shared.u32 	[%r18+1536], %r183;
$L__BB21_18:
	mov.u32 	%r184, %tid.x;
	shr.u32 	%r185, %r184, 2;
	shl.b32 	%r187, %r1, 1;
	add.s32 	%r188, %r185, %r187;
	setp.gt.u32 	%p44, %r188, 15;
	shl.b32 	%r189, %r1, 3;
	add.s32 	%r190, %r189, %r184;
	setp.gt.u32 	%p45, %r190, 63;
	or.pred  	%p46, %p44, %p45;
	setp.gt.u32 	%p47, %r1, 7;
	or.pred  	%p48, %p46, %p47;
	@%p48 bra 	$L__BB21_20;
	ld.global.nc.u32 	%r192, [%rd346];
	st.shared.u32 	[%r18+2048], %r192;
$L__BB21_20:
	bar.sync 	0;
	and.b32  	%r1345, %r2784, 1;
	setp.eq.b32 	%p49, %r1345, 1;
	selp.b32 	%r1346, 400, 0, %p49;
	add.s32 	%r1347, %r1346, %r14;
	mov.u32 	%r1348, _ZZ111fused_cast_fixed_point_multiply_nn_conv2d_cast_fixed_point_multiply_add_cast_fix_1476761249106760241__3_kernel0E15pad_data_shared;
	add.s32 	%r1349, %r1348, %r1347;
	ld.shared.u32 	%r194, [%r1349];
	ld.shared.u32 	%r195, [%r23];
	// begin inline asm
	dp4a.s32.s32 %r193, %r194, %r195, %r2783;
	// end inline asm
	ld.shared.u32 	%r198, [%r1349];
	ld.shared.u32 	%r199, [%r23+4];
	// begin inline asm
	dp4a.s32.s32 %r197, %r198, %r199, %r2782;
	// end inline asm
	ld.shared.u32 	%r202, [%r1349];
	ld.shared.u32 	%r203, [%r23+8];
	// begin inline asm
	dp4a.s32.s32 %r201, %r202, %r203, %r2781;
	// end inline asm
	ld.shared.u32 	%r206, [%r1349];
	ld.shared.u32 	%r207, [%r23+12];
	// begin inline asm
	dp4a.s32.s32 %r205, %r206, %r207, %r2780;
	// end inline asm
	ld.shared.u32 	%r210, [%r1349+40];
	ld.shared.u32 	%r211, [%r23];
	// begin inline asm
	dp4a.s32.s32 %r209, %r210, %r211, %r2779;
	// end inline asm
	ld.shared.u32 	%r214, [%r1349+40];
	ld.shared.u32 	%r215, [%r23+4];
	// begin inline asm
	dp4a.s32.s32 %r213, %r214, %r215, %r2778;
	// end inline asm
	ld.shared.u32 	%r218, [%r1349+40];
	ld.shared.u32 	%r219, [%r23+8];
	// begin inline asm
	dp4a.s32.s32 %r217, %r218, %r219, %r2777;
	// end inline asm
	ld.shared.u32 	%r222, [%r1349+40];
	ld.shared.u32 	%r223, [%r23+12];
	// begin inline asm
	dp4a.s32.s32 %r221, %r222, %r223, %r2776;
	// end inline asm
	ld.shared.u32 	%r226, [%r1349+80];
	ld.shared.u32 	%r227, [%r23];
	// begin inline asm
	dp4a.s32.s32 %r225, %r226, %r227, %r2775;
	// end inline asm
	ld.shared.u32 	%r230, [%r1349+80];
	ld.shared.u32 	%r231, [%r23+4];
	// begin inline asm
	dp4a.s32.s32 %r229, %r230, %r231, %r2774;
	// end inline asm
	ld.shared.u32 	%r234, [%r1349+80];
	ld.shared.u32 	%r235, [%r23+8];
	// begin inline asm
	dp4a.s32.s32 %r233, %r234, %r235, %r2773;
	// end inline asm
	ld.shared.u32 	%r238, [%r1349+80];
	ld.shared.u32 	%r239, [%r23+12];
	// begin inline asm
	dp4a.s32.s32 %r237, %r238, %r239, %r2772;
	// end inline asm
	ld.shared.u32 	%r242, [%r1349+120];
	ld.shared.u32 	%r243, [%r23];
	// begin inline asm
	dp4a.s32.s32 %r241, %r242, %r243, %r2771;
	// end inline asm
	ld.shared.u32 	%r246, [%r1349+120];
	ld.shared.u32 	%r247, [%r23+4];
	// begin inline asm
	dp4a.s32.s32 %r245, %r246, %r247, %r2770;
	// end inline asm
	ld.shared.u32 	%r250, [%r1349+120];
	ld.shared.u32 	%r251, [%r23+8];
	// begin inline asm
	dp4a.s32.s32 %r249, %r250, %r251, %r2769;
	// end inline asm
	ld.shared.u32 	%r254, [%r1349+120];
	ld.shared.u32 	%r255, [%r23+12];
	// begin inline asm
	dp4a.s32.s32 %r253, %r254, %r255, %r2768;
	// end inline asm
	ld.shared.u32 	%r258, [%r1349+160];
	ld.shared.u32 	%r259, [%r23];
	// begin inline asm
	dp4a.s32.s32 %r257, %r258, %r259, %r2767;
	// end inline asm
	ld.shared.u32 	%r262, [%r1349+160];
	ld.shared.u32 	%r263, [%r23+4];
	// begin inline asm
	dp4a.s32.s32 %r261, %r262, %r263, %r2766;
	// end inline asm
	ld.shared.u32 	%r266, [%r1349+160];
	ld.shared.u32 	%r267, [%r23+8];
	// begin inline asm
	dp4a.s32.s32 %r265, %r266, %r267, %r2765;
	// end inline asm
	ld.shared.u32 	%r270, [%r1349+160];
	ld.shared.u32 	%r271, [%r23+12];
	// begin inline asm
	dp4a.s32.s32 %r269, %r270, %r271, %r2764;
	// end inline asm
	ld.shared.u32 	%r274, [%r1349+200];
	ld.shared.u32 	%r275, [%r23];
	// begin inline asm
	dp4a.s32.s32 %r273, %r274, %r275, %r2763;
	// end inline asm
	ld.shared.u32 	%r278, [%r1349+200];
	ld.shared.u32 	%r279, [%r23+4];
	// begin inline asm
	dp4a.s32.s32 %r277, %r278, %r279, %r2762;
	// end inline asm
	ld.shared.u32 	%r282, [%r1349+200];
	ld.shared.u32 	%r283, [%r23+8];
	// begin inline asm
	dp4a.s32.s32 %r281, %r282, %r283, %r2761;
	// end inline asm
	ld.shared.u32 	%r286, [%r1349+200];
	ld.shared.u32 	%r287, [%r23+12];
	// begin inline asm
	dp4a.s32.s32 %r285, %r286, %r287, %r2760;
	// end inline asm
	ld.shared.u32 	%r290, [%r1349+240];
	ld.shared.u32 	%r291, [%r23];
	// begin inline asm
	dp4a.s32.s32 %r289, %r290, %r291, %r2759;
	// end inline asm
	ld.shared.u32 	%r294, [%r1349+240];
	ld.shared.u32 	%r295, [%r23+4];
	// begin inline asm
	dp4a.s32.s32 %r293, %r294, %r295, %r2758;
	// end inline asm
	ld.shared.u32 	%r298, [%r1349+240];
	ld.shared.u32 	%r299, [%r23+8];
	// begin inline asm
	dp4a.s32.s32 %r297, %r298, %r299, %r2757;
	// end inline asm
	ld.shared.u32 	%r302, [%r1349+240];
	ld.shared.u32 	%r303, [%r23+12];
	// begin inline asm
	dp4a.s32.s32 %r301, %r302, %r303, %r2756;
	// end inline asm
	ld.shared.u32 	%r306, [%r1349+280];
	ld.shared.u32 	%r307, [%r23];
	// begin inline asm
	dp4a.s32.s32 %r305, %r306, %r307, %r2755;
	// end inline asm
	ld.shared.u32 	%r310, [%r1349+280];
	ld.shared.u32 	%r311, [%r23+4];
	// begin inline asm
	dp4a.s32.s32 %r309, %r310, %r311, %r2754;
	// end inline asm
	ld.shared.u32 	%r314, [%r1349+280];
	ld.shared.u32 	%r315, [%r23+8];
	// begin inline asm
	dp4a.s32.s32 %r313, %r314, %r315, %r2753;
	// end inline asm
	ld.shared.u32 	%r318, [%r1349+280];
	ld.shared.u32 	%r319, [%r23+12];
	// begin inline asm
	dp4a.s32.s32 %r317, %r318, %r319, %r2752;
	// end inline asm
	ld.shared.u32 	%r322, [%r1349+40];
	ld.shared.u32 	%r323, [%r23+48];
	// begin inline asm
	dp4a.s32.s32 %r321, %r322, %r323, %r193;
	// end inline asm
	ld.shared.u32 	%r326, [%r1349+40];
	ld.shared.u32 	%r327, [%r23+52];
	// begin inline asm
	dp4a.s32.s32 %r325, %r326, %r327, %r197;
	// end inline asm
	ld.shared.u32 	%r330, [%r1349+40];
	ld.shared.u32 	%r331, [%r23+56];
	// begin inline asm
	dp4a.s32.s32 %r329, %r330, %r331, %r201;
	// end inline asm
	ld.shared.u32 	%r334, [%r1349+40];
	ld.shared.u32 	%r335, [%r23+60];
	// begin inline asm
	dp4a.s32.s32 %r333, %r334, %r335, %r205;
	// end inline asm
	ld.shared.u32 	%r338, [%r1349+80];
	ld.shared.u32 	%r339, [%r23+48];
	// begin inline asm
	dp4a.s32.s32 %r337, %r338, %r339, %r209;
	// end inline asm
	ld.shared.u32 	%r342, [%r1349+80];
	ld.shared.u32 	%r343, [%r23+52];
	// begin inline asm
	dp4a.s32.s32 %r341, %r342, %r343, %r213;
	// end inline asm
	ld.shared.u32 	%r346, [%r1349+80];
	ld.shared.u32 	%r347, [%r23+56];
	// begin inline asm
	dp4a.s32.s32 %r345, %r346, %r347, %r217;
	// end inline asm
	ld.shared.u32 	%r350, [%r1349+80];
	ld.shared.u32 	%r351, [%r23+60];
	// begin inline asm
	dp4a.s32.s32 %r349, %r350, %r351, %r221;
	// end inline asm
	ld.shared.u32 	%r354, [%r1349+120];
	ld.shared.u32 	%r355, [%r23+48];
	// begin inline asm
	dp4a.s32.s32 %r353, %r354, %r355, %r225;
	// end inline asm
	ld.shared.u32 	%r358, [%r1349+120];
	ld.shared.u32 	%r359, [%r23+52];
	// begin inline asm
	dp4a.s32.s32 %r357, %r358, %r359, %r229;
	// end inline asm
	ld.shared.u32 	%r362, [%r1349+120];
	ld.shared.u32 	%r363, [%r23+56];
	// begin inline asm
	dp4a.s32.s32 %r361, %r362, %r363, %r233;
	// end inline asm
	ld.shared.u32 	%r366, [%r1349+120];
	ld.shared.u32 	%r367, [%r23+60];
	// begin inline asm
	dp4a.s32.s32 %r365, %r366, %r367, %r237;
	// end inline asm
	ld.shared.u32 	%r370, [%r1349+160];
	ld.shared.u32 	%r371, [%r23+48];
	// begin inline asm
	dp4a.s32.s32 %r369, %r370, %r371, %r241;
	// end inline asm
	ld.shared.u32 	%r374, [%r1349+160];
	ld.shared.u32 	%r375, [%r23+52];
	// begin inline asm
	dp4a.s32.s32 %r373, %r374, %r375, %r245;
	// end inline asm
	ld.shared.u32 	%r378, [%r1349+160];
	ld.shared.u32 	%r379, [%r23+56];
	// begin inline asm
	dp4a.s32.s32 %r377, %r378, %r379, %r249;
	// end inline asm
	ld.shared.u32 	%r382, [%r1349+160];
	ld.shared.u32 	%r383, [%r23+60];
	// begin inline asm
	dp4a.s32.s32 %r381, %r382, %r383, %r253;
	// end inline asm
	ld.shared.u32 	%r386, [%r1349+200];
	ld.shared.u32 	%r387, [%r23+48];
	// begin inline asm
	dp4a.s32.s32 %r385, %r386, %r387, %r257;
	// end inline asm
	ld.shared.u32 	%r390, [%r1349+200];
	ld.shared.u32 	%r391, [%r23+52];
	// begin inline asm
	dp4a.s32.s32 %r389, %r390, %r391, %r261;
	// end inline asm
	ld.shared.u32 	%r394, [%r1349+200];
	ld.shared.u32 	%r395, [%r23+56];
	// begin inline asm
	dp4a.s32.s32 %r393, %r394, %r395, %r265;
	// end inline asm
	ld.shared.u32 	%r398, [%r1349+200];
	ld.shared.u32 	%r399, [%r23+60];
	// begin inline asm
	dp4a.s32.s32 %r397, %r398, %r399, %r269;
	// end inline asm
	ld.shared.u32 	%r402, [%r1349+240];
	ld.shared.u32 	%r403, [%r23+48];
	// begin inline asm
	dp4a.s32.s32 %r401, %r402, %r403, %r273;
	// end inline asm
	ld.shared.u32 	%r406, [%r1349+240];
	ld.shared.u32 	%r407, [%r23+52];
	// begin inline asm
	dp4a.s32.s32 %r405, %r406, %r407, %r277;
	// end inline asm
	ld.shared.u32 	%r410, [%r1349+240];
	ld.shared.u32 	%r411, [%r23+56];
	// begin inline asm
	dp4a.s32.s32 %r409, %r410, %r411, %r281;
	// end inline asm
	ld.shared.u32 	%r414, [%r1349+240];
	ld.shared.u32 	%r415, [%r23+60];
	// begin inline asm
	dp4a.s32.s32 %r413, %r414, %r415, %r285;
	// end inline asm
	ld.shared.u32 	%r418, [%r1349+280];
	ld.shared.u32 	%r419, [%r23+48];
	// begin inline asm
	dp4a.s32.s32 %r417, %r418, %r419, %r289;
	// end inline asm
	ld.shared.u32 	%r422, [%r1349+280];
	ld.shared.u32 	%r423, [%r23+52];
	// begin inline asm
	dp4a.s32.s32 %r421, %r422, %r423, %r293;
	// end inline asm
	ld.shared.u32 	%r426, [%r1349+280];
	ld.shared.u32 	%r427, [%r23+56];
	// begin inline asm
	dp4a.s32.s32 %r425, %r426, %r427, %r297;
	// end inline asm
	ld.shared.u32 	%r430, [%r1349+280];
	ld.shared.u32 	%r431, [%r23+60];
	// begin inline asm
	dp4a.s32.s32 %r429, %r430, %r431, %r301;
	// end inline asm
	ld.shared.u32 	%r434, [%r1349+320];
	ld.shared.u32 	%r435, [%r23+48];
	// begin inline asm
	dp4a.s32.s32 %r433, %r434, %r435, %r305;
	// end inline asm
	ld.shared.u32 	%r438, [%r1349+320];
	ld.shared.u32 	%r439, [%r23+52];
	// begin inline asm
	dp4a.s32.s32 %r437, %r438, %r439, %r309;
	// end inline asm
	ld.shared.u32 	%r442, [%r1349+320];
	ld.shared.u32 	%r443, [%r23+56];
	// begin inline asm
	dp4a.s32.s32 %r441, %r442, %r443, %r313;
	// end inline asm
	ld.shared.u32 	%r446, [%r1349+320];
	ld.shared.u32 	%r447, [%r23+60];
	// begin inline asm
	dp4a.s32.s32 %r445, %r446, %r447, %r317;
	// end inline asm
	ld.shared.u32 	%r450, [%r1349+80];
	ld.shared.u32 	%r451, [%r23+96];
	// begin inline asm
	dp4a.s32.s32 %r449, %r450, %r451, %r321;
	// end inline asm
	ld.shared.u32 	%r454, [%r1349+80];
	ld.shared.u32 	%r455, [%r23+100];
	// begin inline asm
	dp4a.s32.s32 %r453, %r454, %r455, %r325;
	// end inline asm
	ld.shared.u32 	%r458, [%r1349+80];
	ld.shared.u32 	%r459, [%r23+104];
	// begin inline asm
	dp4a.s32.s32 %r457, %r458, %r459, %r329;
	// end inline asm
	ld.shared.u32 	%r462, [%r1349+80];
	ld.shared.u32 	%r463, [%r23+108];
	// begin inline asm
	dp4a.s32.s32 %r461, %r462, %r463, %r333;
	// end inline asm
	ld.shared.u32 	%r466, [%r1349+120];
	ld.shared.u32 	%r467, [%r23+96];
	// begin inline asm
	dp4a.s32.s32 %r465, %r466, %r467, %r337;
	// end inline asm
	ld.shared.u32 	%r470, [%r1349+120];
	ld.shared.u32 	%r471, [%r23+100];
	// begin inline asm
	dp4a.s32.s32 %r469, %r470, %r471, %r341;
	// end inline asm
	ld.shared.u32 	%r474, [%r1349+120];
	ld.shared.u32 	%r475, [%r23+104];
	// begin inline asm
	dp4a.s32.s32 %r473, %r474, %r475, %r345;
	// end inline asm
	ld.shared.u32 	%r478, [%r1349+120];
	ld.shared.u32 	%r479, [%r23+108];
	// begin inline asm
	dp4a.s32.s32 %r477, %r478, %r479, %r349;
	// end inline asm
	ld.shared.u32 	%r482, [%r1349+160];
	ld.shared.u32 	%r483, [%r23+96];
	// begin inline asm
	dp4a.s32.s32 %r481, %r482, %r483, %r353;
	// end inline asm
	ld.shared.u32 	%r486, [%r1349+160];
	ld.shared.u32 	%r487, [%r23+100];
	// begin inline asm
	dp4a.s32.s32 %r485, %r486, %r487, %r357;
	// end inline asm
	ld.shared.u32 	%r490, [%r1349+160];
	ld.shared.u32 	%r491, [%r23+104];
	// begin inline asm
	dp4a.s32.s32 %r489, %r490, %r491, %r361;
	// end inline asm
	ld.shared.u32 	%r494, [%r1349+160];
	ld.shared.u32 	%r495, [%r23+108];
	// begin inline asm
	dp4a.s32.s32 %r493, %r494, %r495, %r365;
	// end inline asm
	ld.shared.u32 	%r498, [%r1349+200];
	ld.shared.u32 	%r499, [%r23+96];
	// begin inline asm
	dp4a.s32.s32 %r497, %r498, %r499, %r369;
	// end inline asm
	ld.shared.u32 	%r502, [%r1349+200];
	ld.shared.u32 	%r503, [%r23+100];
	// begin inline asm
	dp4a.s32.s32 %r501, %r502, %r503, %r373;
	// end inline asm
	ld.shared.u32 	%r506, [%r1349+200];
	ld.shared.u32 	%r507, [%r23+104];
	// begin inline asm
	dp4a.s32.s32 %r505, %r506, %r507, %r377;
	// end inline asm
	ld.shared.u32 	%r510, [%r1349+200];
	ld.shared.u32 	%r511, [%r23+108];
	// begin inline asm
	dp4a.s32.s32 %r509, %r510, %r511, %r381;
	// end inline asm
	ld.shared.u32 	%r514, [%r1349+240];
	ld.shared.u32 	%r515, [%r23+96];
	// begin inline asm
	dp4a.s32.s32 %r513, %r514, %r515, %r385;
	// end inline asm
	ld.shared.u32 	%r518, [%r1349+240];
	ld.shared.u32 	%r519, [%r23+100];
	// begin inline asm
	dp4a.s32.s32 %r517, %r518, %r519, %r389;
	// end inline asm
	ld.shared.u32 	%r522, [%r1349+240];
	ld.shared.u32 	%r523, [%r23+104];
	// begin inline asm
	dp4a.s32.s32 %r521, %r522, %r523, %r393;
	// end inline asm
	ld.shared.u32 	%r526, [%r1349+240];
	ld.shared.u32 	%r527, [%r23+108];
	// begin inline asm
	dp4a.s32.s32 %r525, %r526, %r527, %r397;
	// end inline asm
	ld.shared.u32 	%r530, [%r1349+280];
	ld.shared.u32 	%r531, [%r23+96];
	// begin inline asm
	dp4a.s32.s32 %r529, %r530, %r531, %r401;
	// end inline asm
	ld.shared.u32 	%r534, [%r1349+280];
	ld.shared.u32 	%r535, [%r23+100];
	// begin inline asm
	dp4a.s32.s32 %r533, %r534, %r535, %r405;
	// end inline asm
	ld.shared.u32 	%r538, [%r1349+280];
	ld.shared.u32 	%r539, [%r23+104];
	// begin inline asm
	dp4a.s32.s32 %r537, %r538, %r539, %r409;
	// end inline asm
	ld.shared.u32 	%r542, [%r1349+280];
	ld.shared.u32 	%r543, [%r23+108];
	// begin inline asm
	dp4a.s32.s32 %r541, %r542, %r543, %r413;
	// end inline asm
	ld.shared.u32 	%r546, [%r1349+320];
	ld.shared.u32 	%r547, [%r23+96];
	// begin inline asm
	dp4a.s32.s32 %r545, %r546, %r547, %r417;
	// end inline asm
	ld.shared.u32 	%r550, [%r1349+320];
	ld.shared.u32 	%r551, [%r23+100];
	// begin inline asm
	dp4a.s32.s32 %r549, %r550, %r551, %r421;
	// end inline asm
	ld.shared.u32 	%r554, [%r1349+320];
	ld.shared.u32 	%r555, [%r23+104];
	// begin inline asm
	dp4a.s32.s32 %r553, %r554, %r555, %r425;
	// end inline asm
	ld.shared.u32 	%r558, [%r1349+320];
	ld.shared.u32 	%r559, [%r23+108];
	// begin inline asm
	dp4a.s32.s32 %r557, %r558, %r559, %r429;
	// end inline asm
	ld.shared.u32 	%r562, [%r1349+360];
	ld.shared.u32 	%r563, [%r23+96];
	// begin inline asm
	dp4a.s32.s32 %r561, %r562, %r563, %r433;
	// end inline asm
	ld.shared.u32 	%r566, [%r1349+360];
	ld.shared.u32 	%r567, [%r23+100];
	// begin inline asm
	dp4a.s32.s32 %r565, %r566, %r567, %r437;
	// end inline asm
	ld.shared.u32 	%r570, [%r1349+360];
	ld.shared.u32 	%r571, [%r23+104];
	// begin inline asm
	dp4a.s32.s32 %r569, %r570, %r571, %r441;
	// end inline asm
	ld.shared.u32 	%r574, [%r1349+360];
	ld.shared.u32 	%r575, [%r23+108];
	// begin inline asm
	dp4a.s32.s32 %r573, %r574, %r575, %r445;
	// end inline asm
	ld.shared.u32 	%r578, [%r1349+4];
	ld.shared.u32 	%r579, [%r23+16];
	// begin inline asm
	dp4a.s32.s32 %r577, %r578, %r579, %r449;
	// end inline asm
	ld.shared.u32 	%r582, [%r1349+4];
	ld.shared.u32 	%r583, [%r23+20];
	// begin inline asm
	dp4a.s32.s32 %r581, %r582, %r583, %r453;
	// end inline asm
	ld.shared.u32 	%r586, [%r1349+4];
	ld.shared.u32 	%r587, [%r23+24];
	// begin inline asm
	dp4a.s32.s32 %r585, %r586, %r587, %r457;
	// end inline asm
	ld.shared.u32 	%r590, [%r1349+4];
	ld.shared.u32 	%r591, [%r23+28];
	// begin inline asm
	dp4a.s32.s32 %r589, %r590, %r591, %r461;
	// end inline asm
	ld.shared.u32 	%r594, [%r1349+44];
	ld.shared.u32 	%r595, [%r23+16];
	// begin inline asm
	dp4a.s32.s32 %r593, %r594, %r595, %r465;
	// end inline asm
	ld.shared.u32 	%r598, [%r1349+44];
	ld.shared.u32 	%r599, [%r23+20];
	// begin inline asm
	dp4a.s32.s32 %r597, %r598, %r599, %r469;
	// end inline asm
	ld.shared.u32 	%r602, [%r1349+44];
	ld.shared.u32 	%r603, [%r23+24];
	// begin inline asm
	dp4a.s32.s32 %r601, %r602, %r603, %r473;
	// end inline asm
	ld.shared.u32 	%r606, [%r1349+44];
	ld.shared.u32 	%r607, [%r23+28];
	// begin inline asm
	dp4a.s32.s32 %r605, %r606, %r607, %r477;
	// end inline asm
	ld.shared.u32 	%r610, [%r1349+84];
	ld.shared.u32 	%r611, [%r23+16];
	// begin inline asm
	dp4a.s32.s32 %r609, %r610, %r611, %r481;
	// end inline asm
	ld.shared.u32 	%r614, [%r1349+84];
	ld.shared.u32 	%r615, [%r23+20];
	// begin inline asm
	dp4a.s32.s32 %r613, %r614, %r615, %r485;
	// end inline asm
	ld.shared.u32 	%r618, [%r1349+84];
	ld.shared.u32 	%r619, [%r23+24];
	// begin inline asm
	dp4a.s32.s32 %r617, %r618, %r619, %r489;
	// end inline asm
	ld.shared.u32 	%r622, [%r1349+84];
	ld.shared.u32 	%r623, [%r23+28];
	// begin inline asm
	dp4a.s32.s32 %r621, %r622, %r623, %r493;
	// end inline asm
	ld.shared.u32 	%r626, [%r1349+124];
	ld.shared.u32 	%r627, [%r23+16];
	// begin inline asm
	dp4a.s32.s32 %r625, %r626, %r627, %r497;
	// end inline asm
	ld.shared.u32 	%r630, [%r1349+124];
	ld.shared.u32 	%r631, [%r23+20];
	// begin inline asm
	dp4a.s32.s32 %r629, %r630, %r631, %r501;
	// end inline asm
	ld.shared.u32 	%r634, [%r1349+124];
	ld.shared.u32 	%r635, [%r23+24];
	// begin inline asm
	dp4a.s32.s32 %r633, %r634, %r635, %r505;
	// end inline asm
	ld.shared.u32 	%r638, [%r1349+124];
	ld.shared.u32 	%r639, [%r23+28];
	// begin inline asm
	dp4a.s32.s32 %r637, %r638, %r639, %r509;
	// end inline asm
	ld.shared.u32 	%r642, [%r1349+164];
	ld.shared.u32 	%r643, [%r23+16];
	// begin inline asm
	dp4a.s32.s32 %r641, %r642, %r643, %r513;
	// end inline asm
	ld.shared.u32 	%r646, [%r1349+164];
	ld.shared.u32 	%r647, [%r23+20];
	// begin inline asm
	dp4a.s32.s32 %r645, %r646, %r647, %r517;
	// end inline asm
	ld.shared.u32 	%r650, [%r1349+164];
	ld.shared.u32 	%r651, [%r23+24];
	// begin inline asm
	dp4a.s32.s32 %r649, %r650, %r651, %r521;
	// end inline asm
	ld.shared.u32 	%r654, [%r1349+164];
	ld.shared.u32 	%r655, [%r23+28];
	// begin inline asm
	dp4a.s32.s32 %r653, %r654, %r655, %r525;
	// end inline asm
	ld.shared.u32 	%r658, [%r1349+204];
	ld.shared.u32 	%r659, [%r23+16];
	// begin inline asm
	dp4a.s32.s32 %r657, %r658, %r659, %r529;
	// end inline asm
	ld.shared.u32 	%r662, [%r1349+204];
	ld.shared.u32 	%r663, [%r23+20];
	// begin inline asm
	dp4a.s32.s32 %r661, %r662, %r663, %r533;
	// end inline asm
	ld.shared.u32 	%r666, [%r1349+204];
	ld.shared.u32 	%r667, [%r23+24];
	// begin inline asm
	dp4a.s32.s32 %r665, %r666, %r667, %r537;
	// end inline asm
	ld.shared.u32 	%r670, [%r1349+204];
	ld.shared.u32 	%r671, [%r23+28];
	// begin inline asm
	dp4a.s32.s32 %r669, %r670, %r671, %r541;
	// end inline asm
	ld.shared.u32 	%r674, [%r1349+244];
	ld.shared.u32 	%r675, [%r23+16];
	// begin inline asm
	dp4a.s32.s32 %r673, %r674, %r675, %r545;
	// end inline asm
	ld.shared.u32 	%r678, [%r1349+244];
	ld.shared.u32 	%r679, [%r23+20];
	// begin inline asm
	dp4a.s32.s32 %r677, %r678, %r679, %r549;
	// end inline asm
	ld.shared.u32 	%r682, [%r1349+244];
	ld.shared.u32 	%r683, [%r23+24];
	// begin inline asm
	dp4a.s32.s32 %r681, %r682, %r683, %r553;
	// end inline asm
	ld.shared.u32 	%r686, [%r1349+244];
	ld.shared.u32 	%r687, [%r23+28];
	// begin inline asm
	dp4a.s32.s32 %r685, %r686, %r687, %r557;
	// end inline asm
	ld.shared.u32 	%r690, [%r1349+284];
	ld.shared.u32 	%r691, [%r23+16];
	// begin inline asm
	dp4a.s32.s32 %r689, %r690, %r691, %r561;
	// end inline asm
	ld.shared.u32 	%r694, [%r1349+284];
	ld.shared.u32 	%r695, [%r23+20];
	// begin inline asm
	dp4a.s32.s32 %r693, %r694, %r695, %r565;
	// end inline asm
	ld.shared.u32 	%r698, [%r1349+284];
	ld.shared.u32 	%r699, [%r23+24];
	// begin inline asm
	dp4a.s32.s32 %r697, %r698, %r699, %r569;
	// end inline asm
	ld.shared.u32 	%r702, [%r1349+284];
	ld.shared.u32 	%r703, [%r23+28];
	// begin inline asm
	dp4a.s32.s32 %r701, %r702, %r703, %r573;
	// end inline asm
	ld.shared.u32 	%r706, [%r1349+44];
	ld.shared.u32 	%r707, [%r23+64];
	// begin inline asm
	dp4a.s32.s32 %r705, %r706, %r707, %r577;
	// end inline asm
	ld.shared.u32 	%r710, [%r1349+44];
	ld.shared.u32 	%r711, [%r23+68];
	// begin inline asm
	dp4a.s32.s32 %r709, %r710, %r711, %r581;
	// end inline asm
	ld.shared.u32 	%r714, [%r1349+44];
	ld.shared.u32 	%r715, [%r23+72];
	// begin inline asm
	dp4a.s32.s32 %r713, %r714, %r715, %r585;
	// end inline asm
	ld.shared.u32 	%r718, [%r1349+44];
	ld.shared.u32 	%r719, [%r23+76];
	// begin inline asm
	dp4a.s32.s32 %r717, %r718, %r719, %r589;
	// end inline asm
	ld.shared.u32 	%r722, [%r1349+84];
	ld.shared.u32 	%r723, [%r23+64];
	// begin inline asm
	dp4a.s32.s32 %r721, %r722, %r723, %r593;
	// end inline asm
	ld.shared.u32 	%r726, [%r1349+84];
	ld.shared.u32 	%r727, [%r23+68];
	// begin inline asm
	dp4a.s32.s32 %r725, %r726, %r727, %r597;
	// end inline asm
	ld.shared.u32 	%r730, [%r1349+84];
	ld.shared.u32 	%r731, [%r23+72];
	// begin inline asm
	dp4a.s32.s32 %r729, %r730, %r731, %r601;
	// end inline asm
	ld.shared.u32 	%r734, [%r1349+84];
	ld.shared.u32 	%r735, [%r23+76];
	// begin inline asm
	dp4a.s32.s32 %r733, %r734, %r735, %r605;
	// end inline asm
	ld.shared.u32 	%r738, [%r1349+124];
	ld.shared.u32 	%r739, [%r23+64];
	// begin inline asm
	dp4a.s32.s32 %r737, %r738, %r739, %r609;
	// end inline asm
	ld.shared.u32 	%r742, [%r1349+124];
	ld.shared.u32 	%r743, [%r23+68];
	// begin inline asm
	dp4a.s32.s32 %r741, %r742, %r743, %r613;
	// end inline asm
	ld.shared.u32 	%r746, [%r1349+124];
	ld.shared.u32 	%r747, [%r23+72];
	// begin inline asm
	dp4a.s32.s32 %r745, %r746, %r747, %r617;
	// end inline asm
	ld.shared.u32 	%r750, [%r1349+124];
	ld.shared.u32 	%r751, [%r23+76];
	// begin inline asm
	dp4a.s32.s32 %r749, %r750, %r751, %r621;
	// end inline asm
	ld.shared.u32 	%r754, [%r1349+164];
	ld.shared.u32 	%r755, [%r23+64];
	// begin inline asm
	dp4a.s32.s32 %r753, %r754, %r755, %r625;
	// end inline asm
	ld.shared.u32 	%r758, [%r1349+164];
	ld.shared.u32 	%r759, [%r23+68];
	// begin inline asm
	dp4a.s32.s32 %r757, %r758, %r759, %r629;
	// end inline asm
	ld.shared.u32 	%r762, [%r1349+164];
	ld.shared.u32 	%r763, [%r23+72];
	// begin inline asm
	dp4a.s32.s32 %r761, %r762, %r763, %r633;
	// end inline asm
	ld.shared.u32 	%r766, [%r1349+164];
	ld.shared.u32 	%r767, [%r23+76];
	// begin inline asm
	dp4a.s32.s32 %r765, %r766, %r767, %r637;
	// end inline asm
	ld.shared.u32 	%r770, [%r1349+204];
	ld.shared.u32 	%r771, [%r23+64];
	// begin inline asm
	dp4a.s32.s32 %r769, %r770, %r771, %r641;
	// end inline asm
	ld.shared.u32 	%r774, [%r1349+204];
	ld.shared.u32 	%r775, [%r23+68];
	// begin inline asm
	dp4a.s32.s32 %r773, %r774, %r775, %r645;
	// end inline asm
	ld.shared.u32 	%r778, [%r1349+204];
	ld.shared.u32 	%r779, [%r23+72];
	// begin inline asm
	dp4a.s32.s32 %r777, %r778, %r779, %r649;
	// end inline asm
	ld.shared.u32 	%r782, [%r1349+204];
	ld.shared.u32 	%r783, [%r23+76];
	// begin inline asm
	dp4a.s32.s32 %r781, %r782, %r783, %r653;
	// end inline asm
	ld.shared.u32 	%r786, [%r1349+244];
	ld.shared.u32 	%r787, [%r23+64];
	// begin inline asm
	dp4a.s32.s32 %r785, %r786, %r787, %r657;
	// end inline asm
	ld.shared.u32 	%r790, [%r1349+244];
	ld.shared.u32 	%r791, [%r23+68];
	// begin inline asm
	dp4a.s32.s32 %r789, %r790, %r791, %r661;
	// end inline asm
	ld.shared.u32 	%r794, [%r1349+244];
	ld.shared.u32 	%r795, [%r23+72];
	// begin inline asm
	dp4a.s32.s32 %r793, %r794, %r795, %r665;
	// end inline asm
	ld.shared.u32 	%r798, [%r1349+244];
	ld.shared.u32 	%r799, [%r23+76];
	// begin inline asm
	dp4a.s32.s32 %r797, %r798, %r799, %r669;
	// end inline asm
	ld.shared.u32 	%r802, [%r1349+284];
	ld.shared.u32 	%r803, [%r23+64];
	// begin inline asm
	dp4a.s32.s32 %r801, %r802, %r803, %r673;
	// end inline asm
	ld.shared.u32 	%r806, [%r1349+284];
	ld.shared.u32 	%r807, [%r23+68];
	// begin inline asm
	dp4a.s32.s32 %r805, %r806, %r807, %r677;
	// end inline asm
	ld.shared.u32 	%r810, [%r1349+284];
	ld.shared.u32 	%r811, [%r23+72];
	// begin inline asm
	dp4a.s32.s32 %r809, %r810, %r811, %r681;
	// end inline asm
	ld.shared.u32 	%r814, [%r1349+284];
	ld.shared.u32 	%r815, [%r23+76];
	// begin inline asm
	dp4a.s32.s32 %r813, %r814, %r815, %r685;
	// end inline asm
	ld.shared.u32 	%r818, [%r1349+324];
	ld.shared.u32 	%r819, [%r23+64];
	// begin inline asm
	dp4a.s32.s32 %r817, %r818, %r819, %r689;
	// end inline asm
	ld.shared.u32 	%r822, [%r1349+324];
	ld.shared.u32 	%r823, [%r23+68];
	// begin inline asm
	dp4a.s32.s32 %r821, %r822, %r823, %r693;
	// end inline asm
	ld.shared.u32 	%r826, [%r1349+324];
	ld.shared.u32 	%r827, [%r23+72];
	// begin inline asm
	dp4a.s32.s32 %r825, %r826, %r827, %r697;
	// end inline asm
	ld.shared.u32 	%r830, [%r1349+324];
	ld.shared.u32 	%r831, [%r23+76];
	// begin inline asm
	dp4a.s32.s32 %r829, %r830, %r831, %r701;
	// end inline asm
	ld.shared.u32 	%r834, [%r1349+84];
	ld.shared.u32 	%r835, [%r23+112];
	// begin inline asm
	dp4a.s32.s32 %r833, %r834, %r835, %r705;
	// end inline asm
	ld.shared.u32 	%r838, [%r1349+84];
	ld.shared.u32 	%r839, [%r23+116];
	// begin inline asm
	dp4a.s32.s32 %r837, %r838, %r839, %r709;
	// end inline asm
	ld.shared.u32 	%r842, [%r1349+84];
	ld.shared.u32 	%r843, [%r23+120];
	// begin inline asm
	dp4a.s32.s32 %r841, %r842, %r843, %r713;
	// end inline asm
	ld.shared.u32 	%r846, [%r1349+84];
	ld.shared.u32 	%r847, [%r23+124];
	// begin inline asm
	dp4a.s32.s32 %r845, %r846, %r847, %r717;
	// end inline asm
	ld.shared.u32 	%r850, [%r1349+124];
	ld.shared.u32 	%r851, [%r23+112];
	// begin inline asm
	dp4a.s32.s32 %r849, %r850, %r851, %r721;
	// end inline asm
	ld.shared.u32 	%r854, [%r1349+124];
	ld.shared.u32 	%r855, [%r23+116];
	// begin inline asm
	dp4a.s32.s32 %r853, %r854, %r855, %r725;
	// end inline asm
	ld.shared.u32 	%r858, [%r1349+124];
	ld.shared.u32 	%r859, [%r23+120];
	// begin inline asm
	dp4a.s32.s32 %r857, %r858, %r859, %r729;
	// end inline asm
	ld.shared.u32 	%r862, [%r1349+124];
	ld.shared.u32 	%r863, [%r23+124];
	// begin inline asm
	dp4a.s32.s32 %r861, %r862, %r863, %r733;
	// end inline asm
	ld.shared.u32 	%r866, [%r1349+164];
	ld.shared.u32 	%r867, [%r23+112];
	// begin inline asm
	dp4a.s32.s32 %r865, %r866, %r867, %r737;
	// end inline asm
	ld.shared.u32 	%r870, [%r1349+164];
	ld.shared.u32 	%r871, [%r23+116];
	// begin inline asm
	dp4a.s32.s32 %r869, %r870, %r871, %r741;
	// end inline asm
	ld.shared.u32 	%r874, [%r1349+164];
	ld.shared.u32 	%r875, [%r23+120];
	// begin inline asm
	dp4a.s32.s32 %r873, %r874, %r875, %r745;
	// end inline asm
	ld.shared.u32 	%r878, [%r1349+164];
	ld.shared.u32 	%r879, [%r23+124];
	// begin inline asm
	dp4a.s32.s32 %r877, %r878, %r879, %r749;
	// end inline asm
	ld.shared.u32 	%r882, [%r1349+204];
	ld.shared.u32 	%r883, [%r23+112];
	// begin inline asm
	dp4a.s32.s32 %r881, %r882, %r883, %r753;
	// end inline asm
	ld.shared.u32 	%r886, [%r1349+204];
	ld.shared.u32 	%r887, [%r23+116];
	// begin inline asm
	dp4a.s32.s32 %r885, %r886, %r887, %r757;
	// end inline asm
	ld.shared.u32 	%r890, [%r1349+204];
	ld.shared.u32 	%r891, [%r23+120];
	// begin inline asm
	dp4a.s32.s32 %r889, %r890, %r891, %r761;
	// end inline asm
	ld.shared.u32 	%r894, [%r1349+204];
	ld.shared.u32 	%r895, [%r23+124];
	// begin inline asm
	dp4a.s32.s32 %r893, %r894, %r895, %r765;
	// end inline asm
	ld.shared.u32 	%r898, [%r1349+244];
	ld.shared.u32 	%r899, [%r23+112];
	// begin inline asm
	dp4a.s32.s32 %r897, %r898, %r899, %r769;
	// end inline asm
	ld.shared.u32 	%r902, [%r1349+244];
	ld.shared.u32 	%r903, [%r23+116];
	// begin inline asm
	dp4a.s32.s32 %r901, %r902, %r903, %r773;
	// end inline asm
	ld.shared.u32 	%r906, [%r1349+244];
	ld.shared.u32 	%r907, [%r23+120];
	// begin inline asm
	dp4a.s32.s32 %r905, %r906, %r907, %r777;
	// end inline asm
	ld.shared.u32 	%r910, [%r1349+244];
	ld.shared.u32 	%r911, [%r23+124];
	// begin inline asm
	dp4a.s32.s32 %r909, %r910, %r911, %r781;
	// end inline asm
	ld.shared.u32 	%r914, [%r1349+284];
	ld.shared.u32 	%r915, [%r23+112];
	// begin inline asm
	dp4a.s32.s32 %r913, %r914, %r915, %r785;
	// end inline asm
	ld.shared.u32 	%r918, [%r1349+284];
	ld.shared.u32 	%r919, [%r23+116];
	// begin inline asm
	dp4a.s32.s32 %r917, %r918, %r919, %r789;
	// end inline asm
	ld.shared.u32 	%r922, [%r1349+284];
	ld.shared.u32 	%r923, [%r23+120];
	// begin inline asm
	dp4a.s32.s32 %r921, %r922, %r923, %r793;
	// end inline asm
	ld.shared.u32 	%r926, [%r1349+284];
	ld.shared.u32 	%r927, [%r23+124];
	// begin inline asm
	dp4a.s32.s32 %r925, %r926, %r927, %r797;
	// end inline asm
	ld.shared.u32 	%r930, [%r1349+324];
	ld.shared.u32 	%r931, [%r23+112];
	// begin inline asm
	dp4a.s32.s32 %r929, %r930, %r931, %r801;
	// end inline asm
	ld.shared.u32 	%r934, [%r1349+324];
	ld.shared.u32 	%r935, [%r23+116];
	// begin inline asm
	dp4a.s32.s32 %r933, %r934, %r935, %r805;
	// end inline asm
	ld.shared.u32 	%r938, [%r1349+324];
	ld.shared.u32 	%r939, [%r23+120];
	// begin inline asm
	dp4a.s32.s32 %r937, %r938, %r939, %r809;
	// end inline asm
	ld.shared.u32 	%r942, [%r1349+324];
	ld.shared.u32 	%r943, [%r23+124];
	// begin inline asm
	dp4a.s32.s32 %r941, %r942, %r943, %r813;
	// end inline asm
	ld.shared.u32 	%r946, [%r1349+364];
	ld.shared.u32 	%r947, [%r23+112];
	// begin inline asm
	dp4a.s32.s32 %r945, %r946, %r947, %r817;
	// end inline asm
	ld.shared.u32 	%r950, [%r1349+364];
	ld.shared.u32 	%r951, [%r23+116];
	// begin inline asm
	dp4a.s32.s32 %r949, %r950, %r951, %r821;
	// end inline asm
	ld.shared.u32 	%r954, [%r1349+364];
	ld.shared.u32 	%r955, [%r23+120];
	// begin inline asm
	dp4a.s32.s32 %r953, %r954, %r955, %r825;
	// end inline asm
	ld.shared.u32 	%r958, [%r1349+364];
	ld.shared.u32 	%r959, [%r23+124];
	// begin inline asm
	dp4a.s32.s32 %r957, %r958, %r959, %r829;
	// end inline asm
	ld.shared.u32 	%r962, [%r1349+8];
	ld.shared.u32 	%r963, [%r23+32];
	// begin inline asm
	dp4a.s32.s32 %r961, %r962, %r963, %r833;
	// end inline asm
	ld.shared.u32 	%r966, [%r1349+8];
	ld.shared.u32 	%r967, [%r23+36];
	// begin inline asm
	dp4a.s32.s32 %r965, %r966, %r967, %r837;
	// end inline asm
	ld.shared.u32 	%r970, [%r1349+8];
	ld.shared.u32 	%r971, [%r23+40];
	// begin inline asm
	dp4a.s32.s32 %r969, %r970, %r971, %r841;
	// end inline asm
	ld.shared.u32 	%r974, [%r1349+8];
	ld.shared.u32 	%r975, [%r23+44];
	// begin inline asm
	dp4a.s32.s32 %r973, %r974, %r975, %r845;
	// end inline asm
	ld.shared.u32 	%r978, [%r1349+48];
	ld.shared.u32 	%r979, [%r23+32];
	// begin inline asm
	dp4a.s32.s32 %r977, %r978, %r979, %r849;
	// end inline asm
	ld.shared.u32 	%r982, [%r1349+48];
	ld.shared.u32 	%r983, [%r23+36];
	// begin inline asm
	dp4a.s32.s32 %r981, %r982, %r983, %r853;
	// end inline asm
	ld.shared.u32 	%r986, [%r1349+48];
	ld.shared.u32 	%r987, [%r23+40];
	// begin inline asm
	dp4a.s32.s32 %r985, %r986, %r987, %r857;
	// end inline asm
	ld.shared.u32 	%r990, [%r1349+48];
	ld.shared.u32 	%r991, [%r23+44];
	// begin inline asm
	dp4a.s32.s32 %r989, %r990, %r991, %r861;
	// end inline asm
	ld.shared.u32 	%r994, [%r1349+88];
	ld.shared.u32 	%r995, [%r23+32];
	// begin inline asm
	dp4a.s32.s32 %r993, %r994, %r995, %r865;
	// end inline asm
	ld.shared.u32 	%r998, [%r1349+88];
	ld.shared.u32 	%r999, [%r23+36];
	// begin inline asm
	dp4a.s32.s32 %r997, %r998, %r999, %r869;
	// end inline asm
	ld.shared.u32 	%r1002, [%r1349+88];
	ld.shared.u32 	%r1003, [%r23+40];
	// begin inline asm
	dp4a.s32.s32 %r1001, %r1002, %r1003, %r873;
	// end inline asm
	ld.shared.u32 	%r1006, [%r1349+88];
	ld.shared.u32 	%r1007, [%r23+44];
	// begin inline asm
	dp4a.s32.s32 %r1005, %r1006, %r1007, %r877;
	// end inline asm
	ld.shared.u32 	%r1010, [%r1349+128];
	ld.shared.u32 	%r1011, [%r23+32];
	// begin inline asm
	dp4a.s32.s32 %r1009, %r1010, %r1011, %r881;
	// end inline asm
	ld.shared.u32 	%r1014, [%r1349+128];
	ld.shared.u32 	%r1015, [%r23+36];
	// begin inline asm
	dp4a.s32.s32 %r1013, %r1014, %r1015, %r885;
	// end inline asm
	ld.shared.u32 	%r1018, [%r1349+128];
	ld.shared.u32 	%r1019, [%r23+40];
	// begin inline asm
	dp4a.s32.s32 %r1017, %r1018, %r1019, %r889;
	// end inline asm
	ld.shared.u32 	%r1022, [%r1349+128];
	ld.shared.u32 	%r1023, [%r23+44];
	// begin inline asm
	dp4a.s32.s32 %r1021, %r1022, %r1023, %r893;
	// end inline asm
	ld.shared.u32 	%r1026, [%r1349+168];
	ld.shared.u32 	%r1027, [%r23+32];
	// begin inline asm
	dp4a.s32.s32 %r1025, %r1026, %r1027, %r897;
	// end inline asm
	ld.shared.u32 	%r1030, [%r1349+168];
	ld.shared.u32 	%r1031, [%r23+36];
	// begin inline asm
	dp4a.s32.s32 %r1029, %r1030, %r1031, %r901;
	// end inline asm
	ld.shared.u32 	%r1034, [%r1349+168];
	ld.shared.u32 	%r1035, [%r23+40];
	// begin inline asm
	dp4a.s32.s32 %r1033, %r1034, %r1035, %r905;
	// end inline asm
	ld.shared.u32 	%r1038, [%r1349+168];
	ld.shared.u32 	%r1039, [%r23+44];
	// begin inline asm
	dp4a.s32.s32 %r1037, %r1038, %r1039, %r909;
	// end inline asm
	ld.shared.u32 	%r1042, [%r1349+208];
	ld.shared.u32 	%r1043, [%r23+32];
	// begin inline asm
	dp4a.s32.s32 %r1041, %r1042, %r1043, %r913;
	// end inline asm
	ld.shared.u32 	%r1046, [%r1349+208];
	ld.shared.u32 	%r1047, [%r23+36];
	// begin inline asm
	dp4a.s32.s32 %r1045, %r1046, %r1047, %r917;
	// end inline asm
	ld.shared.u32 	%r1050, [%r1349+208];
	ld.shared.u32 	%r1051, [%r23+40];
	// begin inline asm
	dp4a.s32.s32 %r1049, %r1050, %r1051, %r921;
	// end inline asm
	ld.shared.u32 	%r1054, [%r1349+208];
	ld.shared.u32 	%r1055, [%r23+44];
	// begin inline asm
	dp4a.s32.s32 %r1053, %r1054, %r1055, %r925;
	// end inline asm
	ld.shared.u32 	%r1058, [%r1349+248];
	ld.shared.u32 	%r1059, [%r23+32];
	// begin inline asm
	dp4a.s32.s32 %r1057, %r1058, %r1059, %r929;
	// end inline asm
	ld.shared.u32 	%r1062, [%r1349+248];
	ld.shared.u32 	%r1063, [%r23+36];
	// begin inline asm
	dp4a.s32.s32 %r1061, %r1062, %r1063, %r933;
	// end inline asm
	ld.shared.u32 	%r1066, [%r1349+248];
	ld.shared.u32 	%r1067, [%r23+40];
	// begin inline asm
	dp4a.s32.s32 %r1065, %r1066, %r1067, %r937;
	// end inline asm
	ld.shared.u32 	%r1070, [%r1349+248];
	ld.shared.u32 	%r1071, [%r23+44];
	// begin inline asm
	dp4a.s32.s32 %r1069, %r1070, %r1071, %r941;
	// end inline asm
	ld.shared.u32 	%r1074, [%r1349+288];
	ld.shared.u32 	%r1075, [%r23+32];
	// begin inline asm
	dp4a.s32.s32 %r1073, %r1074, %r1075, %r945;
	// end inline asm
	ld.shared.u32 	%r1078, [%r1349+288];
	ld.shared.u32 	%r1079, [%r23+36];
	// begin inline asm
	dp4a.s32.s32 %r1077, %r1078, %r1079, %r949;
	// end inline asm
	ld.shared.u32 	%r1082, [%r1349+288];
	ld.shared.u32 	%r1083, [%r23+40];
	// begin inline asm
	dp4a.s32.s32 %r1081, %r1082, %r1083, %r953;
	// end inline asm
	ld.shared.u32 	%r1086, [%r1349+288];
	ld.shared.u32 	%r1087, [%r23+44];
	// begin inline asm
	dp4a.s32.s32 %r1085, %r1086, %r1087, %r957;
	// end inline asm
	ld.shared.u32 	%r1090, [%r1349+48];
	ld.shared.u32 	%r1091, [%r23+80];
	// begin inline asm
	dp4a.s32.s32 %r1089, %r1090, %r1091, %r961;
	// end inline asm
	ld.shared.u32 	%r1094, [%r1349+48];
	ld.shared.u32 	%r1095, [%r23+84];
	// begin inline asm
	dp4a.s32.s32 %r1093, %r1094, %r1095, %r965;
	// end inline asm
	ld.shared.u32 	%r1098, [%r1349+48];
	ld.shared.u32 	%r1099, [%r23+88];
	// begin inline asm
	dp4a.s32.s32 %r1097, %r1098, %r1099, %r969;
	// end inline asm
	ld.shared.u32 	%r1102, [%r1349+48];
	ld.shared.u32 	%r1103, [%r23+92];
	// begin inline asm
	dp4a.s32.s32 %r1101, %r1102, %r1103, %r973;
	// end inline asm
	ld.shared.u32 	%r1106, [%r1349+88];
	ld.shared.u32 	%r1107, [%r23+80];
	// begin inline asm
	dp4a.s32.s32 %r1105, %r1106, %r1107, %r977;
	// end inline asm
	ld.shared.u32 	%r1110, [%r1349+88];
	ld.shared.u32 	%r1111, [%r23+84];
	// begin inline asm
	dp4a.s32.s32 %r1109, %r1110, %r1111, %r981;
	// end inline asm
	ld.shared.u32 	%r1114, [%r1349+88];
	ld.shared.u32 	%r1115, [%r23+88];
	// begin inline asm
	dp4a.s32.s32 %r1113, %r1114, %r1115, %r985;
	// end inline asm
	ld.shared.u32 	%r1118, [%r1349+88];
	ld.shared.u32 	%r1119, [%r23+92];
	// begin inline asm
	dp4a.s32.s32 %r1117, %r1118, %r1119, %r989;
	// end inline asm
	ld.shared.u32 	%r1122, [%r1349+128];
	ld.shared.u32 	%r1123, [%r23+80];
	// begin inline asm
	dp4a.s32.s32 %r1121, %r1122, %r1123, %r993;
	// end inline asm
	ld.shared.u32 	%r1126, [%r1349+128];
	ld.shared.u32 	%r1127, [%r23+84];
	// begin inline asm
	dp4a.s32.s32 %r1125, %r1126, %r1127, %r997;
	// end inline asm
	ld.shared.u32 	%r1130, [%r1349+128];
	ld.shared.u32 	%r1131, [%r23+88];
	// begin inline asm
	dp4a.s32.s32 %r1129, %r1130, %r1131, %r1001;
	// end inline asm
	ld.shared.u32 	%r1134, [%r1349+128];
	ld.shared.u32 	%r1135, [%r23+92];
	// begin inline asm
	dp4a.s32.s32 %r1133, %r1134, %r1135, %r1005;
	// end inline asm
	ld.shared.u32 	%r1138, [%r1349+168];
	ld.shared.u32 	%r1139, [%r23+80];
	// begin inline asm
	dp4a.s32.s32 %r1137, %r1138, %r1139, %r1009;
	// end inline asm
	ld.shared.u32 	%r1142, [%r1349+168];
	ld.shared.u32 	%r1143, [%r23+84];
	// begin inline asm
	dp4a.s32.s32 %r1141, %r1142, %r1143, %r1013;
	// end inline asm
	ld.shared.u32 	%r1146, [%r1349+168];
	ld.shared.u32 	%r1147, [%r23+88];
	// begin inline asm
	dp4a.s32.s32 %r1145, %r1146, %r1147, %r1017;
	// end inline asm
	ld.shared.u32 	%r1150, [%r1349+168];
	ld.shared.u32 	%r1151, [%r23+92];
	// begin inline asm
	dp4a.s32.s32 %r1149, %r1150, %r1151, %r1021;
	// end inline asm
	ld.shared.u32 	%r1154, [%r1349+208];
	ld.shared.u32 	%r1155, [%r23+80];
	// begin inline asm
	dp4a.s32.s32 %r1153, %r1154, %r1155, %r1025;
	// end inline asm
	ld.shared.u32 	%r1158, [%r1349+208];
	ld.shared.u32 	%r1159, [%r23+84];
	// begin inline asm
	dp4a.s32.s32 %r1157, %r1158, %r1159, %r1029;
	// end inline asm
	ld.shared.u32 	%r1162, [%r1349+208];
	ld.shared.u32 	%r1163, [%r23+88];
	// begin inline asm
	dp4a.s32.s32 %r1161, %r1162, %r1163, %r1033;
	// end inline asm
	ld.shared.u32 	%r1166, [%r1349+208];
	ld.shared.u32 	%r1167, [%r23+92];
	// begin inline asm
	dp4a.s32.s32 %r1165, %r1166, %r1167, %r1037;
	// end inline asm
	ld.shared.u32 	%r1170, [%r1349+248];
	ld.shared.u32 	%r1171, [%r23+80];
	// begin inline asm
	dp4a.s32.s32 %r1169, %r1170, %r1171, %r1041;
	// end inline asm
	ld.shared.u32 	%r1174, [%r1349+248];
	ld.shared.u32 	%r1175, [%r23+84];
	// begin inline asm
	dp4a.s32.s32 %r1173, %r1174, %r1175, %r1045;
	// end inline asm
	ld.shared.u32 	%r1178, [%r1349+248];
	ld.shared.u32 	%r1179, [%r23+88];
	// begin inline asm
	dp4a.s32.s32 %r1177, %r1178, %r1179, %r1049;
	// end inline asm
	ld.shared.u32 	%r1182, [%r1349+248];
	ld.shared.u32 	%r1183, [%r23+92];
	// begin inline asm
	dp4a.s32.s32 %r1181, %r1182, %r1183, %r1053;
	// end inline asm
	ld.shared.u32 	%r1186, [%r1349+288];
	ld.shared.u32 	%r1187, [%r23+80];
	// begin inline asm
	dp4a.s32.s32 %r1185, %r1186, %r1187, %r1057;
	// end inline asm
	ld.shared.u32 	%r1190, [%r1349+288];
	ld.shared.u32 	%r1191, [%r23+84];
	// begin inline asm
	dp4a.s32.s32 %r1189, %r1190, %r1191, %r1061;
	// end inline asm
	ld.shared.u32 	%r1194, [%r1349+288];
	ld.shared.u32 	%r1195, [%r23+88];
	// begin inline asm
	dp4a.s32.s32 %r1193, %r1194, %r1195, %r1065;
	// end inline asm
	ld.shared.u32 	%r1198, [%r1349+288];
	ld.shared.u32 	%r1199, [%r23+92];
	// begin inline asm
	dp4a.s32.s32 %r1197, %r1198, %r1199, %r1069;
	// end inline asm
	ld.shared.u32 	%r1202, [%r1349+328];
	ld.shared.u32 	%r1203, [%r23+80];
	// begin inline asm
	dp4a.s32.s32 %r1201, %r1202, %r1203, %r1073;
	// end inline asm
	ld.shared.u32 	%r1206, [%r1349+328];
	ld.shared.u32 	%r1207, [%r23+84];
	// begin inline asm
	dp4a.s32.s32 %r1205, %r1206, %r1207, %r1077;
	// end inline asm
	ld.shared.u32 	%r1210, [%r1349+328];
	ld.shared.u32 	%r1211, [%r23+88];
	// begin inline asm
	dp4a.s32.s32 %r1209, %r1210, %r1211, %r1081;
	// end inline asm
	ld.shared.u32 	%r1214, [%r1349+328];
	ld.shared.u32 	%r1215, [%r23+92];
	// begin inline asm
	dp4a.s32.s32 %r1213, %r1214, %r1215, %r1085;
	// end inline asm
	ld.shared.u32 	%r1218, [%r1349+88];
	ld.shared.u32 	%r1219, [%r23+128];
	// begin inline asm
	dp4a.s32.s32 %r2783, %r1218, %r1219, %r1089;
	// end inline asm
	ld.shared.u32 	%r1222, [%r1349+88];
	ld.shared.u32 	%r1223, [%r23+132];
	// begin inline asm
	dp4a.s32.s32 %r2782, %r1222, %r1223, %r1093;
	// end inline asm
	ld.shared.u32 	%r1226, [%r1349+88];
	ld.shared.u32 	%r1227, [%r23+136];
	// begin inline asm
	dp4a.s32.s32 %r2781, %r1226, %r1227, %r1097;
	// end inline asm
	ld.shared.u32 	%r1230, [%r1349+88];
	ld.shared.u32 	%r1231, [%r23+140];
	// begin inline asm
	dp4a.s32.s32 %r2780, %r1230, %r1231, %r1101;
	// end inline asm
	ld.shared.u32 	%r1234, [%r1349+128];
	ld.shared.u32 	%r1235, [%r23+128];
	// begin inline asm
	dp4a.s32.s32 %r2779, %r1234, %r1235, %r1105;
	// end inline asm
	ld.shared.u32 	%r1238, [%r1349+128];
	ld.shared.u32 	%r1239, [%r23+132];
	// begin inline asm
	dp4a.s32.s32 %r2778, %r1238, %r1239, %r1109;
	// end inline asm
	ld.shared.u32 	%r1242, [%r1349+128];
	ld.shared.u32 	%r1243, [%r23+136];
	// begin inline asm
	dp4a.s32.s32 %r2777, %r1242, %r1243, %r1113;
	// end inline asm
	ld.shared.u32 	%r1246, [%r1349+128];
	ld.shared.u32 	%r1247, [%r23+140];
	// begin inline asm
	dp4a.s32.s32 %r2776, %r1246, %r1247, %r1117;
	// end inline asm
	ld.shared.u32 	%r1250, [%r1349+168];
	ld.shared.u32 	%r1251, [%r23+128];
	// begin inline asm
	dp4a.s32.s32 %r2775, %r1250, %r1251, %r1121;
	// end inline asm
	ld.shared.u32 	%r1254, [%r1349+168];
	ld.shared.u32 	%r1255, [%r23+132];
	// begin inline asm
	dp4a.s32.s32 %r2774, %r1254, %r1255, %r1125;
	// end inline asm
	ld.shared.u32 	%r1258, [%r1349+168];
	ld.shared.u32 	%r1259, [%r23+136];
	// begin inline asm
	dp4a.s32.s32 %r2773, %r1258, %r1259, %r1129;
	// end inline asm
	ld.shared.u32 	%r1262, [%r1349+168];
	ld.shared.u32 	%r1263, [%r23+140];
	// begin inline asm
	dp4a.s32.s32 %r2772, %r1262, %r1263, %r1133;
	// end inline asm
	ld.shared.u32 	%r1266, [%r1349+208];
	ld.shared.u32 	%r1267, [%r23+128];
	// begin inline asm
	dp4a.s32.s32 %r2771, %r1266, %r1267, %r1137;
	// end inline asm
	ld.shared.u32 	%r1270, [%r1349+208];
	ld.shared.u32 	%r1271, [%r23+132];
	// begin inline asm
	dp4a.s32.s32 %r2770, %r1270, %r1271, %r1141;
	// end inline asm
	ld.shared.u32 	%r1274, [%r1349+208];
	ld.shared.u32 	%r1275, [%r23+136];
	// begin inline asm
	dp4a.s32.s32 %r2769, %r1274, %r1275, %r1145;
	// end inline asm
	ld.shared.u32 	%r1278, [%r1349+208];
	ld.shared.u32 	%r1279, [%r23+140];
	// begin inline asm
	dp4a.s32.s32 %r2768, %r1278, %r1279, %r1149;
	// end inline asm
	ld.shared.u32 	%r1282, [%r1349+248];
	ld.shared.u32 	%r1283, [%r23+128];
	// begin inline asm
	dp4a.s32.s32 %r2767, %r1282, %r1283, %r1153;
	// end inline asm
	ld.shared.u32 	%r1286, [%r1349+248];
	ld.shared.u32 	%r1287, [%r23+132];
	// begin inline asm
	dp4a.s32.s32 %r2766, %r1286, %r1287, %r1157;
	// end inline asm
	ld.shared.u32 	%r1290, [%r1349+248];
	ld.shared.u32 	%r1291, [%r23+136];
	// begin inline asm
	dp4a.s32.s32 %r2765, %r1290, %r1291, %r1161;
	// end inline asm
	ld.shared.u32 	%r1294, [%r1349+248];
	ld.shared.u32 	%r1295, [%r23+140];
	// begin inline asm
	dp4a.s32.s32 %r2764, %r1294, %r1295, %r1165;
	// end inline asm
	ld.shared.u32 	%r1298, [%r1349+288];
	ld.shared.u32 	%r1299, [%r23+128];
	// begin inline asm
	dp4a.s32.s32 %r2763, %r1298, %r1299, %r1169;
	// end inline asm
	ld.shared.u32 	%r1302, [%r1349+288];
	ld.shared.u32 	%r1303, [%r23+132];
	// begin inline asm
	dp4a.s32.s32 %r2762, %r1302, %r1303, %r1173;
	// end inline asm
	ld.shared.u32 	%r1306, [%r1349+288];
	ld.shared.u32 	%r1307, [%r23+136];
	// begin inline asm
	dp4a.s32.s32 %r2761, %r1306, %r1307, %r1177;
	// end inline asm
	ld.shared.u32 	%r1310, [%r1349+288];
	ld.shared.u32 	%r1311, [%r23+140];
	// begin inline asm
	dp4a.s32.s32 %r2760, %r1310, %r1311, %r1181;
	// end inline asm
	ld.shared.u32 	%r1314, [%r1349+328];
	ld.shared.u32 	%r1315, [%r23+128];
	// begin inline asm
	dp4a.s32.s32 %r2759, %r1314, %r1315, %r1185;
	// end inline asm
	ld.shared.u32 	%r1318, [%r1349+328];
	ld.shared.u32 	%r1319, [%r23+132];
	// begin inline asm
	dp4a.s32.s32 %r2758, %r1318, %r1319, %r1189;
	// end inline asm
	ld.shared.u32 	%r1322, [%r1349+328];
	ld.shared.u32 	%r1323, [%r23+136];
	// begin inline asm
	dp4a.s32.s32 %r2757, %r1322, %r1323, %r1193;
	// end inline asm
	ld.shared.u32 	%r1326, [%r1349+328];
	ld.shared.u32 	%r1327, [%r23+140];
	// begin inline asm
	dp4a.s32.s32 %r2756, %r1326, %r1327, %r1197;
	// end inline asm
	ld.shared.u32 	%r1330, [%r1349+368];
	ld.shared.u32 	%r1331, [%r23+128];
	// begin inline asm
	dp4a.s32.s32 %r2755, %r1330, %r1331, %r1201;
	// end inline asm
	ld.shared.u32 	%r1334, [%r1349+368];
	ld.shared.u32 	%r1335, [%r23+132];
	// begin inline asm
	dp4a.s32.s32 %r2754, %r1334, %r1335, %r1205;
	// end inline asm
	ld.shared.u32 	%r1338, [%r1349+368];
	ld.shared.u32 	%r1339, [%r23+136];
	// begin inline asm
	dp4a.s32.s32 %r2753, %r1338, %r1339, %r1209;
	// end inline asm
	ld.shared.u32 	%r1342, [%r1349+368];
	ld.shared.u32 	%r1343, [%r23+140];
	// begin inline asm
	dp4a.s32.s32 %r2752, %r1342, %r1343, %r1213;
	// end inline asm
	add.s32 	%r2784, %r2784, 1;
	add.s64 	%rd346, %rd346, 144;
	add.s64 	%rd345, %rd345, 144;
	add.s64 	%rd344, %rd344, 144;
	add.s64 	%rd343, %rd343, 144;
	add.s64 	%rd342, %rd342, 144;
	add.s64 	%rd341, %rd341, 12544;
	setp.ne.s32 	%p50, %r2784, 15;
	@%p50 bra 	$L__BB21_6;
	bar.sync 	0;
	@%p40 bra 	$L__BB21_23;
	cvt.u64.u32 	%rd39, %r17;
	cvt.u64.u16 	%rd40, %rs2;
	and.b64  	%rd41, %rd40, 255;
	cvt.u64.u32 	%rd42, %r16;
	add.s64 	%rd43, %rd42, %rd41;
	add.s64 	%rd44, %rd43, %rd39;
	add.s64 	%rd45, %rd1, %rd44;
	ld.global.nc.u32 	%r1350, [%rd45+2160];
	st.shared.u32 	[%r18], %r1350;
$L__BB21_23:
	@%p41 bra 	$L__BB21_25;
	cvt.u64.u32 	%rd46, %r19;
	cvt.u64.u16 	%rd47, %rs3;
	and.b64  	%rd48, %rd47, 255;
	cvt.u64.u32 	%rd49, %r16;
	add.s64 	%rd50, %rd49, %rd48;
	add.s64 	%rd51, %rd50, %rd46;
	add.s64 	%rd52, %rd1, %rd51;
	ld.global.nc.u32 	%r1351, [%rd52+2160];
	st.shared.u32 	[%r18+512], %r1351;
$L__BB21_25:
	@%p42 bra 	$L__BB21_27;
	cvt.u64.u32 	%rd53, %r20;
	cvt.u64.u16 	%rd54, %rs4;
	and.b64  	%rd55, %rd54, 255;
	cvt.u64.u32 	%rd56, %r16;
	add.s64 	%rd57, %rd56, %rd55;
	add.s64 	%rd58, %rd57, %rd53;
	add.s64 	%rd59, %rd1, %rd58;
	ld.global.nc.u32 	%r1352, [%rd59+2160];
	st.shared.u32 	[%r18+1024], %r1352;
$L__BB21_27:
	@%p43 bra 	$L__BB21_29;
	cvt.u64.u32 	%rd60, %r21;
	cvt.u64.u16 	%rd61, %rs5;
	and.b64  	%rd62, %rd61, 255;
	cvt.u64.u32 	%rd63, %r16;
	add.s64 	%rd64, %rd63, %rd62;
	add.s64 	%rd65, %rd64, %rd60;
	add.s64 	%rd66, %rd1, %rd65;
	ld.global.nc.u32 	%r1353, [%rd66+2160];
	st.shared.u32 	[%r18+1536], %r1353;
$L__BB21_29:
	mov.u32 	%r1354, %tid.x;
	shr.u32 	%r1355, %r1354, 2;
	shl.b32 	%r1357, %r1, 1;
	add.s32 	%r1358, %r1355, %r1357;
	setp.gt.u32 	%p55, %r1358, 15;
	shl.b32 	%r1359, %r1, 3;
	add.s32 	%r1360, %r1359, %r1354;
	setp.gt.u32 	%p56, %r1360, 63;
	or.pred  	%p57, %p55, %p56;
	setp.gt.u32 	%p58, %r1, 7;
	or.pred  	%p59, %p57, %p58;
	@%p59 bra 	$L__BB21_31;
	cvt.u64.u32 	%rd67, %r22;
	cvt.u64.u16 	%rd68, %rs6;
	and.b64  	%rd69, %rd68, 255;
	cvt.u64.u32 	%rd70, %r16;
	add.s64 	%rd71, %rd70, %rd69;
	add.s64 	%rd72, %rd71, %rd67;
	add.s64 	%rd73, %rd1, %rd72;
	ld.global.nc.u32 	%r1362, [%rd73+2160];
	st.shared.u32 	[%r18+2048], %r1362;
$L__BB21_31:
	ld.param.u64 	%rd340, [fused_cast_fixed_point_multiply_nn_conv2d_cast_fixed_point_multiply_add_cast_fix_1476761249106760241__3_kernel0_param_4];
	ld.param.u64 	%rd339, [fused_cast_fixed_point_multiply_nn_conv2d_cast_fixed_point_multiply_add_cast_fix_1476761249106760241__3_kernel0_param_3];
	ld.param.u64 	%rd338, [fused_cast_fixed_point_multiply_nn_conv2d_cast_fixed_point_multiply_add_cast_fix_1476761249106760241__3_kernel0_param_2];
	cvta.to.global.u64 	%rd74, %rd339;
	cvta.to.global.u64 	%rd75, %rd340;
	cvta.to.global.u64 	%rd76, %rd338;
	bar.sync 	0;
	add.s32 	%r2516, %r1348, %r14;
	ld.shared.u32 	%r1364, [%r2516+400];
	ld.shared.u32 	%r1365, [%r23];
	// begin inline asm
	dp4a.s32.s32 %r1363, %r1364, %r1365, %r2783;
	// end inline asm
	ld.shared.u32 	%r1368, [%r2516+400];
	ld.shared.u32 	%r1369, [%r23+4];
	// begin inline asm
	dp4a.s32.s32 %r1367, %r1368, %r1369, %r2782;
	// end inline asm
	ld.shared.u32 	%r1372, [%r2516+400];
	ld.shared.u32 	%r1373, [%r23+8];
	// begin inline asm
	dp4a.s32.s32 %r1371, %r1372, %r1373, %r2781;
	// end inline asm
	ld.shared.u32 	%r1376, [%r2516+400];
	ld.shared.u32 	%r1377, [%r23+12];
	// begin inline asm
	dp4a.s32.s32 %r1375, %r1376, %r1377, %r2780;
	// end inline asm
	ld.shared.u32 	%r1380, [%r2516+440];
	ld.shared.u32 	%r1381, [%r23];
	// begin inline asm
	dp4a.s32.s32 %r1379, %r1380, %r1381, %r2779;
	// end inline asm
	ld.shared.u32 	%r1384, [%r2516+440];
	ld.shared.u32 	%r1385, [%r23+4];
	// begin inline asm
	dp4a.s32.s32 %r1383, %r1384, %r1385, %r2778;
	// end inline asm
	ld.shared.u32 	%r1388, [%r2516+440];
	ld.shared.u32 	%r1389, [%r23+8];
	// begin inline asm
	dp4a.s32.s32 %r1387, %r1388, %r1389, %r2777;
	// end inline asm
	ld.shared.u32 	%r1392, [%r2516+440];
	ld.shared.u32 	%r1393, [%r23+12];
	// begin inline asm
	dp4a.s32.s32 %r1391, %r1392, %r1393, %r2776;
	// end inline asm
	ld.shared.u32 	%r1396, [%r2516+480];
	ld.shared.u32 	%r1397, [%r23];
	// begin inline asm
	dp4a.s32.s32 %r1395, %r1396, %r1397, %r2775;
	// end inline asm
	ld.shared.u32 	%r1400, [%r2516+480];
	ld.shared.u32 	%r1401, [%r23+4];
	// begin inline asm
	dp4a.s32.s32 %r1399, %r1400, %r1401, %r2774;
	// end inline asm
	ld.shared.u32 	%r1404, [%r2516+480];
	ld.shared.u32 	%r1405, [%r23+8];
	// begin inline asm
	dp4a.s32.s32 %r1403, %r1404, %r1405, %r2773;
	// end inline asm
	ld.shared.u32 	%r1408, [%r2516+480];
	ld.shared.u32 	%r1409, [%r23+12];
	// begin inline asm
	dp4a.s32.s32 %r1407, %r1408, %r1409, %r2772;
	// end inline asm
	ld.shared.u32 	%r1412, [%r2516+520];
	ld.shared.u32 	%r1413, [%r23];
	// begin inline asm
	dp4a.s32.s32 %r1411, %r1412, %r1413, %r2771;
	// end inline asm
	ld.shared.u32 	%r1416, [%r2516+520];
	ld.shared.u32 	%r1417, [%r23+4];
	// begin inline asm
	dp4a.s32.s32 %r1415, %r1416, %r1417, %r2770;
	// end inline asm
	ld.shared.u32 	%r1420, [%r2516+520];
	ld.shared.u32 	%r1421, [%r23+8];
	// begin inline asm
	dp4a.s32.s32 %r1419, %r1420, %r1421, %r2769;
	// end inline asm
	ld.shared.u32 	%r1424, [%r2516+520];
	ld.shared.u32 	%r1425, [%r23+12];
	// begin inline asm
	dp4a.s32.s32 %r1423, %r1424, %r1425, %r2768;
	// end inline asm
	ld.shared.u32 	%r1428, [%r2516+560];
	ld.shared.u32 	%r1429, [%r23];
	// begin inline asm
	dp4a.s32.s32 %r1427, %r1428, %r1429, %r2767;
	// end inline asm
	ld.shared.u32 	%r1432, [%r2516+560];
	ld.shared.u32 	%r1433, [%r23+4];
	// begin inline asm
	dp4a.s32.s32 %r1431, %r1432, %r1433, %r2766;
	// end inline asm
	ld.shared.u32 	%r1436, [%r2516+560];
	ld.shared.u32 	%r1437, [%r23+8];
	// begin inline asm
	dp4a.s32.s32 %r1435, %r1436, %r1437, %r2765;
	// end inline asm
	ld.shared.u32 	%r1440, [%r2516+560];
	ld.shared.u32 	%r1441, [%r23+12];
	// begin inline asm
	dp4a.s32.s32 %r1439, %r1440, %r1441, %r2764;
	// end inline asm
	ld.shared.u32 	%r1444, [%r2516+600];
	ld.shared.u32 	%r1445, [%r23];
	// begin inline asm
	dp4a.s32.s32 %r1443, %r1444, %r1445, %r2763;
	// end inline asm
	ld.shared.u32 	%r1448, [%r2516+600];
	ld.shared.u32 	%r1449, [%r23+4];
	// begin inline asm
	dp4a.s32.s32 %r1447, %r1448, %r1449, %r2762;
	// end inline asm
	ld.shared.u32 	%r1452, [%r2516+600];
	ld.shared.u32 	%r1453, [%r23+8];
	// begin inline asm
	dp4a.s32.s32 %r1451, %r1452, %r1453, %r2761;
	// end inline asm
	ld.shared.u32 	%r1456, [%r2516+600];
	ld.shared.u32 	%r1457, [%r23+12];
	// begin inline asm
	dp4a.s32.s32 %r1455, %r1456, %r1457, %r2760;
	// end inline asm
	ld.shared.u32 	%r1460, [%r2516+640];
	ld.shared.u32 	%r1461, [%r23];
	// begin inline asm
	dp4a.s32.s32 %r1459, %r1460, %r1461, %r2759;
	// end inline asm
	ld.shared.u32 	%r1464, [%r2516+640];
	ld.shared.u32 	%r1465, [%r23+4];
	// begin inline asm
	dp4a.s32.s32 %r1463, %r1464, %r1465, %r2758;
	// end inline asm
	ld.shared.u32 	%r1468, [%r2516+640];
	ld.shared.u32 	%r1469, [%r23+8];
	// begin inline asm
	dp4a.s32.s32 %r1467, %r1468, %r1469, %r2757;
	// end inline asm
	ld.shared.u32 	%r1472, [%r2516+640];
	ld.shared.u32 	%r1473, [%r23+12];
	// begin inline asm
	dp4a.s32.s32 %r1471, %r1472, %r1473, %r2756;
	// end inline asm
	ld.shared.u32 	%r1476, [%r2516+680];
	ld.shared.u32 	%r1477, [%r23];
	// begin inline asm
	dp4a.s32.s32 %r1475, %r1476, %r1477, %r2755;
	// end inline asm
	ld.shared.u32 	%r1480, [%r2516+680];
	ld.shared.u32 	%r1481, [%r23+4];
	// begin inline asm
	dp4a.s32.s32 %r1479, %r1480, %r1481, %r2754;
	// end inline asm
	ld.shared.u32 	%r1484, [%r2516+680];
	ld.shared.u32 	%r1485, [%r23+8];
	// begin inline asm
	dp4a.s32.s32 %r1483, %r1484, %r1485, %r2753;
	// end inline asm
	ld.shared.u32 	%r1488, [%r2516+680];
	ld.shared.u32 	%r1489, [%r23+12];
	// begin inline asm
	dp4a.s32.s32 %r1487, %r1488, %r1489, %r2752;
	// end inline asm
	ld.shared.u32 	%r1492, [%r2516+440];
	ld.shared.u32 	%r1493, [%r23+48];
	// begin inline asm
	dp4a.s32.s32 %r1491, %r1492, %r1493, %r1363;
	// end inline asm
	ld.shared.u32 	%r1496, [%r2516+440];
	ld.shared.u32 	%r1497, [%r23+52];
	// begin inline asm
	dp4a.s32.s32 %r1495, %r1496, %r1497, %r1367;
	// end inline asm
	ld.shared.u32 	%r1500, [%r2516+440];
	ld.shared.u32 	%r1501, [%r23+56];
	// begin inline asm
	dp4a.s32.s32 %r1499, %r1500, %r1501, %r1371;
	// end inline asm
	ld.shared.u32 	%r1504, [%r2516+440];
	ld.shared.u32 	%r1505, [%r23+60];
	// begin inline asm
	dp4a.s32.s32 %r1503, %r1504, %r1505, %r1375;
	// end inline asm
	ld.shared.u32 	%r1508, [%r2516+480];
	ld.shared.u32 	%r1509, [%r23+48];
	// begin inline asm
	dp4a.s32.s32 %r1507, %r1508, %r1509, %r1379;
	// end inline asm
	ld.shared.u32 	%r1512, [%r2516+480];
	ld.shared.u32 	%r1513, [%r23+52];
	// begin inline asm
	dp4a.s32.s32 %r1511, %r1512, %r1513, %r1383;
	// end inline asm
	ld.shared.u32 	%r1516, [%r2516+480];
	ld.shared.u32 	%r1517, [%r23+56];
	// begin inline asm
	dp4a.s32.s32 %r1515, %r1516, %r1517, %r1387;
	// end inline asm
	ld.shared.u32 	%r1520, [%r2516+480];
	ld.shared.u32 	%r1521, [%r23+60];
	// begin inline asm
	dp4a.s32.s32 %r1519, %r1520, %r1521, %r1391;
	// end inline asm
	ld.shared.u32 	%r1524, [%r2516+520];
	ld.shared.u32 	%r1525, [%r23+48];
	// begin inline asm
	dp4a.s32.s32 %r1523, %r1524, %r1525, %r1395;
	// end inline asm
	ld.shared.u32 	%r1528, [%r2516+520];
	ld.shared.u32 	%r1529, [%r23+52];
	// begin inline asm
	dp4a.s32.s32 %r1527, %r1528, %r1529, %r1399;
	// end inline asm
	ld.shared.u32 	%r1532, [%r2516+520];
	ld.shared.u32 	%r1533, [%r23+56];
	// begin inline asm
	dp4a.s32.s32 %r1531, %r1532, %r1533, %r1403;
	// end inline asm
	ld.shared.u32 	%r1536, [%r2516+520];
	ld.shared.u32 	%r1537, [%r23+60];
	// begin inline asm
	dp4a.s32.s32 %r1535, %r1536, %r1537, %r1407;
	// end inline asm
	ld.shared.u32 	%r1540, [%r2516+560];
	ld.shared.u32 	%r1541, [%r23+48];
	// begin inline asm
	dp4a.s32.s32 %r1539, %r1540, %r1541, %r1411;
	// end inline asm
	ld.shared.u32 	%r1544, [%r2516+560];
	ld.shared.u32 	%r1545, [%r23+52];
	// begin inline asm
	dp4a.s32.s32 %r1543, %r1544, %r1545, %r1415;
	// end inline asm
	ld.shared.u32 	%r1548, [%r2516+560];
	ld.shared.u32 	%r1549, [%r23+56];
	// begin inline asm
	dp4a.s32.s32 %r1547, %r1548, %r1549, %r1419;
	// end inline asm
	ld.shared.u32 	%r1552, [%r2516+560];
	ld.shared.u32 	%r1553, [%r23+60];
	// begin inline asm
	dp4a.s32.s32 %r1551, %r1552, %r1553, %r1423;
	// end inline asm
	ld.shared.u32 	%r1556, [%r2516+600];
	ld.shared.u32 	%r1557, [%r23+48];
	// begin inline asm
	dp4a.s32.s32 %r1555, %r1556, %r1557, %r1427;
	// end inline asm
	ld.shared.u32 	%r1560, [%r2516+600];
	ld.shared.u32 	%r1561, [%r23+52];
	// begin inline asm
	dp4a.s32.s32 %r1559, %r1560, %r1561, %r1431;
	// end inline asm
	ld.shared.u32 	%r1564, [%r2516+600];
	ld.shared.u32 	%r1565, [%r23+56];
	// begin inline asm
	dp4a.s32.s32 %r1563, %r1564, %r1565, %r1435;
	// end inline asm
	ld.shared.u32 	%r1568, [%r2516+600];
	ld.shared.u32 	%r1569, [%r23+60];
	// begin inline asm
	dp4a.s32.s32 %r1567, %r1568, %r1569, %r1439;
	// end inline asm
	ld.shared.u32 	%r1572, [%r2516+640];
	ld.shared.u32 	%r1573, [%r23+48];
	// begin inline asm
	dp4a.s32.s32 %r1571, %r1572, %r1573, %r1443;
	// end inline asm
	ld.shared.u32 	%r1576, [%r2516+640];
	ld.shared.u32 	%r1577, [%r23+52];
	// begin inline asm
	dp4a.s32.s32 %r1575, %r1576, %r1577, %r1447;
	// end inline asm
	ld.shared.u32 	%r1580, [%r2516+640];
	ld.shared.u32 	%r1581, [%r23+56];
	// begin inline asm
	dp4a.s32.s32 %r1579, %r1580, %r1581, %r1451;
	// end inline asm
	ld.shared.u32 	%r1584, [%r2516+640];
	ld.shared.u32 	%r1585, [%r23+60];
	// begin inline asm
	dp4a.s32.s32 %r1583, %r1584, %r1585, %r1455;
	// end inline asm
	ld.shared.u32 	%r1588, [%r2516+680];
	ld.shared.u32 	%r1589, [%r23+48];
	// begin inline asm
	dp4a.s32.s32 %r1587, %r1588, %r1589, %r1459;
	// end inline asm
	ld.shared.u32 	%r1592, [%r2516+680];
	ld.shared.u32 	%r1593, [%r23+52];
	// begin inline asm
	dp4a.s32.s32 %r1591, %r1592, %r1593, %r1463;
	// end inline asm
	ld.shared.u32 	%r1596, [%r2516+680];
	ld.shared.u32 	%r1597, [%r23+56];
	// begin inline asm
	dp4a.s32.s32 %r1595, %r1596, %r1597, %r1467;
	// end inline asm
	ld.shared.u32 	%r1600, [%r2516+680];
	ld.shared.u32 	%r1601, [%r23+60];
	// begin inline asm
	dp4a.s32.s32 %r1599, %r1600, %r1601, %r1471;
	// end inline asm
	ld.shared.u32 	%r1604, [%r2516+720];
	ld.shared.u32 	%r1605, [%r23+48];
	// begin inline asm
	dp4a.s32.s32 %r1603, %r1604, %r1605, %r1475;
	// end inline asm
	ld.shared.u32 	%r1608, [%r2516+720];
	ld.shared.u32 	%r1609, [%r23+52];
	// begin inline asm
	dp4a.s32.s32 %r1607, %r1608, %r1609, %r1479;
	// end inline asm
	ld.shared.u32 	%r1612, [%r2516+720];
	ld.shared.u32 	%r1613, [%r23+56];
	// begin inline asm
	dp4a.s32.s32 %r1611, %r1612, %r1613, %r1483;
	// end inline asm
	ld.shared.u32 	%r1616, [%r2516+720];
	ld.shared.u32 	%r1617, [%r23+60];
	// begin inline asm
	dp4a.s32.s32 %r1615, %r1616, %r1617, %r1487;
	// end inline asm
	ld.shared.u32 	%r1620, [%r2516+480];
	ld.shared.u32 	%r1621, [%r23+96];
	// begin inline asm
	dp4a.s32.s32 %r1619, %r1620, %r1621, %r1491;
	// end inline asm
	ld.shared.u32 	%r1624, [%r2516+480];
	ld.shared.u32 	%r1625, [%r23+100];
	// begin inline asm
	dp4a.s32.s32 %r1623, %r1624, %r1625, %r1495;
	// end inline asm
	ld.shared.u32 	%r1628, [%r2516+480];
	ld.shared.u32 	%r1629, [%r23+104];
	// begin inline asm
	dp4a.s32.s32 %r1627, %r1628, %r1629, %r1499;
	// end inline asm
	ld.shared.u32 	%r1632, [%r2516+480];
	ld.shared.u32 	%r1633, [%r23+108];
	// begin inline asm
	dp4a.s32.s32 %r1631, %r1632, %r1633, %r1503;
	// end inline asm
	ld.shared.u32 	%r1636, [%r2516+520];
	ld.shared.u32 	%r1637, [%r23+96];
	// begin inline asm
	dp4a.s32.s32 %r1635, %r1636, %r1637, %r1507;
	// end inline asm
	ld.shared.u32 	%r1640, [%r2516+520];
	ld.shared.u32 	%r1641, [%r23+100];
	// begin inline asm
	dp4a.s32.s32 %r1639, %r1640, %r1641, %r1511;
	// end inline asm
	ld.shared.u32 	%r1644, [%r2516+520];
	ld.shared.u32 	%r1645, [%r23+104];
	// begin inline asm
	dp4a.s32.s32 %r1643, %r1644, %r1645, %r1515;
	// end inline asm
	ld.shared.u32 	%r1648, [%r2516+520];
	ld.shared.u32 	%r1649, [%r23+108];
	// begin inline asm
	dp4a.s32.s32 %r1647, %r1648, %r1649, %r1519;
	// end inline asm
	ld.shared.u32 	%r1652, [%r2516+560];
	ld.shared.u32 	%r1653, [%r23+96];
	// begin inline asm
	dp4a.s32.s32 %r1651, %r1652, %r1653, %r1523;
	// end inline asm
	ld.shared.u32 	%r1656, [%r2516+560];
	ld.shared.u32 	%r1657, [%r23+100];
	// begin inline asm
	dp4a.s32.s32 %r1655, %r1656, %r1657, %r1527;
	// end inline asm
	ld.shared.u32 	%r1660, [%r2516+560];
	ld.shared.u32 	%r1661, [%r23+104];
	// begin inline asm
	dp4a.s32.s32 %r1659, %r1660, %r1661, %r1531;
	// end inline asm
	ld.shared.u32 	%r1664, [%r2516+560];
	ld.shared.u32 	%r1665, [%r23+108];
	// begin inline asm
	dp4a.s32.s32 %r1663, %r1664, %r1665, %r1535;
	// end inline asm
	ld.shared.u32 	%r1668, [%r2516+600];
	ld.shared.u32 	%r1669, [%r23+96];
	// begin inline asm
	dp4a.s32.s32 %r1667, %r1668, %r1669, %r1539;
	// end inline asm
	ld.shared.u32 	%r1672, [%r2516+600];
	ld.shared.u32 	%r1673, [%r23+100];
	// begin inline asm
	dp4a.s32.s32 %r1671, %r1672, %r1673, %r1543;
	// end inline asm
	ld.shared.u32 	%r1676, [%r2516+600];
	ld.shared.u32 	%r1677, [%r23+104];
	// begin inline asm
	dp4a.s32.s32 %r1675, %r1676, %r1677, %r1547;
	// end inline asm
	ld.shared.u32 	%r1680, [%r2516+600];
	ld.shared.u32 	%r1681, [%r23+108];
	// begin inline asm
	dp4a.s32.s32 %r1679, %r1680, %r1681, %r1551;
	// end inline asm
	ld.shared.u32 	%r1684, [%r2516+640];
	ld.shared.u32 	%r1685, [%r23+96];
	// begin inline asm
	dp4a.s32.s32 %r1683, %r1684, %r1685, %r1555;
	// end inline asm
	ld.shared.u32 	%r1688, [%r2516+640];
	ld.shared.u32 	%r1689, [%r23+100];
	// begin inline asm
	dp4a.s32.s32 %r1687, %r1688, %r1689, %r1559;
	// end inline asm
	ld.shared.u32 	%r1692, [%r2516+640];
	ld.shared.u32 	%r1693, [%r23+104];
	// begin inline asm
	dp4a.s32.s32 %r1691, %r1692, %r1693, %r1563;
	// end inline asm
	ld.shared.u32 	%r1696, [%r2516+640];
	ld.shared.u32 	%r1697, [%r23+108];
	// begin inline asm
	dp4a.s32.s32 %r1695, %r1696, %r1697, %r1567;
	// end inline asm
	ld.shared.u32 	%r1700, [%r2516+680];
	ld.shared.u32 	%r1701, [%r23+96];
	// begin inline asm
	dp4a.s32.s32 %r1699, %r1700, %r1701, %r1571;
	// end inline asm
	ld.shared.u32 	%r1704, [%r2516+680];
	ld.shared.u32 	%r1705, [%r23+100];
	// begin inline asm
	dp4a.s32.s32 %r1703, %r1704, %r1705, %r1575;
	// end inline asm
	ld.shared.u32 	%r1708, [%r2516+680];
	ld.shared.u32 	%r1709, [%r23+104];
	// begin inline asm
	dp4a.s32.s32 %r1707, %r1708, %r1709, %r1579;
	// end inline asm
	ld.shared.u32 	%r1712, [%r2516+680];
	ld.shared.u32 	%r1713, [%r23+108];
	// begin inline asm
	dp4a.s32.s32 %r1711, %r1712, %r1713, %r1583;
	// end inline asm
	ld.shared.u32 	%r1716, [%r2516+720];
	ld.shared.u32 	%r1717, [%r23+96];
	// begin inline asm
	dp4a.s32.s32 %r1715, %r1716, %r1717, %r1587;
	// end inline asm
	ld.shared.u32 	%r1720, [%r2516+720];
	ld.shared.u32 	%r1721, [%r23+100];
	// begin inline asm
	dp4a.s32.s32 %r1719, %r1720, %r1721, %r1591;
	// end inline asm
	ld.shared.u32 	%r1724, [%r2516+720];
	ld.shared.u32 	%r1725, [%r23+104];
	// begin inline asm
	dp4a.s32.s32 %r1723, %r1724, %r1725, %r1595;
	// end inline asm
	ld.shared.u32 	%r1728, [%r2516+720];
	ld.shared.u32 	%r1729, [%r23+108];
	// begin inline asm
	dp4a.s32.s32 %r1727, %r1728, %r1729, %r1599;
	// end inline asm
	ld.shared.u32 	%r1732, [%r2516+760];
	ld.shared.u32 	%r1733, [%r23+96];
	// begin inline asm
	dp4a.s32.s32 %r1731, %r1732, %r1733, %r1603;
	// end inline asm
	ld.shared.u32 	%r1736, [%r2516+760];
	ld.shared.u32 	%r1737, [%r23+100];
	// begin inline asm
	dp4a.s32.s32 %r1735, %r1736, %r1737, %r1607;
	// end inline asm
	ld.shared.u32 	%r1740, [%r2516+760];
	ld.shared.u32 	%r1741, [%r23+104];
	// begin inline asm
	dp4a.s32.s32 %r1739, %r1740, %r1741, %r1611;
	// end inline asm
	ld.shared.u32 	%r1744, [%r2516+760];
	ld.shared.u32 	%r1745, [%r23+108];
	// begin inline asm
	dp4a.s32.s32 %r1743, %r1744, %r1745, %r1615;
	// end inline asm
	ld.shared.u32 	%r1748, [%r2516+404];
	ld.shared.u32 	%r1749, [%r23+16];
	// begin inline asm
	dp4a.s32.s32 %r1747, %r1748, %r1749, %r1619;
	// end inline asm
	ld.shared.u32 	%r1752, [%r2516+404];
	ld.shared.u32 	%r1753, [%r23+20];
	// begin inline asm
	dp4a.s32.s32 %r1751, %r1752, %r1753, %r1623;
	// end inline asm
	ld.shared.u32 	%r1756, [%r2516+404];
	ld.shared.u32 	%r1757, [%r23+24];
	// begin inline asm
	dp4a.s32.s32 %r1755, %r1756, %r1757, %r1627;
	// end inline asm
	ld.shared.u32 	%r1760, [%r2516+404];
	ld.shared.u32 	%r1761, [%r23+28];
	// begin inline asm
	dp4a.s32.s32 %r1759, %r1760, %r1761, %r1631;
	// end inline asm
	ld.shared.u32 	%r1764, [%r2516+444];
	ld.shared.u32 	%r1765, [%r23+16];
	// begin inline asm
	dp4a.s32.s32 %r1763, %r1764, %r1765, %r1635;
	// end inline asm
	ld.shared.u32 	%r1768, [%r2516+444];
	ld.shared.u32 	%r1769, [%r23+20];
	// begin inline asm
	dp4a.s32.s32 %r1767, %r1768, %r1769, %r1639;
	// end inline asm
	ld.shared.u32 	%r1772, [%r2516+444];
	ld.shared.u32 	%r1773, [%r23+24];
	// begin inline asm
	dp4a.s32.s32 %r1771, %r1772, %r1773, %r1643;
	// end inline asm
	ld.shared.u32 	%r1776, [%r2516+444];
	ld.shared.u32 	%r1777, [%r23+28];
	// begin inline asm
	dp4a.s32.s32 %r1775, %r1776, %r1777, %r1647;
	// end inline asm
	ld.shared.u32 	%r1780, [%r2516+484];
	ld.shared.u32 	%r1781, [%r23+16];
	// begin inline asm
	dp4a.s32.s32 %r1779, %r1780, %r1781, %r1651;
	// end inline asm
	ld.shared.u32 	%r1784, [%r2516+484];
	ld.shared.u32 	%r1785, [%r23+20];
	// begin inline asm
	dp4a.s32.s32 %r1783, %r1784, %r1785, %r1655;
	// end inline asm
	ld.shared.u32 	%r1788, [%r2516+484];
	ld.shared.u32 	%r1789, [%r23+24];
	// begin inline asm
	dp4a.s32.s32 %r1787, %r1788, %r1789, %r1659;
	// end inline asm
	ld.shared.u32 	%r1792, [%r2516+484];
	ld.shared.u32 	%r1793, [%r23+28];
	// begin inline asm
	dp4a.s32.s32 %r1791, %r1792, %r1793, %r1663;
	// end inline asm
	ld.shared.u32 	%r1796, [%r2516+524];
	ld.shared.u32 	%r1797, [%r23+16];
	// begin inline asm
	dp4a.s32.s32 %r1795, %r1796, %r1797, %r1667;
	// end inline asm
	ld.shared.u32 	%r1800, [%r2516+524];
	ld.shared.u32 	%r1801, [%r23+20];
	// begin inline asm
	dp4a.s32.s32 %r1799, %r1800, %r1801, %r1671;
	// end inline asm
	ld.shared.u32 	%r1804, [%r2516+524];
	ld.shared.u32 	%r1805, [%r23+24];
	// begin inline asm
	dp4a.s32.s32 %r1803, %r1804, %r1805, %r1675;
	// end inline asm
	ld.shared.u32 	%r1808, [%r2516+524];
	ld.shared.u32 	%r1809, [%r23+28];
	// begin inline asm
	dp4a.s32.s32 %r1807, %r1808, %r1809, %r1679;
	// end inline asm
	ld.shared.u32 	%r1812, [%r2516+564];
	ld.shared.u32 	%r1813, [%r23+16];
	// begin inline asm
	dp4a.s32.s32 %r1811, %r1812, %r1813, %r1683;
	// end inline asm
	ld.shared.u32 	%r1816, [%r2516+564];
	ld.shared.u32 	%r1817, [%r23+20];
	// begin inline asm
	dp4a.s32.s32 %r1815, %r1816, %r1817, %r1687;
	// end inline asm
	ld.shared.u32 	%r1820, [%r2516+564];
	ld.shared.u32 	%r1821, [%r23+24];
	// begin inline asm
	dp4a.s32.s32 %r1819, %r1820, %r1821, %r1691;
	// end inline asm
	ld.shared.u32 	%r1824, [%r2516+564];
	ld.shared.u32 	%r1825, [%r23+28];
	// begin inline asm
	dp4a.s32.s32 %r1823, %r1824, %r1825, %r1695;
	// end inline asm
	ld.shared.u32 	%r1828, [%r2516+604];
	ld.shared.u32 	%r1829, [%r23+16];
	// begin inline asm
	dp4a.s32.s32 %r1827, %r1828, %r1829, %r1699;
	// end inline asm
	ld.shared.u32 	%r1832, [%r2516+604];
	ld.shared.u32 	%r1833, [%r23+20];
	// begin inline asm
	dp4a.s32.s32 %r1831, %r1832, %r1833, %r1703;
	// end inline asm
	ld.shared.u32 	%r1836, [%r2516+604];
	ld.shared.u32 	%r1837, [%r23+24];
	// begin inline asm
	dp4a.s32.s32 %r1835, %r1836, %r1837, %r1707;
	// end inline asm
	ld.shared.u32 	%r1840, [%r2516+604];
	ld.shared.u32 	%r1841, [%r23+28];
	// begin inline asm
	dp4a.s32.s32 %r1839, %r1840, %r1841, %r1711;
	// end inline asm
	ld.shared.u32 	%r1844, [%r2516+644];
	ld.shared.u32 	%r1845, [%r23+16];
	// begin inline asm
	dp4a.s32.s32 %r1843, %r1844, %r1845, %r1715;
	// end inline asm
	ld.shared.u32 	%r1848, [%r2516+644];
	ld.shared.u32 	%r1849, [%r23+20];
	// begin inline asm
	dp4a.s32.s32 %r1847, %r1848, %r1849, %r1719;
	// end inline asm
	ld.shared.u32 	%r1852, [%r2516+644];
	ld.shared.u32 	%r1853, [%r23+24];
	// begin inline asm
	dp4a.s32.s32 %r1851, %r1852, %r1853, %r1723;
	// end inline asm
	ld.shared.u32 	%r1856, [%r2516+644];
	ld.shared.u32 	%r1857, [%r23+28];
	// begin inline asm
	dp4a.s32.s32 %r1855, %r1856, %r1857, %r1727;
	// end inline asm
	ld.shared.u32 	%r1860, [%r2516+684];
	ld.shared.u32 	%r1861, [%r23+16];
	// begin inline asm
	dp4a.s32.s32 %r1859, %r1860, %r1861, %r1731;
	// end inline asm
	ld.shared.u32 	%r1864, [%r2516+684];
	ld.shared.u32 	%r1865, [%r23+20];
	// begin inline asm
	dp4a.s32.s32 %r1863, %r1864, %r1865, %r1735;
	// end inline asm
	ld.shared.u32 	%r1868, [%r2516+684];
	ld.shared.u32 	%r1869, [%r23+24];
	// begin inline asm
	dp4a.s32.s32 %r1867, %r1868, %r1869, %r1739;
	// end inline asm
	ld.shared.u32 	%r1872, [%r2516+684];
	ld.shared.u32 	%r1873, [%r23+28];
	// begin inline asm
	dp4a.s32.s32 %r1871, %r1872, %r1873, %r1743;
	// end inline asm
	ld.shared.u32 	%r1876, [%r2516+444];
	ld.shared.u32 	%r1877, [%r23+64];
	// begin inline asm
	dp4a.s32.s32 %r1875, %r1876, %r1877, %r1747;
	// end inline asm
	ld.shared.u32 	%r1880, [%r2516+444];
	ld.shared.u32 	%r1881, [%r23+68];
	// begin inline asm
	dp4a.s32.s32 %r1879, %r1880, %r1881, %r1751;
	// end inline asm
	ld.shared.u32 	%r1884, [%r2516+444];
	ld.shared.u32 	%r1885, [%r23+72];
	// begin inline asm
	dp4a.s32.s32 %r1883, %r1884, %r1885, %r1755;
	// end inline asm
	ld.shared.u32 	%r1888, [%r2516+444];
	ld.shared.u32 	%r1889, [%r23+76];
	// begin inline asm
	dp4a.s32.s32 %r1887, %r1888, %r1889, %r1759;
	// end inline asm
	ld.shared.u32 	%r1892, [%r2516+484];
	ld.shared.u32 	%r1893, [%r23+64];
	// begin inline asm
	dp4a.s32.s32 %r1891, %r1892, %r1893, %r1763;
	// end inline asm
	ld.shared.u32 	%r1896, [%r2516+484];
	ld.shared.u32 	%r1897, [%r23+68];
	// begin inline asm
	dp4a.s32.s32 %r1895, %r1896, %r1897, %r1767;
	// end inline asm
	ld.shared.u32 	%r1900, [%r2516+484];
	ld.shared.u32 	%r1901, [%r23+72];
	// begin inline asm
	dp4a.s32.s32 %r1899, %r1900, %r1901, %r1771;
	// end inline asm
	ld.shared.u32 	%r1904, [%r2516+484];
	ld.shared.u32 	%r1905, [%r23+76];
	// begin inline asm
	dp4a.s32.s32 %r1903, %r1904, %r1905, %r1775;
	// end inline asm
	ld.shared.u32 	%r1908, [%r2516+524];
	ld.shared.u32 	%r1909, [%r23+64];
	// begin inline asm
	dp4a.s32.s32 %r1907, %r1908, %r1909, %r1779;
	// end inline asm
	ld.shared.u32 	%r1912, [%r2516+524];
	ld.shared.u32 	%r1913, [%r23+68];
	// begin inline asm
	dp4a.s32.s32 %r1911, %r1912, %r1913, %r1783;
	// end inline asm
	ld.shared.u32 	%r1916, [%r2516+524];
	ld.shared.u32 	%r1917, [%r23+72];
	// begin inline asm
	dp4a.s32.s32 %r1915, %r1916, %r1917, %r1787;
	// end inline asm
	ld.shared.u32 	%r1920, [%r2516+524];
	ld.shared.u32 	%r1921, [%r23+76];
	// begin inline asm
	dp4a.s32.s32 %r1919, %r1920, %r1921, %r1791;
	// end inline asm
	ld.shared.u32 	%r1924, [%r2516+564];
	ld.shared.u32 	%r1925, [%r23+64];
	// begin inline asm
	dp4a.s32.s32 %r1923, %r1924, %r1925, %r1795;
	// end inline asm
	ld.shared.u32 	%r1928, [%r2516+564];
	ld.shared.u32 	%r1929, [%r23+68];
	// begin inline asm
	dp4a.s32.s32 %r1927, %r1928, %r1929, %r1799;
	// end inline asm
	ld.shared.u32 	%r1932, [%r2516+564];
	ld.shared.u32 	%r1933, [%r23+72];
	// begin inline asm
	dp4a.s32.s32 %r1931, %r1932, %r1933, %r1803;
	// end inline asm
	ld.shared.u32 	%r1936, [%r2516+564];
	ld.shared.u32 	%r1937, [%r23+76];
	// begin inline asm
	dp4a.s32.s32 %r1935, %r1936, %r1937, %r1807;
	// end inline asm
	ld.shared.u32 	%r1940, [%r2516+604];
	ld.shared.u32 	%r1941, [%r23+64];
	// begin inline asm
	dp4a.s32.s32 %r1939, %r1940, %r1941, %r1811;
	// end inline asm
	ld.shared.u32 	%r1944, [%r2516+604];
	ld.shared.u32 	%r1945, [%r23+68];
	// begin inline asm
	dp4a.s32.s32 %r1943, %r1944, %r1945, %r1815;
	// end inline asm
	ld.shared.u32 	%r1948, [%r2516+604];
	ld.shared.u32 	%r1949, [%r23+72];
	// begin inline asm
	dp4a.s32.s32 %r1947, %r1948, %r1949, %r1819;
	// end inline asm
	ld.shared.u32 	%r1952, [%r2516+604];
	ld.shared.u32 	%r1953, [%r23+76];
	// begin inline asm
	dp4a.s32.s32 %r1951, %r1952, %r1953, %r1823;
	// end inline asm
	ld.shared.u32 	%r1956, [%r2516+644];
	ld.shared.u32 	%r1957, [%r23+64];
	// begin inline asm
	dp4a.s32.s32 %r1955, %r1956, %r1957, %r1827;
	// end inline asm
	ld.shared.u32 	%r1960, [%r2516+644];
	ld.shared.u32 	%r1961, [%r23+68];
	// begin inline asm
	dp4a.s32.s32 %r1959, %r1960, %r1961, %r1831;
	// end inline asm
	ld.shared.u32 	%r1964, [%r2516+644];
	ld.shared.u32 	%r1965, [%r23+72];
	// begin inline asm
	dp4a.s32.s32 %r1963, %r1964, %r1965, %r1835;
	// end inline asm
	ld.shared.u32 	%r1968, [%r2516+644];
	ld.shared.u32 	%r1969, [%r23+76];
	// begin inline asm
	dp4a.s32.s32 %r1967, %r1968, %r1969, %r1839;
	// end inline asm
	ld.shared.u32 	%r1972, [%r2516+684];
	ld.shared.u32 	%r1973, [%r23+64];
	// begin inline asm
	dp4a.s32.s32 %r1971, %r1972, %r1973, %r1843;
	// end inline asm
	ld.shared.u32 	%r1976, [%r2516+684];
	ld.shared.u32 	%r1977, [%r23+68];
	// begin inline asm
	dp4a.s32.s32 %r1975, %r1976, %r1977, %r1847;
	// end inline asm
	ld.shared.u32 	%r1980, [%r2516+684];
	ld.shared.u32 	%r1981, [%r23+72];
	// begin inline asm
	dp4a.s32.s32 %r1979, %r1980, %r1981, %r1851;
	// end inline asm
	ld.shared.u32 	%r1984, [%r2516+684];
	ld.shared.u32 	%r1985, [%r23+76];
	// begin inline asm
	dp4a.s32.s32 %r1983, %r1984, %r1985, %r1855;
	// end inline asm
	ld.shared.u32 	%r1988, [%r2516+724];
	ld.shared.u32 	%r1989, [%r23+64];
	// begin inline asm
	dp4a.s32.s32 %r1987, %r1988, %r1989, %r1859;
	// end inline asm
	ld.shared.u32 	%r1992, [%r2516+724];
	ld.shared.u32 	%r1993, [%r23+68];
	// begin inline asm
	dp4a.s32.s32 %r1991, %r1992, %r1993, %r1863;
	// end inline asm
	ld.shared.u32 	%r1996, [%r2516+724];
	ld.shared.u32 	%r1997, [%r23+72];
	// begin inline asm
	dp4a.s32.s32 %r1995, %r1996, %r1997, %r1867;
	// end inline asm
	ld.shared.u32 	%r2000, [%r2516+724];
	ld.shared.u32 	%r2001, [%r23+76];
	// begin inline asm
	dp4a.s32.s32 %r1999, %r2000, %r2001, %r1871;
	// end inline asm
	ld.shared.u32 	%r2004, [%r2516+484];
	ld.shared.u32 	%r2005, [%r23+112];
	// begin inline asm
	dp4a.s32.s32 %r2003, %r2004, %r2005, %r1875;
	// end inline asm
	ld.shared.u32 	%r2008, [%r2516+484];
	ld.shared.u32 	%r2009, [%r23+116];
	// begin inline asm
	dp4a.s32.s32 %r2007, %r2008, %r2009, %r1879;
	// end inline asm
	ld.shared.u32 	%r2012, [%r2516+484];
	ld.shared.u32 	%r2013, [%r23+120];
	// begin inline asm
	dp4a.s32.s32 %r2011, %r2012, %r2013, %r1883;
	// end inline asm
	ld.shared.u32 	%r2016, [%r2516+484];
	ld.shared.u32 	%r2017, [%r23+124];
	// begin inline asm
	dp4a.s32.s32 %r2015, %r2016, %r2017, %r1887;
	// end inline asm
	ld.shared.u32 	%r2020, [%r2516+524];
	ld.shared.u32 	%r2021, [%r23+112];
	// begin inline asm
	dp4a.s32.s32 %r2019, %r2020, %r2021, %r1891;
	// end inline asm
	ld.shared.u32 	%r2024, [%r2516+524];
	ld.shared.u32 	%r2025, [%r23+116];
	// begin inline asm
	dp4a.s32.s32 %r2023, %r2024, %r2025, %r1895;
	// end inline asm
	ld.shared.u32 	%r2028, [%r2516+524];
	ld.shared.u32 	%r2029, [%r23+120];
	// begin inline asm
	dp4a.s32.s32 %r2027, %r2028, %r2029, %r1899;
	// end inline asm
	ld.shared.u32 	%r2032, [%r2516+524];
	ld.shared.u32 	%r2033, [%r23+124];
	// begin inline asm
	dp4a.s32.s32 %r2031, %r2032, %r2033, %r1903;
	// end inline asm
	ld.shared.u32 	%r2036, [%r2516+564];
	ld.shared.u32 	%r2037, [%r23+112];
	// begin inline asm
	dp4a.s32.s32 %r2035, %r2036, %r2037, %r1907;
	// end inline asm
	ld.shared.u32 	%r2040, [%r2516+564];
	ld.shared.u32 	%r2041, [%r23+116];
	// begin inline asm
	dp4a.s32.s32 %r2039, %r2040, %r2041, %r1911;
	// end inline asm
	ld.shared.u32 	%r2044, [%r2516+564];
	ld.shared.u32 	%r2045, [%r23+120];
	// begin inline asm
	dp4a.s32.s32 %r2043, %r2044, %r2045, %r1915;
	// end inline asm
	ld.shared.u32 	%r2048, [%r2516+564];
	ld.shared.u32 	%r2049, [%r23+124];
	// begin inline asm
	dp4a.s32.s32 %r2047, %r2048, %r2049, %r1919;
	// end inline asm
	ld.shared.u32 	%r2052, [%r2516+604];
	ld.shared.u32 	%r2053, [%r23+112];
	// begin inline asm
	dp4a.s32.s32 %r2051, %r2052, %r2053, %r1923;
	// end inline asm
	ld.shared.u32 	%r2056, [%r2516+604];
	ld.shared.u32 	%r2057, [%r23+116];
	// begin inline asm
	dp4a.s32.s32 %r2055, %r2056, %r2057, %r1927;
	// end inline asm
	ld.shared.u32 	%r2060, [%r2516+604];
	ld.shared.u32 	%r2061, [%r23+120];
	// begin inline asm
	dp4a.s32.s32 %r2059, %r2060, %r2061, %r1931;
	// end inline asm
	ld.shared.u32 	%r2064, [%r2516+604];
	ld.shared.u32 	%r2065, [%r23+124];
	// begin inline asm
	dp4a.s32.s32 %r2063, %r2064, %r2065, %r1935;
	// end inline asm
	ld.shared.u32 	%r2068, [%r2516+644];
	ld.shared.u32 	%r2069, [%r23+112];
	// begin inline asm
	dp4a.s32.s32 %r2067, %r2068, %r2069, %r1939;
	// end inline asm
	ld.shared.u32 	%r2072, [%r2516+644];
	ld.shared.u32 	%r2073, [%r23+116];
	// begin inline asm
	dp4a.s32.s32 %r2071, %r2072, %r2073, %r1943;
	// end inline asm
	ld.shared.u32 	%r2076, [%r2516+644];
	ld.shared.u32 	%r2077, [%r23+120];
	// begin inline asm
	dp4a.s32.s32 %r2075, %r2076, %r2077, %r1947;
	// end inline asm
	ld.shared.u32 	%r2080, [%r2516+644];
	ld.shared.u32 	%r2081, [%r23+124];
	// begin inline asm
	dp4a.s32.s32 %r2079, %r2080, %r2081, %r1951;
	// end inline asm
	ld.shared.u32 	%r2084, [%r2516+684];
	ld.shared.u32 	%r2085, [%r23+112];
	// begin inline asm
	dp4a.s32.s32 %r2083, %r2084, %r2085, %r1955;
	// end inline asm
	ld.shared.u32 	%r2088, [%r2516+684];
	ld.shared.u32 	%r2089, [%r23+116];
	// begin inline asm
	dp4a.s32.s32 %r2087, %r2088, %r2089, %r1959;
	// end inline asm
	ld.shared.u32 	%r2092, [%r2516+684];
	ld.shared.u32 	%r2093, [%r23+120];
	// begin inline asm
	dp4a.s32.s32 %r2091, %r2092, %r2093, %r1963;
	// end inline asm
	ld.shared.u32 	%r2096, [%r2516+684];
	ld.shared.u32 	%r2097, [%r23+124];
	// begin inline asm
	dp4a.s32.s32 %r2095, %r2096, %r2097, %r1967;
	// end inline asm
	ld.shared.u32 	%r2100, [%r2516+724];
	ld.shared.u32 	%r2101, [%r23+112];
	// begin inline asm
	dp4a.s32.s32 %r2099, %r2100, %r2101, %r1971;
	// end inline asm
	ld.shared.u32 	%r2104, [%r2516+724];
	ld.shared.u32 	%r2105, [%r23+116];
	// begin inline asm
	dp4a.s32.s32 %r2103, %r2104, %r2105, %r1975;
	// end inline asm
	ld.shared.u32 	%r2108, [%r2516+724];
	ld.shared.u32 	%r2109, [%r23+120];
	// begin inline asm
	dp4a.s32.s32 %r2107, %r2108, %r2109, %r1979;
	// end inline asm
	ld.shared.u32 	%r2112, [%r2516+724];
	ld.shared.u32 	%r2113, [%r23+124];
	// begin inline asm
	dp4a.s32.s32 %r2111, %r2112, %r2113, %r1983;
	// end inline asm
	ld.shared.u32 	%r2116, [%r2516+764];
	ld.shared.u32 	%r2117, [%r23+112];
	// begin inline asm
	dp4a.s32.s32 %r2115, %r2116, %r2117, %r1987;
	// end inline asm
	ld.shared.u32 	%r2120, [%r2516+764];
	ld.shared.u32 	%r2121, [%r23+116];
	// begin inline asm
	dp4a.s32.s32 %r2119, %r2120, %r2121, %r1991;
	// end inline asm
	ld.shared.u32 	%r2124, [%r2516+764];
	ld.shared.u32 	%r2125, [%r23+120];
	// begin inline asm
	dp4a.s32.s32 %r2123, %r2124, %r2125, %r1995;
	// end inline asm
	ld.shared.u32 	%r2128, [%r2516+764];
	ld.shared.u32 	%r2129, [%r23+124];
	// begin inline asm
	dp4a.s32.s32 %r2127, %r2128, %r2129, %r1999;
	// end inline asm
	ld.shared.u32 	%r2132, [%r2516+408];
	ld.shared.u32 	%r2133, [%r23+32];
	// begin inline asm
	dp4a.s32.s32 %r2131, %r2132, %r2133, %r2003;
	// end inline asm
	ld.shared.u32 	%r2136, [%r2516+408];
	ld.shared.u32 	%r2137, [%r23+36];
	// begin inline asm
	dp4a.s32.s32 %r2135, %r2136, %r2137, %r2007;
	// end inline asm
	ld.shared.u32 	%r2140, [%r2516+408];
	ld.shared.u32 	%r2141, [%r23+40];
	// begin inline asm
	dp4a.s32.s32 %r2139, %r2140, %r2141, %r2011;
	// end inline asm
	ld.shared.u32 	%r2144, [%r2516+408];
	ld.shared.u32 	%r2145, [%r23+44];
	// begin inline asm
	dp4a.s32.s32 %r2143, %r2144, %r2145, %r2015;
	// end inline asm
	ld.shared.u32 	%r2148, [%r2516+448];
	ld.shared.u32 	%r2149, [%r23+32];
	// begin inline asm
	dp4a.s32.s32 %r2147, %r2148, %r2149, %r2019;
	// end inline asm
	ld.shared.u32 	%r2152, [%r2516+448];
	ld.shared.u32 	%r2153, [%r23+36];
	// begin inline asm
	dp4a.s32.s32 %r2151, %r2152, %r2153, %r2023;
	// end inline asm
	ld.shared.u32 	%r2156, [%r2516+448];
	ld.shared.u32 	%r2157, [%r23+40];
	// begin inline asm
	dp4a.s32.s32 %r2155, %r2156, %r2157, %r2027;
	// end inline asm
	ld.shared.u32 	%r2160, [%r2516+448];
	ld.shared.u32 	%r2161, [%r23+44];
	// begin inline asm
	dp4a.s32.s32 %r2159, %r2160, %r2161, %r2031;
	// end inline asm
	ld.shared.u32 	%r2164, [%r2516+488];
	ld.shared.u32 	%r2165, [%r23+32];
	// begin inline asm
	dp4a.s32.s32 %r2163, %r2164, %r2165, %r2035;
	// end inline asm
	ld.shared.u32 	%r2168, [%r2516+488];
	ld.shared.u32 	%r2169, [%r23+36];
	// begin inline asm
	dp4a.s32.s32 %r2167, %r2168, %r2169, %r2039;
	// end inline asm
	ld.shared.u32 	%r2172, [%r2516+488];
	ld.shared.u32 	%r2173, [%r23+40];
	// begin inline asm
	dp4a.s32.s32 %r2171, %r2172, %r2173, %r2043;
	// end inline asm
	ld.shared.u32 	%r2176, [%r2516+488];
	ld.shared.u32 	%r2177, [%r23+44];
	// begin inline asm
	dp4a.s32.s32 %r2175, %r2176, %r2177, %r2047;
	// end inline asm
	ld.shared.u32 	%r2180, [%r2516+528];
	ld.shared.u32 	%r2181, [%r23+32];
	// begin inline asm
	dp4a.s32.s32 %r2179, %r2180, %r2181, %r2051;
	// end inline asm
	ld.shared.u32 	%r2184, [%r2516+528];
	ld.shared.u32 	%r2185, [%r23+36];
	// begin inline asm
	dp4a.s32.s32 %r2183, %r2184, %r2185, %r2055;
	// end inline asm
	ld.shared.u32 	%r2188, [%r2516+528];
	ld.shared.u32 	%r2189, [%r23+40];
	// begin inline asm
	dp4a.s32.s32 %r2187, %r2188, %r2189, %r2059;
	// end inline asm
	ld.shared.u32 	%r2192, [%r2516+528];
	ld.shared.u32 	%r2193, [%r23+44];
	// begin inline asm
	dp4a.s32.s32 %r2191, %r2192, %r2193, %r2063;
	// end inline asm
	ld.shared.u32 	%r2196, [%r2516+568];
	ld.shared.u32 	%r2197, [%r23+32];
	// begin inline asm
	dp4a.s32.s32 %r2195, %r2196, %r2197, %r2067;
	// end inline asm
	ld.shared.u32 	%r2200, [%r2516+568];
	ld.shared.u32 	%r2201, [%r23+36];
	// begin inline asm
	dp4a.s32.s32 %r2199, %r2200, %r2201, %r2071;
	// end inline asm
	ld.shared.u32 	%r2204, [%r2516+568];
	ld.shared.u32 	%r2205, [%r23+40];
	// begin inline asm
	dp4a.s32.s32 %r2203, %r2204, %r2205, %r2075;
	// end inline asm
	ld.shared.u32 	%r2208, [%r2516+568];
	ld.shared.u32 	%r2209, [%r23+44];
	// begin inline asm
	dp4a.s32.s32 %r2207, %r2208, %r2209, %r2079;
	// end inline asm
	ld.shared.u32 	%r2212, [%r2516+608];
	ld.shared.u32 	%r2213, [%r23+32];
	// begin inline asm
	dp4a.s32.s32 %r2211, %r2212, %r2213, %r2083;
	// end inline asm
	ld.shared.u32 	%r2216, [%r2516+608];
	ld.shared.u32 	%r2217, [%r23+36];
	// begin inline asm
	dp4a.s32.s32 %r2215, %r2216, %r2217, %r2087;
	// end inline asm
	ld.shared.u32 	%r2220, [%r2516+608];
	ld.shared.u32 	%r2221, [%r23+40];
	// begin inline asm
	dp4a.s32.s32 %r2219, %r2220, %r2221, %r2091;
	// end inline asm
	ld.shared.u32 	%r2224, [%r2516+608];
	ld.shared.u32 	%r2225, [%r23+44];
	// begin inline asm
	dp4a.s32.s32 %r2223, %r2224, %r2225, %r2095;
	// end inline asm
	ld.shared.u32 	%r2228, [%r2516+648];
	ld.shared.u32 	%r2229, [%r23+32];
	// begin inline asm
	dp4a.s32.s32 %r2227, %r2228, %r2229, %r2099;
	// end inline asm
	ld.shared.u32 	%r2232, [%r2516+648];
	ld.shared.u32 	%r2233, [%r23+36];
	// begin inline asm
	dp4a.s32.s32 %r2231, %r2232, %r2233, %r2103;
	// end inline asm
	ld.shared.u32 	%r2236, [%r2516+648];
	ld.shared.u32 	%r2237, [%r23+40];
	// begin inline asm
	dp4a.s32.s32 %r2235, %r2236, %r2237, %r2107;
	// end inline asm
	ld.shared.u32 	%r2240, [%r2516+648];
	ld.shared.u32 	%r2241, [%r23+44];
	// begin inline asm
	dp4a.s32.s32 %r2239, %r2240, %r2241, %r2111;
	// end inline asm
	ld.shared.u32 	%r2244, [%r2516+688];
	ld.shared.u32 	%r2245, [%r23+32];
	// begin inline asm
	dp4a.s32.s32 %r2243, %r2244, %r2245, %r2115;
	// end inline asm
	ld.shared.u32 	%r2248, [%r2516+688];
	ld.shared.u32 	%r2249, [%r23+36];
	// begin inline asm
	dp4a.s32.s32 %r2247, %r2248, %r2249, %r2119;
	// end inline asm
	ld.shared.u32 	%r2252, [%r2516+688];
	ld.shared.u32 	%r2253, [%r23+40];
	// begin inline asm
	dp4a.s32.s32 %r2251, %r2252, %r2253, %r2123;
	// end inline asm
	ld.shared.u32 	%r2256, [%r2516+688];
	ld.shared.u32 	%r2257, [%r23+44];
	// begin inline asm
	dp4a.s32.s32 %r2255, %r2256, %r2257, %r2127;
	// end inline asm
	ld.shared.u32 	%r2260, [%r2516+448];
	ld.shared.u32 	%r2261, [%r23+80];
	// begin inline asm
	dp4a.s32.s32 %r2259, %r2260, %r2261, %r2131;
	// end inline asm
	ld.shared.u32 	%r2264, [%r2516+448];
	ld.shared.u32 	%r2265, [%r23+84];
	// begin inline asm
	dp4a.s32.s32 %r2263, %r2264, %r2265, %r2135;
	// end inline asm
	ld.shared.u32 	%r2268, [%r2516+448];
	ld.shared.u32 	%r2269, [%r23+88];
	// begin inline asm
	dp4a.s32.s32 %r2267, %r2268, %r2269, %r2139;
	// end inline asm
	ld.shared.u32 	%r2272, [%r2516+448];
	ld.shared.u32 	%r2273, [%r23+92];
	// begin inline asm
	dp4a.s32.s32 %r2271, %r2272, %r2273, %r2143;
	// end inline asm
	ld.shared.u32 	%r2276, [%r2516+488];
	ld.shared.u32 	%r2277, [%r23+80];
	// begin inline asm
	dp4a.s32.s32 %r2275, %r2276, %r2277, %r2147;
	// end inline asm
	ld.shared.u32 	%r2280, [%r2516+488];
	ld.shared.u32 	%r2281, [%r23+84];
	// begin inline asm
	dp4a.s32.s32 %r2279, %r2280, %r2281, %r2151;
	// end inline asm
	ld.shared.u32 	%r2284, [%r2516+488];
	ld.shared.u32 	%r2285, [%r23+88];
	// begin inline asm
	dp4a.s32.s32 %r2283, %r2284, %r2285, %r2155;
	// end inline asm
	ld.shared.u32 	%r2288, [%r2516+488];
	ld.shared.u32 	%r2289, [%r23+92];
	// begin inline asm
	dp4a.s32.s32 %r2287, %r2288, %r2289, %r2159;
	// end inline asm
	ld.shared.u32 	%r2292, [%r2516+528];
	ld.shared.u32 	%r2293, [%r23+80];
	// begin inline asm
	dp4a.s32.s32 %r2291, %r2292, %r2293, %r2163;
	// end inline asm
	ld.shared.u32 	%r2296, [%r2516+528];
	ld.shared.u32 	%r2297, [%r23+84];
	// begin inline asm
	dp4a.s32.s32 %r2295, %r2296, %r2297, %r2167;
	// end inline asm
	ld.shared.u32 	%r2300, [%r2516+528];
	ld.shared.u32 	%r2301, [%r23+88];
	// begin inline asm
	dp4a.s32.s32 %r2299, %r2300, %r2301, %r2171;
	// end inline asm
	ld.shared.u32 	%r2304, [%r2516+528];
	ld.shared.u32 	%r2305, [%r23+92];
	// begin inline asm
	dp4a.s32.s32 %r2303, %r2304, %r2305, %r2175;
	// end inline asm
	ld.shared.u32 	%r2308, [%r2516+568];
	ld.shared.u32 	%r2309, [%r23+80];
	// begin inline asm
	dp4a.s32.s32 %r2307, %r2308, %r2309, %r2179;
	// end inline asm
	ld.shared.u32 	%r2312, [%r2516+568];
	ld.shared.u32 	%r2313, [%r23+84];
	// begin inline asm
	dp4a.s32.s32 %r2311, %r2312, %r2313, %r2183;
	// end inline asm
	ld.shared.u32 	%r2316, [%r2516+568];
	ld.shared.u32 	%r2317, [%r23+88];
	// begin inline asm
	dp4a.s32.s32 %r2315, %r2316, %r2317, %r2187;
	// end inline asm
	ld.shared.u32 	%r2320, [%r2516+568];
	ld.shared.u32 	%r2321, [%r23+92];
	// begin inline asm
	dp4a.s32.s32 %r2319, %r2320, %r2321, %r2191;
	// end inline asm
	ld.shared.u32 	%r2324, [%r2516+608];
	ld.shared.u32 	%r2325, [%r23+80];
	// begin inline asm
	dp4a.s32.s32 %r2323, %r2324, %r2325, %r2195;
	// end inline asm
	ld.shared.u32 	%r2328, [%r2516+608];
	ld.shared.u32 	%r2329, [%r23+84];
	// begin inline asm
	dp4a.s32.s32 %r2327, %r2328, %r2329, %r2199;
	// end inline asm
	ld.shared.u32 	%r2332, [%r2516+608];
	ld.shared.u32 	%r2333, [%r23+88];
	// begin inline asm
	dp4a.s32.s32 %r2331, %r2332, %r2333, %r2203;
	// end inline asm
	ld.shared.u32 	%r2336, [%r2516+608];
	ld.shared.u32 	%r2337, [%r23+92];
	// begin inline asm
	dp4a.s32.s32 %r2335, %r2336, %r2337, %r2207;
	// end inline asm
	ld.shared.u32 	%r2340, [%r2516+648];
	ld.shared.u32 	%r2341, [%r23+80];
	// begin inline asm
	dp4a.s32.s32 %r2339, %r2340, %r2341, %r2211;
	// end inline asm
	ld.shared.u32 	%r2344, [%r2516+648];
	ld.shared.u32 	%r2345, [%r23+84];
	// begin inline asm
	dp4a.s32.s32 %r2343, %r2344, %r2345, %r2215;
	// end inline asm
	ld.shared.u32 	%r2348, [%r2516+648];
	ld.shared.u32 	%r2349, [%r23+88];
	// begin inline asm
	dp4a.s32.s32 %r2347, %r2348, %r2349, %r2219;
	// end inline asm
	ld.shared.u32 	%r2352, [%r2516+648];
	ld.shared.u32 	%r2353, [%r23+92];
	// begin inline asm
	dp4a.s32.s32 %r2351, %r2352, %r2353, %r2223;
	// end inline asm
	ld.shared.u32 	%r2356, [%r2516+688];
	ld.shared.u32 	%r2357, [%r23+80];
	// begin inline asm
	dp4a.s32.s32 %r2355, %r2356, %r2357, %r2227;
	// end inline asm
	ld.shared.u32 	%r2360, [%r2516+688];
	ld.shared.u32 	%r2361, [%r23+84];
	// begin inline asm
	dp4a.s32.s32 %r2359, %r2360, %r2361, %r2231;
	// end inline asm
	ld.shared.u32 	%r2364, [%r2516+688];
	ld.shared.u32 	%r2365, [%r23+88];
	// begin inline asm
	dp4a.s32.s32 %r2363, %r2364, %r2365, %r2235;
	// end inline asm
	ld.shared.u32 	%r2368, [%r2516+688];
	ld.shared.u32 	%r2369, [%r23+92];
	// begin inline asm
	dp4a.s32.s32 %r2367, %r2368, %r2369, %r2239;
	// end inline asm
	ld.shared.u32 	%r2372, [%r2516+728];
	ld.shared.u32 	%r2373, [%r23+80];
	// begin inline asm
	dp4a.s32.s32 %r2371, %r2372, %r2373, %r2243;
	// end inline asm
	ld.shared.u32 	%r2376, [%r2516+728];
	ld.shared.u32 	%r2377, [%r23+84];
	// begin inline asm
	dp4a.s32.s32 %r2375, %r2376, %r2377, %r2247;
	// end inline asm
	ld.shared.u32 	%r2380, [%r2516+728];
	ld.shared.u32 	%r2381, [%r23+88];
	// begin inline asm
	dp4a.s32.s32 %r2379, %r2380, %r2381, %r2251;
	// end inline asm
	ld.shared.u32 	%r2384, [%r2516+728];
	ld.shared.u32 	%r2385, [%r23+92];
	// begin inline asm
	dp4a.s32.s32 %r2383, %r2384, %r2385, %r2255;
	// end inline asm
	ld.shared.u32 	%r2388, [%r2516+488];
	ld.shared.u32 	%r2389, [%r23+128];
	// begin inline asm
	dp4a.s32.s32 %r2387, %r2388, %r2389, %r2259;
	// end inline asm
	ld.shared.u32 	%r2392, [%r2516+488];
	ld.shared.u32 	%r2393, [%r23+132];
	// begin inline asm
	dp4a.s32.s32 %r2391, %r2392, %r2393, %r2263;
	// end inline asm
	ld.shared.u32 	%r2396, [%r2516+488];
	ld.shared.u32 	%r2397, [%r23+136];
	// begin inline asm
	dp4a.s32.s32 %r2395, %r2396, %r2397, %r2267;
	// end inline asm
	ld.shared.u32 	%r2400, [%r2516+488];
	ld.shared.u32 	%r2401, [%r23+140];
	// begin inline asm
	dp4a.s32.s32 %r2399, %r2400, %r2401, %r2271;
	// end inline asm
	ld.shared.u32 	%r2404, [%r2516+528];
	ld.shared.u32 	%r2405, [%r23+128];
	// begin inline asm
	dp4a.s32.s32 %r2403, %r2404, %r2405, %r2275;
	// end inline asm
	ld.shared.u32 	%r2408, [%r2516+528];
	ld.shared.u32 	%r2409, [%r23+132];
	// begin inline asm
	dp4a.s32.s32 %r2407, %r2408, %r2409, %r2279;
	// end inline asm
	ld.shared.u32 	%r2412, [%r2516+528];
	ld.shared.u32 	%r2413, [%r23+136];
	// begin inline asm
	dp4a.s32.s32 %r2411, %r2412, %r2413, %r2283;
	// end inline asm
	ld.shared.u32 	%r2416, [%r2516+528];
	ld.shared.u32 	%r2417, [%r23+140];
	// begin inline asm
	dp4a.s32.s32 %r2415, %r2416, %r2417, %r2287;
	// end inline asm
	ld.shared.u32 	%r2420, [%r2516+568];
	ld.shared.u32 	%r2421, [%r23+128];
	// begin inline asm
	dp4a.s32.s32 %r2419, %r2420, %r2421, %r2291;
	// end inline asm
	ld.shared.u32 	%r2424, [%r2516+568];
	ld.shared.u32 	%r2425, [%r23+132];
	// begin inline asm
	dp4a.s32.s32 %r2423, %r2424, %r2425, %r2295;
	// end inline asm
	ld.shared.u32 	%r2428, [%r2516+568];
	ld.shared.u32 	%r2429, [%r23+136];
	// begin inline asm
	dp4a.s32.s32 %r2427, %r2428, %r2429, %r2299;
	// end inline asm
	ld.shared.u32 	%r2432, [%r2516+568];
	ld.shared.u32 	%r2433, [%r23+140];
	// begin inline asm
	dp4a.s32.s32 %r2431, %r2432, %r2433, %r2303;
	// end inline asm
	ld.shared.u32 	%r2436, [%r2516+608];
	ld.shared.u32 	%r2437, [%r23+128];
	// begin inline asm
	dp4a.s32.s32 %r2435, %r2436, %r2437, %r2307;
	// end inline asm
	ld.shared.u32 	%r2440, [%r2516+608];
	ld.shared.u32 	%r2441, [%r23+132];
	// begin inline asm
	dp4a.s32.s32 %r2439, %r2440, %r2441, %r2311;
	// end inline asm
	ld.shared.u32 	%r2444, [%r2516+608];
	ld.shared.u32 	%r2445, [%r23+136];
	// begin inline asm
	dp4a.s32.s32 %r2443, %r2444, %r2445, %r2315;
	// end inline asm
	ld.shared.u32 	%r2448, [%r2516+608];
	ld.shared.u32 	%r2449, [%r23+140];
	// begin inline asm
	dp4a.s32.s32 %r2447, %r2448, %r2449, %r2319;
	// end inline asm
	ld.shared.u32 	%r2452, [%r2516+648];
	ld.shared.u32 	%r2453, [%r23+128];
	// begin inline asm
	dp4a.s32.s32 %r2451, %r2452, %r2453, %r2323;
	// end inline asm
	ld.shared.u32 	%r2456, [%r2516+648];
	ld.shared.u32 	%r2457, [%r23+132];
	// begin inline asm
	dp4a.s32.s32 %r2455, %r2456, %r2457, %r2327;
	// end inline asm
	ld.shared.u32 	%r2460, [%r2516+648];
	ld.shared.u32 	%r2461, [%r23+136];
	// begin inline asm
	dp4a.s32.s32 %r2459, %r2460, %r2461, %r2331;
	// end inline asm
	ld.shared.u32 	%r2464, [%r2516+648];
	ld.shared.u32 	%r2465, [%r23+140];
	// begin inline asm
	dp4a.s32.s32 %r2463, %r2464, %r2465, %r2335;
	// end inline asm
	ld.shared.u32 	%r2468, [%r2516+688];
	ld.shared.u32 	%r2469, [%r23+128];
	// begin inline asm
	dp4a.s32.s32 %r2467, %r2468, %r2469, %r2339;
	// end inline asm
	ld.shared.u32 	%r2472, [%r2516+688];
	ld.shared.u32 	%r2473, [%r23+132];
	// begin inline asm
	dp4a.s32.s32 %r2471, %r2472, %r2473, %r2343;
	// end inline asm
	ld.shared.u32 	%r2476, [%r2516+688];
	ld.shared.u32 	%r2477, [%r23+136];
	// begin inline asm
	dp4a.s32.s32 %r2475, %r2476, %r2477, %r2347;
	// end inline asm
	ld.shared.u32 	%r2480, [%r2516+688];
	ld.shared.u32 	%r2481, [%r23+140];
	// begin inline asm
	dp4a.s32.s32 %r2479, %r2480, %r2481, %r2351;
	// end inline asm
	ld.shared.u32 	%r2484, [%r2516+728];
	ld.shared.u32 	%r2485, [%r23+128];
	// begin inline asm
	dp4a.s32.s32 %r2483, %r2484, %r2485, %r2355;
	// end inline asm
	ld.shared.u32 	%r2488, [%r2516+728];
	ld.shared.u32 	%r2489, [%r23+132];
	// begin inline asm
	dp4a.s32.s32 %r2487, %r2488, %r2489, %r2359;
	// end inline asm
	ld.shared.u32 	%r2492, [%r2516+728];
	ld.shared.u32 	%r2493, [%r23+136];
	// begin inline asm
	dp4a.s32.s32 %r2491, %r2492, %r2493, %r2363;
	// end inline asm
	ld.shared.u32 	%r2496, [%r2516+728];
	ld.shared.u32 	%r2497, [%r23+140];
	// begin inline asm
	dp4a.s32.s32 %r2495, %r2496, %r2497, %r2367;
	// end inline asm
	ld.shared.u32 	%r2500, [%r2516+768];
	ld.shared.u32 	%r2501, [%r23+128];
	// begin inline asm
	dp4a.s32.s32 %r2499, %r2500, %r2501, %r2371;
	// end inline asm
	ld.shared.u32 	%r2504, [%r2516+768];
	ld.shared.u32 	%r2505, [%r23+132];
	// begin inline asm
	dp4a.s32.s32 %r2503, %r2504, %r2505, %r2375;
	// end inline asm
	ld.shared.u32 	%r2508, [%r2516+768];
	ld.shared.u32 	%r2509, [%r23+136];
	// begin inline asm
	dp4a.s32.s32 %r2507, %r2508, %r2509, %r2379;
	// end inline asm
	ld.shared.u32 	%r2512, [%r2516+768];
	ld.shared.u32 	%r2513, [%r23+140];
	// begin inline asm
	dp4a.s32.s32 %r2511, %r2512, %r2513, %r2383;
	// end inline asm
	mad.lo.s32 	%r2517, %r1, 12544, %r13;
	add.s32 	%r2518, %r2517, %r14;
	mad.lo.s32 	%r2519, %r125, 1792, %r2518;
	shl.b32 	%r2520, %r12, 5;
	add.s32 	%r2521, %r2519, %r2520;
	shl.b32 	%r2522, %r1, 2;
	mul.wide.u32 	%rd77, %r2521, 4;
	add.s64 	%rd78, %rd74, %rd77;
	ld.global.nc.u32 	%r2523, [%rd78];
	mul.wide.s32 	%rd79, %r2523, 1807194190;
	add.s64 	%rd80, %rd79, 2147483648;
	{ .reg .b32 tmp; mov.b64 {tmp, %r2524}, %rd80; }
	cvt.s64.s32 	%rd81, %r2387;
	mad.lo.s64 	%rd82, %rd81, 103201290780672, 1073741824;
	shr.u64 	%rd83, %rd82, 31;
	cvt.u32.u64 	%r2525, %rd83;
	mul.wide.u32 	%rd84, %r2522, 4;
	add.s64 	%rd85, %rd75, %rd84;
	ld.global.nc.u32 	%r2526, [%rd85];
	add.s32 	%r2527, %r2526, %r2525;
	cvt.s64.s32 	%rd86, %r2527;
	mad.lo.s64 	%rd87, %rd86, 2275249972, 1073741824;
	shr.u64 	%rd88, %rd87, 31;
	cvt.u32.u64 	%r2528, %rd88;
	add.s32 	%r2529, %r2528, %r2524;
	max.s32 	%r2530, %r2529, 0;
	add.s64 	%rd89, %rd76, %rd77;
	st.global.u32 	[%rd89], %r2530;
	ld.global.nc.u32 	%r2531, [%rd78+4];
	mul.wide.s32 	%rd90, %r2531, 1807194190;
	add.s64 	%rd91, %rd90, 2147483648;
	{ .reg .b32 tmp; mov.b64 {tmp, %r2532}, %rd91; }
	cvt.s64.s32 	%rd92, %r2391;
	mad.lo.s64 	%rd93, %rd92, 103201290780672, 1073741824;
	shr.u64 	%rd94, %rd93, 31;
	cvt.u32.u64 	%r2533, %rd94;
	ld.global.nc.u32 	%r2534, [%rd85+4];
	add.s32 	%r2535, %r2534, %r2533;
	cvt.s64.s32 	%rd95, %r2535;
	mad.lo.s64 	%rd96, %rd95, 2275249972, 1073741824;
	shr.u64 	%rd97, %rd96, 31;
	cvt.u32.u64 	%r2536, %rd97;
	add.s32 	%r2537, %r2536, %r2532;
	max.s32 	%r2538, %r2537, 0;
	st.global.u32 	[%rd89+4], %r2538;
	ld.global.nc.u32 	%r2539, [%rd78+8];
	mul.wide.s32 	%rd98, %r2539, 1807194190;
	add.s64 	%rd99, %rd98, 2147483648;
	{ .reg .b32 tmp; mov.b64 {tmp, %r2540}, %rd99; }
	cvt.s64.s32 	%rd100, %r2395;
	mad.lo.s64 	%rd101, %rd100, 103201290780672, 1073741824;
	shr.u64 	%rd102, %rd101, 31;
	cvt.u32.u64 	%r2541, %rd102;
	ld.global.nc.u32 	%r2542, [%rd85+8];
	add.s32 	%r2543, %r2542, %r2541;
	cvt.s64.s32 	%rd103, %r2543;
	mad.lo.s64 	%rd104, %rd103, 2275249972, 1073741824;
	shr.u64 	%rd105, %rd104, 31;
	cvt.u32.u64 	%r2544, %rd105;
	add.s32 	%r2545, %r2544, %r2540;
	max.s32 	%r2546, %r2545, 0;
	st.global.u32 	[%rd89+8], %r2546;
	ld.global.nc.u32 	%r2547, [%rd78+12];
	mul.wide.s32 	%rd106, %r2547, 1807194190;
	add.s64 	%rd107, %rd106, 2147483648;
	{ .reg .b32 tmp; mov.b64 {tmp, %r2548}, %rd107; }
	cvt.s64.s32 	%rd108, %r2399;
	mad.lo.s64 	%rd109, %rd108, 103201290780672, 1073741824;
	shr.u64 	%rd110, %rd109, 31;
	cvt.u32.u64 	%r2549, %rd110;
	ld.global.nc.u32 	%r2550, [%rd85+12];
	add.s32 	%r2551, %r2550, %r2549;
	cvt.s64.s32 	%rd111, %r2551;
	mad.lo.s64 	%rd112, %rd111, 2275249972, 1073741824;
	shr.u64 	%rd113, %rd112, 31;
	cvt.u32.u64 	%r2552, %rd113;
	add.s32 	%r2553, %r2552, %r2548;
	max.s32 	%r2554, %r2553, 0;
	st.global.u32 	[%rd89+12], %r2554;
	ld.global.nc.u32 	%r2555, [%rd78+896];
	mul.wide.s32 	%rd114, %r2555, 1807194190;
	add.s64 	%rd115, %rd114, 2147483648;
	{ .reg .b32 tmp; mov.b64 {tmp, %r2556}, %rd115; }
	cvt.s64.s32 	%rd116, %r2403;
	mad.lo.s64 	%rd117, %rd116, 103201290780672, 1073741824;
	shr.u64 	%rd118, %rd117, 31;
	cvt.u32.u64 	%r2557, %rd118;
	add.s32 	%r2558, %r2526, %r2557;
	cvt.s64.s32 	%rd119, %r2558;
	mad.lo.s64 	%rd120, %rd119, 2275249972, 1073741824;
	shr.u64 	%rd121, %rd120, 31;
	cvt.u32.u64 	%r2559, %rd121;
	add.s32 	%r2560, %r2559, %r2556;
	max.s32 	%r2561, %r2560, 0;
	st.global.u32 	[%rd89+896], %r2561;
	ld.global.nc.u32 	%r2562, [%rd78+900];
	mul.wide.s32 	%rd122, %r2562, 1807194190;
	add.s64 	%rd123, %rd122, 2147483648;
	{ .reg .b32 tmp; mov.b64 {tmp, %r2563}, %rd123; }
	cvt.s64.s32 	%rd124, %r2407;
	mad.lo.s64 	%rd125, %rd124, 103201290780672, 1073741824;
	shr.u64 	%rd126, %rd125, 31;
	cvt.u32.u64 	%r2564, %rd126;
	add.s32 	%r2565, %r2534, %r2564;
	cvt.s64.s32 	%rd127, %r2565;
	mad.lo.s64 	%rd128, %rd127, 2275249972, 1073741824;
	shr.u64 	%rd129, %rd128, 31;
	cvt.u32.u64 	%r2566, %rd129;
	add.s32 	%r2567, %r2566, %r2563;
	max.s32 	%r2568, %r2567, 0;
	st.global.u32 	[%rd89+900], %r2568;
	ld.global.nc.u32 	%r2569, [%rd78+904];
	mul.wide.s32 	%rd130, %r2569, 1807194190;
	add.s64 	%rd131, %rd130, 2147483648;
	{ .reg .b32 tmp; mov.b64 {tmp, %r2570}, %rd131; }
	cvt.s64.s32 	%rd132, %r2411;
	mad.lo.s64 	%rd133, %rd132, 103201290780672, 1073741824;
	shr.u64 	%rd134, %rd133, 31;
	cvt.u32.u64 	%r2571, %rd134;
	add.s32 	%r2572, %r2542, %r2571;
	cvt.s64.s32 	%rd135, %r2572;
	mad.lo.s64 	%rd136, %rd135, 2275249972, 1073741824;
	shr.u64 	%rd137, %rd136, 31;
	cvt.u32.u64 	%r2573, %rd137;
	add.s32 	%r2574, %r2573, %r2570;
	max.s32 	%r2575, %r2574, 0;
	st.global.u32 	[%rd89+904], %r2575;
	ld.global.nc.u32 	%r2576, [%rd78+908];
	mul.wide.s32 	%rd138, %r2576, 1807194190;
	add.s64 	%rd139, %rd138, 2147483648;
	{ .reg .b32 tmp; mov.b64 {tmp, %r2577}, %rd139; }
	cvt.s64.s32 	%rd140, %r2415;
	mad.lo.s64 	%rd141, %rd140, 103201290780672, 1073741824;
	shr.u64 	%rd142, %rd141, 31;
	cvt.u32.u64 	%r2578, %rd142;
	add.s32 	%r2579, %r2550, %r2578;
	cvt.s64.s32 	%rd143, %r2579;
	mad.lo.s64 	%rd144, %rd143, 2275249972, 1073741824;
	shr.u64 	%rd145, %rd144, 31;
	cvt.u32.u64 	%r2580, %rd145;
	add.s32 	%r2581, %r2580, %r2577;
	max.s32 	%r2582, %r2581, 0;
	st.global.u32 	[%rd89+908], %r2582;
	ld.global.nc.u32 	%r2583, [%rd78+1792];
	mul.wide.s32 	%rd146, %r2583, 1807194190;
	add.s64 	%rd147, %rd146, 2147483648;
	{ .reg .b32 tmp; mov.b64 {tmp, %r2584}, %rd147; }
	cvt.s64.s32 	%rd148, %r2419;
	mad.lo.s64 	%rd149, %rd148, 103201290780672, 1073741824;
	shr.u64 	%rd150, %rd149, 31;
	cvt.u32.u64 	%r2585, %rd150;
	add.s32 	%r2586, %r2526, %r2585;
	cvt.s64.s32 	%rd151, %r2586;
	mad.lo.s64 	%rd152, %rd151, 2275249972, 1073741824;
	shr.u64 	%rd153, %rd152, 31;
	cvt.u32.u64 	%r2587, %rd153;
	add.s32 	%r2588, %r2587, %r2584;
	max.s32 	%r2589, %r2588, 0;
	st.global.u32 	[%rd89+1792], %r2589;
	ld.global.nc.u32 	%r2590, [%rd78+1796];
	mul.wide.s32 	%rd154, %r2590, 1807194190;
	add.s64 	%rd155, %rd154, 2147483648;
	{ .reg .b32 tmp; mov.b64 {tmp, %r2591}, %rd155; }
	cvt.s64.s32 	%rd156, %r2423;
	mad.lo.s64 	%rd157, %rd156, 103201290780672, 1073741824;
	shr.u64 	%rd158, %rd157, 31;
	cvt.u32.u64 	%r2592, %rd158;
	add.s32 	%r2593, %r2534, %r2592;
	cvt.s64.s32 	%rd159, %r2593;
	mad.lo.s64 	%rd160, %rd159, 2275249972, 1073741824;
	shr.u64 	%rd161, %rd160, 31;
	cvt.u32.u64 	%r2594, %rd161;
	add.s32 	%r2595, %r2594, %r2591;
	max.s32 	%r2596, %r2595, 0;
	st.global.u32 	[%rd89+1796], %r2596;
	ld.global.nc.u32 	%r2597, [%rd78+1800];
	mul.wide.s32 	%rd162, %r2597, 1807194190;
	add.s64 	%rd163, %rd162, 2147483648;
	{ .reg .b32 tmp; mov.b64 {tmp, %r2598}, %rd163; }
	cvt.s64.s32 	%rd164, %r2427;
	mad.lo.s64 	%rd165, %rd164, 103201290780672, 1073741824;
	shr.u64 	%rd166, %rd165, 31;
	cvt.u32.u64 	%r2599, %rd166;
	add.s32 	%r2600, %r2542, %r2599;
	cvt.s64.s32 	%rd167, %r2600;
	mad.lo.s64 	%rd168, %rd167, 2275249972, 1073741824;
	shr.u64 	%rd169, %rd168, 31;
	cvt.u32.u64 	%r2601, %rd169;
	add.s32 	%r2602, %r2601, %r2598;
	max.s32 	%r2603, %r2602, 0;
	st.global.u32 	[%rd89+1800], %r2603;
	ld.global.nc.u32 	%r2604, [%rd78+1804];
	mul.wide.s32 	%rd170, %r2604, 1807194190;
	add.s64 	%rd171, %rd170, 2147483648;
	{ .reg .b32 tmp; mov.b64 {tmp, %r2605}, %rd171; }
	cvt.s64.s32 	%rd172, %r2431;
	mad.lo.s64 	%rd173, %rd172, 103201290780672, 1073741824;
	shr.u64 	%rd174, %rd173, 31;
	cvt.u32.u64 	%r2606, %rd174;
	add.s32 	%r2607, %r2550, %r2606;
	cvt.s64.s32 	%rd175, %r2607;
	mad.lo.s64 	%rd176, %rd175, 2275249972, 1073741824;
	shr.u64 	%rd177, %rd176, 31;
	cvt.u32.u64 	%r2608, %rd177;
	add.s32 	%r2609, %r2608, %r2605;
	max.s32 	%r2610, %r2609, 0;
	st.global.u32 	[%rd89+1804], %r2610;
	ld.global.nc.u32 	%r2611, [%rd78+2688];
	mul.wide.s32 	%rd178, %r2611, 1807194190;
	add.s64 	%rd179, %rd178, 2147483648;
	{ .reg .b32 tmp; mov.b64 {tmp, %r2612}, %rd179; }
	cvt.s64.s32 	%rd180, %r2435;
	mad.lo.s64 	%rd181, %rd180, 103201290780672, 1073741824;
	shr.u64 	%rd182, %rd181, 31;
	cvt.u32.u64 	%r2613, %rd182;
	add.s32 	%r2614, %r2526, %r2613;
	cvt.s64.s32 	%rd183, %r2614;
	mad.lo.s64 	%rd184, %rd183, 2275249972, 1073741824;
	shr.u64 	%rd185, %rd184, 31;
	cvt.u32.u64 	%r2615, %rd185;
	add.s32 	%r2616, %r2615, %r2612;
	max.s32 	%r2617, %r2616, 0;
	st.global.u32 	[%rd89+2688], %r2617;
	ld.global.nc.u32 	%r2618, [%rd78+2692];
	mul.wide.s32 	%rd186, %r2618, 1807194190;
	add.s64 	%rd187, %rd186, 2147483648;
	{ .reg .b32 tmp; mov.b64 {tmp, %r2619}, %rd187; }
	cvt.s64.s32 	%rd188, %r2439;
	mad.lo.s64 	%rd189, %rd188, 103201290780672, 1073741824;
	shr.u64 	%rd190, %rd189, 31;
	cvt.u32.u64 	%r2620, %rd190;
	add.s32 	%r2621, %r2534, %r2620;
	cvt.s64.s32 	%rd191, %r2621;
	mad.lo.s64 	%rd192, %rd191, 2275249972, 1073741824;
	shr.u64 	%rd193, %rd192, 31;
	cvt.u32.u64 	%r2622, %rd193;
	add.s32 	%r2623, %r2622, %r2619;
	max.s32 	%r2624, %r2623, 0;
	st.global.u32 	[%rd89+2692], %r2624;
	ld.global.nc.u32 	%r2625, [%rd78+2696];
	mul.wide.s32 	%rd194, %r2625, 1807194190;
	add.s64 	%rd195, %rd194, 2147483648;
	{ .reg .b32 tmp; mov.b64 {tmp, %r2626}, %rd195; }
	cvt.s64.s32 	%rd196, %r2443;
	mad.lo.s64 	%rd197, %rd196, 103201290780672, 1073741824;
	shr.u64 	%rd198, %rd197, 31;
	cvt.u32.u64 	%r2627, %rd198;
	add.s32 	%r2628, %r2542, %r2627;
	cvt.s64.s32 	%rd199, %r2628;
	mad.lo.s64 	%rd200, %rd199, 2275249972, 1073741824;
	shr.u64 	%rd201, %rd200, 31;
	cvt.u32.u64 	%r2629, %rd201;
	add.s32 	%r2630, %r2629, %r2626;
	max.s32 	%r2631, %r2630, 0;
	st.global.u32 	[%rd89+2696], %r2631;
	ld.global.nc.u32 	%r2632, [%rd78+2700];
	mul.wide.s32 	%rd202, %r2632, 1807194190;
	add.s64 	%rd203, %rd202, 2147483648;
	{ .reg .b32 tmp; mov.b64 {tmp, %r2633}, %rd203; }
	cvt.s64.s32 	%rd204, %r2447;
	mad.lo.s64 	%rd205, %rd204, 103201290780672, 1073741824;
	shr.u64 	%rd206, %rd205, 31;
	cvt.u32.u64 	%r2634, %rd206;
	add.s32 	%r2635, %r2550, %r2634;
	cvt.s64.s32 	%rd207, %r2635;
	mad.lo.s64 	%rd208, %rd207, 2275249972, 1073741824;
	shr.u64 	%rd209, %rd208, 31;
	cvt.u32.u64 	%r2636, %rd209;
	add.s32 	%r2637, %r2636, %r2633;
	max.s32 	%r2638, %r2637, 0;
	st.global.u32 	[%rd89+2700], %r2638;
	ld.global.nc.u32 	%r2639, [%rd78+3584];
	mul.wide.s32 	%rd210, %r2639, 1807194190;
	add.s64 	%rd211, %rd210, 2147483648;
	{ .reg .b32 tmp; mov.b64 {tmp, %r2640}, %rd211; }
	cvt.s64.s32 	%rd212, %r2451;
	mad.lo.s64 	%rd213, %rd212, 103201290780672, 1073741824;
	shr.u64 	%rd214, %rd213, 31;
	cvt.u32.u64 	%r2641, %rd214;
	add.s32 	%r2642, %r2526, %r2641;
	cvt.s64.s32 	%rd215, %r2642;
	mad.lo.s64 	%rd216, %rd215, 2275249972, 1073741824;
	shr.u64 	%rd217, %rd216, 31;
	cvt.u32.u64 	%r2643, %rd217;
	add.s32 	%r2644, %r2643, %r2640;
	max.s32 	%r2645, %r2644, 0;
	st.global.u32 	[%rd89+3584], %r2645;
	ld.global.nc.u32 	%r2646, [%rd78+3588];
	mul.wide.s32 	%rd218, %r2646, 1807194190;
	add.s64 	%rd219, %rd218, 2147483648;
	{ .reg .b32 tmp; mov.b64 {tmp, %r2647}, %rd219; }
	cvt.s64.s32 	%rd220, %r2455;
	mad.lo.s64 	%rd221, %rd220, 103201290780672, 1073741824;
	shr.u64 	%rd222, %rd221, 31;
	cvt.u32.u64 	%r2648, %rd222;
	add.s32 	%r2649, %r2534, %r2648;
	cvt.s64.s32 	%rd223, %r2649;
	mad.lo.s64 	%rd224, %rd223, 2275249972, 1073741824;
	shr.u64 	%rd225, %rd224, 31;
	cvt.u32.u64 	%r2650, %rd225;
	add.s32 	%r2651, %r2650, %r2647;
	max.s32 	%r2652, %r2651, 0;
	st.global.u32 	[%rd89+3588], %r2652;
	ld.global.nc.u32 	%r2653, [%rd78+3592];
	mul.wide.s32 	%rd226, %r2653, 1807194190;
	add.s64 	%rd227, %rd226, 2147483648;
	{ .reg .b32 tmp; mov.b64 {tmp, %r2654}, %rd227; }
	cvt.s64.s32 	%rd228, %r2459;
	mad.lo.s64 	%rd229, %rd228, 103201290780672, 1073741824;
	shr.u64 	%rd230, %rd229, 31;
	cvt.u32.u64 	%r2655, %rd230;
	add.s32 	%r2656, %r2542, %r2655;
	cvt.s64.s32 	%rd231, %r2656;
	mad.lo.s64 	%rd232, %rd231, 2275249972, 1073741824;
	shr.u64 	%rd233, %rd232, 31;
	cvt.u32.u64 	%r2657, %rd233;
	add.s32 	%r2658, %r2657, %r2654;
	max.s32 	%r2659, %r2658, 0;
	st.global.u32 	[%rd89+3592], %r2659;
	ld.global.nc.u32 	%r2660, [%rd78+3596];
	mul.wide.s32 	%rd234, %r2660, 1807194190;
	add.s64 	%rd235, %rd234, 2147483648;
	{ .reg .b32 tmp; mov.b64 {tmp, %r2661}, %rd235; }
	cvt.s64.s32 	%rd236, %r2463;
	mad.lo.s64 	%rd237, %rd236, 103201290780672, 1073741824;
	shr.u64 	%rd238, %rd237, 31;
	cvt.u32.u64 	%r2662, %rd238;
	add.s32 	%r2663, %r2550, %r2662;
	cvt.s64.s32 	%rd239, %r2663;
	mad.lo.s64 	%rd240, %rd239, 2275249972, 1073741824;
	shr.u64 	%rd241, %rd240, 31;
	cvt.u32.u64 	%r2664, %rd241;
	add.s32 	%r2665, %r2664, %r2661;
	max.s32 	%r2666, %r2665, 0;
	st.global.u32 	[%rd89+3596], %r2666;
	ld.global.nc.u32 	%r2667, [%rd78+4480];
	mul.wide.s32 	%rd242, %r2667, 1807194190;
	add.s64 	%rd243, %rd242, 2147483648;
	{ .reg .b32 tmp; mov.b64 {tmp, %r2668}, %rd243; }
	cvt.s64.s32 	%rd244, %r2467;
	mad.lo.s64 	%rd245, %rd244, 103201290780672, 1073741824;
	shr.u64 	%rd246, %rd245, 31;
	cvt.u32.u64 	%r2669, %rd246;
	add.s32 	%r2670, %r2526, %r2669;
	cvt.s64.s32 	%rd247, %r2670;
	mad.lo.s64 	%rd248, %rd247, 2275249972, 1073741824;
	shr.u64 	%rd249, %rd248, 31;
	cvt.u32.u64 	%r2671, %rd249;
	add.s32 	%r2672, %r2671, %r2668;
	max.s32 	%r2673, %r2672, 0;
	st.global.u32 	[%rd89+4480], %r2673;
	ld.global.nc.u32 	%r2674, [%rd78+4484];
	mul.wide.s32 	%rd250, %r2674, 1807194190;
	add.s64 	%rd251, %rd250, 2147483648;
	{ .reg .b32 tmp; mov.b64 {tmp, %r2675}, %rd251; }
	cvt.s64.s32 	%rd252, %r2471;
	mad.lo.s64 	%rd253, %rd252, 103201290780672, 1073741824;
	shr.u64 	%rd254, %rd253, 31;
	cvt.u32.u64 	%r2676, %rd254;
	add.s32 	%r2677, %r2534, %r2676;
	cvt.s64.s32 	%rd255, %r2677;
	mad.lo.s64 	%rd256, %rd255, 2275249972, 1073741824;
	shr.u64 	%rd257, %rd256, 31;
	cvt.u32.u64 	%r2678, %rd257;
	add.s32 	%r2679, %r2678, %r2675;
	max.s32 	%r2680, %r2679, 0;
	st.global.u32 	[%rd89+4484], %r2680;
	ld.global.nc.u32 	%r2681, [%rd78+4488];
	mul.wide.s32 	%rd258, %r2681, 1807194190;
	add.s64 	%rd259, %rd258, 2147483648;
	{ .reg .b32 tmp; mov.b64 {tmp, %r2682}, %rd259; }
	cvt.s64.s32 	%rd260, %r2475;
	mad.lo.s64 	%rd261, %rd260, 103201290780672, 1073741824;
	shr.u64 	%rd262, %rd261, 31;
	cvt.u32.u64 	%r2683, %rd262;
	add.s32 	%r2684, %r2542, %r2683;
	cvt.s64.s32 	%rd263, %r2684;
	mad.lo.s64 	%rd264, %rd263, 2275249972, 1073741824;
	shr.u64 	%rd265, %rd264, 31;
	cvt.u32.u64 	%r2685, %rd265;
	add.s32 	%r2686, %r2685, %r2682;
	max.s32 	%r2687, %r2686, 0;
	st.global.u32 	[%rd89+4488], %r2687;
	ld.global.nc.u32 	%r2688, [%rd78+4492];
	mul.wide.s32 	%rd266, %r2688, 1807194190;
	add.s64 	%rd267, %rd266, 2147483648;
	{ .reg .b32 tmp; mov.b64 {tmp, %r2689}, %rd267; }
	cvt.s64.s32 	%rd268, %r2479;
	mad.lo.s64 	%rd269, %rd268, 103201290780672, 1073741824;
	shr.u64 	%rd270, %rd269, 31;
	cvt.u32.u64 	%r2690, %rd270;
	add.s32 	%r2691, %r2550, %r2690;
	cvt.s64.s32 	%rd271, %r2691;
	mad.lo.s64 	%rd272, %rd271, 2275249972, 1073741824;
	shr.u64 	%rd273, %rd272, 31;
	cvt.u32.u64 	%r2692, %rd273;
	add.s32 	%r2693, %r2692, %r2689;
	max.s32 	%r2694, %r2693, 0;
	st.global.u32 	[%rd89+4492], %r2694;
	ld.global.nc.u32 	%r2695, [%rd78+5376];
	mul.wide.s32 	%rd274, %r2695, 1807194190;
	add.s64 	%rd275, %rd274, 2147483648;
	{ .reg .b32 tmp; mov.b64 {tmp, %r2696}, %rd275; }
	cvt.s64.s32 	%rd276, %r2483;
	mad.lo.s64 	%rd277, %rd276, 103201290780672, 1073741824;
	shr.u64 	%rd278, %rd277, 31;
	cvt.u32.u64 	%r2697, %rd278;
	add.s32 	%r2698, %r2526, %r2697;
	cvt.s64.s32 	%rd279, %r2698;
	mad.lo.s64 	%rd280, %rd279, 2275249972, 1073741824;
	shr.u64 	%rd281, %rd280, 31;
	cvt.u32.u64 	%r2699, %rd281;
	add.s32 	%r2700, %r2699, %r2696;
	max.s32 	%r2701, %r2700, 0;
	st.global.u32 	[%rd89+5376], %r2701;
	ld.global.nc.u32 	%r2702, [%rd78+5380];
	mul.wide.s32 	%rd282, %r2702, 1807194190;
	add.s64 	%rd283, %rd282, 2147483648;
	{ .reg .b32 tmp; mov.b64 {tmp, %r2703}, %rd283; }
	cvt.s64.s32 	%rd284, %r2487;
	mad.lo.s64 	%rd285, %rd284, 103201290780672, 1073741824;
	shr.u64 	%rd286, %rd285, 31;
	cvt.u32.u64 	%r2704, %rd286;
	add.s32 	%r2705, %r2534, %r2704;
	cvt.s64.s32 	%rd287, %r2705;
	mad.lo.s64 	%rd288, %rd287, 2275249972, 1073741824;
	shr.u64 	%rd289, %rd288, 31;
	cvt.u32.u64 	%r2706, %rd289;
	add.s32 	%r2707, %r2706, %r2703;
	max.s32 	%r2708, %r2707, 0;
	st.global.u32 	[%rd89+5380], %r2708;
	ld.global.nc.u32 	%r2709, [%rd78+5384];
	mul.wide.s32 	%rd290, %r2709, 1807194190;
	add.s64 	%rd291, %rd290, 2147483648;
	{ .reg .b32 tmp; mov.b64 {tmp, %r2710}, %rd291; }
	cvt.s64.s32 	%rd292, %r2491;
	mad.lo.s64 	%rd293, %rd292, 103201290780672, 1073741824;
	shr.u64 	%rd294, %rd293, 31;
	cvt.u32.u64 	%r2711, %rd294;
	add.s32 	%r2712, %r2542, %r2711;
	cvt.s64.s32 	%rd295, %r2712;
	mad.lo.s64 	%rd296, %rd295, 2275249972, 1073741824;
	shr.u64 	%rd297, %rd296, 31;
	cvt.u32.u64 	%r2713, %rd297;
	add.s32 	%r2714, %r2713, %r2710;
	max.s32 	%r2715, %r2714, 0;
	st.global.u32 	[%rd89+5384], %r2715;
	ld.global.nc.u32 	%r2716, [%rd78+5388];
	mul.wide.s32 	%rd298, %r2716, 1807194190;
	add.s64 	%rd299, %rd298, 2147483648;
	{ .reg .b32 tmp; mov.b64 {tmp, %r2717}, %rd299; }
	cvt.s64.s32 	%rd300, %r2495;
	mad.lo.s64 	%rd301, %rd300, 103201290780672, 1073741824;
	shr.u64 	%rd302, %rd301, 31;
	cvt.u32.u64 	%r2718, %rd302;
	add.s32 	%r2719, %r2550, %r2718;
	cvt.s64.s32 	%rd303, %r2719;
	mad.lo.s64 	%rd304, %rd303, 2275249972, 1073741824;
	shr.u64 	%rd305, %rd304, 31;
	cvt.u32.u64 	%r2720, %rd305;
	add.s32 	%r2721, %r2720, %r2717;
	max.s32 	%r2722, %r2721, 0;
	st.global.u32 	[%rd89+5388], %r2722;
	ld.global.nc.u32 	%r2723, [%rd78+6272];
	mul.wide.s32 	%rd306, %r2723, 1807194190;
	add.s64 	%rd307, %rd306, 2147483648;
	{ .reg .b32 tmp; mov.b64 {tmp, %r2724}, %rd307; }
	cvt.s64.s32 	%rd308, %r2499;
	mad.lo.s64 	%rd309, %rd308, 103201290780672, 1073741824;
	shr.u64 	%rd310, %rd309, 31;
	cvt.u32.u64 	%r2725, %rd310;
	add.s32 	%r2726, %r2526, %r2725;
	cvt.s64.s32 	%rd311, %r2726;
	mad.lo.s64 	%rd312, %rd311, 2275249972, 1073741824;
	shr.u64 	%rd313, %rd312, 31;
	cvt.u32.u64 	%r2727, %rd313;
	add.s32 	%r2728, %r2727, %r2724;
	max.s32 	%r2729, %r2728, 0;
	st.global.u32 	[%rd89+6272], %r2729;
	ld.global.nc.u32 	%r2730, [%rd78+6276];
	mul.wide.s32 	%rd314, %r2730, 1807194190;
	add.s64 	%rd315, %rd314, 2147483648;
	{ .reg .b32 tmp; mov.b64 {tmp, %r2731}, %rd315; }
	cvt.s64.s32 	%rd316, %r2503;
	mad.lo.s64 	%rd317, %rd316, 103201290780672, 1073741824;
	shr.u64 	%rd318, %rd317, 31;
	cvt.u32.u64 	%r2732, %rd318;
	add.s32 	%r2733, %r2534, %r2732;
	cvt.s64.s32 	%rd319, %r2733;
	mad.lo.s64 	%rd320, %rd319, 2275249972, 1073741824;
	shr.u64 	%rd321, %rd320, 31;
	cvt.u32.u64 	%r2734, %rd321;
	add.s32 	%r2735, %r2734, %r2731;
	max.s32 	%r2736, %r2735, 0;
	st.global.u32 	[%rd89+6276], %r2736;
	ld.global.nc.u32 	%r2737, [%rd78+6280];
	mul.wide.s32 	%rd322, %r2737, 1807194190;
	add.s64 	%rd323, %rd322, 2147483648;
	{ .reg .b32 tmp; mov.b64 {tmp, %r2738}, %rd323; }
	cvt.s64.s32 	%rd324, %r2507;
	mad.lo.s64 	%rd325, %rd324, 103201290780672, 1073741824;
	shr.u64 	%rd326, %rd325, 31;
	cvt.u32.u64 	%r2739, %rd326;
	add.s32 	%r2740, %r2542, %r2739;
	cvt.s64.s32 	%rd327, %r2740;
	mad.lo.s64 	%rd328, %rd327, 2275249972, 1073741824;
	shr.u64 	%rd329, %rd328, 31;
	cvt.u32.u64 	%r2741, %rd329;
	add.s32 	%r2742, %r2741, %r2738;
	max.s32 	%r2743, %r2742, 0;
	st.global.u32 	[%rd89+6280], %r2743;
	ld.global.nc.u32 	%r2744, [%rd78+6284];
	mul.wide.s32 	%rd330, %r2744, 1807194190;
	add.s64 	%rd331, %rd330, 2147483648;
	{ .reg .b32 tmp; mov.b64 {tmp, %r2745}, %rd331; }
	cvt.s64.s32 	%rd332, %r2511;
	mad.lo.s64 	%rd333, %rd332, 103201290780672, 1073741824;
	shr.u64 	%rd334, %rd333, 31;
	cvt.u32.u64 	%r2746, %rd334;
	add.s32 	%r2747, %r2550, %r2746;
	cvt.s64.s32 	%rd335, %r2747;
	mad.lo.s64 	%rd336, %rd335, 2275249972, 1073741824;
	shr.u64 	%rd337, %rd336, 31;
	cvt.u32.u64 	%r2748, %rd337;
	add.s32 	%r2749, %r2748, %r2745;
	max.s32 	%r2750, %r2749, 0;
	st.global.u32 	[%rd89+6284], %r2750;
	ret;

}
	// .globl	fused_nn_conv2d_cast_fixed_point_multiply_add_cast_nn_relu_cast_fixed_point_mult_18399029763786111876__6_kernel0
.visible .entry fused_nn_conv2d_cast_fixed_point_multiply_add_cast_nn_relu_cast_fixed_point_mult_18399029763786111876__6_kernel0(
	.param .u64 .ptr .align 1 fused_nn_conv2d_cast_fixed_point_multiply_add_cast_nn_relu_cast_fixed_point_mult_18399029763786111876__6_kernel0_param_0,
	.param .u64 .ptr .align 1 fused_nn_conv2d_cast_fixed_point_multiply_add_cast_nn_relu_cast_fixed_point_mult_18399029763786111876__6_kernel0_param_1,
	.param .u64 .ptr .align 1 fused_nn_conv2d_cast_fixed_point_multiply_add_cast_nn_relu_cast_fixed_point_mult_18399029763786111876__6_kernel0_param_2,
	.param .u64 .ptr .align 1 fused_nn_conv2d_cast_fixed_point_multiply_add_cast_nn_relu_cast_fixed_point_mult_18399029763786111876__6_kernel0_param_3
)
{
	.reg .pred 	%p<55>;
	.reg .b16 	%rs<124>;
	.reg .b32 	%r<1337>;
	.reg .b64 	%rd<228>;
	// demoted variable
	.shared .align 4 .b8 _ZZ112fused_nn_conv2d_cast_fixed_point_multiply_add_cast_nn_relu_cast_fixed_point_mult_18399029763786111876__6_kernel0E15pad_data_shared[480];
	// demoted variable
	.shared .align 4 .b8 _ZZ112fused_nn_conv2d_cast_fixed_point_multiply_add_cast_nn_relu_cast_fixed_point_mult_18399029763786111876__6_kernel0E18placeholder_shared[1536];
	ld.param.u64 	%rd6, [fused_nn_conv2d_cast_fixed_point_multiply_add_cast_nn_relu_cast_fixed_point_mult_18399029763786111876__6_kernel0_param_1];
	cvta.to.global.u64 	%rd1, %rd6;
	mov.u32 	%r157, %tid.y;
	mov.u32 	%r159, %tid.x;
	mad.lo.s32 	%r160, %r157, 7, %r159;
	mov.u32 	%r161, %ctaid.x;
	mov.u32 	%r162, %ctaid.z;
	mul.lo.s32 	%r163, %r162, 200704;
	mul.lo.s32 	%r164, %r161, 112;
	shl.b32 	%r165, %r159, 2;
	mad.lo.s32 	%r166, %r157, 28, %r165;
	mov.u32 	%r167, %ctaid.y;
	mul.lo.s32 	%r168, %r167, 147456;
	shr.u32 	%r169, %r160, 2;
	shl.b32 	%r170, %r160, 2;
	and.b32  	%r171, %r170, 12;
	shl.b32 	%r172, %r159, 3;
	mov.u32 	%r173, _ZZ112fused_nn_conv2d_cast_fixed_point_multiply_add_cast_nn_relu_cast_fixed_point_mult_18399029763786111876__6_kernel0E15pad_data_shared;
	add.s32 	%r1, %r173, %r172;
	cvt.u16.u32 	%rs4, %r160;
	and.b16  	%rs5, %rs4, 255;
	mul.lo.s16 	%rs6, %rs5, 137;
	shr.u16 	%rs7, %rs6, 11;
	mul.lo.s16 	%rs8, %rs7, 15;
	sub.s16 	%rs1, %rs4, %rs8;
	shr.u16 	%rs9, %rs6, 12;
	mul.wide.u16 	%r174, %rs9, -15360;
	mul.lo.s16 	%rs10, %rs9, 30;
	sub.s16 	%rs11, %rs4, %rs10;
	and.b16  	%rs12, %rs11, 255;
	setp.gt.u16 	%p4, %rs12, 14;
	selp.b32 	%r175, 784, 0, %p4;
	shl.b16 	%rs13, %rs1, 2;
	cvt.u32.u16 	%r176, %rs13;
	and.b32  	%r177, %r176, 252;
	add.s32 	%r2, %r173, %r166;
	setp.lt.u32 	%p5, %r160, 64;
	setp.lt.u32 	%p6, %r157, 10;
	and.pred  	%p1, %p5, %p6;
	add.s16 	%rs14, %rs4, 56;
	and.b16  	%rs15, %rs14, 255;
	mul.lo.s16 	%rs16, %rs15, 137;
	shr.u16 	%rs17, %rs16, 11;
	mul.lo.s16 	%rs18, %rs17, 15;
	sub.s16 	%rs2, %rs14, %rs18;
	shr.u16 	%rs19, %rs16, 12;
	mul.wide.u16 	%r178, %rs19, -15360;
	mul.lo.s16 	%rs20, %rs19, 30;
	sub.s16 	%rs21, %rs14, %rs20;
	and.b16  	%rs22, %rs21, 255;
	setp.gt.u16 	%p7, %rs22, 14;
	selp.b32 	%r179, 784, 0, %p7;
	shl.b16 	%rs23, %rs2, 2;
	cvt.u32.u16 	%r180, %rs23;
	and.b32  	%r181, %r180, 252;
	add.s16 	%rs24, %rs4, 112;
	and.b16  	%rs25, %rs24, 255;
	mul.lo.s16 	%rs26, %rs25, 137;
	shr.u16 	%rs27, %rs26, 11;
	mul.lo.s16 	%rs28, %rs27, 15;
	sub.s16 	%rs3, %rs24, %rs28;
	shr.u16 	%rs29, %rs26, 12;
	mul.wide.u16 	%r182, %rs29, -15360;
	mul.lo.s16 	%rs30, %rs29, 30;
	sub.s16 	%rs31, %rs24, %rs30;
	and.b16  	%rs32, %rs31, 255;
	setp.gt.u16 	%p8, %rs32, 14;
	selp.b32 	%r183, 784, 0, %p8;
	shl.b16 	%rs33, %rs3, 2;
	cvt.u32.u16 	%r184, %rs33;
	and.b32  	%r185, %r184, 252;
	setp.lt.u32 	%p9, %r160, 384;
	setp.lt.u32 	%p10, %r157, 55;
	and.pred  	%p2, %p9, %p10;
	mul.hi.u16 	%rs34, %rs4, -21845;
	shr.u16 	%rs35, %rs34, 4;
	mul.wide.u16 	%r186, %rs35, 9216;
	mul.lo.s16 	%rs36, %rs35, 24;
	sub.s16 	%rs37, %rs4, %rs36;
	setp.gt.u16 	%p11, %rs37, 11;
	selp.b32 	%r187, 144, 0, %p11;
	cvt.u16.u32 	%rs38, %r169;
	mul.hi.u16 	%rs39, %rs38, -21845;
	shr.u16 	%rs40, %rs39, 1;
	mul.lo.s16 	%rs41, %rs40, 3;
	sub.s16 	%rs42, %rs38, %rs41;
	shl.b16 	%rs43, %rs42, 4;
	cvt.u32.u16 	%r188, %rs43;
	shr.u16 	%rs44, %rs34, 3;
	mad.lo.s16 	%rs45, %rs44, 48, %rs43;
	cvt.u32.u16 	%r189, %rs45;
	or.b32  	%r190, %r171, %r189;
	mov.u32 	%r191, _ZZ112fused_nn_conv2d_cast_fixed_point_multiply_add_cast_nn_relu_cast_fixed_point_mult_18399029763786111876__6_kernel0E18placeholder_shared;
	add.s32 	%r3, %r191, %r190;
	mul.hi.u16 	%rs46, %rs14, -21845;
	shr.u16 	%rs47, %rs46, 4;
	mul.wide.u16 	%r192, %rs47, 9216;
	mul.lo.s16 	%rs48, %rs47, 24;
	sub.s16 	%rs49, %rs14, %rs48;
	setp.gt.u16 	%p12, %rs49, 11;
	selp.b32 	%r193, 144, 0, %p12;
	add.s16 	%rs50, %rs38, 14;
	mul.hi.u16 	%rs51, %rs50, -21845;
	shr.u16 	%rs52, %rs51, 1;
	mul.lo.s16 	%rs53, %rs52, 3;
	sub.s16 	%rs54, %rs50, %rs53;
	shl.b16 	%rs55, %rs54, 4;
	cvt.u32.u16 	%r194, %rs55;
	shr.u16 	%rs56, %rs46, 3;
	mad.lo.s16 	%rs57, %rs56, 48, %rs55;
	cvt.u32.u16 	%r195, %rs57;
	or.b32  	%r196, %r171, %r195;
	add.s32 	%r4, %r191, %r196;
	mul.hi.u16 	%rs58, %rs24, -21845;
	shr.u16 	%rs59, %rs58, 4;
	mul.wide.u16 	%r197, %rs59, 9216;
	mul.lo.s16 	%rs60, %rs59, 24;
	sub.s16 	%rs61, %rs24, %rs60;
	setp.gt.u16 	%p13, %rs61, 11;
	selp.b32 	%r198, 144, 0, %p13;
	add.s16 	%rs62, %rs38, 28;
	mul.hi.u16 	%rs63, %rs62, -21845;
	shr.u16 	%rs64, %rs63, 1;
	mul.lo.s16 	%rs65, %rs64, 3;
	sub.s16 	%rs66, %rs62, %rs65;
	shl.b16 	%rs67, %rs66, 4;
	cvt.u32.u16 	%r199, %rs67;
	shr.u16 	%rs68, %rs58, 3;
	mad.lo.s16 	%rs69, %rs68, 48, %rs67;
	cvt.u32.u16 	%r200, %rs69;
	or.b32  	%r201, %r171, %r200;
	add.s32 	%r5, %r191, %r201;
	add.s16 	%rs70, %rs4, 168;
	mul.hi.u16 	%rs71, %rs70, -21845;
	shr.u16 	%rs72, %rs71, 4;
	mul.wide.u16 	%r202, %rs72, 9216;
	mul.lo.s16 	%rs73, %rs72, 24;
	sub.s16 	%rs74, %rs70, %rs73;
	setp.gt.u16 	%p14, %rs74, 11;
	selp.b32 	%r203, 144, 0, %p14;
	add.s16 	%rs75, %rs38, 42;
	mul.hi.u16 	%rs76, %rs75, -21845;
	shr.u16 	%rs77, %rs76, 1;
	mul.lo.s16 	%rs78, %rs77, 3;
	sub.s16 	%rs79, %rs75, %rs78;
	shl.b16 	%rs80, %rs79, 4;
	cvt.u32.u16 	%r204, %rs80;
	shr.u16 	%rs81, %rs71, 3;
	mad.lo.s16 	%rs82, %rs81, 48, %rs80;
	cvt.u32.u16 	%r205, %rs82;
	or.b32  	%r206, %r171, %r205;
	add.s32 	%r6, %r191, %r206;
	add.s16 	%rs83, %rs4, 224;
	mul.hi.u16 	%rs84, %rs83, -21845;
	shr.u16 	%rs85, %rs84, 4;
	mul.wide.u16 	%r207, %rs85, 9216;
	mul.lo.s16 	%rs86, %rs85, 24;
	sub.s16 	%rs87, %rs83, %rs86;
	setp.gt.u16 	%p15, %rs87, 11;
	selp.b32 	%r208, 144, 0, %p15;
	add.s16 	%rs88, %rs38, 56;
	mul.hi.u16 	%rs89, %rs88, -21845;
	shr.u16 	%rs90, %rs89, 1;
	mul.lo.s16 	%rs91, %rs90, 3;
	sub.s16 	%rs92, %rs88, %rs91;
	shl.b16 	%rs93, %rs92, 4;
	cvt.u32.u16 	%r209, %rs93;
	shr.u16 	%rs94, %rs84, 3;
	mad.lo.s16 	%rs95, %rs94, 48, %rs93;
	cvt.u32.u16 	%r210, %rs95;
	or.b32  	%r211, %r171, %r210;
	add.s32 	%r7, %r191, %r211;
	add.s16 	%rs96, %rs4, 280;
	mul.hi.u16 	%rs97, %rs96, -21845;
	shr.u16 	%rs98, %rs97, 4;
	mul.wide.u16 	%r212, %rs98, 9216;
	mul.lo.s16 	%rs99, %rs98, 24;
	sub.s16 	%rs100, %rs96, %rs99;
	setp.gt.u16 	%p16, %rs100, 11;
	selp.b32 	%r213, 144, 0, %p16;
	add.s16 	%rs101, %rs38, 70;
	mul.hi.u16 	%rs102, %rs101, -21845;
	shr.u16 	%rs103, %rs102, 1;
	mul.lo.s16 	%rs104, %rs103, 3;
	sub.s16 	%rs105, %rs101, %rs104;
	shl.b16 	%rs106, %rs105, 4;
	cvt.u32.u16 	%r214, %rs106;
	shr.u16 	%rs107, %rs97, 3;
	mad.lo.s16 	%rs108, %rs107, 48, %rs106;
	cvt.u32.u16 	%r215, %rs108;
	or.b32  	%r216, %r171, %r215;
	add.s32 	%r8, %r191, %r216;
	setp.lt.u32 	%p17, %r160, 48;
	setp.lt.u32 	%p18, %r157, 7;
	and.pred  	%p3, %p17, %p18;
	add.s16 	%rs109, %rs4, 336;
	mul.hi.u16 	%rs110, %rs109, 10923;
	shr.u16 	%rs111, %rs110, 2;
	mul.wide.u16 	%r217, %rs111, 9216;
	mul.lo.s16 	%rs112, %rs111, 24;
	sub.s16 	%rs113, %rs109, %rs112;
	setp.gt.u16 	%p19, %rs113, 11;
	selp.b32 	%r218, 144, 0, %p19;
	add.s16 	%rs114, %rs38, 84;
	mul.hi.u16 	%rs115, %rs114, 21846;
	mul.lo.s16 	%rs116, %rs115, 3;
	sub.s16 	%rs117, %rs114, %rs116;
	shl.b16 	%rs118, %rs117, 4;
	cvt.u32.u16 	%r219, %rs118;
	shr.u16 	%rs119, %rs110, 1;
	mad.lo.s16 	%rs120, %rs119, 48, %rs118;
	cvt.u32.u16 	%r220, %rs120;
	or.b32  	%r221, %r171, %r220;
	add.s32 	%r9, %r191, %r221;
	or.b32  	%r222, %r218, %r168;
	add.s32 	%r223, %r222, %r217;
	or.b32  	%r224, %r223, %r171;
	add.s32 	%r10, %r224, %r219;
	or.b32  	%r225, %r213, %r168;
	add.s32 	%r226, %r225, %r212;
	or.b32  	%r227, %r226, %r171;
	add.s32 	%r11, %r227, %r214;
	or.b32  	%r228, %r208, %r168;
	add.s32 	%r229, %r228, %r207;
	or.b32  	%r230, %r229, %r171;
	add.s32 	%r12, %r230, %r209;
	or.b32  	%r231, %r203, %r168;
	add.s32 	%r232, %r231, %r202;
	or.b32  	%r233, %r232, %r171;
	add.s32 	%r13, %r233, %r204;
	or.b32  	%r234, %r198, %r168;
	add.s32 	%r235, %r234, %r197;
	or.b32  	%r236, %r235, %r171;
	add.s32 	%r14, %r236, %r199;
	or.b32  	%r237, %r193, %r168;
	add.s32 	%r238, %r237, %r192;
	or.b32  	%r239, %r238, %r171;
	add.s32 	%r15, %r239, %r194;
	or.b32  	%r240, %r187, %r168;
	add.s32 	%r241, %r240, %r186;
	or.b32  	%r242, %r241, %r171;
	add.s32 	%r16, %r242, %r188;
	or.b32  	%r243, %r183, %r163;
	add.s32 	%r244, %r243, %r182;
	add.s32 	%r245, %r244, %r164;
	add.s32 	%r246, %r245, %r185;
	add.s32 	%r17, %r246, -60;
	or.b32  	%r247, %r179, %r163;
	add.s32 	%r248, %r247, %r178;
	add.s32 	%r249, %r248, %r164;
	add.s32 	%r250, %r249, %r181;
	add.s32 	%r18, %r250, -60;
	or.b32  	%r251, %r175, %r163;
	add.s32 	%r252, %r251, %r174;
	add.s32 	%r253, %r252, %r164;
	add.s32 	%r254, %r253, %r177;
	add.s32 	%r19, %r254, -60;
	mov.b32 	%r1301, 0;
	not.pred 	%p26, %p1;
	not.pred 	%p36, %p2;
	not.pred 	%p52, %p3;
	mov.u32 	%r1302, %r1301;
	mov.u32 	%r1303, %r1301;
	mov.u32 	%r1304, %r1301;
	mov.u32 	%r1305, %r1301;
	mov.u32 	%r1306, %r1301;
	mov.u32 	%r1307, %r1301;
	mov.u32 	%r1308, %r1301;
	mov.u32 	%r1309, %r1301;
	mov.u32 	%r1310, %r1301;
	mov.u32 	%r1311, %r1301;
	mov.u32 	%r1312, %r1301;
	mov.u32 	%r1313, %r1301;
	mov.u32 	%r1314, %r1301;
	mov.u32 	%r1315, %r1301;
	mov.u32 	%r1316, %r1301;
	mov.u32 	%r1317, %r1301;
	mov.u32 	%r1318, %r1301;
	mov.u32 	%r1319, %r1301;
	mov.u32 	%r1320, %r1301;
	mov.u32 	%r1321, %r1301;
	mov.u32 	%r1322, %r1301;
	mov.u32 	%r1323, %r1301;
	mov.u32 	%r1324, %r1301;
	mov.u32 	%r1325, %r1301;
	mov.u32 	%r1326, %r1301;
	mov.u32 	%r1327, %r1301;
	mov.u32 	%r1328, %r1301;
	mov.u32 	%r1329, %r1301;
	mov.u32 	%r1330, %r1301;
	mov.u32 	%r1331, %r1301;
	mov.u32 	%r1332, %r1301;
	mov.u32 	%r1290, %r1301;
$L__BB22_1:
	mul.lo.s32 	%r256, %r1290, 56;
	mul.lo.s32 	%r257, %r1290, 48;
	add.s32 	%r1300, %r10, %r257;
	add.s32 	%r1299, %r11, %r257;
	add.s32 	%r1298, %r12, %r257;
	add.s32 	%r1297, %r13, %r257;
	add.s32 	%r1296, %r14, %r257;
	add.s32 	%r1295, %r15, %r257;
	add.s32 	%r1294, %r16, %r257;
	add.s32 	%r1293, %r17, %r256;
	add.s32 	%r1292, %r18, %r256;
	add.s32 	%r1291, %r19, %r256;
	mov.b32 	%r1333, 0;
$L__BB22_2:
	ld.param.u64 	%rd225, [fused_nn_conv2d_cast_fixed_point_multiply_add_cast_nn_relu_cast_fixed_point_mult_18399029763786111876__6_kernel0_param_0];
	cvta.to.global.u64 	%rd2, %rd225;
	bar.sync 	0;
	mov.u32 	%r258, %tid.y;
	mov.u32 	%r260, %tid.x;
	mad.lo.s32 	%r261, %r258, 7, %r260;
	setp.gt.u32 	%p20, %r261, 119;
	setp.gt.u32 	%p21, %r258, 17;
	or.pred  	%p22, %p20, %p21;
	@%p22 bra 	$L__BB22_6;
	mov.u32 	%r263, %ctaid.x;
	shl.b32 	%r264, %r263, 1;
	or.b32  	%r265, %r1290, %r264;
	setp.eq.s32 	%p23, %r265, 0;
	and.b16  	%rs121, %rs1, 255;
	setp.eq.s16 	%p24, %rs121, 0;
	or.pred  	%p25, %p23, %p24;
	mov.b32 	%r1334, 0;
	@%p25 bra 	$L__BB22_5;
	cvt.s64.s32 	%rd7, %r1291;
	add.s64 	%rd8, %rd2, %rd7;
	ld.global.nc.u32 	%r1334, [%rd8];
$L__BB22_5:
	st.shared.u32 	[%r2], %r1334;
$L__BB22_6:
	@%p26 bra 	$L__BB22_10;
	mov.u32 	%r267, %ctaid.x;
	shl.b32 	%r268, %r267, 1;
	or.b32  	%r269, %r1290, %r268;
	setp.eq.s32 	%p27, %r269, 0;
	and.b16  	%rs122, %rs2, 255;
	setp.eq.s16 	%p28, %rs122, 0;
	or.pred  	%p29, %p27, %p28;
	mov.b32 	%r1335, 0;
	@%p29 bra 	$L__BB22_9;
	cvt.s64.s32 	%rd9, %r1292;
	add.s64 	%rd10, %rd2, %rd9;
	ld.global.nc.u32 	%r1335, [%rd10];
$L__BB22_9:
	st.shared.u32 	[%r2+224], %r1335;
$L__BB22_10:
	mov.u32 	%r270, %tid.y;
	mov.u32 	%r272, %tid.x;
	mad.lo.s32 	%r273, %r270, 7, %r272;
	setp.gt.u32 	%p30, %r273, 7;
	setp.gt.u32 	%p31, %r270, 1;
	or.pred  	%p32, %p30, %p31;
	@%p32 bra 	$L__BB22_14;
	mov.u32 	%r275, %ctaid.x;
	shl.b32 	%r276, %r275, 1;
	or.b32  	%r277, %r1290, %r276;
	setp.eq.s32 	%p33, %r277, 0;
	and.b16  	%rs123, %rs3, 255;
	setp.eq.s16 	%p34, %rs123, 0;
	or.pred  	%p35, %p33, %p34;
	mov.b32 	%r1336, 0;
	@%p35 bra 	$L__BB22_13;
	cvt.s64.s32 	%rd11, %r1293;
	add.s64 	%rd12, %rd2, %rd11;
	ld.global.nc.u32 	%r1336, [%rd12];
$L__BB22_13:
	st.shared.u32 	[%r2+448], %r1336;
$L__BB22_14:
	@%p36 bra 	$L__BB22_16;
	cvt.u64.u32 	%rd13, %r1294;
	add.s64 	%rd14, %rd1, %rd13;
	ld.global.nc.u32 	%r278, [%rd14];
	st.shared.u32 	[%r3], %r278;
$L__BB22_16:
	mov.u32 	%r279, %tid.y;
	mov.u32 	%r281, %tid.x;
	mad.lo.s32 	%r282, %r279, 7, %r281;
	setp.gt.u32 	%p37, %r282, 327;
	setp.gt.u32 	%p38, %r279, 46;
	or.pred  	%p39, %p37, %p38;
	@%p39 bra 	$L__BB22_18;
	cvt.u64.u32 	%rd15, %r1295;
	add.s64 	%rd16, %rd1, %rd15;
	ld.global.nc.u32 	%r283, [%rd16];
	st.shared.u32 	[%r4], %r283;
$L__BB22_18:
	mov.u32 	%r284, %tid.y;
	mov.u32 	%r286, %tid.x;
	mad.lo.s32 	%r287, %r284, 7, %r286;
	setp.gt.u32 	%p40, %r287, 271;
	setp.gt.u32 	%p41, %r284, 38;
	or.pred  	%p42, %p40, %p41;
	@%p42 bra 	$L__BB22_20;
	cvt.u64.u32 	%rd17, %r1296;
	add.s64 	%rd18, %rd1, %rd17;
	ld.global.nc.u32 	%r288, [%rd18];
	st.shared.u32 	[%r5], %r288;
$L__BB22_20:
	mov.u32 	%r289, %tid.y;
	mov.u32 	%r291, %tid.x;
	mad.lo.s32 	%r292, %r289, 7, %r291;
	setp.gt.u32 	%p43, %r292, 215;
	setp.gt.u32 	%p44, %r289, 30;
	or.pred  	%p45, %p43, %p44;
	@%p45 bra 	$L__BB22_22;
	cvt.u64.u32 	%rd19, %r1297;
	add.s64 	%rd20, %rd1, %rd19;
	ld.global.nc.u32 	%r293, [%rd20];
	st.shared.u32 	[%r6], %r293;
$L__BB22_22:
	mov.u32 	%r294, %tid.y;
	mov.u32 	%r296, %tid.x;
	mad.lo.s32 	%r297, %r294, 7, %r296;
	setp.gt.u32 	%p46, %r297, 159;
	setp.gt.u32 	%p47, %r294, 22;
	or.pred  	%p48, %p46, %p47;
	@%p48 bra 	$L__BB22_24;
	cvt.u64.u32 	%rd21, %r1298;
	add.s64 	%rd22, %rd1, %rd21;
	ld.global.nc.u32 	%r298, [%rd22];
	st.shared.u32 	[%r7], %r298;
$L__BB22_24:
	mov.u32 	%r299, %tid.y;
	mov.u32 	%r301, %tid.x;
	mad.lo.s32 	%r302, %r299, 7, %r301;
	setp.gt.u32 	%p49, %r302, 103;
	setp.gt.u32 	%p50, %r299, 14;
	or.pred  	%p51, %p49, %p50;
	@%p51 bra 	$L__BB22_26;
	cvt.u64.u32 	%rd23, %r1299;
	add.s64 	%rd24, %rd1, %rd23;
	ld.global.nc.u32 	%r303, [%rd24];
	st.shared.u32 	[%r8], %r303;
$L__BB22_26:
	@%p52 bra 	$L__BB22_28;
	cvt.u64.u32 	%rd25, %r1300;
	add.s64 	%rd26, %rd1, %rd25;
	ld.global.nc.u32 	%r304, [%rd26];
	st.shared.u32 	[%r9], %r304;
$L__BB22_28:
	bar.sync 	0;
	ld.shared.u32 	%r306, [%r1];
	mov.u32 	%r1073, %tid.y;
	mov.u32 	%r1074, _ZZ112fused_nn_conv2d_cast_fixed_point_multiply_add_cast_nn_relu_cast_fixed_point_mult_18399029763786111876__6_kernel0E18placeholder_shared;
	mad.lo.s32 	%r1075, %r1073, 96, %r1074;
	ld.shared.u32 	%r307, [%r1075];
	// begin inline asm
	dp4a.s32.s32 %r305, %r306, %r307, %r1332;
	// end inline asm
	ld.shared.u32 	%r310, [%r1+240];
	ld.shared.u32 	%r311, [%r1075];
	// begin inline asm
	dp4a.s32.s32 %r309, %r310, %r311, %r1316;
	// end inline asm
	ld.shared.u32 	%r314, [%r1];
	ld.shared.u32 	%r315, [%r1075+768];
	// begin inline asm
	dp4a.s32.s32 %r313, %r314, %r315, %r1324;
	// end inline asm
	ld.shared.u32 	%r318, [%r1+240];
	ld.shared.u32 	%r319, [%r1075+768];
	// begin inline asm
	dp4a.s32.s32 %r317, %r318, %r319, %r1308;
	// end inline asm
	ld.shared.u32 	%r322, [%r1];
	ld.shared.u32 	%r323, [%r1075+4];
	// begin inline asm
	dp4a.s32.s32 %r321, %r322, %r323, %r1331;
	// end inline asm
	ld.shared.u32 	%r326, [%r1+240];
	ld.shared.u32 	%r327, [%r1075+4];
	// begin inline asm
	dp4a.s32.s32 %r325, %r326, %r327, %r1315;
	// end inline asm
	ld.shared.u32 	%r330, [%r1];
	ld.shared.u32 	%r331, [%r1075+772];
	// begin inline asm
	dp4a.s32.s32 %r329, %r330, %r331, %r1323;
	// end inline asm
	ld.shared.u32 	%r334, [%r1+240];
	ld.shared.u32 	%r335, [%r1075+772];
	// begin inline asm
	dp4a.s32.s32 %r333, %r334, %r335, %r1307;
	// end inline asm
	ld.shared.u32 	%r338, [%r1];
	ld.shared.u32 	%r339, [%r1075+8];
	// begin inline asm
	dp4a.s32.s32 %r337, %r338, %r339, %r1330;
	// end inline asm
	ld.shared.u32 	%r342, [%r1+240];
	ld.shared.u32 	%r343, [%r1075+8];
	// begin inline asm
	dp4a.s32.s32 %r341, %r342, %r343, %r1314;
	// end inline asm
	ld.shared.u32 	%r346, [%r1];
	ld.shared.u32 	%r347, [%r1075+776];
	// begin inline asm
	dp4a.s32.s32 %r345, %r346, %r347, %r1322;
	// end inline asm
	ld.shared.u32 	%r350, [%r1+240];
	ld.shared.u32 	%r351, [%r1075+776];
	// begin inline asm
	dp4a.s32.s32 %r349, %r350, %r351, %r1306;
	// end inline asm
	ld.shared.u32 	%r354, [%r1];
	ld.shared.u32 	%r355, [%r1075+12];
	// begin inline asm
	dp4a.s32.s32 %r353, %r354, %r355, %r1329;
	// end inline asm
	ld.shared.u32 	%r358, [%r1+240];
	ld.shared.u32 	%r359, [%r1075+12];
	// begin inline asm
	dp4a.s32.s32 %r357, %r358, %r359, %r1313;
	// end inline asm
	ld.shared.u32 	%r362, [%r1];
	ld.shared.u32 	%r363, [%r1075+780];
	// begin inline asm
	dp4a.s32.s32 %r361, %r362, %r363, %r1321;
	// end inline asm
	ld.shared.u32 	%r366, [%r1+240];
	ld.shared.u32 	%r367, [%r1075+780];
	// begin inline asm
	dp4a.s32.s32 %r365, %r366, %r367, %r1305;
	// end inline asm
	ld.shared.u32 	%r370, [%r1+120];
	ld.shared.u32 	%r371, [%r1075];
	// begin inline asm
	dp4a.s32.s32 %r369, %r370, %r371, %r1328;
	// end inline asm
	ld.shared.u32 	%r374, [%r1+360];
	ld.shared.u32 	%r375, [%r1075];
	// begin inline asm
	dp4a.s32.s32 %r373, %r374, %r375, %r1312;
	// end inline asm
	ld.shared.u32 	%r378, [%r1+120];
	ld.shared.u32 	%r379, [%r1075+768];
	// begin inline asm
	dp4a.s32.s32 %r377, %r378, %r379, %r1320;
	// end inline asm
	ld.shared.u32 	%r382, [%r1+360];
	ld.shared.u32 	%r383, [%r1075+768];
	// begin inline asm
	dp4a.s32.s32 %r381, %r382, %r383, %r1304;
	// end inline asm
	ld.shared.u32 	%r386, [%r1+120];
	ld.shared.u32 	%r387, [%r1075+4];
	// begin inline asm
	dp4a.s32.s32 %r385, %r386, %r387, %r1327;
	// end inline asm
	ld.shared.u32 	%r390, [%r1+360];
	ld.shared.u32 	%r391, [%r1075+4];
	// begin inline asm
	dp4a.s32.s32 %r389, %r390, %r391, %r1311;
	// end inline asm
	ld.shared.u32 	%r394, [%r1+120];
	ld.shared.u32 	%r395, [%r1075+772];
	// begin inline asm
	dp4a.s32.s32 %r393, %r394, %r395, %r1319;
	// end inline asm
	ld.shared.u32 	%r398, [%r1+360];
	ld.shared.u32 	%r399, [%r1075+772];
	// begin inline asm
	dp4a.s32.s32 %r397, %r398, %r399, %r1303;
	// end inline asm
	ld.shared.u32 	%r402, [%r1+120];
	ld.shared.u32 	%r403, [%r1075+8];
	// begin inline asm
	dp4a.s32.s32 %r401, %r402, %r403, %r1326;
	// end inline asm
	ld.shared.u32 	%r406, [%r1+360];
	ld.shared.u32 	%r407, [%r1075+8];
	// begin inline asm
	dp4a.s32.s32 %r405, %r406, %r407, %r1310;
	// end inline asm
	ld.shared.u32 	%r410, [%r1+120];
	ld.shared.u32 	%r411, [%r1075+776];
	// begin inline asm
	dp4a.s32.s32 %r409, %r410, %r411, %r1318;
	// end inline asm
	ld.shared.u32 	%r414, [%r1+360];
	ld.shared.u32 	%r415, [%r1075+776];
	// begin inline asm
	dp4a.s32.s32 %r413, %r414, %r415, %r1302;
	// end inline asm
	ld.shared.u32 	%r418, [%r1+120];
	ld.shared.u32 	%r419, [%r1075+12];
	// begin inline asm
	dp4a.s32.s32 %r417, %r418, %r419, %r1325;
	// end inline asm
	ld.shared.u32 	%r422, [%r1+360];
	ld.shared.u32 	%r423, [%r1075+12];
	// begin inline asm
	dp4a.s32.s32 %r421, %r422, %r423, %r1309;
	// end inline asm
	ld.shared.u32 	%r426, [%r1+120];
	ld.shared.u32 	%r427, [%r1075+780];
	// begin inline asm
	dp4a.s32.s32 %r425, %r426, %r427, %r1317;
	// end inline asm
	ld.shared.u32 	%r430, [%r1+360];
	ld.shared.u32 	%r431, [%r1075+780];
	// begin inline asm
	dp4a.s32.s32 %r429, %r430, %r431, %r1301;
	// end inline asm
	ld.shared.u32 	%r434, [%r1+4];
	ld.shared.u32 	%r435, [%r1075+16];
	// begin inline asm
	dp4a.s32.s32 %r433, %r434, %r435, %r305;
	// end inline asm
	ld.shared.u32 	%r438, [%r1+244];
	ld.shared.u32 	%r439, [%r1075+16];
	// begin inline asm
	dp4a.s32.s32 %r437, %r438, %r439, %r309;
	// end inline asm
	ld.shared.u32 	%r442, [%r1+4];
	ld.shared.u32 	%r443, [%r1075+784];
	// begin inline asm
	dp4a.s32.s32 %r441, %r442, %r443, %r313;
	// end inline asm
	ld.shared.u32 	%r446, [%r1+244];
	ld.shared.u32 	%r447, [%r1075+784];
	// begin inline asm
	dp4a.s32.s32 %r445, %r446, %r447, %r317;
	// end inline asm
	ld.shared.u32 	%r450, [%r1+4];
	ld.shared.u32 	%r451, [%r1075+20];
	// begin inline asm
	dp4a.s32.s32 %r449, %r450, %r451, %r321;
	// end inline asm
	ld.shared.u32 	%r454, [%r1+244];
	ld.shared.u32 	%r455, [%r1075+20];
	// begin inline asm
	dp4a.s32.s32 %r453, %r454, %r455, %r325;
	// end inline asm
	ld.shared.u32 	%r458, [%r1+4];
	ld.shared.u32 	%r459, [%r1075+788];
	// begin inline asm
	dp4a.s32.s32 %r457, %r458, %r459, %r329;
	// end inline asm
	ld.shared.u32 	%r462, [%r1+244];
	ld.shared.u32 	%r463, [%r1075+788];
	// begin inline asm
	dp4a.s32.s32 %r461, %r462, %r463, %r333;
	// end inline asm
	ld.shared.u32 	%r466, [%r1+4];
	ld.shared.u32 	%r467, [%r1075+24];
	// begin inline asm
	dp4a.s32.s32 %r465, %r466, %r467, %r337;
	// end inline asm
	ld.shared.u32 	%r470, [%r1+244];
	ld.shared.u32 	%r471, [%r1075+24];
	// begin inline asm
	dp4a.s32.s32 %r469, %r470, %r471, %r341;
	// end inline asm
	ld.shared.u32 	%r474, [%r1+4];
	ld.shared.u32 	%r475, [%r1075+792];
	// begin inline asm
	dp4a.s32.s32 %r473, %r474, %r475, %r345;
	// end inline asm
	ld.shared.u32 	%r478, [%r1+244];
	ld.shared.u32 	%r479, [%r1075+792];
	// begin inline asm
	dp4a.s32.s32 %r477, %r478, %r479, %r349;
	// end inline asm
	ld.shared.u32 	%r482, [%r1+4];
	ld.shared.u32 	%r483, [%r1075+28];
	// begin inline asm
	dp4a.s32.s32 %r481, %r482, %r483, %r353;
	// end inline asm
	ld.shared.u32 	%r486, [%r1+244];
	ld.shared.u32 	%r487, [%r1075+28];
	// begin inline asm
	dp4a.s32.s32 %r485, %r486, %r487, %r357;
	// end inline asm
	ld.shared.u32 	%r490, [%r1+4];
	ld.shared.u32 	%r491, [%r1075+796];
	// begin inline asm
	dp4a.s32.s32 %r489, %r490, %r491, %r361;
	// end inline asm
	ld.shared.u32 	%r494, [%r1+244];
	ld.shared.u32 	%r495, [%r1075+796];
	// begin inline asm
	dp4a.s32.s32 %r493, %r494, %r495, %r365;
	// end inline asm
	ld.shared.u32 	%r498, [%r1+124];
	ld.shared.u32 	%r499, [%r1075+16];
	// begin inline asm
	dp4a.s32.s32 %r497, %r498, %r499, %r369;
	// end inline asm
	ld.shared.u32 	%r502, [%r1+364];
	ld.shared.u32 	%r503, [%r1075+16];
	// begin inline asm
	dp4a.s32.s32 %r501, %r502, %r503, %r373;
	// end inline asm
	ld.shared.u32 	%r506, [%r1+124];
	ld.shared.u32 	%r507, [%r1075+784];
	// begin inline asm
	dp4a.s32.s32 %r505, %r506, %r507, %r377;
	// end inline asm
	ld.shared.u32 	%r510, [%r1+364];
	ld.shared.u32 	%r511, [%r1075+784];
	// begin inline asm
	dp4a.s32.s32 %r509, %r510, %r511, %r381;
	// end inline asm
	ld.shared.u32 	%r514, [%r1+124];
	ld.shared.u32 	%r515, [%r1075+20];
	// begin inline asm
	dp4a.s32.s32 %r513, %r514, %r515, %r385;
	// end inline asm
	ld.shared.u32 	%r518, [%r1+364];
	ld.shared.u32 	%r519, [%r1075+20];
	// begin inline asm
	dp4a.s32.s32 %r517, %r518, %r519, %r389;
	// end inline asm
	ld.shared.u32 	%r522, [%r1+124];
	ld.shared.u32 	%r523, [%r1075+788];
	// begin inline asm
	dp4a.s32.s32 %r521, %r522, %r523, %r393;
	// end inline asm
	ld.shared.u32 	%r526, [%r1+364];
	ld.shared.u32 	%r527, [%r1075+788];
	// begin inline asm
	dp4a.s32.s32 %r525, %r526, %r527, %r397;
	// end inline asm
	ld.shared.u32 	%r530, [%r1+124];
	ld.shared.u32 	%r531, [%r1075+24];
	// begin inline asm
	dp4a.s32.s32 %r529, %r530, %r531, %r401;
	// end inline asm
	ld.shared.u32 	%r534, [%r1+364];
	ld.shared.u32 	%r535, [%r1075+24];
	// begin inline asm
	dp4a.s32.s32 %r533, %r534, %r535, %r405;
	// end inline asm
	ld.shared.u32 	%r538, [%r1+124];
	ld.shared.u32 	%r539, [%r1075+792];
	// begin inline asm
	dp4a.s32.s32 %r537, %r538, %r539, %r409;
	// end inline asm
	ld.shared.u32 	%r542, [%r1+364];
	ld.shared.u32 	%r543, [%r1075+792];
	// begin inline asm
	dp4a.s32.s32 %r541, %r542, %r543, %r413;
	// end inline asm
	ld.shared.u32 	%r546, [%r1+124];
	ld.shared.u32 	%r547, [%r1075+28];
	// begin inline asm
	dp4a.s32.s32 %r545, %r546, %r547, %r417;
	// end inline asm
	ld.shared.u32 	%r550, [%r1+364];
	ld.shared.u32 	%r551, [%r1075+28];
	// begin inline asm
	dp4a.s32.s32 %r549, %r550, %r551, %r421;
	// end inline asm
	ld.shared.u32 	%r554, [%r1+124];
	ld.shared.u32 	%r555, [%r1075+796];
	// begin inline asm
	dp4a.s32.s32 %r553, %r554, %r555, %r425;
	// end inline asm
	ld.shared.u32 	%r558, [%r1+364];
	ld.shared.u32 	%r559, [%r1075+796];
	// begin inline asm
	dp4a.s32.s32 %r557, %r558, %r559, %r429;
	// end inline asm
	ld.shared.u32 	%r562, [%r1+8];
	ld.shared.u32 	%r563, [%r1075+32];
	// begin inline asm
	dp4a.s32.s32 %r561, %r562, %r563, %r433;
	// end inline asm
	ld.shared.u32 	%r566, [%r1+248];
	ld.shared.u32 	%r567, [%r1075+32];
	// begin inline asm
	dp4a.s32.s32 %r565, %r566, %r567, %r437;
	// end inline asm
	ld.shared.u32 	%r570, [%r1+8];
	ld.shared.u32 	%r571, [%r1075+800];
	// begin inline asm
	dp4a.s32.s32 %r569, %r570, %r571, %r441;
	// end inline asm
	ld.shared.u32 	%r574, [%r1+248];
	ld.shared.u32 	%r575, [%r1075+800];
	// begin inline asm
	dp4a.s32.s32 %r573, %r574, %r575, %r445;
	// end inline asm
	ld.shared.u32 	%r578, [%r1+8];
	ld.shared.u32 	%r579, [%r1075+36];
	// begin inline asm
	dp4a.s32.s32 %r577, %r578, %r579, %r449;
	// end inline asm
	ld.shared.u32 	%r582, [%r1+248];
	ld.shared.u32 	%r583, [%r1075+36];
	// begin inline asm
	dp4a.s32.s32 %r581, %r582, %r583, %r453;
	// end inline asm
	ld.shared.u32 	%r586, [%r1+8];
	ld.shared.u32 	%r587, [%r1075+804];
	// begin inline asm
	dp4a.s32.s32 %r585, %r586, %r587, %r457;
	// end inline asm
	ld.shared.u32 	%r590, [%r1+248];
	ld.shared.u32 	%r591, [%r1075+804];
	// begin inline asm
	dp4a.s32.s32 %r589, %r590, %r591, %r461;
	// end inline asm
	ld.shared.u32 	%r594, [%r1+8];
	ld.shared.u32 	%r595, [%r1075+40];
	// begin inline asm
	dp4a.s32.s32 %r593, %r594, %r595, %r465;
	// end inline asm
	ld.shared.u32 	%r598, [%r1+248];
	ld.shared.u32 	%r599, [%r1075+40];
	// begin inline asm
	dp4a.s32.s32 %r597, %r598, %r599, %r469;
	// end inline asm
	ld.shared.u32 	%r602, [%r1+8];
	ld.shared.u32 	%r603, [%r1075+808];
	// begin inline asm
	dp4a.s32.s32 %r601, %r602, %r603, %r473;
	// end inline asm
	ld.shared.u32 	%r606, [%r1+248];
	ld.shared.u32 	%r607, [%r1075+808];
	// begin inline asm
	dp4a.s32.s32 %r605, %r606, %r607, %r477;
	// end inline asm
	ld.shared.u32 	%r610, [%r1+8];
	ld.shared.u32 	%r611, [%r1075+44];
	// begin inline asm
	dp4a.s32.s32 %r609, %r610, %r611, %r481;
	// end inline asm
	ld.shared.u32 	%r614, [%r1+248];
	ld.shared.u32 	%r615, [%r1075+44];
	// begin inline asm
	dp4a.s32.s32 %r613, %r614, %r615, %r485;
	// end inline asm
	ld.shared.u32 	%r618, [%r1+8];
	ld.shared.u32 	%r619, [%r1075+812];
	// begin inline asm
	dp4a.s32.s32 %r617, %r618, %r619, %r489;
	// end inline asm
	ld.shared.u32 	%r622, [%r1+248];
	ld.shared.u32 	%r623, [%r1075+812];
	// begin inline asm
	dp4a.s32.s32 %r621, %r622, %r623, %r493;
	// end inline asm
	ld.shared.u32 	%r626, [%r1+128];
	ld.shared.u32 	%r627, [%r1075+32];
	// begin inline asm
	dp4a.s32.s32 %r625, %r626, %r627, %r497;
	// end inline asm
	ld.shared.u32 	%r630, [%r1+368];
	ld.shared.u32 	%r631, [%r1075+32];
	// begin inline asm
	dp4a.s32.s32 %r629, %r630, %r631, %r501;
	// end inline asm
	ld.shared.u32 	%r634, [%r1+128];
	ld.shared.u32 	%r635, [%r1075+800];
	// begin inline asm
	dp4a.s32.s32 %r633, %r634, %r635, %r505;
	// end inline asm
	ld.shared.u32 	%r638, [%r1+368];
	ld.shared.u32 	%r639, [%r1075+800];
	// begin inline asm
	dp4a.s32.s32 %r637, %r638, %r639, %r509;
	// end inline asm
	ld.shared.u32 	%r642, [%r1+128];
	ld.shared.u32 	%r643, [%r1075+36];
	// begin inline asm
	dp4a.s32.s32 %r641, %r642, %r643, %r513;
	// end inline asm
	ld.shared.u32 	%r646, [%r1+368];
	ld.shared.u32 	%r647, [%r1075+36];
	// begin inline asm
	dp4a.s32.s32 %r645, %r646, %r647, %r517;
	// end inline asm
	ld.shared.u32 	%r650, [%r1+128];
	ld.shared.u32 	%r651, [%r1075+804];
	// begin inline asm
	dp4a.s32.s32 %r649, %r650, %r651, %r521;
	// end inline asm
	ld.shared.u32 	%r654, [%r1+368];
	ld.shared.u32 	%r655, [%r1075+804];
	// begin inline asm
	dp4a.s32.s32 %r653, %r654, %r655, %r525;
	// end inline asm
	ld.shared.u32 	%r658, [%r1+128];
	ld.shared.u32 	%r659, [%r1075+40];
	// begin inline asm
	dp4a.s32.s32 %r657, %r658, %r659, %r529;
	// end inline asm
	ld.shared.u32 	%r662, [%r1+368];
	ld.shared.u32 	%r663, [%r1075+40];
	// begin inline asm
	dp4a.s32.s32 %r661, %r662, %r663, %r533;
	// end inline asm
	ld.shared.u32 	%r666, [%r1+128];
	ld.shared.u32 	%r667, [%r1075+808];
	// begin inline asm
	dp4a.s32.s32 %r665, %r666, %r667, %r537;
	// end inline asm
	ld.shared.u32 	%r670, [%r1+368];
	ld.shared.u32 	%r671, [%r1075+808];
	// begin inline asm
	dp4a.s32.s32 %r669, %r670, %r671, %r541;
	// end inline asm
	ld.shared.u32 	%r674, [%r1+128];
	ld.shared.u32 	%r675, [%r1075+44];
	// begin inline asm
	dp4a.s32.s32 %r673, %r674, %r675, %r545;
	// end inline asm
	ld.shared.u32 	%r678, [%r1+368];
	ld.shared.u32 	%r679, [%r1075+44];
	// begin inline asm
	dp4a.s32.s32 %r677, %r678, %r679, %r549;
	// end inline asm
	ld.shared.u32 	%r682, [%r1+128];
	ld.shared.u32 	%r683, [%r1075+812];
	// begin inline asm
	dp4a.s32.s32 %r681, %r682, %r683, %r553;
	// end inline asm
	ld.shared.u32 	%r686, [%r1+368];
	ld.shared.u32 	%r687, [%r1075+812];
	// begin inline asm
	dp4a.s32.s32 %r685, %r686, %r687, %r557;
	// end inline asm
	ld.shared.u32 	%r690, [%r1+60];
	ld.shared.u32 	%r691, [%r1075+48];
	// begin inline asm
	dp4a.s32.s32 %r689, %r690, %r691, %r561;
	// end inline asm
	ld.shared.u32 	%r694, [%r1+300];
	ld.shared.u32 	%r695, [%r1075+48];
	// begin inline asm
	dp4a.s32.s32 %r693, %r694, %r695, %r565;
	// end inline asm
	ld.shared.u32 	%r698, [%r1+60];
	ld.shared.u32 	%r699, [%r1075+816];
	// begin inline asm
	dp4a.s32.s32 %r697, %r698, %r699, %r569;
	// end inline asm
	ld.shared.u32 	%r702, [%r1+300];
	ld.shared.u32 	%r703, [%r1075+816];
	// begin inline asm
	dp4a.s32.s32 %r701, %r702, %r703, %r573;
	// end inline asm
	ld.shared.u32 	%r706, [%r1+60];
	ld.shared.u32 	%r707, [%r1075+52];
	// begin inline asm
	dp4a.s32.s32 %r705, %r706, %r707, %r577;
	// end inline asm
	ld.shared.u32 	%r710, [%r1+300];
	ld.shared.u32 	%r711, [%r1075+52];
	// begin inline asm
	dp4a.s32.s32 %r709, %r710, %r711, %r581;
	// end inline asm
	ld.shared.u32 	%r714, [%r1+60];
	ld.shared.u32 	%r715, [%r1075+820];
	// begin inline asm
	dp4a.s32.s32 %r713, %r714, %r715, %r585;
	// end inline asm
	ld.shared.u32 	%r718, [%r1+300];
	ld.shared.u32 	%r719, [%r1075+820];
	// begin inline asm
	dp4a.s32.s32 %r717, %r718, %r719, %r589;
	// end inline asm
	ld.shared.u32 	%r722, [%r1+60];
	ld.shared.u32 	%r723, [%r1075+56];
	// begin inline asm
	dp4a.s32.s32 %r721, %r722, %r723, %r593;
	// end inline asm
	ld.shared.u32 	%r726, [%r1+300];
	ld.shared.u32 	%r727, [%r1075+56];
	// begin inline asm
	dp4a.s32.s32 %r725, %r726, %r727, %r597;
	// end inline asm
	ld.shared.u32 	%r730, [%r1+60];
	ld.shared.u32 	%r731, [%r1075+824];
	// begin inline asm
	dp4a.s32.s32 %r729, %r730, %r731, %r601;
	// end inline asm
	ld.shared.u32 	%r734, [%r1+300];
	ld.shared.u32 	%r735, [%r1075+824];
	// begin inline asm
	dp4a.s32.s32 %r733, %r734, %r735, %r605;
	// end inline asm
	ld.shared.u32 	%r738, [%r1+60];
	ld.shared.u32 	%r739, [%r1075+60];
	// begin inline asm
	dp4a.s32.s32 %r737, %r738, %r739, %r609;
	// end inline asm
	ld.shared.u32 	%r742, [%r1+300];
	ld.shared.u32 	%r743, [%r1075+60];
	// begin inline asm
	dp4a.s32.s32 %r741, %r742, %r743, %r613;
	// end inline asm
	ld.shared.u32 	%r746, [%r1+60];
	ld.shared.u32 	%r747, [%r1075+828];
	// begin inline asm
	dp4a.s32.s32 %r745, %r746, %r747, %r617;
	// end inline asm
	ld.shared.u32 	%r750, [%r1+300];
	ld.shared.u32 	%r751, [%r1075+828];
	// begin inline asm
	dp4a.s32.s32 %r749, %r750, %r751, %r621;
	// end inline asm
	ld.shared.u32 	%r754, [%r1+180];
	ld.shared.u32 	%r755, [%r1075+48];
	// begin inline asm
	dp4a.s32.s32 %r753, %r754, %r755, %r625;
	// end inline asm
	ld.shared.u32 	%r758, [%r1+420];
	ld.shared.u32 	%r759, [%r1075+48];
	// begin inline asm
	dp4a.s32.s32 %r757, %r758, %r759, %r629;
	// end inline asm
	ld.shared.u32 	%r762, [%r1+180];
	ld.shared.u32 	%r763, [%r1075+816];
	// begin inline asm
	dp4a.s32.s32 %r761, %r762, %r763, %r633;
	// end inline asm
	ld.shared.u32 	%r766, [%r1+420];
	ld.shared.u32 	%r767, [%r1075+816];
	// begin inline asm
	dp4a.s32.s32 %r765, %r766, %r767, %r637;
	// end inline asm
	ld.shared.u32 	%r770, [%r1+180];
	ld.shared.u32 	%r771, [%r1075+52];
	// begin inline asm
	dp4a.s32.s32 %r769, %r770, %r771, %r641;
	// end inline asm
	ld.shared.u32 	%r774, [%r1+420];
	ld.shared.u32 	%r775, [%r1075+52];
	// begin inline asm
	dp4a.s32.s32 %r773, %r774, %r775, %r645;
	// end inline asm
	ld.shared.u32 	%r778, [%r1+180];
	ld.shared.u32 	%r779, [%r1075+820];
	// begin inline asm
	dp4a.s32.s32 %r777, %r778, %r779, %r649;
	// end inline asm
	ld.shared.u32 	%r782, [%r1+420];
	ld.shared.u32 	%r783, [%r1075+820];
	// begin inline asm
	dp4a.s32.s32 %r781, %r782, %r783, %r653;
	// end inline asm
	ld.shared.u32 	%r786, [%r1+180];
	ld.shared.u32 	%r787, [%r1075+56];
	// begin inline asm
	dp4a.s32.s32 %r785, %r786, %r787, %r657;
	// end inline asm
	ld.shared.u32 	%r790, [%r1+420];
	ld.shared.u32 	%r791, [%r1075+56];
	// begin inline asm
	dp4a.s32.s32 %r789, %r790, %r791, %r661;
	// end inline asm
	ld.shared.u32 	%r794, [%r1+180];
	ld.shared.u32 	%r795, [%r1075+824];
	// begin inline asm
	dp4a.s32.s32 %r793, %r794, %r795, %r665;
	// end inline asm
	ld.shared.u32 	%r798, [%r1+420];
	ld.shared.u32 	%r799, [%r1075+824];
	// begin inline asm
	dp4a.s32.s32 %r797, %r798, %r799, %r669;
	// end inline asm
	ld.shared.u32 	%r802, [%r1+180];
	ld.shared.u32 	%r803, [%r1075+60];
	// begin inline asm
	dp4a.s32.s32 %r801, %r802, %r803, %r673;
	// end inline asm
	ld.shared.u32 	%r806, [%r1+420];
	ld.shared.u32 	%r807, [%r1075+60];
	// begin inline asm
	dp4a.s32.s32 %r805, %r806, %r807, %r677;
	// end inline asm
	ld.shared.u32 	%r810, [%r1+180];
	ld.shared.u32 	%r811, [%r1075+828];
	// begin inline asm
	dp4a.s32.s32 %r809, %r810, %r811, %r681;
	// end inline asm
	ld.shared.u32 	%r814, [%r1+420];
	ld.shared.u32 	%r815, [%r1075+828];
	// begin inline asm
	dp4a.s32.s32 %r813, %r814, %r815, %r685;
	// end inline asm
	ld.shared.u32 	%r818, [%r1+64];
	ld.shared.u32 	%r819, [%r1075+64];
	// begin inline asm
	dp4a.s32.s32 %r817, %r818, %r819, %r689;
	// end inline asm
	ld.shared.u32 	%r822, [%r1+304];
	ld.shared.u32 	%r823, [%r1075+64];
	// begin inline asm
	dp4a.s32.s32 %r821, %r822, %r823, %r693;
	// end inline asm
	ld.shared.u32 	%r826, [%r1+64];
	ld.shared.u32 	%r827, [%r1075+832];
	// begin inline asm
	dp4a.s32.s32 %r825, %r826, %r827, %r697;
	// end inline asm
	ld.shared.u32 	%r830, [%r1+304];
	ld.shared.u32 	%r831, [%r1075+832];
	// begin inline asm
	dp4a.s32.s32 %r829, %r830, %r831, %r701;
	// end inline asm
	ld.shared.u32 	%r834, [%r1+64];
	ld.shared.u32 	%r835, [%r1075+68];
	// begin inline asm
	dp4a.s32.s32 %r833, %r834, %r835, %r705;
	// end inline asm
	ld.shared.u32 	%r838, [%r1+304];
	ld.shared.u32 	%r839, [%r1075+68];
	// begin inline asm
	dp4a.s32.s32 %r837, %r838, %r839, %r709;
	// end inline asm
	ld.shared.u32 	%r842, [%r1+64];
	ld.shared.u32 	%r843, [%r1075+836];
	// begin inline asm
	dp4a.s32.s32 %r841, %r842, %r843, %r713;
	// end inline asm
	ld.shared.u32 	%r846, [%r1+304];
	ld.shared.u32 	%r847, [%r1075+836];
	// begin inline asm
	dp4a.s32.s32 %r845, %r846, %r847, %r717;
	// end inline asm
	ld.shared.u32 	%r850, [%r1+64];
	ld.shared.u32 	%r851, [%r1075+72];
	// begin inline asm
	dp4a.s32.s32 %r849, %r850, %r851, %r721;
	// end inline asm
	ld.shared.u32 	%r854, [%r1+304];
	ld.shared.u32 	%r855, [%r1075+72];
	// begin inline asm
	dp4a.s32.s32 %r853, %r854, %r855, %r725;
	// end inline asm
	ld.shared.u32 	%r858, [%r1+64];
	ld.shared.u32 	%r859, [%r1075+840];
	// begin inline asm
	dp4a.s32.s32 %r857, %r858, %r859, %r729;
	// end inline asm
	ld.shared.u32 	%r862, [%r1+304];
	ld.shared.u32 	%r863, [%r1075+840];
	// begin inline asm
	dp4a.s32.s32 %r861, %r862, %r863, %r733;
	// end inline asm
	ld.shared.u32 	%r866, [%r1+64];
	ld.shared.u32 	%r867, [%r1075+76];
	// begin inline asm
	dp4a.s32.s32 %r865, %r866, %r867, %r737;
	// end inline asm
	ld.shared.u32 	%r870, [%r1+304];
	ld.shared.u32 	%r871, [%r1075+76];
	// begin inline asm
	dp4a.s32.s32 %r869, %r870, %r871, %r741;
	// end inline asm
	ld.shared.u32 	%r874, [%r1+64];
	ld.shared.u32 	%r875, [%r1075+844];
	// begin inline asm
	dp4a.s32.s32 %r873, %r874, %r875, %r745;
	// end inline asm
	ld.shared.u32 	%r878, [%r1+304];
	ld.shared.u32 	%r879, [%r1075+844];
	// begin inline asm
	dp4a.s32.s32 %r877, %r878, %r879, %r749;
	// end inline asm
	ld.shared.u32 	%r882, [%r1+184];
	ld.shared.u32 	%r883, [%r1075+64];
	// begin inline asm
	dp4a.s32.s32 %r881, %r882, %r883, %r753;
	// end inline asm
	ld.shared.u32 	%r886, [%r1+424];
	ld.shared.u32 	%r887, [%r1075+64];
	// begin inline asm
	dp4a.s32.s32 %r885, %r886, %r887, %r757;
	// end inline asm
	ld.shared.u32 	%r890, [%r1+184];
	ld.shared.u32 	%r891, [%r1075+832];
	// begin inline asm
	dp4a.s32.s32 %r889, %r890, %r891, %r761;
	// end inline asm
	ld.shared.u32 	%r894, [%r1+424];
	ld.shared.u32 	%r895, [%r1075+832];
	// begin inline asm
	dp4a.s32.s32 %r893, %r894, %r895, %r765;
	// end inline asm
	ld.shared.u32 	%r898, [%r1+184];
	ld.shared.u32 	%r899, [%r1075+68];
	// begin inline asm
	dp4a.s32.s32 %r897, %r898, %r899, %r769;
	// end inline asm
	ld.shared.u32 	%r902, [%r1+424];
	ld.shared.u32 	%r903, [%r1075+68];
	// begin inline asm
	dp4a.s32.s32 %r901, %r902, %r903, %r773;
	// end inline asm
	ld.shared.u32 	%r906, [%r1+184];
	ld.shared.u32 	%r907, [%r1075+836];
	// begin inline asm
	dp4a.s32.s32 %r905, %r906, %r907, %r777;
	// end inline asm
	ld.shared.u32 	%r910, [%r1+424];
	ld.shared.u32 	%r911, [%r1075+836];
	// begin inline asm
	dp4a.s32.s32 %r909, %r910, %r911, %r781;
	// end inline asm
	ld.shared.u32 	%r914, [%r1+184];
	ld.shared.u32 	%r915, [%r1075+72];
	// begin inline asm
	dp4a.s32.s32 %r913, %r914, %r915, %r785;
	// end inline asm
	ld.shared.u32 	%r918, [%r1+424];
	ld.shared.u32 	%r919, [%r1075+72];
	// begin inline asm
	dp4a.s32.s32 %r917, %r918, %r919, %r789;
	// end inline asm
	ld.shared.u32 	%r922, [%r1+184];
	ld.shared.u32 	%r923, [%r1075+840];
	// begin inline asm
	dp4a.s32.s32 %r921, %r922, %r923, %r793;
	// end inline asm
	ld.shared.u32 	%r926, [%r1+424];
	ld.shared.u32 	%r927, [%r1075+840];
	// begin inline asm
	dp4a.s32.s32 %r925, %r926, %r927, %r797;
	// end inline asm
	ld.shared.u32 	%r930, [%r1+184];
	ld.shared.u32 	%r931, [%r1075+76];
	// begin inline asm
	dp4a.s32.s32 %r929, %r930, %r931, %r801;
	// end inline asm
	ld.shared.u32 	%r934, [%r1+424];
	ld.shared.u32 	%r935, [%r1075+76];
	// begin inline asm
	dp4a.s32.s32 %r933, %r934, %r935, %r805;
	// end inline asm
	ld.shared.u32 	%r938, [%r1+184];
	ld.shared.u32 	%r939, [%r1075+844];
	// begin inline asm
	dp4a.s32.s32 %r937, %r938, %r939, %r809;
	// end inline asm
	ld.shared.u32 	%r942, [%r1+424];
	ld.shared.u32 	%r943, [%r1075+844];
	// begin inline asm
	dp4a.s32.s32 %r941, %r942, %r943, %r813;
	// end inline asm
	ld.shared.u32 	%r946, [%r1+68];
	ld.shared.u32 	%r947, [%r1075+80];
	// begin inline asm
	dp4a.s32.s32 %r1332, %r946, %r947, %r817;
	// end inline asm
	ld.shared.u32 	%r950, [%r1+308];
	ld.shared.u32 	%r951, [%r1075+80];
	// begin inline asm
	dp4a.s32.s32 %r1316, %r950, %r951, %r821;
	// end inline asm
	ld.shared.u32 	%r954, [%r1+68];
	ld.shared.u32 	%r955, [%r1075+848];
	// begin inline asm
	dp4a.s32.s32 %r1324, %r954, %r955, %r825;
	// end inline asm
	ld.shared.u32 	%r958, [%r1+308];
	ld.shared.u32 	%r959, [%r1075+848];
	// begin inline asm
	dp4a.s32.s32 %r1308, %r958, %r959, %r829;
	// end inline asm
	ld.shared.u32 	%r962, [%r1+68];
	ld.shared.u32 	%r963, [%r1075+84];
	// begin inline asm
	dp4a.s32.s32 %r1331, %r962, %r963, %r833;
	// end inline asm
	ld.shared.u32 	%r966, [%r1+308];
	ld.shared.u32 	%r967, [%r1075+84];
	// begin inline asm
	dp4a.s32.s32 %r1315, %r966, %r967, %r837;
	// end inline asm
	ld.shared.u32 	%r970, [%r1+68];
	ld.shared.u32 	%r971, [%r1075+852];
	// begin inline asm
	dp4a.s32.s32 %r1323, %r970, %r971, %r841;
	// end inline asm
	ld.shared.u32 	%r974, [%r1+308];
	ld.shared.u32 	%r975, [%r1075+852];
	// begin inline asm
	dp4a.s32.s32 %r1307, %r974, %r975, %r845;
	// end inline asm
	ld.shared.u32 	%r978, [%r1+68];
	ld.shared.u32 	%r979, [%r1075+88];
	// begin inline asm
	dp4a.s32.s32 %r1330, %r978, %r979, %r849;
	// end inline asm
	ld.shared.u32 	%r982, [%r1+308];
	ld.shared.u32 	%r983, [%r1075+88];
	// begin inline asm
	dp4a.s32.s32 %r1314, %r982, %r983, %r853;
	// end inline asm
	ld.shared.u32 	%r986, [%r1+68];
	ld.shared.u32 	%r987, [%r1075+856];
	// begin inline asm
	dp4a.s32.s32 %r1322, %r986, %r987, %r857;
	// end inline asm
	ld.shared.u32 	%r990, [%r1+308];
	ld.shared.u32 	%r991, [%r1075+856];
	// begin inline asm
	dp4a.s32.s32 %r1306, %r990, %r991, %r861;
	// end inline asm
	ld.shared.u32 	%r994, [%r1+68];
	ld.shared.u32 	%r995, [%r1075+92];
	// begin inline asm
	dp4a.s32.s32 %r1329, %r994, %r995, %r865;
	// end inline asm
	ld.shared.u32 	%r998, [%r1+308];
	ld.shared.u32 	%r999, [%r1075+92];
	// begin inline asm
	dp4a.s32.s32 %r1313, %r998, %r999, %r869;
	// end inline asm
	ld.shared.u32 	%r1002, [%r1+68];
	ld.shared.u32 	%r1003, [%r1075+860];
	// begin inline asm
	dp4a.s32.s32 %r1321, %r1002, %r1003, %r873;
	// end inline asm
	ld.shared.u32 	%r1006, [%r1+308];
	ld.shared.u32 	%r1007, [%r1075+860];
	// begin inline asm
	dp4a.s32.s32 %r1305, %r1006, %r1007, %r877;
	// end inline asm
	ld.shared.u32 	%r1010, [%r1+188];
	ld.shared.u32 	%r1011, [%r1075+80];
	// begin inline asm
	dp4a.s32.s32 %r1328, %r1010, %r1011, %r881;
	// end inline asm
	ld.shared.u32 	%r1014, [%r1+428];
	ld.shared.u32 	%r1015, [%r1075+80];
	// begin inline asm
	dp4a.s32.s32 %r1312, %r1014, %r1015, %r885;
	// end inline asm
	ld.shared.u32 	%r1018, [%r1+188];
	ld.shared.u32 	%r1019, [%r1075+848];
	// begin inline asm
	dp4a.s32.s32 %r1320, %r1018, %r1019, %r889;
	// end inline asm
	ld.shared.u32 	%r1022, [%r1+428];
	ld.shared.u32 	%r1023, [%r1075+848];
	// begin inline asm
	dp4a.s32.s32 %r1304, %r1022, %r1023, %r893;
	// end inline asm
	ld.shared.u32 	%r1026, [%r1+188];
	ld.shared.u32 	%r1027, [%r1075+84];
	// begin inline asm
	dp4a.s32.s32 %r1327, %r1026, %r1027, %r897;
	// end inline asm
	ld.shared.u32 	%r1030, [%r1+428];
	ld.shared.u32 	%r1031, [%r1075+84];
	// begin inline asm
	dp4a.s32.s32 %r1311, %r1030, %r1031, %r901;
	// end inline asm
	ld.shared.u32 	%r1034, [%r1+188];
	ld.shared.u32 	%r1035, [%r1075+852];
	// begin inline asm
	dp4a.s32.s32 %r1319, %r1034, %r1035, %r905;
	// end inline asm
	ld.shared.u32 	%r1038, [%r1+428];
	ld.shared.u32 	%r1039, [%r1075+852];
	// begin inline asm
	dp4a.s32.s32 %r1303, %r1038, %r1039, %r909;
	// end inline asm
	ld.shared.u32 	%r1042, [%r1+188];
	ld.shared.u32 	%r1043, [%r1075+88];
	// begin inline asm
	dp4a.s32.s32 %r1326, %r1042, %r1043, %r913;
	// end inline asm
	ld.shared.u32 	%r1046, [%r1+428];
	ld.shared.u32 	%r1047, [%r1075+88];
	// begin inline asm
	dp4a.s32.s32 %r1310, %r1046, %r1047, %r917;
	// end inline asm
	ld.shared.u32 	%r1050, [%r1+188];
	ld.shared.u32 	%r1051, [%r1075+856];
	// begin inline asm
	dp4a.s32.s32 %r1318, %r1050, %r1051, %r921;
	// end inline asm
	ld.shared.u32 	%r1054, [%r1+428];
	ld.shared.u32 	%r1055, [%r1075+856];
	// begin inline asm
	dp4a.s32.s32 %r1302, %r1054, %r1055, %r925;
	// end inline asm
	ld.shared.u32 	%r1058, [%r1+188];
	ld.shared.u32 	%r1059, [%r1075+92];
	// begin inline asm
	dp4a.s32.s32 %r1325, %r1058, %r1059, %r929;
	// end inline asm
	ld.shared.u32 	%r1062, [%r1+428];
	ld.shared.u32 	%r1063, [%r1075+92];
	// begin inline asm
	dp4a.s32.s32 %r1309, %r1062, %r1063, %r933;
	// end inline asm
	ld.shared.u32 	%r1066, [%r1+188];
	ld.shared.u32 	%r1067, [%r1075+860];
	// begin inline asm
	dp4a.s32.s32 %r1317, %r1066, %r1067, %r937;
	// end inline asm
	ld.shared.u32 	%r1070, [%r1+428];
	ld.shared.u32 	%r1071, [%r1075+860];
	// begin inline asm
	dp4a.s32.s32 %r1301, %r1070, %r1071, %r941;
	// end inline asm
	add.s32 	%r1333, %r1333, 1;
	add.s32 	%r1300, %r1300, 288;
	add.s32 	%r1299, %r1299, 288;
	add.s32 	%r1298, %r1298, 288;
	add.s32 	%r1297, %r1297, 288;
	add.s32 	%r1296, %r1296, 288;
	add.s32 	%r1295, %r1295, 288;
	add.s32 	%r1294, %r1294, 288;
	add.s32 	%r1293, %r1293, 1568;
	add.s32 	%r1292, %r1292, 1568;
	add.s32 	%r1291, %r1291, 1568;
	setp.ne.s32 	%p53, %r1333, 32;
	@%p53 bra 	$L__BB22_2;
	add.s32 	%r1290, %r1290, 1;
	setp.ne.s32 	%p54, %r1290, 3;
	@%p54 bra 	$L__BB22_1;
	ld.param.u64 	%rd227, [fused_nn_conv2d_cast_fixed_point_multiply_add_cast_nn_relu_cast_fixed_point_mult_18399029763786111876__6_kernel0_param_3];
	ld.param.u64 	%rd226, [fused_nn_conv2d_cast_fixed_point_multiply_add_cast_nn_relu_cast_fixed_point_mult_18399029763786111876__6_kernel0_param_2];
	cvta.to.global.u64 	%rd27, %rd227;
	cvta.to.global.u64 	%rd28, %rd226;
	mov.u32 	%r1076, %ctaid.y;
	shl.b32 	%r1077, %r1076, 6;
	shl.b32 	%r1079, %r1073, 2;
	add.s32 	%r1080, %r1077, %r1079;
	mov.u32 	%r1081, %ctaid.z;
	mul.lo.s32 	%r1082, %r1081, 100352;
	mov.u32 	%r1083, %ctaid.x;
	mad.lo.s32 	%r1084, %r1076, 3136, %r1082;
	mad.lo.s32 	%r1085, %r1073, 196, %r1084;
	mad.lo.s32 	%r1086, %r1083, 28, %r1085;
	mov.u32 	%r1087, %tid.x;
	shl.b32 	%r1088, %r1087, 2;
	add.s32 	%r1089, %r1086, %r1088;
	cvt.s64.s32 	%rd29, %r1332;
	mad.lo.s64 	%rd30, %rd29, 176379787083776, 1073741824;
	shr.u64 	%rd31, %rd30, 31;
	cvt.u32.u64 	%r1090, %rd31;
	mul.wide.u32 	%rd32, %r1080, 4;
	add.s64 	%rd33, %rd27, %rd32;
	ld.global.nc.u32 	%r1091, [%rd33];
	add.s32 	%r1092, %r1091, %r1090;
	max.s32 	%r1093, %r1092, 0;
	mul.wide.u32 	%rd34, %r1093, 1104268508;
	add.s64 	%rd35, %rd34, 9007199254740992;
	shr.u64 	%rd36, %rd35, 54;
	cvt.u32.u64 	%r1094, %rd36;
	min.u32 	%r1095, %r1094, 127;
	cvt.u64.u32 	%rd37, %r1089;
	add.s64 	%rd38, %rd28, %rd37;
	st.global.u8 	[%rd38], %r1095;
	cvt.s64.s32 	%rd39, %r1316;
	mad.lo.s64 	%rd40, %rd39, 176379787083776, 1073741824;
	shr.u64 	%rd41, %rd40, 31;
	cvt.u32.u64 	%r1096, %rd41;
	add.s32 	%r1097, %r1091, %r1096;
	max.s32 	%r1098, %r1097, 0;
	mul.wide.u32 	%rd42, %r1098, 1104268508;
	add.s64 	%rd43, %rd42, 9007199254740992;
	shr.u64 	%rd44, %rd43, 54;
	cvt.u32.u64 	%r1099, %rd44;
	min.u32 	%r1100, %r1099, 127;
	st.global.u8 	[%rd38+50176], %r1100;
	cvt.s64.s32 	%rd45, %r1324;
	mad.lo.s64 	%rd46, %rd45, 176379787083776, 1073741824;
	shr.u64 	%rd47, %rd46, 31;
	cvt.u32.u64 	%r1101, %rd47;
	ld.global.nc.u32 	%r1102, [%rd33+128];
	add.s32 	%r1103, %r1102, %r1101;
	max.s32 	%r1104, %r1103, 0;
	mul.wide.u32 	%rd48, %r1104, 1104268508;
	add.s64 	%rd49, %rd48, 9007199254740992;
	shr.u64 	%rd50, %rd49, 54;
	cvt.u32.u64 	%r1105, %rd50;
	min.u32 	%r1106, %r1105, 127;
	st.global.u8 	[%rd38+1568], %r1106;
	cvt.s64.s32 	%rd51, %r1308;
	mad.lo.s64 	%rd52, %rd51, 176379787083776, 1073741824;
	shr.u64 	%rd53, %rd52, 31;
	cvt.u32.u64 	%r1107, %rd53;
	add.s32 	%r1108, %r1102, %r1107;
	max.s32 	%r1109, %r1108, 0;
	mul.wide.u32 	%rd54, %r1109, 1104268508;
	add.s64 	%rd55, %rd54, 9007199254740992;
	shr.u64 	%rd56, %rd55, 54;
	cvt.u32.u64 	%r1110, %rd56;
	min.u32 	%r1111, %r1110, 127;
	st.global.u8 	[%rd38+51744], %r1111;
	cvt.s64.s32 	%rd57, %r1331;
	mad.lo.s64 	%rd58, %rd57, 176379787083776, 1073741824;
	shr.u64 	%rd59, %rd58, 31;
	cvt.u32.u64 	%r1112, %rd59;
	ld.global.nc.u32 	%r1113, [%rd33+4];
	add.s32 	%r1114, %r1113, %r1112;
	max.s32 	%r1115, %r1114, 0;
	mul.wide.u32 	%rd60, %r1115, 1104268508;
	add.s64 	%rd61, %rd60, 9007199254740992;
	shr.u64 	%rd62, %rd61, 54;
	cvt.u32.u64 	%r1116, %rd62;
	min.u32 	%r1117, %r1116, 127;
	st.global.u8 	[%rd38+1], %r1117;
	cvt.s64.s32 	%rd63, %r1315;
	mad.lo.s64 	%rd64, %rd63, 176379787083776, 1073741824;
	shr.u64 	%rd65, %rd64, 31;
	cvt.u32.u64 	%r1118, %rd65;
	add.s32 	%r1119, %r1113, %r1118;
	max.s32 	%r1120, %r1119, 0;
	mul.wide.u32 	%rd66, %r1120, 1104268508;
	add.s64 	%rd67, %rd66, 9007199254740992;
	shr.u64 	%rd68, %rd67, 54;
	cvt.u32.u64 	%r1121, %rd68;
	min.u32 	%r1122, %r1121, 127;
	st.global.u8 	[%rd38+50177], %r1122;
	cvt.s64.s32 	%rd69, %r1323;
	mad.lo.s64 	%rd70, %rd69, 176379787083776, 1073741824;
	shr.u64 	%rd71, %rd70, 31;
	cvt.u32.u64 	%r1123, %rd71;
	ld.global.nc.u32 	%r1124, [%rd33+132];
	add.s32 	%r1125, %r1124, %r1123;
	max.s32 	%r1126, %r1125, 0;
	mul.wide.u32 	%rd72, %r1126, 1104268508;
	add.s64 	%rd73, %rd72, 9007199254740992;
	shr.u64 	%rd74, %rd73, 54;
	cvt.u32.u64 	%r1127, %rd74;
	min.u32 	%r1128, %r1127, 127;
	st.global.u8 	[%rd38+1569], %r1128;
	cvt.s64.s32 	%rd75, %r1307;
	mad.lo.s64 	%rd76, %rd75, 176379787083776, 1073741824;
	shr.u64 	%rd77, %rd76, 31;
	cvt.u32.u64 	%r1129, %rd77;
	add.s32 	%r1130, %r1124, %r1129;
	max.s32 	%r1131, %r1130, 0;
	mul.wide.u32 	%rd78, %r1131, 1104268508;
	add.s64 	%rd79, %rd78, 9007199254740992;
	shr.u64 	%rd80, %rd79, 54;
	cvt.u32.u64 	%r1132, %rd80;
	min.u32 	%r1133, %r1132, 127;
	st.global.u8 	[%rd38+51745], %r1133;
	cvt.s64.s32 	%rd81, %r1330;
	mad.lo.s64 	%rd82, %rd81, 176379787083776, 1073741824;
	shr.u64 	%rd83, %rd82, 31;
	cvt.u32.u64 	%r1134, %rd83;
	ld.global.nc.u32 	%r1135, [%rd33+8];
	add.s32 	%r1136, %r1135, %r1134;
	max.s32 	%r1137, %r1136, 0;
	mul.wide.u32 	%rd84, %r1137, 1104268508;
	add.s64 	%rd85, %rd84, 9007199254740992;
	shr.u64 	%rd86, %rd85, 54;
	cvt.u32.u64 	%r1138, %rd86;
	min.u32 	%r1139, %r1138, 127;
	st.global.u8 	[%rd38+2], %r1139;
	cvt.s64.s32 	%rd87, %r1314;
	mad.lo.s64 	%rd88, %rd87, 176379787083776, 1073741824;
	shr.u64 	%rd89, %rd88, 31;
	cvt.u32.u64 	%r1140, %rd89;
	add.s32 	%r1141, %r1135, %r1140;
	max.s32 	%r1142, %r1141, 0;
	mul.wide.u32 	%rd90, %r1142, 1104268508;
	add.s64 	%rd91, %rd90, 9007199254740992;
	shr.u64 	%rd92, %rd91, 54;
	cvt.u32.u64 	%r1143, %rd92;
	min.u32 	%r1144, %r1143, 127;
	st.global.u8 	[%rd38+50178], %r1144;
	cvt.s64.s32 	%rd93, %r1322;
	mad.lo.s64 	%rd94, %rd93, 176379787083776, 1073741824;
	shr.u64 	%rd95, %rd94, 31;
	cvt.u32.u64 	%r1145, %rd95;
	ld.global.nc.u32 	%r1146, [%rd33+136];
	add.s32 	%r1147, %r1146, %r1145;
	max.s32 	%r1148, %r1147, 0;
	mul.wide.u32 	%rd96, %r1148, 1104268508;
	add.s64 	%rd97, %rd96, 9007199254740992;
	shr.u64 	%rd98, %rd97, 54;
	cvt.u32.u64 	%r1149, %rd98;
	min.u32 	%r1150, %r1149, 127;
	st.global.u8 	[%rd38+1570], %r1150;
	cvt.s64.s32 	%rd99, %r1306;
	mad.lo.s64 	%rd100, %rd99, 176379787083776, 1073741824;
	shr.u64 	%rd101, %rd100, 31;
	cvt.u32.u64 	%r1151, %rd101;
	add.s32 	%r1152, %r1146, %r1151;
	max.s32 	%r1153, %r1152, 0;
	mul.wide.u32 	%rd102, %r1153, 1104268508;
	add.s64 	%rd103, %rd102, 9007199254740992;
	shr.u64 	%rd104, %rd103, 54;
	cvt.u32.u64 	%r1154, %rd104;
	min.u32 	%r1155, %r1154, 127;
	st.global.u8 	[%rd38+51746], %r1155;
	cvt.s64.s32 	%rd105, %r1329;
	mad.lo.s64 	%rd106, %rd105, 176379787083776, 1073741824;
	shr.u64 	%rd107, %rd106, 31;
	cvt.u32.u64 	%r1156, %rd107;
	ld.global.nc.u32 	%r1157, [%rd33+12];
	add.s32 	%r1158, %r1157, %r1156;
	max.s32 	%r1159, %r1158, 0;
	mul.wide.u32 	%rd108, %r1159, 1104268508;
	add.s64 	%rd109, %rd108, 9007199254740992;
	shr.u64 	%rd110, %rd109, 54;
	cvt.u32.u64 	%r1160, %rd110;
	min.u32 	%r1161, %r1160, 127;
	st.global.u8 	[%rd38+3], %r1161;
	cvt.s64.s32 	%rd111, %r1313;
	mad.lo.s64 	%rd112, %rd111, 176379787083776, 1073741824;
	shr.u64 	%rd113, %rd112, 31;
	cvt.u32.u64 	%r1162, %rd113;
	add.s32 	%r1163, %r1157, %r1162;
	max.s32 	%r1164, %r1163, 0;
	mul.wide.u32 	%rd114, %r1164, 1104268508;
	add.s64 	%rd115, %rd114, 9007199254740992;
	shr.u64 	%rd116, %rd115, 54;
	cvt.u32.u64 	%r1165, %rd116;
	min.u32 	%r1166, %r1165, 127;
	st.global.u8 	[%rd38+50179], %r1166;
	cvt.s64.s32 	%rd117, %r1321;
	mad.lo.s64 	%rd118, %rd117, 176379787083776, 1073741824;
	shr.u64 	%rd119, %rd118, 31;
	cvt.u32.u64 	%r1167, %rd119;
	ld.global.nc.u32 	%r1168, [%rd33+140];
	add.s32 	%r1169, %r1168, %r1167;
	max.s32 	%r1170, %r1169, 0;
	mul.wide.u32 	%rd120, %r1170, 1104268508;
	add.s64 	%rd121, %rd120, 9007199254740992;
	shr.u64 	%rd122, %rd121, 54;
	cvt.u32.u64 	%r1171, %rd122;
	min.u32 	%r1172, %r1171, 127;
	st.global.u8 	[%rd38+1571], %r1172;
	cvt.s64.s32 	%rd123, %r1305;
	mad.lo.s64 	%rd124, %rd123, 176379787083776, 1073741824;
	shr.u64 	%rd125, %rd124, 31;
	cvt.u32.u64 	%r1173, %rd125;
	add.s32 	%r1174, %r1168, %r1173;
	max.s32 	%r1175, %r1174, 0;
	mul.wide.u32 	%rd126, %r1175, 1104268508;
	add.s64 	%rd127, %rd126, 9007199254740992;
	shr.u64 	%rd128, %rd127, 54;
	cvt.u32.u64 	%r1176, %rd128;
	min.u32 	%r1177, %r1176, 127;
	st.global.u8 	[%rd38+51747], %r1177;
	cvt.s64.s32 	%rd129, %r1328;
	mad.lo.s64 	%rd130, %rd129, 176379787083776, 1073741824;
	shr.u64 	%rd131, %rd130, 31;
	cvt.u32.u64 	%r1178, %rd131;
	add.s32 	%r1179, %r1091, %r1178;
	max.s32 	%r1180, %r1179, 0;
	mul.wide.u32 	%rd132, %r1180, 1104268508;
	add.s64 	%rd133, %rd132, 9007199254740992;
	shr.u64 	%rd134, %rd133, 54;
	cvt.u32.u64 	%r1181, %rd134;
	min.u32 	%r1182, %r1181, 127;
	st.global.u8 	[%rd38+25088], %r1182;
	cvt.s64.s32 	%rd135, %r1312;
	mad.lo.s64 	%rd136, %rd135, 176379787083776, 1073741824;
	shr.u64 	%rd137, %rd136, 31;
	cvt.u32.u64 	%r1183, %rd137;
	add.s32 	%r1184, %r1091, %r1183;
	max.s32 	%r1185, %r1184, 0;
	mul.wide.u32 	%rd138, %r1185, 1104268508;
	add.s64 	%rd139, %rd138, 9007199254740992;
	shr.u64 	%rd140, %rd139, 54;
	cvt.u32.u64 	%r1186, %rd140;
	min.u32 	%r1187, %r1186, 127;
	st.global.u8 	[%rd38+75264], %r1187;
	cvt.s64.s32 	%rd141, %r1320;
	mad.lo.s64 	%rd142, %rd141, 176379787083776, 1073741824;
	shr.u64 	%rd143, %rd142, 31;
	cvt.u32.u64 	%r1188, %rd143;
	add.s32 	%r1189, %r1102, %r1188;
	max.s32 	%r1190, %r1189, 0;
	mul.wide.u32 	%rd144, %r1190, 1104268508;
	add.s64 	%rd145, %rd144, 9007199254740992;
	shr.u64 	%rd146, %rd145, 54;
	cvt.u32.u64 	%r1191, %rd146;
	min.u32 	%r1192, %r1191, 127;
	st.global.u8 	[%rd38+26656], %r1192;
	cvt.s64.s32 	%rd147, %r1304;
	mad.lo.s64 	%rd148, %rd147, 176379787083776, 1073741824;
	shr.u64 	%rd149, %rd148, 31;
	cvt.u32.u64 	%r1193, %rd149;
	add.s32 	%r1194, %r1102, %r1193;
	max.s32 	%r1195, %r1194, 0;
	mul.wide.u32 	%rd150, %r1195, 1104268508;
	add.s64 	%rd151, %rd150, 9007199254740992;
	shr.u64 	%rd152, %rd151, 54;
	cvt.u32.u64 	%r1196, %rd152;
	min.u32 	%r1197, %r1196, 127;
	st.global.u8 	[%rd38+76832], %r1197;
	cvt.s64.s32 	%rd153, %r1327;
	mad.lo.s64 	%rd154, %rd153, 176379787083776, 1073741824;
	shr.u64 	%rd155, %rd154, 31;
	cvt.u32.u64 	%r1198, %rd155;
	add.s32 	%r1199, %r1113, %r1198;
	max.s32 	%r1200, %r1199, 0;
	mul.wide.u32 	%rd156, %r1200, 1104268508;
	add.s64 	%rd157, %rd156, 9007199254740992;
	shr.u64 	%rd158, %rd157, 54;
	cvt.u32.u64 	%r1201, %rd158;
	min.u32 	%r1202, %r1201, 127;
	st.global.u8 	[%rd38+25089], %r1202;
	cvt.s64.s32 	%rd159, %r1311;
	mad.lo.s64 	%rd160, %rd159, 176379787083776, 1073741824;
	shr.u64 	%rd161, %rd160, 31;
	cvt.u32.u64 	%r1203, %rd161;
	add.s32 	%r1204, %r1113, %r1203;
	max.s32 	%r1205, %r1204, 0;
	mul.wide.u32 	%rd162, %r1205, 1104268508;
	add.s64 	%rd163, %rd162, 9007199254740992;
	shr.u64 	%rd164, %rd163, 54;
	cvt.u32.u64 	%r1206, %rd164;
	min.u32 	%r1207, %r1206, 127;
	st.global.u8 	[%rd38+75265], %r1207;
	cvt.s64.s32 	%rd165, %r1319;
	mad.lo.s64 	%rd166, %rd165, 176379787083776, 1073741824;
	shr.u64 	%rd167, %rd166, 31;
	cvt.u32.u64 	%r1208, %rd167;
	add.s32 	%r1209, %r1124, %r1208;
	max.s32 	%r1210, %r1209, 0;
	mul.wide.u32 	%rd168, %r1210, 1104268508;
	add.s64 	%rd169, %rd168, 9007199254740992;
	shr.u64 	%rd170, %rd169, 54;
	cvt.u32.u64 	%r1211, %rd170;
	min.u32 	%r1212, %r1211, 127;
	st.global.u8 	[%rd38+26657], %r1212;
	cvt.s64.s32 	%rd171, %r1303;
	mad.lo.s64 	%rd172, %rd171, 176379787083776, 1073741824;
	shr.u64 	%rd173, %rd172, 31;
	cvt.u32.u64 	%r1213, %rd173;
	add.s32 	%r1214, %r1124, %r1213;
	max.s32 	%r1215, %r1214, 0;
	mul.wide.u32 	%rd174, %r1215, 1104268508;
	add.s64 	%rd175, %rd174, 9007199254740992;
	shr.u64 	%rd176, %rd175, 54;
	cvt.u32.u64 	%r1216, %rd176;
	min.u32 	%r1217, %r1216, 127;
	st.global.u8 	[%rd38+76833], %r1217;
	cvt.s64.s32 	%rd177, %r1326;
	mad.lo.s64 	%rd178, %rd177, 176379787083776, 1073741824;
	shr.u64 	%rd179, %rd178, 31;
	cvt.u32.u64 	%r1218, %rd179;
	add.s32 	%r1219, %r1135, %r1218;
	max.s32 	%r1220, %r1219, 0;
	mul.wide.u32 	%rd180, %r1220, 1104268508;
	add.s64 	%rd181, %rd180, 9007199254740992;
	shr.u64 	%rd182, %rd181, 54;
	cvt.u32.u64 	%r1221, %rd182;
	min.u32 	%r1222, %r1221, 127;
	st.global.u8 	[%rd38+25090], %r1222;
	cvt.s64.s32 	%rd183, %r1310;
	mad.lo.s64 	%rd184, %rd183, 176379787083776, 1073741824;
	shr.u64 	%rd185, %rd184, 31;
	cvt.u32.u64 	%r1223, %rd185;
	add.s32 	%r1224, %r1135, %r1223;
	max.s32 	%r1225, %r1224, 0;
	mul.wide.u32 	%rd186, %r1225, 1104268508;
	add.s64 	%rd187, %rd186, 9007199254740992;
	shr.u64 	%rd188, %rd187, 54;
	cvt.u32.u64 	%r1226, %rd188;
	min.u32 	%r1227, %r1226, 127;
	st.global.u8 	[%rd38+75266], %r1227;
	cvt.s64.s32 	%rd189, %r1318;
	mad.lo.s64 	%rd190, %rd189, 176379787083776, 1073741824;
	shr.u64 	%rd191, %rd190, 31;
	cvt.u32.u64 	%r1228, %rd191;
	add.s32 	%r1229, %r1146, %r1228;
	max.s32 	%r1230, %r1229, 0;
	mul.wide.u32 	%rd192, %r1230, 1104268508;
	add.s64 	%rd193, %rd192, 9007199254740992;
	shr.u64 	%rd194, %rd193, 54;
	cvt.u32.u64 	%r1231, %rd194;
	min.u32 	%r1232, %r1231, 127;
	st.global.u8 	[%rd38+26658], %r1232;
	cvt.s64.s32 	%rd195, %r1302;
	mad.lo.s64 	%rd196, %rd195, 176379787083776, 1073741824;
	shr.u64 	%rd197, %rd196, 31;
	cvt.u32.u64 	%r1233, %rd197;
	add.s32 	%r1234, %r1146, %r1233;
	max.s32 	%r1235, %r1234, 0;
	mul.wide.u32 	%rd198, %r1235, 1104268508;
	add.s64 	%rd199, %rd198, 9007199254740992;
	shr.u64 	%rd200, %rd199, 54;
	cvt.u32.u64 	%r1236, %rd200;
	min.u32 	%r1237, %r1236, 127;
	st.global.u8 	[%rd38+76834], %r1237;
	cvt.s64.s32 	%rd201, %r1325;
	mad.lo.s64 	%rd202, %rd201, 176379787083776, 1073741824;
	shr.u64 	%rd203, %rd202, 31;
	cvt.u32.u64 	%r1238, %rd203;
	add.s32 	%r1239, %r1157, %r1238;
	max.s32 	%r1240, %r1239, 0;
	mul.wide.u32 	%rd204, %r1240, 1104268508;
	add.s64 	%rd205, %rd204, 9007199254740992;
	shr.u64 	%rd206, %rd205, 54;
	cvt.u32.u64 	%r1241, %rd206;
	min.u32 	%r1242, %r1241, 127;
	st.global.u8 	[%rd38+25091], %r1242;
	cvt.s64.s32 	%rd207, %r1309;
	mad.lo.s64 	%rd208, %rd207, 176379787083776, 1073741824;
	shr.u64 	%rd209, %rd208, 31;
	cvt.u32.u64 	%r1243, %rd209;
	add.s32 	%r1244, %r1157, %r1243;
	max.s32 	%r1245, %r1244, 0;
	mul.wide.u32 	%rd210, %r1245, 1104268508;
	add.s64 	%rd211, %rd210, 9007199254740992;
	shr.u64 	%rd212, %rd211, 54;
	cvt.u32.u64 	%r1246, %rd212;
	min.u32 	%r1247, %r1246, 127;
	st.global.u8 	[%rd38+75267], %r1247;
	cvt.s64.s32 	%rd213, %r1317;
	mad.lo.s64 	%rd214, %rd213, 176379787083776, 1073741824;
	shr.u64 	%rd215, %rd214, 31;
	cvt.u32.u64 	%r1248, %rd215;
	add.s32 	%r1249, %r1168, %r1248;
	max.s32 	%r1250, %r1249, 0;
	mul.wide.u32 	%rd216, %r1250, 1104268508;
	add.s64 	%rd217, %rd216, 9007199254740992;
	shr.u64 	%rd218, %rd217, 54;
	cvt.u32.u64 	%r1251, %rd218;
	min.u32 	%r1252, %r1251, 127;
	st.global.u8 	[%rd38+26659], %r1252;
	cvt.s64.s32 	%rd219, %r1301;
	mad.lo.s64 	%rd220, %rd219, 176379787083776, 1073741824;
	shr.u64 	%rd221, %rd220, 31;
	cvt.u32.u64 	%r1253, %rd221;
	add.s32 	%r1254, %r1168, %r1253;
	max.s32 	%r1255, %r1254, 0;
	mul.wide.u32 	%rd222, %r1255, 1104268508;
	add.s64 	%rd223, %rd222, 9007199254740992;
	shr.u64 	%rd224, %rd223, 54;
	cvt.u32.u64 	%r1256, %rd224;
	min.u32 	%r1257, %r1256, 127;
	st.global.u8 	[%rd38+76835], %r1257;
	ret;

}
	// .globl	fused_cast_fixed_point_multiply_clip_cast_2_kernel0
.visible .entry fused_cast_fixed_point_multiply_clip_cast_2_kernel0(
	.param .u64 .ptr .align 1 fused_cast_fixed_point_multiply_clip_cast_2_kernel0_param_0,
	.param .u64 .ptr .align 1 fused_cast_fixed_point_multiply_clip_cast_2_kernel0_param_1
)
{
	.reg .pred 	%p<76>;
	.reg .b32 	%r<32>;
	.reg .b64 	%rd<84>;

	ld.param.u64 	%rd3, [fused_cast_fixed_point_multiply_clip_cast_2_kernel0_param_0];
	ld.param.u64 	%rd4, [fused_cast_fixed_point_multiply_clip_cast_2_kernel0_param_1];
	cvta.to.global.u64 	%rd5, %rd3;
	cvta.to.global.u64 	%rd6, %rd4;
	mov.u32 	%r3, %ctaid.x;
	shl.b32 	%r1, %r3, 8;
	mov.u32 	%r4, %tid.x;
	shl.b32 	%r5, %r3, 10;
	or.b32  	%r6, %r5, %r4;
	setp.gt.u32 	%p1, %r1, 1605631;
	setp.gt.u32 	%p2, %r6, 6422527;
	cvt.u64.u32 	%rd7, %r6;
	mul.wide.u32 	%rd8, %r6, 4;
	add.s64 	%rd1, %rd6, %rd8;
	add.s64 	%rd2, %rd5, %rd7;
	or.pred  	%p3, %p1, %p2;
	@%p3 bra 	$L__BB23_2;
	ld.global.nc.u32 	%r7, [%rd1];
	mul.wide.s32 	%rd9, %r7, 1763041040;
	add.s64 	%rd10, %rd9, 18014398509481984;
	shr.u64 	%rd11, %rd10, 55;
	st.global.u8 	[%rd2], %rd11;
$L__BB23_2:
	setp.gt.u32 	%p4, %r1, 1540095;
	setp.gt.u32 	%p5, %r6, 6160383;
	or.pred  	%p6, %p4, %p5;
	@%p6 bra 	$L__BB23_4;
	ld.global.nc.u32 	%r8, [%rd1+1048576];
	mul.wide.s32 	%rd12, %r8, 1763041040;
	add.s64 	%rd13, %rd12, 18014398509481984;
	shr.u64 	%rd14, %rd13, 55;
	st.global.u8 	[%rd2+262144], %rd14;
$L__BB23_4:
	setp.gt.u32 	%p7, %r1, 1474559;
	setp.gt.u32 	%p8, %r6, 5898239;
	or.pred  	%p9, %p7, %p8;
	@%p9 bra 	$L__BB23_6;
	ld.global.nc.u32 	%r9, [%rd1+2097152];
	mul.wide.s32 	%rd15, %r9, 1763041040;
	add.s64 	%rd16, %rd15, 18014398509481984;
	shr.u64 	%rd17, %rd16, 55;
	st.global.u8 	[%rd2+524288], %rd17;
$L__BB23_6:
	setp.gt.u32 	%p10, %r1, 1409023;
	setp.gt.u32 	%p11, %r6, 5636095;
	or.pred  	%p12, %p10, %p11;
	@%p12 bra 	$L__BB23_8;
	ld.global.nc.u32 	%r10, [%rd1+3145728];
	mul.wide.s32 	%rd18, %r10, 1763041040;
	add.s64 	%rd19, %rd18, 18014398509481984;
	shr.u64 	%rd20, %rd19, 55;
	st.global.u8 	[%rd2+786432], %rd20;
$L__BB23_8:
	setp.gt.u32 	%p13, %r1, 1343487;
	setp.gt.u32 	%p14, %r6, 5373951;
	or.pred  	%p15, %p13, %p14;
	@%p15 bra 	$L__BB23_10;
	ld.global.nc.u32 	%r11, [%rd1+4194304];
	mul.wide.s32 	%rd21, %r11, 1763041040;
	add.s64 	%rd22, %rd21, 18014398509481984;
	shr.u64 	%rd23, %rd22, 55;
	st.global.u8 	[%rd2+1048576], %rd23;
$L__BB23_10:
	setp.gt.u32 	%p16, %r1, 1277951;
	setp.gt.u32 	%p17, %r6, 5111807;
	or.pred  	%p18, %p16, %p17;
	@%p18 bra 	$L__BB23_12;
	ld.global.nc.u32 	%r12, [%rd1+5242880];
	mul.wide.s32 	%rd24, %r12, 1763041040;
	add.s64 	%rd25, %rd24, 18014398509481984;
	shr.u64 	%rd26, %rd25, 55;
	st.global.u8 	[%rd2+1310720], %rd26;
$L__BB23_12:
	setp.gt.u32 	%p19, %r1, 1212415;
	setp.gt.u32 	%p20, %r6, 4849663;
	or.pred  	%p21, %p19, %p20;
	@%p21 bra 	$L__BB23_14;
	ld.global.nc.u32 	%r13, [%rd1+6291456];
	mul.wide.s32 	%rd27, %r13, 1763041040;
	add.s64 	%rd28, %rd27, 18014398509481984;
	shr.u64 	%rd29, %rd28, 55;
	st.global.u8 	[%rd2+1572864], %rd29;
$L__BB23_14:
	setp.gt.u32 	%p22, %r1, 1146879;
	setp.gt.u32 	%p23, %r6, 4587519;
	or.pred  	%p24, %p22, %p23;
	@%p24 bra 	$L__BB23_16;
	ld.global.nc.u32 	%r14, [%rd1+7340032];
	mul.wide.s32 	%rd30, %r14, 1763041040;
	add.s64 	%rd31, %rd30, 18014398509481984;
	shr.u64 	%rd32, %rd31, 55;
	st.global.u8 	[%rd2+1835008], %rd32;
$L__BB23_16:
	setp.gt.u32 	%p25, %r1, 1081343;
	setp.gt.u32 	%p26, %r6, 4325375;
	or.pred  	%p27, %p25, %p26;
	@%p27 bra 	$L__BB23_18;
	ld.global.nc.u32 	%r15, [%rd1+8388608];
	mul.wide.s32 	%rd33, %r15, 1763041040;
	add.s64 	%rd34, %rd33, 18014398509481984;
	shr.u64 	%rd35, %rd34, 55;
	st.global.u8 	[%rd2+2097152], %rd35;
$L__BB23_18:
	setp.gt.u32 	%p28, %r1, 1015807;
	setp.gt.u32 	%p29, %r6, 4063231;
	or.pred  	%p30, %p28, %p29;
	@%p30 bra 	$L__BB23_20;
	ld.global.nc.u32 	%r16, [%rd1+9437184];
	mul.wide.s32 	%rd36, %r16, 1763041040;
	add.s64 	%rd37, %rd36, 18014398509481984;
	shr.u64 	%rd38, %rd37, 55;
	st.global.u8 	[%rd2+2359296], %rd38;
$L__BB23_20:
	setp.gt.u32 	%p31, %r1, 950271;
	setp.gt.u32 	%p32, %r6, 3801087;
	or.pred  	%p33, %p31, %p32;
	@%p33 bra 	$L__BB23_22;
	ld.global.nc.u32 	%r17, [%rd1+10485760];
	mul.wide.s32 	%rd39, %r17, 1763041040;
	add.s64 	%rd40, %rd39, 18014398509481984;
	shr.u64 	%rd41, %rd40, 55;
	st.global.u8 	[%rd2+2621440], %rd41;
$L__BB23_22:
	setp.gt.u32 	%p34, %r1, 884735;
	setp.gt.u32 	%p35, %r6, 3538943;
	or.pred  	%p36, %p34, %p35;
	@%p36 bra 	$L__BB23_24;
	ld.global.nc.u32 	%r18, [%rd1+11534336];
	mul.wide.s32 	%rd42, %r18, 1763041040;
	add.s64 	%rd43, %rd42, 18014398509481984;
	shr.u64 	%rd44, %rd43, 55;
	st.global.u8 	[%rd2+2883584], %rd44;
$L__BB23_24:
	setp.gt.u32 	%p37, %r1, 819199;
	setp.gt.u32 	%p38, %r6, 3276799;
	or.pred  	%p39, %p37, %p38;
	@%p39 bra 	$L__BB23_26;
	ld.global.nc.u32 	%r19, [%rd1+12582912];
	mul.wide.s32 	%rd45, %r19, 1763041040;
	add.s64 	%rd46, %rd45, 18014398509481984;
	shr.u64 	%rd47, %rd46, 55;
	st.global.u8 	[%rd2+3145728], %rd47;
$L__BB23_26:
	setp.gt.u32 	%p40, %r1, 753663;
	setp.gt.u32 	%p41, %r6, 3014655;
	or.pred  	%p42, %p40, %p41;
	@%p42 bra 	$L__BB23_28;
	ld.global.nc.u32 	%r20, [%rd1+13631488];
	mul.wide.s32 	%rd48, %r20, 1763041040;
	add.s64 	%rd49, %rd48, 18014398509481984;
	shr.u64 	%rd50, %rd49, 55;
	st.global.u8 	[%rd2+3407872], %rd50;
$L__BB23_28:
	setp.gt.u32 	%p43, %r1, 688127;
	setp.gt.u32 	%p44, %r6, 2752511;
	or.pred  	%p45, %p43, %p44;
	@%p45 bra 	$L__BB23_30;
	ld.global.nc.u32 	%r21, [%rd1+14680064];
	mul.wide.s32 	%rd51, %r21, 1763041040;
	add.s64 	%rd52, %rd51, 18014398509481984;
	shr.u64 	%rd53, %rd52, 55;
	st.global.u8 	[%rd2+3670016], %rd53;
$L__BB23_30:
	setp.gt.u32 	%p46, %r1, 622591;
	setp.gt.u32 	%p47, %r6, 2490367;
	or.pred  	%p48, %p46, %p47;
	@%p48 bra 	$L__BB23_32;
	ld.global.nc.u32 	%r22, [%rd1+15728640];
	mul.wide.s32 	%rd54, %r22, 1763041040;
	add.s64 	%rd55, %rd54, 18014398509481984;
	shr.u64 	%rd56, %rd55, 55;
	st.global.u8 	[%rd2+3932160], %rd56;
$L__BB23_32:
	setp.gt.u32 	%p49, %r1, 557055;
	setp.gt.u32 	%p50, %r6, 2228223;
	or.pred  	%p51, %p49, %p50;
	@%p51 bra 	$L__BB23_34;
	ld.global.nc.u32 	%r23, [%rd1+16777216];
	mul.wide.s32 	%rd57, %r23, 1763041040;
	add.s64 	%rd58, %rd57, 18014398509481984;
	shr.u64 	%rd59, %rd58, 55;
	st.global.u8 	[%rd2+4194304], %rd59;
$L__BB23_34:
	setp.gt.u32 	%p52, %r1, 491519;
	setp.gt.u32 	%p53, %r6, 1966079;
	or.pred  	%p54, %p52, %p53;
	@%p54 bra 	$L__BB23_36;
	ld.global.nc.u32 	%r24, [%rd1+17825792];
	mul.wide.s32 	%rd60, %r24, 1763041040;
	add.s64 	%rd61, %rd60, 18014398509481984;
	shr.u64 	%rd62, %rd61, 55;
	st.global.u8 	[%rd2+4456448], %rd62;
$L__BB23_36:
	setp.gt.u32 	%p55, %r1, 425983;
	setp.gt.u32 	%p56, %r6, 1703935;
	or.pred  	%p57, %p55, %p56;
	@%p57 bra 	$L__BB23_38;
	ld.global.nc.u32 	%r25, [%rd1+18874368];
	mul.wide.s32 	%rd63, %r25, 1763041040;
	add.s64 	%rd64, %rd63, 18014398509481984;
	shr.u64 	%rd65, %rd64, 55;
	st.global.u8 	[%rd2+4718592], %rd65;
$L__BB23_38:
	setp.gt.u32 	%p58, %r1, 360447;
	setp.gt.u32 	%p59, %r6, 1441791;
	or.pred  	%p60, %p58, %p59;
	@%p60 bra 	$L__BB23_40;
	ld.global.nc.u32 	%r26, [%rd1+19922944];
	mul.wide.s32 	%rd66, %r26, 1763041040;
	add.s64 	%rd67, %rd66, 18014398509481984;
	shr.u64 	%rd68, %rd67, 55;
	st.global.u8 	[%rd2+4980736], %rd68;
$L__BB23_40:
	setp.gt.u32 	%p61, %r1, 294911;
	setp.gt.u32 	%p62, %r6, 1179647;
	or.pred  	%p63, %p61, %p62;
	@%p63 bra 	$L__BB23_42;
	ld.global.nc.u32 	%r27, [%rd1+20971520];
	mul.wide.s32 	%rd69, %r27, 1763041040;
	add.s64 	%rd70, %rd69, 18014398509481984;
	shr.u64 	%rd71, %rd70, 55;
	st.global.u8 	[%rd2+5242880], %rd71;
$L__BB23_42:
	setp.gt.u32 	%p64, %r1, 229375;
	setp.gt.u32 	%p65, %r6, 917503;
	or.pred  	%p66, %p64, %p65;
	@%p66 bra 	$L__BB23_44;
	ld.global.nc.u32 	%r28, [%rd1+22020096];
	mul.wide.s32 	%rd72, %r28, 1763041040;
	add.s64 	%rd73, %rd72, 18014398509481984;
	shr.u64 	%rd74, %rd73, 55;
	st.global.u8 	[%rd2+5505024], %rd74;
$L__BB23_44:
	setp.gt.u32 	%p67, %r1, 163839;
	setp.gt.u32 	%p68, %r6, 655359;
	or.pred  	%p69, %p67, %p68;
	@%p69 bra 	$L__BB23_46;
	ld.global.nc.u32 	%r29, [%rd1+23068672];
	mul.wide.s32 	%rd75, %r29, 1763041040;
	add.s64 	%rd76, %rd75, 18014398509481984;
	shr.u64 	%rd77, %rd76, 55;
	st.global.u8 	[%rd2+5767168], %rd77;
$L__BB23_46:
	setp.gt.u32 	%p70, %r1, 98303;
	setp.gt.u32 	%p71, %r6, 393215;
	or.pred  	%p72, %p70, %p71;
	@%p72 bra 	$L__BB23_48;
	ld.global.nc.u32 	%r30, [%rd1+24117248];
	mul.wide.s32 	%rd78, %r30, 1763041040;
	add.s64 	%rd79, %rd78, 18014398509481984;
	shr.u64 	%rd80, %rd79, 55;
	st.global.u8 	[%rd2+6029312], %rd80;
$L__BB23_48:
	setp.gt.u32 	%p73, %r1, 32767;
	setp.gt.u32 	%p74, %r6, 131071;
	or.pred  	%p75, %p73, %p74;
	@%p75 bra 	$L__BB23_50;
	ld.global.nc.u32 	%r31, [%rd1+25165824];
	mul.wide.s32 	%rd81, %r31, 1763041040;
	add.s64 	%rd82, %rd81, 18014398509481984;
	shr.u64 	%rd83, %rd82, 55;
	st.global.u8 	[%rd2+6291456], %rd83;
$L__BB23_50:
	ret;

}
	// .globl	fused_cast_fixed_point_multiply_nn_conv2d_cast_fixed_point_multiply_add_cast_fix_5734298839780500801__kernel0
.visible .entry fused_cast_fixed_point_multiply_nn_conv2d_cast_fixed_point_multiply_add_cast_fix_5734298839780500801__kernel0(
	.param .u64 .ptr .align 1 fused_cast_fixed_point_multiply_nn_conv2d_cast_fixed_point_multiply_add_cast_fix_5734298839780500801__kernel0_param_0,
	.param .u64 .ptr .align 1 fused_cast_fixed_point_multiply_nn_conv2d_cast_fixed_point_multiply_add_cast_fix_5734298839780500801__kernel0_param_1,
	.param .u64 .ptr .align 1 fused_cast_fixed_point_multiply_nn_conv2d_cast_fixed_point_multiply_add_cast_fix_5734298839780500801__kernel0_param_2,
	.param .u64 .ptr .align 1 fused_cast_fixed_point_multiply_nn_conv2d_cast_fixed_point_multiply_add_cast_fix_5734298839780500801__kernel0_param_3,
	.param .u64 .ptr .align 1 fused_cast_fixed_point_multiply_nn_conv2d_cast_fixed_point_multiply_add_cast_fix_5734298839780500801__kernel0_param_4
)
{
	.reg .pred 	%p<33>;
	.reg .b16 	%rs<111>;
	.reg .b32 	%r<2441>;
	.reg .b32 	%f<57>;
	.reg .b64 	%rd<323>;
	// demoted variable
	.shared .align 4 .b8 _ZZ109fused_cast_fixed_point_multiply_nn_conv2d_cast_fixed_point_multiply_add_cast_fix_5734298839780500801__kernel0E18placeholder_shared[4608];
	// demoted variable
	.shared .align 4 .b8 _ZZ109fused_cast_fixed_point_multiply_nn_conv2d_cast_fixed_point_multiply_add_cast_fix_5734298839780500801__kernel0E15pad_data_shared[648];
	ld.param.u64 	%rd15, [fused_cast_fixed_point_multiply_nn_conv2d_cast_fixed_point_multiply_add_cast_fix_5734298839780500801__kernel0_param_0];
	cvta.to.global.u64 	%rd1, %rd15;
	mov.u32 	%r1, %tid.z;
	mul.lo.s32 	%r2, %r1, 112;
	mov.u32 	%r3, %tid.y;
	mul.lo.s32 	%r88, %r3, 7;
	mov.u32 	%r4, %tid.x;
	add.s32 	%r89, %r2, %r4;
	add.s32 	%r5, %r89, %r88;
	shl.b32 	%r90, %r1, 4;
	add.s32 	%r91, %r90, %r3;
	mov.u32 	%r7, %ctaid.y;
	mul.lo.s32 	%r92, %r7, 294912;
	add.s32 	%r8, %r88, %r4;
	shr.u32 	%r93, %r8, 2;
	mad.lo.s32 	%r9, %r1, 28, %r93;
	shl.b32 	%r94, %r8, 2;
	and.b32  	%r10, %r94, 12;
	or.b32  	%r11, %r10, %r92;
	setp.lt.u32 	%p5, %r5, 576;
	setp.lt.u32 	%p6, %r91, 83;
	and.pred  	%p1, %p5, %p6;
	not.pred 	%p7, %p1;
	@%p7 bra 	$L__BB24_2;
	cvt.u16.u32 	%rs3, %r5;
	mul.hi.u16 	%rs4, %rs3, 3641;
	shr.u16 	%rs5, %rs4, 1;
	mul.wide.u16 	%r95, %rs5, 18432;
	mul.lo.s16 	%rs6, %rs5, 36;
	sub.s16 	%rs7, %rs3, %rs6;
	mul.lo.s16 	%rs8, %rs7, 43;
	shr.u16 	%rs9, %rs8, 9;
	mul.wide.u16 	%r96, %rs9, 48;
	cvt.u16.u32 	%rs10, %r9;
	mul.hi.u16 	%rs11, %rs10, 21846;
	mul.lo.s16 	%rs12, %rs11, 3;
	sub.s16 	%rs13, %rs10, %rs12;
	shl.b16 	%rs14, %rs13, 4;
	cvt.u32.u16 	%r97, %rs14;
	add.s32 	%r98, %r11, %r97;
	add.s32 	%r99, %r98, %r95;
	add.s32 	%r100, %r99, %r96;
	cvt.u64.u32 	%rd16, %r100;
	add.s64 	%rd17, %rd1, %rd16;
	ld.global.nc.u32 	%r101, [%rd17];
	mul.hi.u16 	%rs15, %rs3, 10923;
	shr.u16 	%rs16, %rs15, 1;
	mad.lo.s16 	%rs17, %rs16, 48, %rs14;
	cvt.u32.u16 	%r102, %rs17;
	or.b32  	%r103, %r10, %r102;
	mov.u32 	%r104, _ZZ109fused_cast_fixed_point_multiply_nn_conv2d_cast_fixed_point_multiply_add_cast_fix_5734298839780500801__kernel0E18placeholder_shared;
	add.s32 	%r105, %r104, %r103;
	st.shared.u32 	[%r105], %r101;
$L__BB24_2:
	setp.lt.u32 	%p8, %r5, 352;
	setp.lt.u32 	%p9, %r91, 51;
	and.pred  	%p2, %p8, %p9;
	not.pred 	%p10, %p2;
	@%p10 bra 	$L__BB24_4;
	cvt.u16.u32 	%rs18, %r5;
	add.s16 	%rs19, %rs18, 224;
	mul.hi.u16 	%rs20, %rs19, 3641;
	shr.u16 	%rs21, %rs20, 1;
	mul.wide.u16 	%r106, %rs21, 18432;
	mul.lo.s16 	%rs22, %rs21, 36;
	sub.s16 	%rs23, %rs19, %rs22;
	mul.lo.s16 	%rs24, %rs23, 43;
	shr.u16 	%rs25, %rs24, 9;
	mul.wide.u16 	%r107, %rs25, 48;
	cvt.u16.u32 	%rs26, %r9;
	add.s16 	%rs27, %rs26, 56;
	mul.hi.u16 	%rs28, %rs27, 21846;
	mul.lo.s16 	%rs29, %rs28, 3;
	sub.s16 	%rs30, %rs27, %rs29;
	shl.b16 	%rs31, %rs30, 4;
	cvt.u32.u16 	%r108, %rs31;
	add.s32 	%r109, %r11, %r108;
	add.s32 	%r110, %r109, %r106;
	add.s32 	%r111, %r110, %r107;
	cvt.u64.u32 	%rd18, %r111;
	add.s64 	%rd19, %rd1, %rd18;
	ld.global.nc.u32 	%r112, [%rd19];
	mul.hi.u16 	%rs32, %rs19, 10923;
	shr.u16 	%rs33, %rs32, 1;
	mad.lo.s16 	%rs34, %rs33, 48, %rs31;
	cvt.u32.u16 	%r113, %rs34;
	or.b32  	%r114, %r10, %r113;
	mov.u32 	%r115, _ZZ109fused_cast_fixed_point_multiply_nn_conv2d_cast_fixed_point_multiply_add_cast_fix_5734298839780500801__kernel0E18placeholder_shared;
	add.s32 	%r116, %r115, %r114;
	st.shared.u32 	[%r116], %r112;
$L__BB24_4:
	setp.gt.u32 	%p11, %r5, 127;
	setp.gt.u32 	%p12, %r91, 18;
	or.pred  	%p13, %p11, %p12;
	@%p13 bra 	$L__BB24_6;
	cvt.u16.u32 	%rs35, %r5;
	add.s16 	%rs36, %rs35, 448;
	mul.hi.u16 	%rs37, %rs36, 3641;
	shr.u16 	%rs38, %rs37, 1;
	mul.wide.u16 	%r117, %rs38, 18432;
	mul.lo.s16 	%rs39, %rs38, 36;
	sub.s16 	%rs40, %rs36, %rs39;
	mul.lo.s16 	%rs41, %rs40, 43;
	shr.u16 	%rs42, %rs41, 9;
	mul.wide.u16 	%r118, %rs42, 48;
	cvt.u16.u32 	%rs43, %r9;
	add.s16 	%rs44, %rs43, 112;
	mul.hi.u16 	%rs45, %rs44, 21846;
	mul.lo.s16 	%rs46, %rs45, 3;
	sub.s16 	%rs47, %rs44, %rs46;
	shl.b16 	%rs48, %rs47, 4;
	cvt.u32.u16 	%r119, %rs48;
	add.s32 	%r120, %r11, %r119;
	add.s32 	%r121, %r120, %r117;
	add.s32 	%r122, %r121, %r118;
	cvt.u64.u32 	%rd20, %r122;
	add.s64 	%rd21, %rd1, %rd20;
	ld.global.nc.u32 	%r123, [%rd21];
	mul.hi.u16 	%rs49, %rs36, 10923;
	shr.u16 	%rs50, %rs49, 1;
	mad.lo.s16 	%rs51, %rs50, 48, %rs48;
	cvt.u32.u16 	%r124, %rs51;
	or.b32  	%r125, %r10, %r124;
	mov.u32 	%r126, _ZZ109fused_cast_fixed_point_multiply_nn_conv2d_cast_fixed_point_multiply_add_cast_fix_5734298839780500801__kernel0E18placeholder_shared;
	add.s32 	%r127, %r126, %r125;
	st.shared.u32 	[%r127], %r123;
$L__BB24_6:
	add.s32 	%r12, %r8, %r2;
	setp.gt.u32 	%p14, %r12, 161;
	setp.gt.u32 	%p15, %r91, 23;
	add.s32 	%r130, %r12, -81;
	setp.lt.u32 	%p16, %r12, 81;
	selp.b32 	%r13, %r12, %r130, %p16;
	add.s32 	%r131, %r13, -72;
	setp.lt.u32 	%p17, %r131, -63;
	cvt.u16.u32 	%rs52, %r12;
	and.b16  	%rs53, %rs52, 255;
	mul.lo.s16 	%rs54, %rs53, 57;
	shr.u16 	%rs55, %rs54, 9;
	mul.lo.s16 	%rs56, %rs55, 9;
	sub.s16 	%rs57, %rs52, %rs56;
	add.s16 	%rs58, %rs57, -8;
	and.b16  	%rs59, %rs58, 255;
	setp.lt.u16 	%p18, %rs59, 249;
	mov.u32 	%r132, %ctaid.z;
	mul.lo.s32 	%r14, %r132, 50176;
	setp.gt.u32 	%p19, %r12, 80;
	selp.b32 	%r133, 25088, 0, %p19;
	cvt.u16.u32 	%rs60, %r13;
	and.b16  	%rs61, %rs60, 255;
	mul.lo.s16 	%rs62, %rs61, 57;
	shr.u16 	%rs63, %rs62, 9;
	mul.wide.u16 	%r15, %rs63, 28;
	shl.b16 	%rs2, %rs57, 2;
	cvt.u32.u16 	%r134, %rs2;
	and.b32  	%r135, %r134, 252;
	shl.b32 	%r16, %r4, 2;
	or.pred  	%p3, %p14, %p15;
	or.pred  	%p4, %p17, %p18;
	cvt.u16.u32 	%rs64, %r5;
	mul.hi.u16 	%rs65, %rs64, 3641;
	shr.u16 	%rs66, %rs65, 1;
	cvt.u32.u16 	%r136, %rs66;
	mul.wide.u32 	%rd22, %r136, 18432;
	mul.lo.s16 	%rs67, %rs66, 36;
	sub.s16 	%rs68, %rs64, %rs67;
	mul.lo.s16 	%rs69, %rs68, 43;
	shr.u16 	%rs70, %rs69, 9;
	cvt.u32.u16 	%r137, %rs70;
	mul.wide.u32 	%rd23, %r137, 48;
	cvt.u16.u32 	%rs71, %r9;
	mul.hi.u16 	%rs72, %rs71, 21846;
	mul.lo.s16 	%rs73, %rs72, 3;
	sub.s16 	%rs74, %rs71, %rs73;
	shl.b16 	%rs75, %rs74, 4;
	cvt.u64.u16 	%rd24, %rs75;
	mul.hi.u16 	%rs76, %rs64, 10923;
	shr.u16 	%rs77, %rs76, 1;
	mad.lo.s16 	%rs78, %rs77, 48, %rs75;
	cvt.u32.u16 	%r17, %rs78;
	add.s16 	%rs79, %rs64, 224;
	mul.hi.u16 	%rs80, %rs79, 3641;
	shr.u16 	%rs81, %rs80, 1;
	cvt.u32.u16 	%r138, %rs81;
	mul.wide.u32 	%rd25, %r138, 18432;
	mul.lo.s16 	%rs82, %rs81, 36;
	sub.s16 	%rs83, %rs79, %rs82;
	mul.lo.s16 	%rs84, %rs83, 43;
	shr.u16 	%rs85, %rs84, 9;
	cvt.u32.u16 	%r139, %rs85;
	mul.wide.u32 	%rd26, %r139, 48;
	add.s16 	%rs86, %rs71, 56;
	mul.hi.u16 	%rs87, %rs86, 21846;
	mul.lo.s16 	%rs88, %rs87, 3;
	sub.s16 	%rs89, %rs86, %rs88;
	shl.b16 	%rs90, %rs89, 4;
	cvt.u64.u16 	%rd27, %rs90;
	mul.hi.u16 	%rs91, %rs79, 10923;
	shr.u16 	%rs92, %rs91, 1;
	mad.lo.s16 	%rs93, %rs92, 48, %rs90;
	cvt.u32.u16 	%r18, %rs93;
	add.s16 	%rs94, %rs64, 448;
	mul.hi.u16 	%rs95, %rs94, 3641;
	shr.u16 	%rs96, %rs95, 1;
	cvt.u32.u16 	%r140, %rs96;
	mul.wide.u32 	%rd28, %r140, 18432;
	mul.lo.s16 	%rs97, %rs96, 36;
	sub.s16 	%rs98, %rs94, %rs97;
	mul.lo.s16 	%rs99, %rs98, 43;
	shr.u16 	%rs100, %rs99, 9;
	cvt.u32.u16 	%r141, %rs100;
	mul.wide.u32 	%rd29, %r141, 48;
	add.s16 	%rs101, %rs71, 112;
	mul.hi.u16 	%rs102, %rs101, 21846;
	mul.lo.s16 	%rs103, %rs102, 3;
	sub.s16 	%rs104, %rs101, %rs103;
	shl.b16 	%rs105, %rs104, 4;
	mul.hi.u16 	%rs106, %rs94, 10923;
	shr.u16 	%rs107, %rs106, 1;
	mad.lo.s16 	%rs108, %rs107, 48, %rs105;
	cvt.u32.u16 	%r19, %rs108;
	or.b64  	%rd30, %rd28, %rd29;
	cvt.u64.u16 	%rd31, %rs105;
	add.s64 	%rd32, %rd30, %rd31;
	cvt.u64.u32 	%rd33, %r11;
	add.s64 	%rd34, %rd32, %rd33;
	add.s64 	%rd35, %rd34, %rd1;
	add.s64 	%rd322, %rd35, 144;
	or.b64  	%rd36, %rd25, %rd26;
	add.s64 	%rd37, %rd36, %rd27;
	add.s64 	%rd38, %rd37, %rd33;
	add.s64 	%rd39, %rd38, %rd1;
	add.s64 	%rd321, %rd39, 144;
	or.b64  	%rd40, %rd22, %rd23;
	add.s64 	%rd41, %rd40, %rd24;
	add.s64 	%rd42, %rd41, %rd33;
	add.s64 	%rd43, %rd42, %rd1;
	add.s64 	%rd320, %rd43, 144;
	add.s32 	%r20, %r133, %r14;
	add.s32 	%r142, %r20, %r15;
	add.s32 	%r2409, %r142, %r135;
	mov.b32 	%r2411, 0;
	mov.b32 	%r2410, -127;
	mov.u32 	%r2412, %r2411;
	mov.u32 	%r2413, %r2411;
	mov.u32 	%r2414, %r2411;
	mov.u32 	%r2415, %r2411;
	mov.u32 	%r2416, %r2411;
	mov.u32 	%r2417, %r2411;
	mov.u32 	%r2418, %r2411;
	mov.u32 	%r2419, %r2411;
	mov.u32 	%r2420, %r2411;
	mov.u32 	%r2421, %r2411;
	mov.u32 	%r2422, %r2411;
	mov.u32 	%r2423, %r2411;
	mov.u32 	%r2424, %r2411;
	mov.u32 	%r2425, %r2411;
	mov.u32 	%r2426, %r2411;
	mov.u32 	%r2427, %r2411;
	mov.u32 	%r2428, %r2411;
	mov.u32 	%r2429, %r2411;
	mov.u32 	%r2430, %r2411;
	mov.u32 	%r2431, %r2411;
	mov.u32 	%r2432, %r2411;
	mov.u32 	%r2433, %r2411;
	mov.u32 	%r2434, %r2411;
	mov.u32 	%r2435, %r2411;
	mov.u32 	%r2436, %r2411;
	mov.u32 	%r2437, %r2411;
	mov.u32 	%r2438, %r2411;
$L__BB24_7:
	bar.sync 	0;
	@%p3 bra 	$L__BB24_11;
	mov.b32 	%r2439, 0;
	@%p4 bra 	$L__BB24_10;
	ld.param.u64 	%rd315, [fused_cast_fixed_point_multiply_nn_conv2d_cast_fixed_point_multiply_add_cast_fix_5734298839780500801__kernel0_param_1];
	add.s32 	%r144, %r2409, -32;
	cvt.u64.u32 	%rd44, %r144;
	cvta.to.global.u64 	%rd45, %rd315;
	add.s64 	%rd46, %rd45, %rd44;
	ld.global.nc.u32 	%r2439, [%rd46];
$L__BB24_10:
	mul.lo.s32 	%r145, %r3, 28;
	mad.lo.s32 	%r146, %r1, 448, %r145;
	add.s32 	%r147, %r146, %r16;
	mov.u32 	%r148, _ZZ109fused_cast_fixed_point_multiply_nn_conv2d_cast_fixed_point_multiply_add_cast_fix_5734298839780500801__kernel0E15pad_data_shared;
	add.s32 	%r149, %r148, %r147;
	st.shared.u32 	[%r149], %r2439;
$L__BB24_11:
	and.b32  	%r150, %r2410, 1;
	mul.lo.s32 	%r151, %r150, 2304;
	or.b32  	%r54, %r151, %r10;
	@%p7 bra 	$L__BB24_13;
	ld.global.nc.u32 	%r152, [%rd320];
	add.s32 	%r153, %r54, %r17;
	mov.u32 	%r154, _ZZ109fused_cast_fixed_point_multiply_nn_conv2d_cast_fixed_point_multiply_add_cast_fix_5734298839780500801__kernel0E18placeholder_shared;
	add.s32 	%r155, %r154, %r153;
	st.shared.u32 	[%r155], %r152;
$L__BB24_13:
	@%p10 bra 	$L__BB24_15;
	ld.global.nc.u32 	%r156, [%rd321];
	add.s32 	%r157, %r54, %r18;
	mov.u32 	%r158, _ZZ109fused_cast_fixed_point_multiply_nn_conv2d_cast_fixed_point_multiply_add_cast_fix_5734298839780500801__kernel0E18placeholder_shared;
	add.s32 	%r159, %r158, %r157;
	st.shared.u32 	[%r159], %r156;
$L__BB24_15:
	mov.u32 	%r160, %tid.x;
	mad.lo.s32 	%r161, %r1, 112, %r160;
	mad.lo.s32 	%r162, %r3, 7, %r161;
	setp.gt.u32 	%p22, %r162, 127;
	setp.gt.u32 	%p23, %r91, 18;
	or.pred  	%p24, %p22, %p23;
	@%p24 bra 	$L__BB24_17;
	ld.global.nc.u32 	%r163, [%rd322];
	add.s32 	%r164, %r54, %r19;
	mov.u32 	%r165, _ZZ109fused_cast_fixed_point_multiply_nn_conv2d_cast_fixed_point_multiply_add_cast_fix_5734298839780500801__kernel0E18placeholder_shared;
	add.s32 	%r166, %r165, %r164;
	st.shared.u32 	[%r166], %r163;
$L__BB24_17:
	bar.sync 	0;
	and.b32  	%r1175, %r2410, 1;
	setp.eq.b32 	%p25, %r1175, 1;
	selp.b32 	%r1176, 0, 2304, %p25;
	mad.lo.s32 	%r1177, %r3, 144, %r1176;
	mov.u32 	%r1178, %tid.x;
	shl.b32 	%r1179, %r1178, 2;
	mad.lo.s32 	%r1180, %r1, 324, %r1179;
	mov.u32 	%r1181, _ZZ109fused_cast_fixed_point_multiply_nn_conv2d_cast_fixed_point_multiply_add_cast_fix_5734298839780500801__kernel0E15pad_data_shared;
	add.s32 	%r1182, %r1180, %r1181;
	add.s32 	%r55, %r1182, 8;
	ld.shared.u32 	%r168, [%r1182];
	mov.u32 	%r1183, _ZZ109fused_cast_fixed_point_multiply_nn_conv2d_cast_fixed_point_multiply_add_cast_fix_5734298839780500801__kernel0E18placeholder_shared;
	add.s32 	%r1184, %r1183, %r1177;
	ld.shared.u32 	%r169, [%r1184];
	// begin inline asm
	dp4a.s32.s32 %r167, %r168, %r169, %r2438;
	// end inline asm
	ld.shared.u32 	%r172, [%r1182];
	ld.shared.u32 	%r173, [%r1184+4];
	// begin inline asm
	dp4a.s32.s32 %r171, %r172, %r173, %r2437;
	// end inline asm
	ld.shared.u32 	%r176, [%r1182];
	ld.shared.u32 	%r177, [%r1184+8];
	// begin inline asm
	dp4a.s32.s32 %r175, %r176, %r177, %r2436;
	// end inline asm
	ld.shared.u32 	%r180, [%r1182];
	ld.shared.u32 	%r181, [%r1184+12];
	// begin inline asm
	dp4a.s32.s32 %r179, %r180, %r181, %r2435;
	// end inline asm
	ld.shared.u32 	%r184, [%r1182+36];
	ld.shared.u32 	%r185, [%r1184];
	// begin inline asm
	dp4a.s32.s32 %r183, %r184, %r185, %r2434;
	// end inline asm
	ld.shared.u32 	%r188, [%r1182+36];
	ld.shared.u32 	%r189, [%r1184+4];
	// begin inline asm
	dp4a.s32.s32 %r187, %r188, %r189, %r2433;
	// end inline asm
	ld.shared.u32 	%r192, [%r1182+36];
	ld.shared.u32 	%r193, [%r1184+8];
	// begin inline asm
	dp4a.s32.s32 %r191, %r192, %r193, %r2432;
	// end inline asm
	ld.shared.u32 	%r196, [%r1182+36];
	ld.shared.u32 	%r197, [%r1184+12];
	// begin inline asm
	dp4a.s32.s32 %r195, %r196, %r197, %r2431;
	// end inline asm
	ld.shared.u32 	%r200, [%r1182+72];
	ld.shared.u32 	%r201, [%r1184];
	// begin inline asm
	dp4a.s32.s32 %r199, %r200, %r201, %r2430;
	// end inline asm
	ld.shared.u32 	%r204, [%r1182+72];
	ld.shared.u32 	%r205, [%r1184+4];
	// begin inline asm
	dp4a.s32.s32 %r203, %r204, %r205, %r2429;
	// end inline asm
	ld.shared.u32 	%r208, [%r1182+72];
	ld.shared.u32 	%r209, [%r1184+8];
	// begin inline asm
	dp4a.s32.s32 %r207, %r208, %r209, %r2428;
	// end inline asm
	ld.shared.u32 	%r212, [%r1182+72];
	ld.shared.u32 	%r213, [%r1184+12];
	// begin inline asm
	dp4a.s32.s32 %r211, %r212, %r213, %r2427;
	// end inline asm
	ld.shared.u32 	%r216, [%r1182+108];
	ld.shared.u32 	%r217, [%r1184];
	// begin inline asm
	dp4a.s32.s32 %r215, %r216, %r217, %r2426;
	// end inline asm
	ld.shared.u32 	%r220, [%r1182+108];
	ld.shared.u32 	%r221, [%r1184+4];
	// begin inline asm
	dp4a.s32.s32 %r219, %r220, %r221, %r2425;
	// end inline asm
	ld.shared.u32 	%r224, [%r1182+108];
	ld.shared.u32 	%r225, [%r1184+8];
	// begin inline asm
	dp4a.s32.s32 %r223, %r224, %r225, %r2424;
	// end inline asm
	ld.shared.u32 	%r228, [%r1182+108];
	ld.shared.u32 	%r229, [%r1184+12];
	// begin inline asm
	dp4a.s32.s32 %r227, %r228, %r229, %r2423;
	// end inline asm
	ld.shared.u32 	%r232, [%r1182+144];
	ld.shared.u32 	%r233, [%r1184];
	// begin inline asm
	dp4a.s32.s32 %r231, %r232, %r233, %r2422;
	// end inline asm
	ld.shared.u32 	%r236, [%r1182+144];
	ld.shared.u32 	%r237, [%r1184+4];
	// begin inline asm
	dp4a.s32.s32 %r235, %r236, %r237, %r2421;
	// end inline asm
	ld.shared.u32 	%r240, [%r1182+144];
	ld.shared.u32 	%r241, [%r1184+8];
	// begin inline asm
	dp4a.s32.s32 %r239, %r240, %r241, %r2420;
	// end inline asm
	ld.shared.u32 	%r244, [%r1182+144];
	ld.shared.u32 	%r245, [%r1184+12];
	// begin inline asm
	dp4a.s32.s32 %r243, %r244, %r245, %r2419;
	// end inline asm
	ld.shared.u32 	%r248, [%r1182+180];
	ld.shared.u32 	%r249, [%r1184];
	// begin inline asm
	dp4a.s32.s32 %r247, %r248, %r249, %r2418;
	// end inline asm
	ld.shared.u32 	%r252, [%r1182+180];
	ld.shared.u32 	%r253, [%r1184+4];
	// begin inline asm
	dp4a.s32.s32 %r251, %r252, %r253, %r2417;
	// end inline asm
	ld.shared.u32 	%r256, [%r1182+180];
	ld.shared.u32 	%r257, [%r1184+8];
	// begin inline asm
	dp4a.s32.s32 %r255, %r256, %r257, %r2416;
	// end inline asm
	ld.shared.u32 	%r260, [%r1182+180];
	ld.shared.u32 	%r261, [%r1184+12];
	// begin inline asm
	dp4a.s32.s32 %r259, %r260, %r261, %r2415;
	// end inline asm
	ld.shared.u32 	%r264, [%r1182+216];
	ld.shared.u32 	%r265, [%r1184];
	// begin inline asm
	dp4a.s32.s32 %r263, %r264, %r265, %r2414;
	// end inline asm
	ld.shared.u32 	%r268, [%r1182+216];
	ld.shared.u32 	%r269, [%r1184+4];
	// begin inline asm
	dp4a.s32.s32 %r267, %r268, %r269, %r2413;
	// end inline asm
	ld.shared.u32 	%r272, [%r1182+216];
	ld.shared.u32 	%r273, [%r1184+8];
	// begin inline asm
	dp4a.s32.s32 %r271, %r272, %r273, %r2412;
	// end inline asm
	ld.shared.u32 	%r276, [%r1182+216];
	ld.shared.u32 	%r277, [%r1184+12];
	// begin inline asm
	dp4a.s32.s32 %r275, %r276, %r277, %r2411;
	// end inline asm
	ld.shared.u32 	%r280, [%r1182+36];
	ld.shared.u32 	%r281, [%r1184+48];
	// begin inline asm
	dp4a.s32.s32 %r279, %r280, %r281, %r167;
	// end inline asm
	ld.shared.u32 	%r284, [%r1182+36];
	ld.shared.u32 	%r285, [%r1184+52];
	// begin inline asm
	dp4a.s32.s32 %r283, %r284, %r285, %r171;
	// end inline asm
	ld.shared.u32 	%r288, [%r1182+36];
	ld.shared.u32 	%r289, [%r1184+56];
	// begin inline asm
	dp4a.s32.s32 %r287, %r288, %r289, %r175;
	// end inline asm
	ld.shared.u32 	%r292, [%r1182+36];
	ld.shared.u32 	%r293, [%r1184+60];
	// begin inline asm
	dp4a.s32.s32 %r291, %r292, %r293, %r179;
	// end inline asm
	ld.shared.u32 	%r296, [%r1182+72];
	ld.shared.u32 	%r297, [%r1184+48];
	// begin inline asm
	dp4a.s32.s32 %r295, %r296, %r297, %r183;
	// end inline asm
	ld.shared.u32 	%r300, [%r1182+72];
	ld.shared.u32 	%r301, [%r1184+52];
	// begin inline asm
	dp4a.s32.s32 %r299, %r300, %r301, %r187;
	// end inline asm
	ld.shared.u32 	%r304, [%r1182+72];
	ld.shared.u32 	%r305, [%r1184+56];
	// begin inline asm
	dp4a.s32.s32 %r303, %r304, %r305, %r191;
	// end inline asm
	ld.shared.u32 	%r308, [%r1182+72];
	ld.shared.u32 	%r309, [%r1184+60];
	// begin inline asm
	dp4a.s32.s32 %r307, %r308, %r309, %r195;
	// end inline asm
	ld.shared.u32 	%r312, [%r1182+108];
	ld.shared.u32 	%r313, [%r1184+48];
	// begin inline asm
	dp4a.s32.s32 %r311, %r312, %r313, %r199;
	// end inline asm
	ld.shared.u32 	%r316, [%r1182+108];
	ld.shared.u32 	%r317, [%r1184+52];
	// begin inline asm
	dp4a.s32.s32 %r315, %r316, %r317, %r203;
	// end inline asm
	ld.shared.u32 	%r320, [%r1182+108];
	ld.shared.u32 	%r321, [%r1184+56];
	// begin inline asm
	dp4a.s32.s32 %r319, %r320, %r321, %r207;
	// end inline asm
	ld.shared.u32 	%r324, [%r1182+108];
	ld.shared.u32 	%r325, [%r1184+60];
	// begin inline asm
	dp4a.s32.s32 %r323, %r324, %r325, %r211;
	// end inline asm
	ld.shared.u32 	%r328, [%r1182+144];
	ld.shared.u32 	%r329, [%r1184+48];
	// begin inline asm
	dp4a.s32.s32 %r327, %r328, %r329, %r215;
	// end inline asm
	ld.shared.u32 	%r332, [%r1182+144];
	ld.shared.u32 	%r333, [%r1184+52];
	// begin inline asm
	dp4a.s32.s32 %r331, %r332, %r333, %r219;
	// end inline asm
	ld.shared.u32 	%r336, [%r1182+144];
	ld.shared.u32 	%r337, [%r1184+56];
	// begin inline asm
	dp4a.s32.s32 %r335, %r336, %r337, %r223;
	// end inline asm
	ld.shared.u32 	%r340, [%r1182+144];
	ld.shared.u32 	%r341, [%r1184+60];
	// begin inline asm
	dp4a.s32.s32 %r339, %r340, %r341, %r227;
	// end inline asm
	ld.shared.u32 	%r344, [%r1182+180];
	ld.shared.u32 	%r345, [%r1184+48];
	// begin inline asm
	dp4a.s32.s32 %r343, %r344, %r345, %r231;
	// end inline asm
	ld.shared.u32 	%r348, [%r1182+180];
	ld.shared.u32 	%r349, [%r1184+52];
	// begin inline asm
	dp4a.s32.s32 %r347, %r348, %r349, %r235;
	// end inline asm
	ld.shared.u32 	%r352, [%r1182+180];
	ld.shared.u32 	%r353, [%r1184+56];
	// begin inline asm
	dp4a.s32.s32 %r351, %r352, %r353, %r239;
	// end inline asm
	ld.shared.u32 	%r356, [%r1182+180];
	ld.shared.u32 	%r357, [%r1184+60];
	// begin inline asm
	dp4a.s32.s32 %r355, %r356, %r357, %r243;
	// end inline asm
	ld.shared.u32 	%r360, [%r1182+216];
	ld.shared.u32 	%r361, [%r1184+48];
	// begin inline asm
	dp4a.s32.s32 %r359, %r360, %r361, %r247;
	// end inline asm
	ld.shared.u32 	%r364, [%r1182+216];
	ld.shared.u32 	%r365, [%r1184+52];
	// begin inline asm
	dp4a.s32.s32 %r363, %r364, %r365, %r251;
	// end inline asm
	ld.shared.u32 	%r368, [%r1182+216];
	ld.shared.u32 	%r369, [%r1184+56];
	// begin inline asm
	dp4a.s32.s32 %r367, %r368, %r369, %r255;
	// end inline asm
	ld.shared.u32 	%r372, [%r1182+216];
	ld.shared.u32 	%r373, [%r1184+60];
	// begin inline asm
	dp4a.s32.s32 %r371, %r372, %r373, %r259;
	// end inline asm
	ld.shared.u32 	%r376, [%r1182+252];
	ld.shared.u32 	%r377, [%r1184+48];
	// begin inline asm
	dp4a.s32.s32 %r375, %r376, %r377, %r263;
	// end inline asm
	ld.shared.u32 	%r380, [%r1182+252];
	ld.shared.u32 	%r381, [%r1184+52];
	// begin inline asm
	dp4a.s32.s32 %r379, %r380, %r381, %r267;
	// end inline asm
	ld.shared.u32 	%r384, [%r1182+252];
	ld.shared.u32 	%r385, [%r1184+56];
	// begin inline asm
	dp4a.s32.s32 %r383, %r384, %r385, %r271;
	// end inline asm
	ld.shared.u32 	%r388, [%r1182+252];
	ld.shared.u32 	%r389, [%r1184+60];
	// begin inline asm
	dp4a.s32.s32 %r387, %r388, %r389, %r275;
	// end inline asm
	ld.shared.u32 	%r392, [%r1182+72];
	ld.shared.u32 	%r393, [%r1184+96];
	// begin inline asm
	dp4a.s32.s32 %r391, %r392, %r393, %r279;
	// end inline asm
	ld.shared.u32 	%r396, [%r1182+72];
	ld.shared.u32 	%r397, [%r1184+100];
	// begin inline asm
	dp4a.s32.s32 %r395, %r396, %r397, %r283;
	// end inline asm
	ld.shared.u32 	%r400, [%r1182+72];
	ld.shared.u32 	%r401, [%r1184+104];
	// begin inline asm
	dp4a.s32.s32 %r399, %r400, %r401, %r287;
	// end inline asm
	ld.shared.u32 	%r404, [%r1182+72];
	ld.shared.u32 	%r405, [%r1184+108];
	// begin inline asm
	dp4a.s32.s32 %r403, %r404, %r405, %r291;
	// end inline asm
	ld.shared.u32 	%r408, [%r1182+108];
	ld.shared.u32 	%r409, [%r1184+96];
	// begin inline asm
	dp4a.s32.s32 %r407, %r408, %r409, %r295;
	// end inline asm
	ld.shared.u32 	%r412, [%r1182+108];
	ld.shared.u32 	%r413, [%r1184+100];
	// begin inline asm
	dp4a.s32.s32 %r411, %r412, %r413, %r299;
	// end inline asm
	ld.shared.u32 	%r416, [%r1182+108];
	ld.shared.u32 	%r417, [%r1184+104];
	// begin inline asm
	dp4a.s32.s32 %r415, %r416, %r417, %r303;
	// end inline asm
	ld.shared.u32 	%r420, [%r1182+108];
	ld.shared.u32 	%r421, [%r1184+108];
	// begin inline asm
	dp4a.s32.s32 %r419, %r420, %r421, %r307;
	// end inline asm
	ld.shared.u32 	%r424, [%r1182+144];
	ld.shared.u32 	%r425, [%r1184+96];
	// begin inline asm
	dp4a.s32.s32 %r423, %r424, %r425, %r311;
	// end inline asm
	ld.shared.u32 	%r428, [%r1182+144];
	ld.shared.u32 	%r429, [%r1184+100];
	// begin inline asm
	dp4a.s32.s32 %r427, %r428, %r429, %r315;
	// end inline asm
	ld.shared.u32 	%r432, [%r1182+144];
	ld.shared.u32 	%r433, [%r1184+104];
	// begin inline asm
	dp4a.s32.s32 %r431, %r432, %r433, %r319;
	// end inline asm
	ld.shared.u32 	%r436, [%r1182+144];
	ld.shared.u32 	%r437, [%r1184+108];
	// begin inline asm
	dp4a.s32.s32 %r435, %r436, %r437, %r323;
	// end inline asm
	ld.shared.u32 	%r440, [%r1182+180];
	ld.shared.u32 	%r441, [%r1184+96];
	// begin inline asm
	dp4a.s32.s32 %r439, %r440, %r441, %r327;
	// end inline asm
	ld.shared.u32 	%r444, [%r1182+180];
	ld.shared.u32 	%r445, [%r1184+100];
	// begin inline asm
	dp4a.s32.s32 %r443, %r444, %r445, %r331;
	// end inline asm
	ld.shared.u32 	%r448, [%r1182+180];
	ld.shared.u32 	%r449, [%r1184+104];
	// begin inline asm
	dp4a.s32.s32 %r447, %r448, %r449, %r335;
	// end inline asm
	ld.shared.u32 	%r452, [%r1182+180];
	ld.shared.u32 	%r453, [%r1184+108];
	// begin inline asm
	dp4a.s32.s32 %r451, %r452, %r453, %r339;
	// end inline asm
	ld.shared.u32 	%r456, [%r1182+216];
	ld.shared.u32 	%r457, [%r1184+96];
	// begin inline asm
	dp4a.s32.s32 %r455, %r456, %r457, %r343;
	// end inline asm
	ld.shared.u32 	%r460, [%r1182+216];
	ld.shared.u32 	%r461, [%r1184+100];
	// begin inline asm
	dp4a.s32.s32 %r459, %r460, %r461, %r347;
	// end inline asm
	ld.shared.u32 	%r464, [%r1182+216];
	ld.shared.u32 	%r465, [%r1184+104];
	// begin inline asm
	dp4a.s32.s32 %r463, %r464, %r465, %r351;
	// end inline asm
	ld.shared.u32 	%r468, [%r1182+216];
	ld.shared.u32 	%r469, [%r1184+108];
	// begin inline asm
	dp4a.s32.s32 %r467, %r468, %r469, %r355;
	// end inline asm
	ld.shared.u32 	%r472, [%r1182+252];
	ld.shared.u32 	%r473, [%r1184+96];
	// begin inline asm
	dp4a.s32.s32 %r471, %r472, %r473, %r359;
	// end inline asm
	ld.shared.u32 	%r476, [%r1182+252];
	ld.shared.u32 	%r477, [%r1184+100];
	// begin inline asm
	dp4a.s32.s32 %r475, %r476, %r477, %r363;
	// end inline asm
	ld.shared.u32 	%r480, [%r1182+252];
	ld.shared.u32 	%r481, [%r1184+104];
	// begin inline asm
	dp4a.s32.s32 %r479, %r480, %r481, %r367;
	// end inline asm
	ld.shared.u32 	%r484, [%r1182+252];
	ld.shared.u32 	%r485, [%r1184+108];
	// begin inline asm
	dp4a.s32.s32 %r483, %r484, %r485, %r371;
	// end inline asm
	ld.shared.u32 	%r488, [%r1182+288];
	ld.shared.u32 	%r489, [%r1184+96];
	// begin inline asm
	dp4a.s32.s32 %r487, %r488, %r489, %r375;
	// end inline asm
	ld.shared.u32 	%r492, [%r1182+288];
	ld.shared.u32 	%r493, [%r1184+100];
	// begin inline asm
	dp4a.s32.s32 %r491, %r492, %r493, %r379;
	// end inline asm
	ld.shared.u32 	%r496, [%r1182+288];
	ld.shared.u32 	%r497, [%r1184+104];
	// begin inline asm
	dp4a.s32.s32 %r495, %r496, %r497, %r383;
	// end inline asm
	ld.shared.u32 	%r500, [%r1182+288];
	ld.shared.u32 	%r501, [%r1184+108];
	// begin inline asm
	dp4a.s32.s32 %r499, %r500, %r501, %r387;
	// end inline asm
	ld.shared.u32 	%r504, [%r1182+4];
	ld.shared.u32 	%r505, [%r1184+16];
	// begin inline asm
	dp4a.s32.s32 %r503, %r504, %r505, %r391;
	// end inline asm
	ld.shared.u32 	%r508, [%r1182+4];
	ld.shared.u32 	%r509, [%r1184+20];
	// begin inline asm
	dp4a.s32.s32 %r507, %r508, %r509, %r395;
	// end inline asm
	ld.shared.u32 	%r512, [%r1182+4];
	ld.shared.u32 	%r513, [%r1184+24];
	// begin inline asm
	dp4a.s32.s32 %r511, %r512, %r513, %r399;
	// end inline asm
	ld.shared.u32 	%r516, [%r1182+4];
	ld.shared.u32 	%r517, [%r1184+28];
	// begin inline asm
	dp4a.s32.s32 %r515, %r516, %r517, %r403;
	// end inline asm
	ld.shared.u32 	%r520, [%r1182+40];
	ld.shared.u32 	%r521, [%r1184+16];
	// begin inline asm
	dp4a.s32.s32 %r519, %r520, %r521, %r407;
	// end inline asm
	ld.shared.u32 	%r524, [%r1182+40];
	ld.shared.u32 	%r525, [%r1184+20];
	// begin inline asm
	dp4a.s32.s32 %r523, %r524, %r525, %r411;
	// end inline asm
	ld.shared.u32 	%r528, [%r1182+40];
	ld.shared.u32 	%r529, [%r1184+24];
	// begin inline asm
	dp4a.s32.s32 %r527, %r528, %r529, %r415;
	// end inline asm
	ld.shared.u32 	%r532, [%r1182+40];
	ld.shared.u32 	%r533, [%r1184+28];
	// begin inline asm
	dp4a.s32.s32 %r531, %r532, %r533, %r419;
	// end inline asm
	ld.shared.u32 	%r536, [%r1182+76];
	ld.shared.u32 	%r537, [%r1184+16];
	// begin inline asm
	dp4a.s32.s32 %r535, %r536, %r537, %r423;
	// end inline asm
	ld.shared.u32 	%r540, [%r1182+76];
	ld.shared.u32 	%r541, [%r1184+20];
	// begin inline asm
	dp4a.s32.s32 %r539, %r540, %r541, %r427;
	// end inline asm
	ld.shared.u32 	%r544, [%r1182+76];
	ld.shared.u32 	%r545, [%r1184+24];
	// begin inline asm
	dp4a.s32.s32 %r543, %r544, %r545, %r431;
	// end inline asm
	ld.shared.u32 	%r548, [%r1182+76];
	ld.shared.u32 	%r549, [%r1184+28];
	// begin inline asm
	dp4a.s32.s32 %r547, %r548, %r549, %r435;
	// end inline asm
	ld.shared.u32 	%r552, [%r1182+112];
	ld.shared.u32 	%r553, [%r1184+16];
	// begin inline asm
	dp4a.s32.s32 %r551, %r552, %r553, %r439;
	// end inline asm
	ld.shared.u32 	%r556, [%r1182+112];
	ld.shared.u32 	%r557, [%r1184+20];
	// begin inline asm
	dp4a.s32.s32 %r555, %r556, %r557, %r443;
	// end inline asm
	ld.shared.u32 	%r560, [%r1182+112];
	ld.shared.u32 	%r561, [%r1184+24];
	// begin inline asm
	dp4a.s32.s32 %r559, %r560, %r561, %r447;
	// end inline asm
	ld.shared.u32 	%r564, [%r1182+112];
	ld.shared.u32 	%r565, [%r1184+28];
	// begin inline asm
	dp4a.s32.s32 %r563, %r564, %r565, %r451;
	// end inline asm
	ld.shared.u32 	%r568, [%r1182+148];
	ld.shared.u32 	%r569, [%r1184+16];
	// begin inline asm
	dp4a.s32.s32 %r567, %r568, %r569, %r455;
	// end inline asm
	ld.shared.u32 	%r572, [%r1182+148];
	ld.shared.u32 	%r573, [%r1184+20];
	// begin inline asm
	dp4a.s32.s32 %r571, %r572, %r573, %r459;
	// end inline asm
	ld.shared.u32 	%r576, [%r1182+148];
	ld.shared.u32 	%r577, [%r1184+24];
	// begin inline asm
	dp4a.s32.s32 %r575, %r576, %r577, %r463;
	// end inline asm
	ld.shared.u32 	%r580, [%r1182+148];
	ld.shared.u32 	%r581, [%r1184+28];
	// begin inline asm
	dp4a.s32.s32 %r579, %r580, %r581, %r467;
	// end inline asm
	ld.shared.u32 	%r584, [%r1182+184];
	ld.shared.u32 	%r585, [%r1184+16];
	// begin inline asm
	dp4a.s32.s32 %r583, %r584, %r585, %r471;
	// end inline asm
	ld.shared.u32 	%r588, [%r1182+184];
	ld.shared.u32 	%r589, [%r1184+20];
	// begin inline asm
	dp4a.s32.s32 %r587, %r588, %r589, %r475;
	// end inline asm
	ld.shared.u32 	%r592, [%r1182+184];
	ld.shared.u32 	%r593, [%r1184+24];
	// begin inline asm
	dp4a.s32.s32 %r591, %r592, %r593, %r479;
	// end inline asm
	ld.shared.u32 	%r596, [%r1182+184];
	ld.shared.u32 	%r597, [%r1184+28];
	// begin inline asm
	dp4a.s32.s32 %r595, %r596, %r597, %r483;
	// end inline asm
	ld.shared.u32 	%r600, [%r1182+220];
	ld.shared.u32 	%r601, [%r1184+16];
	// begin inline asm
	dp4a.s32.s32 %r599, %r600, %r601, %r487;
	// end inline asm
	ld.shared.u32 	%r604, [%r1182+220];
	ld.shared.u32 	%r605, [%r1184+20];
	// begin inline asm
	dp4a.s32.s32 %r603, %r604, %r605, %r491;
	// end inline asm
	ld.shared.u32 	%r608, [%r1182+220];
	ld.shared.u32 	%r609, [%r1184+24];
	// begin inline asm
	dp4a.s32.s32 %r607, %r608, %r609, %r495;
	// end inline asm
	ld.shared.u32 	%r612, [%r1182+220];
	ld.shared.u32 	%r613, [%r1184+28];
	// begin inline asm
	dp4a.s32.s32 %r611, %r612, %r613, %r499;
	// end inline asm
	ld.shared.u32 	%r616, [%r1182+40];
	ld.shared.u32 	%r617, [%r1184+64];
	// begin inline asm
	dp4a.s32.s32 %r615, %r616, %r617, %r503;
	// end inline asm
	ld.shared.u32 	%r620, [%r1182+40];
	ld.shared.u32 	%r621, [%r1184+68];
	// begin inline asm
	dp4a.s32.s32 %r619, %r620, %r621, %r507;
	// end inline asm
	ld.shared.u32 	%r624, [%r1182+40];
	ld.shared.u32 	%r625, [%r1184+72];
	// begin inline asm
	dp4a.s32.s32 %r623, %r624, %r625, %r511;
	// end inline asm
	ld.shared.u32 	%r628, [%r1182+40];
	ld.shared.u32 	%r629, [%r1184+76];
	// begin inline asm
	dp4a.s32.s32 %r627, %r628, %r629, %r515;
	// end inline asm
	ld.shared.u32 	%r632, [%r1182+76];
	ld.shared.u32 	%r633, [%r1184+64];
	// begin inline asm
	dp4a.s32.s32 %r631, %r632, %r633, %r519;
	// end inline asm
	ld.shared.u32 	%r636, [%r1182+76];
	ld.shared.u32 	%r637, [%r1184+68];
	// begin inline asm
	dp4a.s32.s32 %r635, %r636, %r637, %r523;
	// end inline asm
	ld.shared.u32 	%r640, [%r1182+76];
	ld.shared.u32 	%r641, [%r1184+72];
	// begin inline asm
	dp4a.s32.s32 %r639, %r640, %r641, %r527;
	// end inline asm
	ld.shared.u32 	%r644, [%r1182+76];
	ld.shared.u32 	%r645, [%r1184+76];
	// begin inline asm
	dp4a.s32.s32 %r643, %r644, %r645, %r531;
	// end inline asm
	ld.shared.u32 	%r648, [%r1182+112];
	ld.shared.u32 	%r649, [%r1184+64];
	// begin inline asm
	dp4a.s32.s32 %r647, %r648, %r649, %r535;
	// end inline asm
	ld.shared.u32 	%r652, [%r1182+112];
	ld.shared.u32 	%r653, [%r1184+68];
	// begin inline asm
	dp4a.s32.s32 %r651, %r652, %r653, %r539;
	// end inline asm
	ld.shared.u32 	%r656, [%r1182+112];
	ld.shared.u32 	%r657, [%r1184+72];
	// begin inline asm
	dp4a.s32.s32 %r655, %r656, %r657, %r543;
	// end inline asm
	ld.shared.u32 	%r660, [%r1182+112];
	ld.shared.u32 	%r661, [%r1184+76];
	// begin inline asm
	dp4a.s32.s32 %r659, %r660, %r661, %r547;
	// end inline asm
	ld.shared.u32 	%r664, [%r1182+148];
	ld.shared.u32 	%r665, [%r1184+64];
	// begin inline asm
	dp4a.s32.s32 %r663, %r664, %r665, %r551;
	// end inline asm
	ld.shared.u32 	%r668, [%r1182+148];
	ld.shared.u32 	%r669, [%r1184+68];
	// begin inline asm
	dp4a.s32.s32 %r667, %r668, %r669, %r555;
	// end inline asm
	ld.shared.u32 	%r672, [%r1182+148];
	ld.shared.u32 	%r673, [%r1184+72];
	// begin inline asm
	dp4a.s32.s32 %r671, %r672, %r673, %r559;
	// end inline asm
	ld.shared.u32 	%r676, [%r1182+148];
	ld.shared.u32 	%r677, [%r1184+76];
	// begin inline asm
	dp4a.s32.s32 %r675, %r676, %r677, %r563;
	// end inline asm
	ld.shared.u32 	%r680, [%r1182+184];
	ld.shared.u32 	%r681, [%r1184+64];
	// begin inline asm
	dp4a.s32.s32 %r679, %r680, %r681, %r567;
	// end inline asm
	ld.shared.u32 	%r684, [%r1182+184];
	ld.shared.u32 	%r685, [%r1184+68];
	// begin inline asm
	dp4a.s32.s32 %r683, %r684, %r685, %r571;
	// end inline asm
	ld.shared.u32 	%r688, [%r1182+184];
	ld.shared.u32 	%r689, [%r1184+72];
	// begin inline asm
	dp4a.s32.s32 %r687, %r688, %r689, %r575;
	// end inline asm
	ld.shared.u32 	%r692, [%r1182+184];
	ld.shared.u32 	%r693, [%r1184+76];
	// begin inline asm
	dp4a.s32.s32 %r691, %r692, %r693, %r579;
	// end inline asm
	ld.shared.u32 	%r696, [%r1182+220];
	ld.shared.u32 	%r697, [%r1184+64];
	// begin inline asm
	dp4a.s32.s32 %r695, %r696, %r697, %r583;
	// end inline asm
	ld.shared.u32 	%r700, [%r1182+220];
	ld.shared.u32 	%r701, [%r1184+68];
	// begin inline asm
	dp4a.s32.s32 %r699, %r700, %r701, %r587;
	// end inline asm
	ld.shared.u32 	%r704, [%r1182+220];
	ld.shared.u32 	%r705, [%r1184+72];
	// begin inline asm
	dp4a.s32.s32 %r703, %r704, %r705, %r591;
	// end inline asm
	ld.shared.u32 	%r708, [%r1182+220];
	ld.shared.u32 	%r709, [%r1184+76];
	// begin inline asm
	dp4a.s32.s32 %r707, %r708, %r709, %r595;
	// end inline asm
	ld.shared.u32 	%r712, [%r1182+256];
	ld.shared.u32 	%r713, [%r1184+64];
	// begin inline asm
	dp4a.s32.s32 %r711, %r712, %r713, %r599;
	// end inline asm
	ld.shared.u32 	%r716, [%r1182+256];
	ld.shared.u32 	%r717, [%r1184+68];
	// begin inline asm
	dp4a.s32.s32 %r715, %r716, %r717, %r603;
	// end inline asm
	ld.shared.u32 	%r720, [%r1182+256];
	ld.shared.u32 	%r721, [%r1184+72];
	// begin inline asm
	dp4a.s32.s32 %r719, %r720, %r721, %r607;
	// end inline asm
	ld.shared.u32 	%r724, [%r1182+256];
	ld.shared.u32 	%r725, [%r1184+76];
	// begin inline asm
	dp4a.s32.s32 %r723, %r724, %r725, %r611;
	// end inline asm
	ld.shared.u32 	%r728, [%r1182+76];
	ld.shared.u32 	%r729, [%r1184+112];
	// begin inline asm
	dp4a.s32.s32 %r727, %r728, %r729, %r615;
	// end inline asm
	ld.shared.u32 	%r732, [%r1182+76];
	ld.shared.u32 	%r733, [%r1184+116];
	// begin inline asm
	dp4a.s32.s32 %r731, %r732, %r733, %r619;
	// end inline asm
	ld.shared.u32 	%r736, [%r1182+76];
	ld.shared.u32 	%r737, [%r1184+120];
	// begin inline asm
	dp4a.s32.s32 %r735, %r736, %r737, %r623;
	// end inline asm
	ld.shared.u32 	%r740, [%r1182+76];
	ld.shared.u32 	%r741, [%r1184+124];
	// begin inline asm
	dp4a.s32.s32 %r739, %r740, %r741, %r627;
	// end inline asm
	ld.shared.u32 	%r744, [%r1182+112];
	ld.shared.u32 	%r745, [%r1184+112];
	// begin inline asm
	dp4a.s32.s32 %r743, %r744, %r745, %r631;
	// end inline asm
	ld.shared.u32 	%r748, [%r1182+112];
	ld.shared.u32 	%r749, [%r1184+116];
	// begin inline asm
	dp4a.s32.s32 %r747, %r748, %r749, %r635;
	// end inline asm
	ld.shared.u32 	%r752, [%r1182+112];
	ld.shared.u32 	%r753, [%r1184+120];
	// begin inline asm
	dp4a.s32.s32 %r751, %r752, %r753, %r639;
	// end inline asm
	ld.shared.u32 	%r756, [%r1182+112];
	ld.shared.u32 	%r757, [%r1184+124];
	// begin inline asm
	dp4a.s32.s32 %r755, %r756, %r757, %r643;
	// end inline asm
	ld.shared.u32 	%r760, [%r1182+148];
	ld.shared.u32 	%r761, [%r1184+112];
	// begin inline asm
	dp4a.s32.s32 %r759, %r760, %r761, %r647;
	// end inline asm
	ld.shared.u32 	%r764, [%r1182+148];
	ld.shared.u32 	%r765, [%r1184+116];
	// begin inline asm
	dp4a.s32.s32 %r763, %r764, %r765, %r651;
	// end inline asm
	ld.shared.u32 	%r768, [%r1182+148];
	ld.shared.u32 	%r769, [%r1184+120];
	// begin inline asm
	dp4a.s32.s32 %r767, %r768, %r769, %r655;
	// end inline asm
	ld.shared.u32 	%r772, [%r1182+148];
	ld.shared.u32 	%r773, [%r1184+124];
	// begin inline asm
	dp4a.s32.s32 %r771, %r772, %r773, %r659;
	// end inline asm
	ld.shared.u32 	%r776, [%r1182+184];
	ld.shared.u32 	%r777, [%r1184+112];
	// begin inline asm
	dp4a.s32.s32 %r775, %r776, %r777, %r663;
	// end inline asm
	ld.shared.u32 	%r780, [%r1182+184];
	ld.shared.u32 	%r781, [%r1184+116];
	// begin inline asm
	dp4a.s32.s32 %r779, %r780, %r781, %r667;
	// end inline asm
	ld.shared.u32 	%r784, [%r1182+184];
	ld.shared.u32 	%r785, [%r1184+120];
	// begin inline asm
	dp4a.s32.s32 %r783, %r784, %r785, %r671;
	// end inline asm
	ld.shared.u32 	%r788, [%r1182+184];
	ld.shared.u32 	%r789, [%r1184+124];
	// begin inline asm
	dp4a.s32.s32 %r787, %r788, %r789, %r675;
	// end inline asm
	ld.shared.u32 	%r792, [%r1182+220];
	ld.shared.u32 	%r793, [%r1184+112];
	// begin inline asm
	dp4a.s32.s32 %r791, %r792, %r793, %r679;
	// end inline asm
	ld.shared.u32 	%r796, [%r1182+220];
	ld.shared.u32 	%r797, [%r1184+116];
	// begin inline asm
	dp4a.s32.s32 %r795, %r796, %r797, %r683;
	// end inline asm
	ld.shared.u32 	%r800, [%r1182+220];
	ld.shared.u32 	%r801, [%r1184+120];
	// begin inline asm
	dp4a.s32.s32 %r799, %r800, %r801, %r687;
	// end inline asm
	ld.shared.u32 	%r804, [%r1182+220];
	ld.shared.u32 	%r805, [%r1184+124];
	// begin inline asm
	dp4a.s32.s32 %r803, %r804, %r805, %r691;
	// end inline asm
	ld.shared.u32 	%r808, [%r1182+256];
	ld.shared.u32 	%r809, [%r1184+112];
	// begin inline asm
	dp4a.s32.s32 %r807, %r808, %r809, %r695;
	// end inline asm
	ld.shared.u32 	%r812, [%r1182+256];
	ld.shared.u32 	%r813, [%r1184+116];
	// begin inline asm
	dp4a.s32.s32 %r811, %r812, %r813, %r699;
	// end inline asm
	ld.shared.u32 	%r816, [%r1182+256];
	ld.shared.u32 	%r817, [%r1184+120];
	// begin inline asm
	dp4a.s32.s32 %r815, %r816, %r817, %r703;
	// end inline asm
	ld.shared.u32 	%r820, [%r1182+256];
	ld.shared.u32 	%r821, [%r1184+124];
	// begin inline asm
	dp4a.s32.s32 %r819, %r820, %r821, %r707;
	// end inline asm
	ld.shared.u32 	%r824, [%r1182+292];
	ld.shared.u32 	%r825, [%r1184+112];
	// begin inline asm
	dp4a.s32.s32 %r823, %r824, %r825, %r711;
	// end inline asm
	ld.shared.u32 	%r828, [%r1182+292];
	ld.shared.u32 	%r829, [%r1184+116];
	// begin inline asm
	dp4a.s32.s32 %r827, %r828, %r829, %r715;
	// end inline asm
	ld.shared.u32 	%r832, [%r1182+292];
	ld.shared.u32 	%r833, [%r1184+120];
	// begin inline asm
	dp4a.s32.s32 %r831, %r832, %r833, %r719;
	// end inline asm
	ld.shared.u32 	%r836, [%r1182+292];
	ld.shared.u32 	%r837, [%r1184+124];
	// begin inline asm
	dp4a.s32.s32 %r835, %r836, %r837, %r723;
	// end inline asm
	ld.shared.u32 	%r840, [%r1182+8];
	ld.shared.u32 	%r841, [%r1184+32];
	// begin inline asm
	dp4a.s32.s32 %r839, %r840, %r841, %r727;
	// end inline asm
	ld.shared.u32 	%r844, [%r1182+8];
	ld.shared.u32 	%r845, [%r1184+36];
	// begin inline asm
	dp4a.s32.s32 %r843, %r844, %r845, %r731;
	// end inline asm
	ld.shared.u32 	%r848, [%r1182+8];
	ld.shared.u32 	%r849, [%r1184+40];
	// begin inline asm
	dp4a.s32.s32 %r847, %r848, %r849, %r735;
	// end inline asm
	ld.shared.u32 	%r852, [%r1182+8];
	ld.shared.u32 	%r853, [%r1184+44];
	// begin inline asm
	dp4a.s32.s32 %r851, %r852, %r853, %r739;
	// end inline asm
	ld.shared.u32 	%r856, [%r1182+44];
	ld.shared.u32 	%r857, [%r1184+32];
	// begin inline asm
	dp4a.s32.s32 %r855, %r856, %r857, %r743;
	// end inline asm
	ld.shared.u32 	%r860, [%r1182+44];
	ld.shared.u32 	%r861, [%r1184+36];
	// begin inline asm
	dp4a.s32.s32 %r859, %r860, %r861, %r747;
	// end inline asm
	ld.shared.u32 	%r864, [%r1182+44];
	ld.shared.u32 	%r865, [%r1184+40];
	// begin inline asm
	dp4a.s32.s32 %r863, %r864, %r865, %r751;
	// end inline asm
	ld.shared.u32 	%r868, [%r1182+44];
	ld.shared.u32 	%r869, [%r1184+44];
	// begin inline asm
	dp4a.s32.s32 %r867, %r868, %r869, %r755;
	// end inline asm
	ld.shared.u32 	%r872, [%r1182+80];
	ld.shared.u32 	%r873, [%r1184+32];
	// begin inline asm
	dp4a.s32.s32 %r871, %r872, %r873, %r759;
	// end inline asm
	ld.shared.u32 	%r876, [%r1182+80];
	ld.shared.u32 	%r877, [%r1184+36];
	// begin inline asm
	dp4a.s32.s32 %r875, %r876, %r877, %r763;
	// end inline asm
	ld.shared.u32 	%r880, [%r1182+80];
	ld.shared.u32 	%r881, [%r1184+40];
	// begin inline asm
	dp4a.s32.s32 %r879, %r880, %r881, %r767;
	// end inline asm
	ld.shared.u32 	%r884, [%r1182+80];
	ld.shared.u32 	%r885, [%r1184+44];
	// begin inline asm
	dp4a.s32.s32 %r883, %r884, %r885, %r771;
	// end inline asm
	ld.shared.u32 	%r888, [%r1182+116];
	ld.shared.u32 	%r889, [%r1184+32];
	// begin inline asm
	dp4a.s32.s32 %r887, %r888, %r889, %r775;
	// end inline asm
	ld.shared.u32 	%r892, [%r1182+116];
	ld.shared.u32 	%r893, [%r1184+36];
	// begin inline asm
	dp4a.s32.s32 %r891, %r892, %r893, %r779;
	// end inline asm
	ld.shared.u32 	%r896, [%r1182+116];
	ld.shared.u32 	%r897, [%r1184+40];
	// begin inline asm
	dp4a.s32.s32 %r895, %r896, %r897, %r783;
	// end inline asm
	ld.shared.u32 	%r900, [%r1182+116];
	ld.shared.u32 	%r901, [%r1184+44];
	// begin inline asm
	dp4a.s32.s32 %r899, %r900, %r901, %r787;
	// end inline asm
	ld.shared.u32 	%r904, [%r1182+152];
	ld.shared.u32 	%r905, [%r1184+32];
	// begin inline asm
	dp4a.s32.s32 %r903, %r904, %r905, %r791;
	// end inline asm
	ld.shared.u32 	%r908, [%r1182+152];
	ld.shared.u32 	%r909, [%r1184+36];
	// begin inline asm
	dp4a.s32.s32 %r907, %r908, %r909, %r795;
	// end inline asm
	ld.shared.u32 	%r912, [%r1182+152];
	ld.shared.u32 	%r913, [%r1184+40];
	// begin inline asm
	dp4a.s32.s32 %r911, %r912, %r913, %r799;
	// end inline asm
	ld.shared.u32 	%r916, [%r1182+152];
	ld.shared.u32 	%r917, [%r1184+44];
	// begin inline asm
	dp4a.s32.s32 %r915, %r916, %r917, %r803;
	// end inline asm
	ld.shared.u32 	%r920, [%r1182+188];
	ld.shared.u32 	%r921, [%r1184+32];
	// begin inline asm
	dp4a.s32.s32 %r919, %r920, %r921, %r807;
	// end inline asm
	ld.shared.u32 	%r924, [%r1182+188];
	ld.shared.u32 	%r925, [%r1184+36];
	// begin inline asm
	dp4a.s32.s32 %r923, %r924, %r925, %r811;
	// end inline asm
	ld.shared.u32 	%r928, [%r1182+188];
	ld.shared.u32 	%r929, [%r1184+40];
	// begin inline asm
	dp4a.s32.s32 %r927, %r928, %r929, %r815;
	// end inline asm
	ld.shared.u32 	%r932, [%r1182+188];
	ld.shared.u32 	%r933, [%r1184+44];
	// begin inline asm
	dp4a.s32.s32 %r931, %r932, %r933, %r819;
	// end inline asm
	ld.shared.u32 	%r936, [%r1182+224];
	ld.shared.u32 	%r937, [%r1184+32];
	// begin inline asm
	dp4a.s32.s32 %r935, %r936, %r937, %r823;
	// end inline asm
	ld.shared.u32 	%r940, [%r1182+224];
	ld.shared.u32 	%r941, [%r1184+36];
	// begin inline asm
	dp4a.s32.s32 %r939, %r940, %r941, %r827;
	// end inline asm
	ld.shared.u32 	%r944, [%r1182+224];
	ld.shared.u32 	%r945, [%r1184+40];
	// begin inline asm
	dp4a.s32.s32 %r943, %r944, %r945, %r831;
	// end inline asm
	ld.shared.u32 	%r948, [%r1182+224];
	ld.shared.u32 	%r949, [%r1184+44];
	// begin inline asm
	dp4a.s32.s32 %r947, %r948, %r949, %r835;
	// end inline asm
	ld.shared.u32 	%r952, [%r1182+44];
	ld.shared.u32 	%r953, [%r1184+80];
	// begin inline asm
	dp4a.s32.s32 %r951, %r952, %r953, %r839;
	// end inline asm
	ld.shared.u32 	%r956, [%r1182+44];
	ld.shared.u32 	%r957, [%r1184+84];
	// begin inline asm
	dp4a.s32.s32 %r955, %r956, %r957, %r843;
	// end inline asm
	ld.shared.u32 	%r960, [%r1182+44];
	ld.shared.u32 	%r961, [%r1184+88];
	// begin inline asm
	dp4a.s32.s32 %r959, %r960, %r961, %r847;
	// end inline asm
	ld.shared.u32 	%r964, [%r1182+44];
	ld.shared.u32 	%r965, [%r1184+92];
	// begin inline asm
	dp4a.s32.s32 %r963, %r964, %r965, %r851;
	// end inline asm
	ld.shared.u32 	%r968, [%r1182+80];
	ld.shared.u32 	%r969, [%r1184+80];
	// begin inline asm
	dp4a.s32.s32 %r967, %r968, %r969, %r855;
	// end inline asm
	ld.shared.u32 	%r972, [%r1182+80];
	ld.shared.u32 	%r973, [%r1184+84];
	// begin inline asm
	dp4a.s32.s32 %r971, %r972, %r973, %r859;
	// end inline asm
	ld.shared.u32 	%r976, [%r1182+80];
	ld.shared.u32 	%r977, [%r1184+88];
	// begin inline asm
	dp4a.s32.s32 %r975, %r976, %r977, %r863;
	// end inline asm
	ld.shared.u32 	%r980, [%r1182+80];
	ld.shared.u32 	%r981, [%r1184+92];
	// begin inline asm
	dp4a.s32.s32 %r979, %r980, %r981, %r867;
	// end inline asm
	ld.shared.u32 	%r984, [%r1182+116];
	ld.shared.u32 	%r985, [%r1184+80];
	// begin inline asm
	dp4a.s32.s32 %r983, %r984, %r985, %r871;
	// end inline asm
	ld.shared.u32 	%r988, [%r1182+116];
	ld.shared.u32 	%r989, [%r1184+84];
	// begin inline asm
	dp4a.s32.s32 %r987, %r988, %r989, %r875;
	// end inline asm
	ld.shared.u32 	%r992, [%r1182+116];
	ld.shared.u32 	%r993, [%r1184+88];
	// begin inline asm
	dp4a.s32.s32 %r991, %r992, %r993, %r879;
	// end inline asm
	ld.shared.u32 	%r996, [%r1182+116];
	ld.shared.u32 	%r997, [%r1184+92];
	// begin inline asm
	dp4a.s32.s32 %r995, %r996, %r997, %r883;
	// end inline asm
	ld.shared.u32 	%r1000, [%r1182+152];
	ld.shared.u32 	%r1001, [%r1184+80];
	// begin inline asm
	dp4a.s32.s32 %r999, %r1000, %r1001, %r887;
	// end inline asm
	ld.shared.u32 	%r1004, [%r1182+152];
	ld.shared.u32 	%r1005, [%r1184+84];
	// begin inline asm
	dp4a.s32.s32 %r1003, %r1004, %r1005, %r891;
	// end inline asm
	ld.shared.u32 	%r1008, [%r1182+152];
	ld.shared.u32 	%r1009, [%r1184+88];
	// begin inline asm
	dp4a.s32.s32 %r1007, %r1008, %r1009, %r895;
	// end inline asm
	ld.shared.u32 	%r1012, [%r1182+152];
	ld.shared.u32 	%r1013, [%r1184+92];
	// begin inline asm
	dp4a.s32.s32 %r1011, %r1012, %r1013, %r899;
	// end inline asm
	ld.shared.u32 	%r1016, [%r1182+188];
	ld.shared.u32 	%r1017, [%r1184+80];
	// begin inline asm
	dp4a.s32.s32 %r1015, %r1016, %r1017, %r903;
	// end inline asm
	ld.shared.u32 	%r1020, [%r1182+188];
	ld.shared.u32 	%r1021, [%r1184+84];
	// begin inline asm
	dp4a.s32.s32 %r1019, %r1020, %r1021, %r907;
	// end inline asm
	ld.shared.u32 	%r1024, [%r1182+188];
	ld.shared.u32 	%r1025, [%r1184+88];
	// begin inline asm
	dp4a.s32.s32 %r1023, %r1024, %r1025, %r911;
	// end inline asm
	ld.shared.u32 	%r1028, [%r1182+188];
	ld.shared.u32 	%r1029, [%r1184+92];
	// begin inline asm
	dp4a.s32.s32 %r1027, %r1028, %r1029, %r915;
	// end inline asm
	ld.shared.u32 	%r1032, [%r1182+224];
	ld.shared.u32 	%r1033, [%r1184+80];
	// begin inline asm
	dp4a.s32.s32 %r1031, %r1032, %r1033, %r919;
	// end inline asm
	ld.shared.u32 	%r1036, [%r1182+224];
	ld.shared.u32 	%r1037, [%r1184+84];
	// begin inline asm
	dp4a.s32.s32 %r1035, %r1036, %r1037, %r923;
	// end inline asm
	ld.shared.u32 	%r1040, [%r1182+224];
	ld.shared.u32 	%r1041, [%r1184+88];
	// begin inline asm
	dp4a.s32.s32 %r1039, %r1040, %r1041, %r927;
	// end inline asm
	ld.shared.u32 	%r1044, [%r1182+224];
	ld.shared.u32 	%r1045, [%r1184+92];
	// begin inline asm
	dp4a.s32.s32 %r1043, %r1044, %r1045, %r931;
	// end inline asm
	ld.shared.u32 	%r1048, [%r1182+260];
	ld.shared.u32 	%r1049, [%r1184+80];
	// begin inline asm
	dp4a.s32.s32 %r1047, %r1048, %r1049, %r935;
	// end inline asm
	ld.shared.u32 	%r1052, [%r1182+260];
	ld.shared.u32 	%r1053, [%r1184+84];
	// begin inline asm
	dp4a.s32.s32 %r1051, %r1052, %r1053, %r939;
	// end inline asm
	ld.shared.u32 	%r1056, [%r1182+260];
	ld.shared.u32 	%r1057, [%r1184+88];
	// begin inline asm
	dp4a.s32.s32 %r1055, %r1056, %r1057, %r943;
	// end inline asm
	ld.shared.u32 	%r1060, [%r1182+260];
	ld.shared.u32 	%r1061, [%r1184+92];
	// begin inline asm
	dp4a.s32.s32 %r1059, %r1060, %r1061, %r947;
	// end inline asm
	ld.shared.u32 	%r1064, [%r1182+80];
	ld.shared.u32 	%r1065, [%r1184+128];
	// begin inline asm
	dp4a.s32.s32 %r2438, %r1064, %r1065, %r951;
	// end inline asm
	ld.shared.u32 	%r1068, [%r1182+80];
	ld.shared.u32 	%r1069, [%r1184+132];
	// begin inline asm
	dp4a.s32.s32 %r2437, %r1068, %r1069, %r955;
	// end inline asm
	ld.shared.u32 	%r1072, [%r1182+80];
	ld.shared.u32 	%r1073, [%r1184+136];
	// begin inline asm
	dp4a.s32.s32 %r2436, %r1072, %r1073, %r959;
	// end inline asm
	ld.shared.u32 	%r1076, [%r1182+80];
	ld.shared.u32 	%r1077, [%r1184+140];
	// begin inline asm
	dp4a.s32.s32 %r2435, %r1076, %r1077, %r963;
	// end inline asm
	ld.shared.u32 	%r1080, [%r1182+116];
	ld.shared.u32 	%r1081, [%r1184+128];
	// begin inline asm
	dp4a.s32.s32 %r2434, %r1080, %r1081, %r967;
	// end inline asm
	ld.shared.u32 	%r1084, [%r1182+116];
	ld.shared.u32 	%r1085, [%r1184+132];
	// begin inline asm
	dp4a.s32.s32 %r2433, %r1084, %r1085, %r971;
	// end inline asm
	ld.shared.u32 	%r1088, [%r1182+116];
	ld.shared.u32 	%r1089, [%r1184+136];
	// begin inline asm
	dp4a.s32.s32 %r2432, %r1088, %r1089, %r975;
	// end inline asm
	ld.shared.u32 	%r1092, [%r1182+116];
	ld.shared.u32 	%r1093, [%r1184+140];
	// begin inline asm
	dp4a.s32.s32 %r2431, %r1092, %r1093, %r979;
	// end inline asm
	ld.shared.u32 	%r1096, [%r1182+152];
	ld.shared.u32 	%r1097, [%r1184+128];
	// begin inline asm
	dp4a.s32.s32 %r2430, %r1096, %r1097, %r983;
	// end inline asm
	ld.shared.u32 	%r1100, [%r1182+152];
	ld.shared.u32 	%r1101, [%r1184+132];
	// begin inline asm
	dp4a.s32.s32 %r2429, %r1100, %r1101, %r987;
	// end inline asm
	ld.shared.u32 	%r1104, [%r1182+152];
	ld.shared.u32 	%r1105, [%r1184+136];
	// begin inline asm
	dp4a.s32.s32 %r2428, %r1104, %r1105, %r991;
	// end inline asm
	ld.shared.u32 	%r1108, [%r1182+152];
	ld.shared.u32 	%r1109, [%r1184+140];
	// begin inline asm
	dp4a.s32.s32 %r2427, %r1108, %r1109, %r995;
	// end inline asm
	ld.shared.u32 	%r1112, [%r1182+188];
	ld.shared.u32 	%r1113, [%r1184+128];
	// begin inline asm
	dp4a.s32.s32 %r2426, %r1112, %r1113, %r999;
	// end inline asm
	ld.shared.u32 	%r1116, [%r1182+188];
	ld.shared.u32 	%r1117, [%r1184+132];
	// begin inline asm
	dp4a.s32.s32 %r2425, %r1116, %r1117, %r1003;
	// end inline asm
	ld.shared.u32 	%r1120, [%r1182+188];
	ld.shared.u32 	%r1121, [%r1184+136];
	// begin inline asm
	dp4a.s32.s32 %r2424, %r1120, %r1121, %r1007;
	// end inline asm
	ld.shared.u32 	%r1124, [%r1182+188];
	ld.shared.u32 	%r1125, [%r1184+140];
	// begin inline asm
	dp4a.s32.s32 %r2423, %r1124, %r1125, %r1011;
	// end inline asm
	ld.shared.u32 	%r1128, [%r1182+224];
	ld.shared.u32 	%r1129, [%r1184+128];
	// begin inline asm
	dp4a.s32.s32 %r2422, %r1128, %r1129, %r1015;
	// end inline asm
	ld.shared.u32 	%r1132, [%r1182+224];
	ld.shared.u32 	%r1133, [%r1184+132];
	// begin inline asm
	dp4a.s32.s32 %r2421, %r1132, %r1133, %r1019;
	// end inline asm
	ld.shared.u32 	%r1136, [%r1182+224];
	ld.shared.u32 	%r1137, [%r1184+136];
	// begin inline asm
	dp4a.s32.s32 %r2420, %r1136, %r1137, %r1023;
	// end inline asm
	ld.shared.u32 	%r1140, [%r1182+224];
	ld.shared.u32 	%r1141, [%r1184+140];
	// begin inline asm
	dp4a.s32.s32 %r2419, %r1140, %r1141, %r1027;
	// end inline asm
	ld.shared.u32 	%r1144, [%r1182+260];
	ld.shared.u32 	%r1145, [%r1184+128];
	// begin inline asm
	dp4a.s32.s32 %r2418, %r1144, %r1145, %r1031;
	// end inline asm
	ld.shared.u32 	%r1148, [%r1182+260];
	ld.shared.u32 	%r1149, [%r1184+132];
	// begin inline asm
	dp4a.s32.s32 %r2417, %r1148, %r1149, %r1035;
	// end inline asm
	ld.shared.u32 	%r1152, [%r1182+260];
	ld.shared.u32 	%r1153, [%r1184+136];
	// begin inline asm
	dp4a.s32.s32 %r2416, %r1152, %r1153, %r1039;
	// end inline asm
	ld.shared.u32 	%r1156, [%r1182+260];
	ld.shared.u32 	%r1157, [%r1184+140];
	// begin inline asm
	dp4a.s32.s32 %r2415, %r1156, %r1157, %r1043;
	// end inline asm
	ld.shared.u32 	%r1160, [%r1182+296];
	ld.shared.u32 	%r1161, [%r1184+128];
	// begin inline asm
	dp4a.s32.s32 %r2414, %r1160, %r1161, %r1047;
	// end inline asm
	ld.shared.u32 	%r1164, [%r1182+296];
	ld.shared.u32 	%r1165, [%r1184+132];
	// begin inline asm
	dp4a.s32.s32 %r2413, %r1164, %r1165, %r1051;
	// end inline asm
	ld.shared.u32 	%r1168, [%r1182+296];
	ld.shared.u32 	%r1169, [%r1184+136];
	// begin inline asm
	dp4a.s32.s32 %r2412, %r1168, %r1169, %r1055;
	// end inline asm
	ld.shared.u32 	%r1172, [%r1182+296];
	ld.shared.u32 	%r1173, [%r1184+140];
	// begin inline asm
	dp4a.s32.s32 %r2411, %r1172, %r1173, %r1059;
	// end inline asm
	add.s64 	%rd322, %rd322, 144;
	add.s64 	%rd321, %rd321, 144;
	add.s64 	%rd320, %rd320, 144;
	add.s32 	%r2410, %r2410, 1;
	add.s32 	%r2409, %r2409, 196;
	setp.ne.s32 	%p26, %r2410, 0;
	@%p26 bra 	$L__BB24_7;
	bar.sync 	0;
	setp.gt.u32 	%p27, %r12, 161;
	setp.gt.u32 	%p28, %r91, 23;
	or.pred  	%p29, %p27, %p28;
	@%p29 bra 	$L__BB24_22;
	add.s32 	%r1186, %r13, -9;
	setp.gt.u32 	%p30, %r1186, 62;
	add.s16 	%rs109, %rs57, -1;
	and.b16  	%rs110, %rs109, 255;
	setp.gt.u16 	%p31, %rs110, 6;
	mov.b32 	%r2440, 0;
	or.pred  	%p32, %p30, %p31;
	@%p32 bra 	$L__BB24_21;
	ld.param.u64 	%rd316, [fused_cast_fixed_point_multiply_nn_conv2d_cast_fixed_point_multiply_add_cast_fix_5734298839780500801__kernel0_param_1];
	cvt.u64.u32 	%rd47, %r15;
	cvt.u64.u16 	%rd48, %rs2;
	and.b64  	%rd49, %rd48, 255;
	cvt.u64.u32 	%rd50, %r20;
	add.s64 	%rd51, %rd50, %rd49;
	add.s64 	%rd52, %rd51, %rd47;
	cvta.to.global.u64 	%rd53, %rd316;
	add.s64 	%rd54, %rd53, %rd52;
	ld.global.nc.u32 	%r2440, [%rd54+24860];
$L__BB24_21:
	mul.lo.s32 	%r1187, %r3, 28;
	mad.lo.s32 	%r1188, %r1, 448, %r1187;
	add.s32 	%r1189, %r1188, %r16;
	add.s32 	%r1191, %r1181, %r1189;
	st.shared.u32 	[%r1191], %r2440;
$L__BB24_22:
	ld.param.u64 	%rd319, [fused_cast_fixed_point_multiply_nn_conv2d_cast_fixed_point_multiply_add_cast_fix_5734298839780500801__kernel0_param_4];
	ld.param.u64 	%rd318, [fused_cast_fixed_point_multiply_nn_conv2d_cast_fixed_point_multiply_add_cast_fix_5734298839780500801__kernel0_param_3];
	ld.param.u64 	%rd317, [fused_cast_fixed_point_multiply_nn_conv2d_cast_fixed_point_multiply_add_cast_fix_5734298839780500801__kernel0_param_2];
	cvta.to.global.u64 	%rd55, %rd318;
	cvta.to.global.u64 	%rd56, %rd319;
	cvta.to.global.u64 	%rd57, %rd317;
	bar.sync 	0;
	ld.shared.u32 	%r1193, [%r55+-8];
	mad.lo.s32 	%r2201, %r3, 144, %r1183;
	ld.shared.u32 	%r1194, [%r2201+2304];
	// begin inline asm
	dp4a.s32.s32 %r1192, %r1193, %r1194, %r2438;
	// end inline asm
	ld.shared.u32 	%r1197, [%r55+-8];
	ld.shared.u32 	%r1198, [%r2201+2308];
	// begin inline asm
	dp4a.s32.s32 %r1196, %r1197, %r1198, %r2437;
	// end inline asm
	ld.shared.u32 	%r1201, [%r55+-8];
	ld.shared.u32 	%r1202, [%r2201+2312];
	// begin inline asm
	dp4a.s32.s32 %r1200, %r1201, %r1202, %r2436;
	// end inline asm
	ld.shared.u32 	%r1205, [%r55+-8];
	ld.shared.u32 	%r1206, [%r2201+2316];
	// begin inline asm
	dp4a.s32.s32 %r1204, %r1205, %r1206, %r2435;
	// end inline asm
	ld.shared.u32 	%r1209, [%r55+28];
	ld.shared.u32 	%r1210, [%r2201+2304];
	// begin inline asm
	dp4a.s32.s32 %r1208, %r1209, %r1210, %r2434;
	// end inline asm
	ld.shared.u32 	%r1213, [%r55+28];
	ld.shared.u32 	%r1214, [%r2201+2308];
	// begin inline asm
	dp4a.s32.s32 %r1212, %r1213, %r1214, %r2433;
	// end inline asm
	ld.shared.u32 	%r1217, [%r55+28];
	ld.shared.u32 	%r1218, [%r2201+2312];
	// begin inline asm
	dp4a.s32.s32 %r1216, %r1217, %r1218, %r2432;
	// end inline asm
	ld.shared.u32 	%r1221, [%r55+28];
	ld.shared.u32 	%r1222, [%r2201+2316];
	// begin inline asm
	dp4a.s32.s32 %r1220, %r1221, %r1222, %r2431;
	// end inline asm
	ld.shared.u32 	%r1225, [%r55+64];
	ld.shared.u32 	%r1226, [%r2201+2304];
	// begin inline asm
	dp4a.s32.s32 %r1224, %r1225, %r1226, %r2430;
	// end inline asm
	ld.shared.u32 	%r1229, [%r55+64];
	ld.shared.u32 	%r1230, [%r2201+2308];
	// begin inline asm
	dp4a.s32.s32 %r1228, %r1229, %r1230, %r2429;
	// end inline asm
	ld.shared.u32 	%r1233, [%r55+64];
	ld.shared.u32 	%r1234, [%r2201+2312];
	// begin inline asm
	dp4a.s32.s32 %r1232, %r1233, %r1234, %r2428;
	// end inline asm
	ld.shared.u32 	%r1237, [%r55+64];
	ld.shared.u32 	%r1238, [%r2201+2316];
	// begin inline asm
	dp4a.s32.s32 %r1236, %r1237, %r1238, %r2427;
	// end inline asm
	ld.shared.u32 	%r1241, [%r55+100];
	ld.shared.u32 	%r1242, [%r2201+2304];
	// begin inline asm
	dp4a.s32.s32 %r1240, %r1241, %r1242, %r2426;
	// end inline asm
	ld.shared.u32 	%r1245, [%r55+100];
	ld.shared.u32 	%r1246, [%r2201+2308];
	// begin inline asm
	dp4a.s32.s32 %r1244, %r1245, %r1246, %r2425;
	// end inline asm
	ld.shared.u32 	%r1249, [%r55+100];
	ld.shared.u32 	%r1250, [%r2201+2312];
	// begin inline asm
	dp4a.s32.s32 %r1248, %r1249, %r1250, %r2424;
	// end inline asm
	ld.shared.u32 	%r1253, [%r55+100];
	ld.shared.u32 	%r1254, [%r2201+2316];
	// begin inline asm
	dp4a.s32.s32 %r1252, %r1253, %r1254, %r2423;
	// end inline asm
	ld.shared.u32 	%r1257, [%r55+136];
	ld.shared.u32 	%r1258, [%r2201+2304];
	// begin inline asm
	dp4a.s32.s32 %r1256, %r1257, %r1258, %r2422;
	// end inline asm
	ld.shared.u32 	%r1261, [%r55+136];
	ld.shared.u32 	%r1262, [%r2201+2308];
	// begin inline asm
	dp4a.s32.s32 %r1260, %r1261, %r1262, %r2421;
	// end inline asm
	ld.shared.u32 	%r1265, [%r55+136];
	ld.shared.u32 	%r1266, [%r2201+2312];
	// begin inline asm
	dp4a.s32.s32 %r1264, %r1265, %r1266, %r2420;
	// end inline asm
	ld.shared.u32 	%r1269, [%r55+136];
	ld.shared.u32 	%r1270, [%r2201+2316];
	// begin inline asm
	dp4a.s32.s32 %r1268, %r1269, %r1270, %r2419;
	// end inline asm
	ld.shared.u32 	%r1273, [%r55+172];
	ld.shared.u32 	%r1274, [%r2201+2304];
	// begin inline asm
	dp4a.s32.s32 %r1272, %r1273, %r1274, %r2418;
	// end inline asm
	ld.shared.u32 	%r1277, [%r55+172];
	ld.shared.u32 	%r1278, [%r2201+2308];
	// begin inline asm
	dp4a.s32.s32 %r1276, %r1277, %r1278, %r2417;
	// end inline asm
	ld.shared.u32 	%r1281, [%r55+172];
	ld.shared.u32 	%r1282, [%r2201+2312];
	// begin inline asm
	dp4a.s32.s32 %r1280, %r1281, %r1282, %r2416;
	// end inline asm
	ld.shared.u32 	%r1285, [%r55+172];
	ld.shared.u32 	%r1286, [%r2201+2316];
	// begin inline asm
	dp4a.s32.s32 %r1284, %r1285, %r1286, %r2415;
	// end inline asm
	ld.shared.u32 	%r1289, [%r55+208];
	ld.shared.u32 	%r1290, [%r2201+2304];
	// begin inline asm
	dp4a.s32.s32 %r1288, %r1289, %r1290, %r2414;
	// end inline asm
	ld.shared.u32 	%r1293, [%r55+208];
	ld.shared.u32 	%r1294, [%r2201+2308];
	// begin inline asm
	dp4a.s32.s32 %r1292, %r1293, %r1294, %r2413;
	// end inline asm
	ld.shared.u32 	%r1297, [%r55+208];
	ld.shared.u32 	%r1298, [%r2201+2312];
	// begin inline asm
	dp4a.s32.s32 %r1296, %r1297, %r1298, %r2412;
	// end inline asm
	ld.shared.u32 	%r1301, [%r55+208];
	ld.shared.u32 	%r1302, [%r2201+2316];
	// begin inline asm
	dp4a.s32.s32 %r1300, %r1301, %r1302, %r2411;
	// end inline asm
	ld.shared.u32 	%r1305, [%r55+28];
	ld.shared.u32 	%r1306, [%r2201+2352];
	// begin inline asm
	dp4a.s32.s32 %r1304, %r1305, %r1306, %r1192;
	// end inline asm
	ld.shared.u32 	%r1309, [%r55+28];
	ld.shared.u32 	%r1310, [%r2201+2356];
	// begin inline asm
	dp4a.s32.s32 %r1308, %r1309, %r1310, %r1196;
	// end inline asm
	ld.shared.u32 	%r1313, [%r55+28];
	ld.shared.u32 	%r1314, [%r2201+2360];
	// begin inline asm
	dp4a.s32.s32 %r1312, %r1313, %r1314, %r1200;
	// end inline asm
	ld.shared.u32 	%r1317, [%r55+28];
	ld.shared.u32 	%r1318, [%r2201+2364];
	// begin inline asm
	dp4a.s32.s32 %r1316, %r1317, %r1318, %r1204;
	// end inline asm
	ld.shared.u32 	%r1321, [%r55+64];
	ld.shared.u32 	%r1322, [%r2201+2352];
	// begin inline asm
	dp4a.s32.s32 %r1320, %r1321, %r1322, %r1208;
	// end inline asm
	ld.shared.u32 	%r1325, [%r55+64];
	ld.shared.u32 	%r1326, [%r2201+2356];
	// begin inline asm
	dp4a.s32.s32 %r1324, %r1325, %r1326, %r1212;
	// end inline asm
	ld.shared.u32 	%r1329, [%r55+64];
	ld.shared.u32 	%r1330, [%r2201+2360];
	// begin inline asm
	dp4a.s32.s32 %r1328, %r1329, %r1330, %r1216;
	// end inline asm
	ld.shared.u32 	%r1333, [%r55+64];
	ld.shared.u32 	%r1334, [%r2201+2364];
	// begin inline asm
	dp4a.s32.s32 %r1332, %r1333, %r1334, %r1220;
	// end inline asm
	ld.shared.u32 	%r1337, [%r55+100];
	ld.shared.u32 	%r1338, [%r2201+2352];
	// begin inline asm
	dp4a.s32.s32 %r1336, %r1337, %r1338, %r1224;
	// end inline asm
	ld.shared.u32 	%r1341, [%r55+100];
	ld.shared.u32 	%r1342, [%r2201+2356];
	// begin inline asm
	dp4a.s32.s32 %r1340, %r1341, %r1342, %r1228;
	// end inline asm
	ld.shared.u32 	%r1345, [%r55+100];
	ld.shared.u32 	%r1346, [%r2201+2360];
	// begin inline asm
	dp4a.s32.s32 %r1344, %r1345, %r1346, %r1232;
	// end inline asm
	ld.shared.u32 	%r1349, [%r55+100];
	ld.shared.u32 	%r1350, [%r2201+2364];
	// begin inline asm
	dp4a.s32.s32 %r1348, %r1349, %r1350, %r1236;
	// end inline asm
	ld.shared.u32 	%r1353, [%r55+136];
	ld.shared.u32 	%r1354, [%r2201+2352];
	// begin inline asm
	dp4a.s32.s32 %r1352, %r1353, %r1354, %r1240;
	// end inline asm
	ld.shared.u32 	%r1357, [%r55+136];
	ld.shared.u32 	%r1358, [%r2201+2356];
	// begin inline asm
	dp4a.s32.s32 %r1356, %r1357, %r1358, %r1244;
	// end inline asm
	ld.shared.u32 	%r1361, [%r55+136];
	ld.shared.u32 	%r1362, [%r2201+2360];
	// begin inline asm
	dp4a.s32.s32 %r1360, %r1361, %r1362, %r1248;
	// end inline asm
	ld.shared.u32 	%r1365, [%r55+136];
	ld.shared.u32 	%r1366, [%r2201+2364];
	// begin inline asm
	dp4a.s32.s32 %r1364, %r1365, %r1366, %r1252;
	// end inline asm
	ld.shared.u32 	%r1369, [%r55+172];
	ld.shared.u32 	%r1370, [%r2201+2352];
	// begin inline asm
	dp4a.s32.s32 %r1368, %r1369, %r1370, %r1256;
	// end inline asm
	ld.shared.u32 	%r1373, [%r55+172];
	ld.shared.u32 	%r1374, [%r2201+2356];
	// begin inline asm
	dp4a.s32.s32 %r1372, %r1373, %r1374, %r1260;
	// end inline asm
	ld.shared.u32 	%r1377, [%r55+172];
	ld.shared.u32 	%r1378, [%r2201+2360];
	// begin inline asm
	dp4a.s32.s32 %r1376, %r1377, %r1378, %r1264;
	// end inline asm
	ld.shared.u32 	%r1381, [%r55+172];
	ld.shared.u32 	%r1382, [%r2201+2364];
	// begin inline asm
	dp4a.s32.s32 %r1380, %r1381, %r1382, %r1268;
	// end inline asm
	ld.shared.u32 	%r1385, [%r55+208];
	ld.shared.u32 	%r1386, [%r2201+2352];
	// begin inline asm
	dp4a.s32.s32 %r1384, %r1385, %r1386, %r1272;
	// end inline asm
	ld.shared.u32 	%r1389, [%r55+208];
	ld.shared.u32 	%r1390, [%r2201+2356];
	// begin inline asm
	dp4a.s32.s32 %r1388, %r1389, %r1390, %r1276;
	// end inline asm
	ld.shared.u32 	%r1393, [%r55+208];
	ld.shared.u32 	%r1394, [%r2201+2360];
	// begin inline asm
	dp4a.s32.s32 %r1392, %r1393, %r1394, %r1280;
	// end inline asm
	ld.shared.u32 	%r1397, [%r55+208];
	ld.shared.u32 	%r1398, [%r2201+2364];
	// begin inline asm
	dp4a.s32.s32 %r1396, %r1397, %r1398, %r1284;
	// end inline asm
	ld.shared.u32 	%r1401, [%r55+244];
	ld.shared.u32 	%r1402, [%r2201+2352];
	// begin inline asm
	dp4a.s32.s32 %r1400, %r1401, %r1402, %r1288;
	// end inline asm
	ld.shared.u32 	%r1405, [%r55+244];
	ld.shared.u32 	%r1406, [%r2201+2356];
	// begin inline asm
	dp4a.s32.s32 %r1404, %r1405, %r1406, %r1292;
	// end inline asm
	ld.shared.u32 	%r1409, [%r55+244];
	ld.shared.u32 	%r1410, [%r2201+2360];
	// begin inline asm
	dp4a.s32.s32 %r1408, %r1409, %r1410, %r1296;
	// end inline asm
	ld.shared.u32 	%r1413, [%r55+244];
	ld.shared.u32 	%r1414, [%r2201+2364];
	// begin inline asm
	dp4a.s32.s32 %r1412, %r1413, %r1414, %r1300;
	// end inline asm
	ld.shared.u32 	%r1417, [%r55+64];
	ld.shared.u32 	%r1418, [%r2201+2400];
	// begin inline asm
	dp4a.s32.s32 %r1416, %r1417, %r1418, %r1304;
	// end inline asm
	ld.shared.u32 	%r1421, [%r55+64];
	ld.shared.u32 	%r1422, [%r2201+2404];
	// begin inline asm
	dp4a.s32.s32 %r1420, %r1421, %r1422, %r1308;
	// end inline asm
	ld.shared.u32 	%r1425, [%r55+64];
	ld.shared.u32 	%r1426, [%r2201+2408];
	// begin inline asm
	dp4a.s32.s32 %r1424, %r1425, %r1426, %r1312;
	// end inline asm
	ld.shared.u32 	%r1429, [%r55+64];
	ld.shared.u32 	%r1430, [%r2201+2412];
	// begin inline asm
	dp4a.s32.s32 %r1428, %r1429, %r1430, %r1316;
	// end inline asm
	ld.shared.u32 	%r1433, [%r55+100];
	ld.shared.u32 	%r1434, [%r2201+2400];
	// begin inline asm
	dp4a.s32.s32 %r1432, %r1433, %r1434, %r1320;
	// end inline asm
	ld.shared.u32 	%r1437, [%r55+100];
	ld.shared.u32 	%r1438, [%r2201+2404];
	// begin inline asm
	dp4a.s32.s32 %r1436, %r1437, %r1438, %r1324;
	// end inline asm
	ld.shared.u32 	%r1441, [%r55+100];
	ld.shared.u32 	%r1442, [%r2201+2408];
	// begin inline asm
	dp4a.s32.s32 %r1440, %r1441, %r1442, %r1328;
	// end inline asm
	ld.shared.u32 	%r1445, [%r55+100];
	ld.shared.u32 	%r1446, [%r2201+2412];
	// begin inline asm
	dp4a.s32.s32 %r1444, %r1445, %r1446, %r1332;
	// end inline asm
	ld.shared.u32 	%r1449, [%r55+136];
	ld.shared.u32 	%r1450, [%r2201+2400];
	// begin inline asm
	dp4a.s32.s32 %r1448, %r1449, %r1450, %r1336;
	// end inline asm
	ld.shared.u32 	%r1453, [%r55+136];
	ld.shared.u32 	%r1454, [%r2201+2404];
	// begin inline asm
	dp4a.s32.s32 %r1452, %r1453, %r1454, %r1340;
	// end inline asm
	ld.shared.u32 	%r1457, [%r55+136];
	ld.shared.u32 	%r1458, [%r2201+2408];
	// begin inline asm
	dp4a.s32.s32 %r1456, %r1457, %r1458, %r1344;
	// end inline asm
	ld.shared.u32 	%r1461, [%r55+136];
	ld.shared.u32 	%r1462, [%r2201+2412];
	// begin inline asm
	dp4a.s32.s32 %r1460, %r1461, %r1462, %r1348;
	// end inline asm
	ld.shared.u32 	%r1465, [%r55+172];
	ld.shared.u32 	%r1466, [%r2201+2400];
	// begin inline asm
	dp4a.s32.s32 %r1464, %r1465, %r1466, %r1352;
	// end inline asm
	ld.shared.u32 	%r1469, [%r55+172];
	ld.shared.u32 	%r1470, [%r2201+2404];
	// begin inline asm
	dp4a.s32.s32 %r1468, %r1469, %r1470, %r1356;
	// end inline asm
	ld.shared.u32 	%r1473, [%r55+172];
	ld.shared.u32 	%r1474, [%r2201+2408];
	// begin inline asm
	dp4a.s32.s32 %r1472, %r1473, %r1474, %r1360;
	// end inline asm
	ld.shared.u32 	%r1477, [%r55+172];
	ld.shared.u32 	%r1478, [%r2201+2412];
	// begin inline asm
	dp4a.s32.s32 %r1476, %r1477, %r1478, %r1364;
	// end inline asm
	ld.shared.u32 	%r1481, [%r55+208];
	ld.shared.u32 	%r1482, [%r2201+2400];
	// begin inline asm
	dp4a.s32.s32 %r1480, %r1481, %r1482, %r1368;
	// end inline asm
	ld.shared.u32 	%r1485, [%r55+208];
	ld.shared.u32 	%r1486, [%r2201+2404];
	// begin inline asm
	dp4a.s32.s32 %r1484, %r1485, %r1486, %r1372;
	// end inline asm
	ld.shared.u32 	%r1489, [%r55+208];
	ld.shared.u32 	%r1490, [%r2201+2408];
	// begin inline asm
	dp4a.s32.s32 %r1488, %r1489, %r1490, %r1376;
	// end inline asm
	ld.shared.u32 	%r1493, [%r55+208];
	ld.shared.u32 	%r1494, [%r2201+2412];
	// begin inline asm
	dp4a.s32.s32 %r1492, %r1493, %r1494, %r1380;
	// end inline asm
	ld.shared.u32 	%r1497, [%r55+244];
	ld.shared.u32 	%r1498, [%r2201+2400];
	// begin inline asm
	dp4a.s32.s32 %r1496, %r1497, %r1498, %r1384;
	// end inline asm
	ld.shared.u32 	%r1501, [%r55+244];
	ld.shared.u32 	%r1502, [%r2201+2404];
	// begin inline asm
	dp4a.s32.s32 %r1500, %r1501, %r1502, %r1388;
	// end inline asm
	ld.shared.u32 	%r1505, [%r55+244];
	ld.shared.u32 	%r1506, [%r2201+2408];
	// begin inline asm
	dp4a.s32.s32 %r1504, %r1505, %r1506, %r1392;
	// end inline asm
	ld.shared.u32 	%r1509, [%r55+244];
	ld.shared.u32 	%r1510, [%r2201+2412];
	// begin inline asm
	dp4a.s32.s32 %r1508, %r1509, %r1510, %r1396;
	// end inline asm
	ld.shared.u32 	%r1513, [%r55+280];
	ld.shared.u32 	%r1514, [%r2201+2400];
	// begin inline asm
	dp4a.s32.s32 %r1512, %r1513, %r1514, %r1400;
	// end inline asm
	ld.shared.u32 	%r1517, [%r55+280];
	ld.shared.u32 	%r1518, [%r2201+2404];
	// begin inline asm
	dp4a.s32.s32 %r1516, %r1517, %r1518, %r1404;
	// end inline asm
	ld.shared.u32 	%r1521, [%r55+280];
	ld.shared.u32 	%r1522, [%r2201+2408];
	// begin inline asm
	dp4a.s32.s32 %r1520, %r1521, %r1522, %r1408;
	// end inline asm
	ld.shared.u32 	%r1525, [%r55+280];
	ld.shared.u32 	%r1526, [%r2201+2412];
	// begin inline asm
	dp4a.s32.s32 %r1524, %r1525, %r1526, %r1412;
	// end inline asm
	ld.shared.u32 	%r1529, [%r55+-4];
	ld.shared.u32 	%r1530, [%r2201+2320];
	// begin inline asm
	dp4a.s32.s32 %r1528, %r1529, %r1530, %r1416;
	// end inline asm
	ld.shared.u32 	%r1533, [%r55+-4];
	ld.shared.u32 	%r1534, [%r2201+2324];
	// begin inline asm
	dp4a.s32.s32 %r1532, %r1533, %r1534, %r1420;
	// end inline asm
	ld.shared.u32 	%r1537, [%r55+-4];
	ld.shared.u32 	%r1538, [%r2201+2328];
	// begin inline asm
	dp4a.s32.s32 %r1536, %r1537, %r1538, %r1424;
	// end inline asm
	ld.shared.u32 	%r1541, [%r55+-4];
	ld.shared.u32 	%r1542, [%r2201+2332];
	// begin inline asm
	dp4a.s32.s32 %r1540, %r1541, %r1542, %r1428;
	// end inline asm
	ld.shared.u32 	%r1545, [%r55+32];
	ld.shared.u32 	%r1546, [%r2201+2320];
	// begin inline asm
	dp4a.s32.s32 %r1544, %r1545, %r1546, %r1432;
	// end inline asm
	ld.shared.u32 	%r1549, [%r55+32];
	ld.shared.u32 	%r1550, [%r2201+2324];
	// begin inline asm
	dp4a.s32.s32 %r1548, %r1549, %r1550, %r1436;
	// end inline asm
	ld.shared.u32 	%r1553, [%r55+32];
	ld.shared.u32 	%r1554, [%r2201+2328];
	// begin inline asm
	dp4a.s32.s32 %r1552, %r1553, %r1554, %r1440;
	// end inline asm
	ld.shared.u32 	%r1557, [%r55+32];
	ld.shared.u32 	%r1558, [%r2201+2332];
	// begin inline asm
	dp4a.s32.s32 %r1556, %r1557, %r1558, %r1444;
	// end inline asm
	ld.shared.u32 	%r1561, [%r55+68];
	ld.shared.u32 	%r1562, [%r2201+2320];
	// begin inline asm
	dp4a.s32.s32 %r1560, %r1561, %r1562, %r1448;
	// end inline asm
	ld.shared.u32 	%r1565, [%r55+68];
	ld.shared.u32 	%r1566, [%r2201+2324];
	// begin inline asm
	dp4a.s32.s32 %r1564, %r1565, %r1566, %r1452;
	// end inline asm
	ld.shared.u32 	%r1569, [%r55+68];
	ld.shared.u32 	%r1570, [%r2201+2328];
	// begin inline asm
	dp4a.s32.s32 %r1568, %r1569, %r1570, %r1456;
	// end inline asm
	ld.shared.u32 	%r1573, [%r55+68];
	ld.shared.u32 	%r1574, [%r2201+2332];
	// begin inline asm
	dp4a.s32.s32 %r1572, %r1573, %r1574, %r1460;
	// end inline asm
	ld.shared.u32 	%r1577, [%r55+104];
	ld.shared.u32 	%r1578, [%r2201+2320];
	// begin inline asm
	dp4a.s32.s32 %r1576, %r1577, %r1578, %r1464;
	// end inline asm
	ld.shared.u32 	%r1581, [%r55+104];
	ld.shared.u32 	%r1582, [%r2201+2324];
	// begin inline asm
	dp4a.s32.s32 %r1580, %r1581, %r1582, %r1468;
	// end inline asm
	ld.shared.u32 	%r1585, [%r55+104];
	ld.shared.u32 	%r1586, [%r2201+2328];
	// begin inline asm
	dp4a.s32.s32 %r1584, %r1585, %r1586, %r1472;
	// end inline asm
	ld.shared.u32 	%r1589, [%r55+104];
	ld.shared.u32 	%r1590, [%r2201+2332];
	// begin inline asm
	dp4a.s32.s32 %r1588, %r1589, %r1590, %r1476;
	// end inline asm
	ld.shared.u32 	%r1593, [%r55+140];
	ld.shared.u32 	%r1594, [%r2201+2320];
	// begin inline asm
	dp4a.s32.s32 %r1592, %r1593, %r1594, %r1480;
	// end inline asm
	ld.shared.u32 	%r1597, [%r55+140];
	ld.shared.u32 	%r1598, [%r2201+2324];
	// begin inline asm
	dp4a.s32.s32 %r1596, %r1597, %r1598, %r1484;
	// end inline asm
	ld.shared.u32 	%r1601, [%r55+140];
	ld.shared.u32 	%r1602, [%r2201+2328];
	// begin inline asm
	dp4a.s32.s32 %r1600, %r1601, %r1602, %r1488;
	// end inline asm
	ld.shared.u32 	%r1605, [%r55+140];
	ld.shared.u32 	%r1606, [%r2201+2332];
	// begin inline asm
	dp4a.s32.s32 %r1604, %r1605, %r1606, %r1492;
	// end inline asm
	ld.shared.u32 	%r1609, [%r55+176];
	ld.shared.u32 	%r1610, [%r2201+2320];
	// begin inline asm
	dp4a.s32.s32 %r1608, %r1609, %r1610, %r1496;
	// end inline asm
	ld.shared.u32 	%r1613, [%r55+176];
	ld.shared.u32 	%r1614, [%r2201+2324];
	// begin inline asm
	dp4a.s32.s32 %r1612, %r1613, %r1614, %r1500;
	// end inline asm
	ld.shared.u32 	%r1617, [%r55+176];
	ld.shared.u32 	%r1618, [%r2201+2328];
	// begin inline asm
	dp4a.s32.s32 %r1616, %r1617, %r1618, %r1504;
	// end inline asm
	ld.shared.u32 	%r1621, [%r55+176];
	ld.shared.u32 	%r1622, [%r2201+2332];
	// begin inline asm
	dp4a.s32.s32 %r1620, %r1621, %r1622, %r1508;
	// end inline asm
	ld.shared.u32 	%r1625, [%r55+212];
	ld.shared.u32 	%r1626, [%r2201+2320];
	// begin inline asm
	dp4a.s32.s32 %r1624, %r1625, %r1626, %r1512;
	// end inline asm
	ld.shared.u32 	%r1629, [%r55+212];
	ld.shared.u32 	%r1630, [%r2201+2324];
	// begin inline asm
	dp4a.s32.s32 %r1628, %r1629, %r1630, %r1516;
	// end inline asm
	ld.shared.u32 	%r1633, [%r55+212];
	ld.shared.u32 	%r1634, [%r2201+2328];
	// begin inline asm
	dp4a.s32.s32 %r1632, %r1633, %r1634, %r1520;
	// end inline asm
	ld.shared.u32 	%r1637, [%r55+212];
	ld.shared.u32 	%r1638, [%r2201+2332];
	// begin inline asm
	dp4a.s32.s32 %r1636, %r1637, %r1638, %r1524;
	// end inline asm
	ld.shared.u32 	%r1641, [%r55+32];
	ld.shared.u32 	%r1642, [%r2201+2368];
	// begin inline asm
	dp4a.s32.s32 %r1640, %r1641, %r1642, %r1528;
	// end inline asm
	ld.shared.u32 	%r1645, [%r55+32];
	ld.shared.u32 	%r1646, [%r2201+2372];
	// begin inline asm
	dp4a.s32.s32 %r1644, %r1645, %r1646, %r1532;
	// end inline asm
	ld.shared.u32 	%r1649, [%r55+32];
	ld.shared.u32 	%r1650, [%r2201+2376];
	// begin inline asm
	dp4a.s32.s32 %r1648, %r1649, %r1650, %r1536;
	// end inline asm
	ld.shared.u32 	%r1653, [%r55+32];
	ld.shared.u32 	%r1654, [%r2201+2380];
	// begin inline asm
	dp4a.s32.s32 %r1652, %r1653, %r1654, %r1540;
	// end inline asm
	ld.shared.u32 	%r1657, [%r55+68];
	ld.shared.u32 	%r1658, [%r2201+2368];
	// begin inline asm
	dp4a.s32.s32 %r1656, %r1657, %r1658, %r1544;
	// end inline asm
	ld.shared.u32 	%r1661, [%r55+68];
	ld.shared.u32 	%r1662, [%r2201+2372];
	// begin inline asm
	dp4a.s32.s32 %r1660, %r1661, %r1662, %r1548;
	// end inline asm
	ld.shared.u32 	%r1665, [%r55+68];
	ld.shared.u32 	%r1666, [%r2201+2376];
	// begin inline asm
	dp4a.s32.s32 %r1664, %r1665, %r1666, %r1552;
	// end inline asm
	ld.shared.u32 	%r1669, [%r55+68];
	ld.shared.u32 	%r1670, [%r2201+2380];
	// begin inline asm
	dp4a.s32.s32 %r1668, %r1669, %r1670, %r1556;
	// end inline asm
	ld.shared.u32 	%r1673, [%r55+104];
	ld.shared.u32 	%r1674, [%r2201+2368];
	// begin inline asm
	dp4a.s32.s32 %r1672, %r1673, %r1674, %r1560;
	// end inline asm
	ld.shared.u32 	%r1677, [%r55+104];
	ld.shared.u32 	%r1678, [%r2201+2372];
	// begin inline asm
	dp4a.s32.s32 %r1676, %r1677, %r1678, %r1564;
	// end inline asm
	ld.shared.u32 	%r1681, [%r55+104];
	ld.shared.u32 	%r1682, [%r2201+2376];
	// begin inline asm
	dp4a.s32.s32 %r1680, %r1681, %r1682, %r1568;
	// end inline asm
	ld.shared.u32 	%r1685, [%r55+104];
	ld.shared.u32 	%r1686, [%r2201+2380];
	// begin inline asm
	dp4a.s32.s32 %r1684, %r1685, %r1686, %r1572;
	// end inline asm
	ld.shared.u32 	%r1689, [%r55+140];
	ld.shared.u32 	%r1690, [%r2201+2368];
	// begin inline asm
	dp4a.s32.s32 %r1688, %r1689, %r1690, %r1576;
	// end inline asm
	ld.shared.u32 	%r1693, [%r55+140];
	ld.shared.u32 	%r1694, [%r2201+2372];
	// begin inline asm
	dp4a.s32.s32 %r1692, %r1693, %r1694, %r1580;
	// end inline asm
	ld.shared.u32 	%r1697, [%r55+140];
	ld.shared.u32 	%r1698, [%r2201+2376];
	// begin inline asm
	dp4a.s32.s32 %r1696, %r1697, %r1698, %r1584;
	// end inline asm
	ld.shared.u32 	%r1701, [%r55+140];
	ld.shared.u32 	%r1702, [%r2201+2380];
	// begin inline asm
	dp4a.s32.s32 %r1700, %r1701, %r1702, %r1588;
	// end inline asm
	ld.shared.u32 	%r1705, [%r55+176];
	ld.shared.u32 	%r1706, [%r2201+2368];
	// begin inline asm
	dp4a.s32.s32 %r1704, %r1705, %r1706, %r1592;
	// end inline asm
	ld.shared.u32 	%r1709, [%r55+176];
	ld.shared.u32 	%r1710, [%r2201+2372];
	// begin inline asm
	dp4a.s32.s32 %r1708, %r1709, %r1710, %r1596;
	// end inline asm
	ld.shared.u32 	%r1713, [%r55+176];
	ld.shared.u32 	%r1714, [%r2201+2376];
	// begin inline asm
	dp4a.s32.s32 %r1712, %r1713, %r1714, %r1600;
	// end inline asm
	ld.shared.u32 	%r1717, [%r55+176];
	ld.shared.u32 	%r1718, [%r2201+2380];
	// begin inline asm
	dp4a.s32.s32 %r1716, %r1717, %r1718, %r1604;
	// end inline asm
	ld.shared.u32 	%r1721, [%r55+212];
	ld.shared.u32 	%r1722, [%r2201+2368];
	// begin inline asm
	dp4a.s32.s32 %r1720, %r1721, %r1722, %r1608;
	// end inline asm
	ld.shared.u32 	%r1725, [%r55+212];
	ld.shared.u32 	%r1726, [%r2201+2372];
	// begin inline asm
	dp4a.s32.s32 %r1724, %r1725, %r1726, %r1612;
	// end inline asm
	ld.shared.u32 	%r1729, [%r55+212];
	ld.shared.u32 	%r1730, [%r2201+2376];
	// begin inline asm
	dp4a.s32.s32 %r1728, %r1729, %r1730, %r1616;
	// end inline asm
	ld.shared.u32 	%r1733, [%r55+212];
	ld.shared.u32 	%r1734, [%r2201+2380];
	// begin inline asm
	dp4a.s32.s32 %r1732, %r1733, %r1734, %r1620;
	// end inline asm
	ld.shared.u32 	%r1737, [%r55+248];
	ld.shared.u32 	%r1738, [%r2201+2368];
	// begin inline asm
	dp4a.s32.s32 %r1736, %r1737, %r1738, %r1624;
	// end inline asm
	ld.shared.u32 	%r1741, [%r55+248];
	ld.shared.u32 	%r1742, [%r2201+2372];
	// begin inline asm
	dp4a.s32.s32 %r1740, %r1741, %r1742, %r1628;
	// end inline asm
	ld.shared.u32 	%r1745, [%r55+248];
	ld.shared.u32 	%r1746, [%r2201+2376];
	// begin inline asm
	dp4a.s32.s32 %r1744, %r1745, %r1746, %r1632;
	// end inline asm
	ld.shared.u32 	%r1749, [%r55+248];
	ld.shared.u32 	%r1750, [%r2201+2380];
	// begin inline asm
	dp4a.s32.s32 %r1748, %r1749, %r1750, %r1636;
	// end inline asm
	ld.shared.u32 	%r1753, [%r55+68];
	ld.shared.u32 	%r1754, [%r2201+2416];
	// begin inline asm
	dp4a.s32.s32 %r1752, %r1753, %r1754, %r1640;
	// end inline asm
	ld.shared.u32 	%r1757, [%r55+68];
	ld.shared.u32 	%r1758, [%r2201+2420];
	// begin inline asm
	dp4a.s32.s32 %r1756, %r1757, %r1758, %r1644;
	// end inline asm
	ld.shared.u32 	%r1761, [%r55+68];
	ld.shared.u32 	%r1762, [%r2201+2424];
	// begin inline asm
	dp4a.s32.s32 %r1760, %r1761, %r1762, %r1648;
	// end inline asm
	ld.shared.u32 	%r1765, [%r55+68];
	ld.shared.u32 	%r1766, [%r2201+2428];
	// begin inline asm
	dp4a.s32.s32 %r1764, %r1765, %r1766, %r1652;
	// end inline asm
	ld.shared.u32 	%r1769, [%r55+104];
	ld.shared.u32 	%r1770, [%r2201+2416];
	// begin inline asm
	dp4a.s32.s32 %r1768, %r1769, %r1770, %r1656;
	// end inline asm
	ld.shared.u32 	%r1773, [%r55+104];
	ld.shared.u32 	%r1774, [%r2201+2420];
	// begin inline asm
	dp4a.s32.s32 %r1772, %r1773, %r1774, %r1660;
	// end inline asm
	ld.shared.u32 	%r1777, [%r55+104];
	ld.shared.u32 	%r1778, [%r2201+2424];
	// begin inline asm
	dp4a.s32.s32 %r1776, %r1777, %r1778, %r1664;
	// end inline asm
	ld.shared.u32 	%r1781, [%r55+104];
	ld.shared.u32 	%r1782, [%r2201+2428];
	// begin inline asm
	dp4a.s32.s32 %r1780, %r1781, %r1782, %r1668;
	// end inline asm
	ld.shared.u32 	%r1785, [%r55+140];
	ld.shared.u32 	%r1786, [%r2201+2416];
	// begin inline asm
	dp4a.s32.s32 %r1784, %r1785, %r1786, %r1672;
	// end inline asm
	ld.shared.u32 	%r1789, [%r55+140];
	ld.shared.u32 	%r1790, [%r2201+2420];
	// begin inline asm
	dp4a.s32.s32 %r1788, %r1789, %r1790, %r1676;
	// end inline asm
	ld.shared.u32 	%r1793, [%r55+140];
	ld.shared.u32 	%r1794, [%r2201+2424];
	// begin inline asm
	dp4a.s32.s32 %r1792, %r1793, %r1794, %r1680;
	// end inline asm
	ld.shared.u32 	%r1797, [%r55+140];
	ld.shared.u32 	%r1798, [%r2201+2428];
	// begin inline asm
	dp4a.s32.s32 %r1796, %r1797, %r1798, %r1684;
	// end inline asm
	ld.shared.u32 	%r1801, [%r55+176];
	ld.shared.u32 	%r1802, [%r2201+2416];
	// begin inline asm
	dp4a.s32.s32 %r1800, %r1801, %r1802, %r1688;
	// end inline asm
	ld.shared.u32 	%r1805, [%r55+176];
	ld.shared.u32 	%r1806, [%r2201+2420];
	// begin inline asm
	dp4a.s32.s32 %r1804, %r1805, %r1806, %r1692;
	// end inline asm
	ld.shared.u32 	%r1809, [%r55+176];
	ld.shared.u32 	%r1810, [%r2201+2424];
	// begin inline asm
	dp4a.s32.s32 %r1808, %r1809, %r1810, %r1696;
	// end inline asm
	ld.shared.u32 	%r1813, [%r55+176];
	ld.shared.u32 	%r1814, [%r2201+2428];
	// begin inline asm
	dp4a.s32.s32 %r1812, %r1813, %r1814, %r1700;
	// end inline asm
	ld.shared.u32 	%r1817, [%r55+212];
	ld.shared.u32 	%r1818, [%r2201+2416];
	// begin inline asm
	dp4a.s32.s32 %r1816, %r1817, %r1818, %r1704;
	// end inline asm
	ld.shared.u32 	%r1821, [%r55+212];
	ld.shared.u32 	%r1822, [%r2201+2420];
	// begin inline asm
	dp4a.s32.s32 %r1820, %r1821, %r1822, %r1708;
	// end inline asm
	ld.shared.u32 	%r1825, [%r55+212];
	ld.shared.u32 	%r1826, [%r2201+2424];
	// begin inline asm
	dp4a.s32.s32 %r1824, %r1825, %r1826, %r1712;
	// end inline asm
	ld.shared.u32 	%r1829, [%r55+212];
	ld.shared.u32 	%r1830, [%r2201+2428];
	// begin inline asm
	dp4a.s32.s32 %r1828, %r1829, %r1830, %r1716;
	// end inline asm
	ld.shared.u32 	%r1833, [%r55+248];
	ld.shared.u32 	%r1834, [%r2201+2416];
	// begin inline asm
	dp4a.s32.s32 %r1832, %r1833, %r1834, %r1720;
	// end inline asm
	ld.shared.u32 	%r1837, [%r55+248];
	ld.shared.u32 	%r1838, [%r2201+2420];
	// begin inline asm
	dp4a.s32.s32 %r1836, %r1837, %r1838, %r1724;
	// end inline asm
	ld.shared.u32 	%r1841, [%r55+248];
	ld.shared.u32 	%r1842, [%r2201+2424];
	// begin inline asm
	dp4a.s32.s32 %r1840, %r1841, %r1842, %r1728;
	// end inline asm
	ld.shared.u32 	%r1845, [%r55+248];
	ld.shared.u32 	%r1846, [%r2201+2428];
	// begin inline asm
	dp4a.s32.s32 %r1844, %r1845, %r1846, %r1732;
	// end inline asm
	ld.shared.u32 	%r1849, [%r55+284];
	ld.shared.u32 	%r1850, [%r2201+2416];
	// begin inline asm
	dp4a.s32.s32 %r1848, %r1849, %r1850, %r1736;
	// end inline asm
	ld.shared.u32 	%r1853, [%r55+284];
	ld.shared.u32 	%r1854, [%r2201+2420];
	// begin inline asm
	dp4a.s32.s32 %r1852, %r1853, %r1854, %r1740;
	// end inline asm
	ld.shared.u32 	%r1857, [%r55+284];
	ld.shared.u32 	%r1858, [%r2201+2424];
	// begin inline asm
	dp4a.s32.s32 %r1856, %r1857, %r1858, %r1744;
	// end inline asm
	ld.shared.u32 	%r1861, [%r55+284];
	ld.shared.u32 	%r1862, [%r2201+2428];
	// begin inline asm
	dp4a.s32.s32 %r1860, %r1861, %r1862, %r1748;
	// end inline asm
	ld.shared.u32 	%r1865, [%r55];
	ld.shared.u32 	%r1866, [%r2201+2336];
	// begin inline asm
	dp4a.s32.s32 %r1864, %r1865, %r1866, %r1752;
	// end inline asm
	ld.shared.u32 	%r1869, [%r55];
	ld.shared.u32 	%r1870, [%r2201+2340];
	// begin inline asm
	dp4a.s32.s32 %r1868, %r1869, %r1870, %r1756;
	// end inline asm
	ld.shared.u32 	%r1873, [%r55];
	ld.shared.u32 	%r1874, [%r2201+2344];
	// begin inline asm
	dp4a.s32.s32 %r1872, %r1873, %r1874, %r1760;
	// end inline asm
	ld.shared.u32 	%r1877, [%r55];
	ld.shared.u32 	%r1878, [%r2201+2348];
	// begin inline asm
	dp4a.s32.s32 %r1876, %r1877, %r1878, %r1764;
	// end inline asm
	ld.shared.u32 	%r1881, [%r55+36];
	ld.shared.u32 	%r1882, [%r2201+2336];
	// begin inline asm
	dp4a.s32.s32 %r1880, %r1881, %r1882, %r1768;
	// end inline asm
	ld.shared.u32 	%r1885, [%r55+36];
	ld.shared.u32 	%r1886, [%r2201+2340];
	// begin inline asm
	dp4a.s32.s32 %r1884, %r1885, %r1886, %r1772;
	// end inline asm
	ld.shared.u32 	%r1889, [%r55+36];
	ld.shared.u32 	%r1890, [%r2201+2344];
	// begin inline asm
	dp4a.s32.s32 %r1888, %r1889, %r1890, %r1776;
	// end inline asm
	ld.shared.u32 	%r1893, [%r55+36];
	ld.shared.u32 	%r1894, [%r2201+2348];
	// begin inline asm
	dp4a.s32.s32 %r1892, %r1893, %r1894, %r1780;
	// end inline asm
	ld.shared.u32 	%r1897, [%r55+72];
	ld.shared.u32 	%r1898, [%r2201+2336];
	// begin inline asm
	dp4a.s32.s32 %r1896, %r1897, %r1898, %r1784;
	// end inline asm
	ld.shared.u32 	%r1901, [%r55+72];
	ld.shared.u32 	%r1902, [%r2201+2340];
	// begin inline asm
	dp4a.s32.s32 %r1900, %r1901, %r1902, %r1788;
	// end inline asm
	ld.shared.u32 	%r1905, [%r55+72];
	ld.shared.u32 	%r1906, [%r2201+2344];
	// begin inline asm
	dp4a.s32.s32 %r1904, %r1905, %r1906, %r1792;
	// end inline asm
	ld.shared.u32 	%r1909, [%r55+72];
	ld.shared.u32 	%r1910, [%r2201+2348];
	// begin inline asm
	dp4a.s32.s32 %r1908, %r1909, %r1910, %r1796;
	// end inline asm
	ld.shared.u32 	%r1913, [%r55+108];
	ld.shared.u32 	%r1914, [%r2201+2336];
	// begin inline asm
	dp4a.s32.s32 %r1912, %r1913, %r1914, %r1800;
	// end inline asm
	ld.shared.u32 	%r1917, [%r55+108];
	ld.shared.u32 	%r1918, [%r2201+2340];
	// begin inline asm
	dp4a.s32.s32 %r1916, %r1917, %r1918, %r1804;
	// end inline asm
	ld.shared.u32 	%r1921, [%r55+108];
	ld.shared.u32 	%r1922, [%r2201+2344];
	// begin inline asm
	dp4a.s32.s32 %r1920, %r1921, %r1922, %r1808;
	// end inline asm
	ld.shared.u32 	%r1925, [%r55+108];
	ld.shared.u32 	%r1926, [%r2201+2348];
	// begin inline asm
	dp4a.s32.s32 %r1924, %r1925, %r1926, %r1812;
	// end inline asm
	ld.shared.u32 	%r1929, [%r55+144];
	ld.shared.u32 	%r1930, [%r2201+2336];
	// begin inline asm
	dp4a.s32.s32 %r1928, %r1929, %r1930, %r1816;
	// end inline asm
	ld.shared.u32 	%r1933, [%r55+144];
	ld.shared.u32 	%r1934, [%r2201+2340];
	// begin inline asm
	dp4a.s32.s32 %r1932, %r1933, %r1934, %r1820;
	// end inline asm
	ld.shared.u32 	%r1937, [%r55+144];
	ld.shared.u32 	%r1938, [%r2201+2344];
	// begin inline asm
	dp4a.s32.s32 %r1936, %r1937, %r1938, %r1824;
	// end inline asm
	ld.shared.u32 	%r1941, [%r55+144];
	ld.shared.u32 	%r1942, [%r2201+2348];
	// begin inline asm
	dp4a.s32.s32 %r1940, %r1941, %r1942, %r1828;
	// end inline asm
	ld.shared.u32 	%r1945, [%r55+180];
	ld.shared.u32 	%r1946, [%r2201+2336];
	// begin inline asm
	dp4a.s32.s32 %r1944, %r1945, %r1946, %r1832;
	// end inline asm
	ld.shared.u32 	%r1949, [%r55+180];
	ld.shared.u32 	%r1950, [%r2201+2340];
	// begin inline asm
	dp4a.s32.s32 %r1948, %r1949, %r1950, %r1836;
	// end inline asm
	ld.shared.u32 	%r1953, [%r55+180];
	ld.shared.u32 	%r1954, [%r2201+2344];
	// begin inline asm
	dp4a.s32.s32 %r1952, %r1953, %r1954, %r1840;
	// end inline asm
	ld.shared.u32 	%r1957, [%r55+180];
	ld.shared.u32 	%r1958, [%r2201+2348];
	// begin inline asm
	dp4a.s32.s32 %r1956, %r1957, %r1958, %r1844;
	// end inline asm
	ld.shared.u32 	%r1961, [%r55+216];
	ld.shared.u32 	%r1962, [%r2201+2336];
	// begin inline asm
	dp4a.s32.s32 %r1960, %r1961, %r1962, %r1848;
	// end inline asm
	ld.shared.u32 	%r1965, [%r55+216];
	ld.shared.u32 	%r1966, [%r2201+2340];
	// begin inline asm
	dp4a.s32.s32 %r1964, %r1965, %r1966, %r1852;
	// end inline asm
	ld.shared.u32 	%r1969, [%r55+216];
	ld.shared.u32 	%r1970, [%r2201+2344];
	// begin inline asm
	dp4a.s32.s32 %r1968, %r1969, %r1970, %r1856;
	// end inline asm
	ld.shared.u32 	%r1973, [%r55+216];
	ld.shared.u32 	%r1974, [%r2201+2348];
	// begin inline asm
	dp4a.s32.s32 %r1972, %r1973, %r1974, %r1860;
	// end inline asm
	ld.shared.u32 	%r1977, [%r55+36];
	ld.shared.u32 	%r1978, [%r2201+2384];
	// begin inline asm
	dp4a.s32.s32 %r1976, %r1977, %r1978, %r1864;
	// end inline asm
	ld.shared.u32 	%r1981, [%r55+36];
	ld.shared.u32 	%r1982, [%r2201+2388];
	// begin inline asm
	dp4a.s32.s32 %r1980, %r1981, %r1982, %r1868;
	// end inline asm
	ld.shared.u32 	%r1985, [%r55+36];
	ld.shared.u32 	%r1986, [%r2201+2392];
	// begin inline asm
	dp4a.s32.s32 %r1984, %r1985, %r1986, %r1872;
	// end inline asm
	ld.shared.u32 	%r1989, [%r55+36];
	ld.shared.u32 	%r1990, [%r2201+2396];
	// begin inline asm
	dp4a.s32.s32 %r1988, %r1989, %r1990, %r1876;
	// end inline asm
	ld.shared.u32 	%r1993, [%r55+72];
	ld.shared.u32 	%r1994, [%r2201+2384];
	// begin inline asm
	dp4a.s32.s32 %r1992, %r1993, %r1994, %r1880;
	// end inline asm
	ld.shared.u32 	%r1997, [%r55+72];
	ld.shared.u32 	%r1998, [%r2201+2388];
	// begin inline asm
	dp4a.s32.s32 %r1996, %r1997, %r1998, %r1884;
	// end inline asm
	ld.shared.u32 	%r2001, [%r55+72];
	ld.shared.u32 	%r2002, [%r2201+2392];
	// begin inline asm
	dp4a.s32.s32 %r2000, %r2001, %r2002, %r1888;
	// end inline asm
	ld.shared.u32 	%r2005, [%r55+72];
	ld.shared.u32 	%r2006, [%r2201+2396];
	// begin inline asm
	dp4a.s32.s32 %r2004, %r2005, %r2006, %r1892;
	// end inline asm
	ld.shared.u32 	%r2009, [%r55+108];
	ld.shared.u32 	%r2010, [%r2201+2384];
	// begin inline asm
	dp4a.s32.s32 %r2008, %r2009, %r2010, %r1896;
	// end inline asm
	ld.shared.u32 	%r2013, [%r55+108];
	ld.shared.u32 	%r2014, [%r2201+2388];
	// begin inline asm
	dp4a.s32.s32 %r2012, %r2013, %r2014, %r1900;
	// end inline asm
	ld.shared.u32 	%r2017, [%r55+108];
	ld.shared.u32 	%r2018, [%r2201+2392];
	// begin inline asm
	dp4a.s32.s32 %r2016, %r2017, %r2018, %r1904;
	// end inline asm
	ld.shared.u32 	%r2021, [%r55+108];
	ld.shared.u32 	%r2022, [%r2201+2396];
	// begin inline asm
	dp4a.s32.s32 %r2020, %r2021, %r2022, %r1908;
	// end inline asm
	ld.shared.u32 	%r2025, [%r55+144];
	ld.shared.u32 	%r2026, [%r2201+2384];
	// begin inline asm
	dp4a.s32.s32 %r2024, %r2025, %r2026, %r1912;
	// end inline asm
	ld.shared.u32 	%r2029, [%r55+144];
	ld.shared.u32 	%r2030, [%r2201+2388];
	// begin inline asm
	dp4a.s32.s32 %r2028, %r2029, %r2030, %r1916;
	// end inline asm
	ld.shared.u32 	%r2033, [%r55+144];
	ld.shared.u32 	%r2034, [%r2201+2392];
	// begin inline asm
	dp4a.s32.s32 %r2032, %r2033, %r2034, %r1920;
	// end inline asm
	ld.shared.u32 	%r2037, [%r55+144];
	ld.shared.u32 	%r2038, [%r2201+2396];
	// begin inline asm
	dp4a.s32.s32 %r2036, %r2037, %r2038, %r1924;
	// end inline asm
	ld.shared.u32 	%r2041, [%r55+180];
	ld.shared.u32 	%r2042, [%r2201+2384];
	// begin inline asm
	dp4a.s32.s32 %r2040, %r2041, %r2042, %r1928;
	// end inline asm
	ld.shared.u32 	%r2045, [%r55+180];
	ld.shared.u32 	%r2046, [%r2201+2388];
	// begin inline asm
	dp4a.s32.s32 %r2044, %r2045, %r2046, %r1932;
	// end inline asm
	ld.shared.u32 	%r2049, [%r55+180];
	ld.shared.u32 	%r2050, [%r2201+2392];
	// begin inline asm
	dp4a.s32.s32 %r2048, %r2049, %r2050, %r1936;
	// end inline asm
	ld.shared.u32 	%r2053, [%r55+180];
	ld.shared.u32 	%r2054, [%r2201+2396];
	// begin inline asm
	dp4a.s32.s32 %r2052, %r2053, %r2054, %r1940;
	// end inline asm
	ld.shared.u32 	%r2057, [%r55+216];
	ld.shared.u32 	%r2058, [%r2201+2384];
	// begin inline asm
	dp4a.s32.s32 %r2056, %r2057, %r2058, %r1944;
	// end inline asm
	ld.shared.u32 	%r2061, [%r55+216];
	ld.shared.u32 	%r2062, [%r2201+2388];
	// begin inline asm
	dp4a.s32.s32 %r2060, %r2061, %r2062, %r1948;
	// end inline asm
	ld.shared.u32 	%r2065, [%r55+216];
	ld.shared.u32 	%r2066, [%r2201+2392];
	// begin inline asm
	dp4a.s32.s32 %r2064, %r2065, %r2066, %r1952;
	// end inline asm
	ld.shared.u32 	%r2069, [%r55+216];
	ld.shared.u32 	%r2070, [%r2201+2396];
	// begin inline asm
	dp4a.s32.s32 %r2068, %r2069, %r2070, %r1956;
	// end inline asm
	ld.shared.u32 	%r2073, [%r55+252];
	ld.shared.u32 	%r2074, [%r2201+2384];
	// begin inline asm
	dp4a.s32.s32 %r2072, %r2073, %r2074, %r1960;
	// end inline asm
	ld.shared.u32 	%r2077, [%r55+252];
	ld.shared.u32 	%r2078, [%r2201+2388];
	// begin inline asm
	dp4a.s32.s32 %r2076, %r2077, %r2078, %r1964;
	// end inline asm
	ld.shared.u32 	%r2081, [%r55+252];
	ld.shared.u32 	%r2082, [%r2201+2392];
	// begin inline asm
	dp4a.s32.s32 %r2080, %r2081, %r2082, %r1968;
	// end inline asm
	ld.shared.u32 	%r2085, [%r55+252];
	ld.shared.u32 	%r2086, [%r2201+2396];
	// begin inline asm
	dp4a.s32.s32 %r2084, %r2085, %r2086, %r1972;
	// end inline asm
	ld.shared.u32 	%r2089, [%r55+72];
	ld.shared.u32 	%r2090, [%r2201+2432];
	// begin inline asm
	dp4a.s32.s32 %r2088, %r2089, %r2090, %r1976;
	// end inline asm
	ld.shared.u32 	%r2093, [%r55+72];
	ld.shared.u32 	%r2094, [%r2201+2436];
	// begin inline asm
	dp4a.s32.s32 %r2092, %r2093, %r2094, %r1980;
	// end inline asm
	ld.shared.u32 	%r2097, [%r55+72];
	ld.shared.u32 	%r2098, [%r2201+2440];
	// begin inline asm
	dp4a.s32.s32 %r2096, %r2097, %r2098, %r1984;
	// end inline asm
	ld.shared.u32 	%r2101, [%r55+72];
	ld.shared.u32 	%r2102, [%r2201+2444];
	// begin inline asm
	dp4a.s32.s32 %r2100, %r2101, %r2102, %r1988;
	// end inline asm
	ld.shared.u32 	%r2105, [%r55+108];
	ld.shared.u32 	%r2106, [%r2201+2432];
	// begin inline asm
	dp4a.s32.s32 %r2104, %r2105, %r2106, %r1992;
	// end inline asm
	ld.shared.u32 	%r2109, [%r55+108];
	ld.shared.u32 	%r2110, [%r2201+2436];
	// begin inline asm
	dp4a.s32.s32 %r2108, %r2109, %r2110, %r1996;
	// end inline asm
	ld.shared.u32 	%r2113, [%r55+108];
	ld.shared.u32 	%r2114, [%r2201+2440];
	// begin inline asm
	dp4a.s32.s32 %r2112, %r2113, %r2114, %r2000;
	// end inline asm
	ld.shared.u32 	%r2117, [%r55+108];
	ld.shared.u32 	%r2118, [%r2201+2444];
	// begin inline asm
	dp4a.s32.s32 %r2116, %r2117, %r2118, %r2004;
	// end inline asm
	ld.shared.u32 	%r2121, [%r55+144];
	ld.shared.u32 	%r2122, [%r2201+2432];
	// begin inline asm
	dp4a.s32.s32 %r2120, %r2121, %r2122, %r2008;
	// end inline asm
	ld.shared.u32 	%r2125, [%r55+144];
	ld.shared.u32 	%r2126, [%r2201+2436];
	// begin inline asm
	dp4a.s32.s32 %r2124, %r2125, %r2126, %r2012;
	// end inline asm
	ld.shared.u32 	%r2129, [%r55+144];
	ld.shared.u32 	%r2130, [%r2201+2440];
	// begin inline asm
	dp4a.s32.s32 %r2128, %r2129, %r2130, %r2016;
	// end inline asm
	ld.shared.u32 	%r2133, [%r55+144];
	ld.shared.u32 	%r2134, [%r2201+2444];
	// begin inline asm
	dp4a.s32.s32 %r2132, %r2133, %r2134, %r2020;
	// end inline asm
	ld.shared.u32 	%r2137, [%r55+180];
	ld.shared.u32 	%r2138, [%r2201+2432];
	// begin inline asm
	dp4a.s32.s32 %r2136, %r2137, %r2138, %r2024;
	// end inline asm
	ld.shared.u32 	%r2141, [%r55+180];
	ld.shared.u32 	%r2142, [%r2201+2436];
	// begin inline asm
	dp4a.s32.s32 %r2140, %r2141, %r2142, %r2028;
	// end inline asm
	ld.shared.u32 	%r2145, [%r55+180];
	ld.shared.u32 	%r2146, [%r2201+2440];
	// begin inline asm
	dp4a.s32.s32 %r2144, %r2145, %r2146, %r2032;
	// end inline asm
	ld.shared.u32 	%r2149, [%r55+180];
	ld.shared.u32 	%r2150, [%r2201+2444];
	// begin inline asm
	dp4a.s32.s32 %r2148, %r2149, %r2150, %r2036;
	// end inline asm
	ld.shared.u32 	%r2153, [%r55+216];
	ld.shared.u32 	%r2154, [%r2201+2432];
	// begin inline asm
	dp4a.s32.s32 %r2152, %r2153, %r2154, %r2040;
	// end inline asm
	ld.shared.u32 	%r2157, [%r55+216];
	ld.shared.u32 	%r2158, [%r2201+2436];
	// begin inline asm
	dp4a.s32.s32 %r2156, %r2157, %r2158, %r2044;
	// end inline asm
	ld.shared.u32 	%r2161, [%r55+216];
	ld.shared.u32 	%r2162, [%r2201+2440];
	// begin inline asm
	dp4a.s32.s32 %r2160, %r2161, %r2162, %r2048;
	// end inline asm
	ld.shared.u32 	%r2165, [%r55+216];
	ld.shared.u32 	%r2166, [%r2201+2444];
	// begin inline asm
	dp4a.s32.s32 %r2164, %r2165, %r2166, %r2052;
	// end inline asm
	ld.shared.u32 	%r2169, [%r55+252];
	ld.shared.u32 	%r2170, [%r2201+2432];
	// begin inline asm
	dp4a.s32.s32 %r2168, %r2169, %r2170, %r2056;
	// end inline asm
	ld.shared.u32 	%r2173, [%r55+252];
	ld.shared.u32 	%r2174, [%r2201+2436];
	// begin inline asm
	dp4a.s32.s32 %r2172, %r2173, %r2174, %r2060;
	// end inline asm
	ld.shared.u32 	%r2177, [%r55+252];
	ld.shared.u32 	%r2178, [%r2201+2440];
	// begin inline asm
	dp4a.s32.s32 %r2176, %r2177, %r2178, %r2064;
	// end inline asm
	ld.shared.u32 	%r2181, [%r55+252];
	ld.shared.u32 	%r2182, [%r2201+2444];
	// begin inline asm
	dp4a.s32.s32 %r2180, %r2181, %r2182, %r2068;
	// end inline asm
	ld.shared.u32 	%r2185, [%r55+288];
	ld.shared.u32 	%r2186, [%r2201+2432];
	// begin inline asm
	dp4a.s32.s32 %r2184, %r2185, %r2186, %r2072;
	// end inline asm
	ld.shared.u32 	%r2189, [%r55+288];
	ld.shared.u32 	%r2190, [%r2201+2436];
	// begin inline asm
	dp4a.s32.s32 %r2188, %r2189, %r2190, %r2076;
	// end inline asm
	ld.shared.u32 	%r2193, [%r55+288];
	ld.shared.u32 	%r2194, [%r2201+2440];
	// begin inline asm
	dp4a.s32.s32 %r2192, %r2193, %r2194, %r2080;
	// end inline asm
	ld.shared.u32 	%r2197, [%r55+288];
	ld.shared.u32 	%r2198, [%r2201+2444];
	// begin inline asm
	dp4a.s32.s32 %r2196, %r2197, %r2198, %r2084;
	// end inline asm
	mad.lo.s32 	%r2202, %r1, 25088, %r14;
	mad.lo.s32 	%r2203, %r7, 3136, %r2202;
	mad.lo.s32 	%r2204, %r3, 196, %r2203;
	add.s32 	%r2205, %r2204, %r16;
	shl.b32 	%r2206, %r7, 6;
	shl.b32 	%r2207, %r3, 2;
	add.s32 	%r2208, %r2206, %r2207;
	mul.wide.u32 	%rd58, %r2205, 4;
	add.s64 	%rd59, %rd55, %rd58;
	ld.global.nc.u32 	%r2209, [%rd59];
	mul.wide.s32 	%rd60, %r2209, 1389035277;
	add.s64 	%rd61, %rd60, 4294967296;
	shr.s64 	%rd62, %rd61, 33;
	cvt.u32.u64 	%r2210, %rd62;
	cvt.s64.s32 	%rd63, %r2088;
	mad.lo.s64 	%rd64, %rd63, 97973251080192, 1073741824;
	shr.u64 	%rd65, %rd64, 31;
	cvt.u32.u64 	%r2211, %rd65;
	mul.wide.u32 	%rd66, %r2208, 4;
	add.s64 	%rd67, %rd56, %rd66;
	ld.global.nc.u32 	%r2212, [%rd67];
	add.s32 	%r2213, %r2212, %r2211;
	mul.wide.s32 	%rd68, %r2213, 2115906545;
	add.s64 	%rd69, %rd68, 1073741824;
	shr.u64 	%rd70, %rd69, 31;
	cvt.u32.u64 	%r2214, %rd70;
	add.s32 	%r2215, %r2214, %r2210;
	max.s32 	%r2216, %r2215, 0;
	cvt.rn.f32.u32 	%f1, %r2216;
	mul.f32 	%f2, %f1, 0f3284E733;
	add.s64 	%rd71, %rd57, %rd58;
	st.global.f32 	[%rd71], %f2;
	ld.global.nc.u32 	%r2217, [%rd59+4];
	mul.wide.s32 	%rd72, %r2217, 1389035277;
	add.s64 	%rd73, %rd72, 4294967296;
	shr.s64 	%rd74, %rd73, 33;
	cvt.u32.u64 	%r2218, %rd74;
	cvt.s64.s32 	%rd75, %r2092;
	mad.lo.s64 	%rd76, %rd75, 97973251080192, 1073741824;
	shr.u64 	%rd77, %rd76, 31;
	cvt.u32.u64 	%r2219, %rd77;
	ld.global.nc.u32 	%r2220, [%rd67+4];
	add.s32 	%r2221, %r2220, %r2219;
	mul.wide.s32 	%rd78, %r2221, 2115906545;
	add.s64 	%rd79, %rd78, 1073741824;
	shr.u64 	%rd80, %rd79, 31;
	cvt.u32.u64 	%r2222, %rd80;
	add.s32 	%r2223, %r2222, %r2218;
	max.s32 	%r2224, %r2223, 0;
	cvt.rn.f32.u32 	%f3, %r2224;
	mul.f32 	%f4, %f3, 0f3284E733;
	st.global.f32 	[%rd71+4], %f4;
	ld.global.nc.u32 	%r2225, [%rd59+8];
	mul.wide.s32 	%rd81, %r2225, 1389035277;
	add.s64 	%rd82, %rd81, 4294967296;
	shr.s64 	%rd83, %rd82, 33;
	cvt.u32.u64 	%r2226, %rd83;
	cvt.s64.s32 	%rd84, %r2096;
	mad.lo.s64 	%rd85, %rd84, 97973251080192, 1073741824;
	shr.u64 	%rd86, %rd85, 31;
	cvt.u32.u64 	%r2227, %rd86;
	ld.global.nc.u32 	%r2228, [%rd67+8];
	add.s32 	%r2229, %r2228, %r2227;
	mul.wide.s32 	%rd87, %r2229, 2115906545;
	add.s64 	%rd88, %rd87, 1073741824;
	shr.u64 	%rd89, %rd88, 31;
	cvt.u32.u64 	%r2230, %rd89;
	add.s32 	%r2231, %r2230, %r2226;
	max.s32 	%r2232, %r2231, 0;
	cvt.rn.f32.u32 	%f5, %r2232;
	mul.f32 	%f6, %f5, 0f3284E733;
	st.global.f32 	[%rd71+8], %f6;
	ld.global.nc.u32 	%r2233, [%rd59+12];
	mul.wide.s32 	%rd90, %r2233, 1389035277;
	add.s64 	%rd91, %rd90, 4294967296;
	shr.s64 	%rd92, %rd91, 33;
	cvt.u32.u64 	%r2234, %rd92;
	cvt.s64.s32 	%rd93, %r2100;
	mad.lo.s64 	%rd94, %rd93, 97973251080192, 1073741824;
	shr.u64 	%rd95, %rd94, 31;
	cvt.u32.u64 	%r2235, %rd95;
	ld.global.nc.u32 	%r2236, [%rd67+12];
	add.s32 	%r2237, %r2236, %r2235;
	mul.wide.s32 	%rd96, %r2237, 2115906545;
	add.s64 	%rd97, %rd96, 1073741824;
	shr.u64 	%rd98, %rd97, 31;
	cvt.u32.u64 	%r2238, %rd98;
	add.s32 	%r2239, %r2238, %r2234;
	max.s32 	%r2240, %r2239, 0;
	cvt.rn.f32.u32 	%f7, %r2240;
	mul.f32 	%f8, %f7, 0f3284E733;
	st.global.f32 	[%rd71+12], %f8;
	ld.global.nc.u32 	%r2241, [%rd59+112];
	mul.wide.s32 	%rd99, %r2241, 1389035277;
	add.s64 	%rd100, %rd99, 4294967296;
	shr.s64 	%rd101, %rd100, 33;
	cvt.u32.u64 	%r2242, %rd101;
	cvt.s64.s32 	%rd102, %r2104;
	mad.lo.s64 	%rd103, %rd102, 97973251080192, 1073741824;
	shr.u64 	%rd104, %rd103, 31;
	cvt.u32.u64 	%r2243, %rd104;
	add.s32 	%r2244, %r2212, %r2243;
	mul.wide.s32 	%rd105, %r2244, 2115906545;
	add.s64 	%rd106, %rd105, 1073741824;
	shr.u64 	%rd107, %rd106, 31;
	cvt.u32.u64 	%r2245, %rd107;
	add.s32 	%r2246, %r2245, %r2242;
	max.s32 	%r2247, %r2246, 0;
	cvt.rn.f32.u32 	%f9, %r2247;
	mul.f32 	%f10, %f9, 0f3284E733;
	st.global.f32 	[%rd71+112], %f10;
	ld.global.nc.u32 	%r2248, [%rd59+116];
	mul.wide.s32 	%rd108, %r2248, 1389035277;
	add.s64 	%rd109, %rd108, 4294967296;
	shr.s64 	%rd110, %rd109, 33;
	cvt.u32.u64 	%r2249, %rd110;
	cvt.s64.s32 	%rd111, %r2108;
	mad.lo.s64 	%rd112, %rd111, 97973251080192, 1073741824;
	shr.u64 	%rd113, %rd112, 31;
	cvt.u32.u64 	%r2250, %rd113;
	add.s32 	%r2251, %r2220, %r2250;
	mul.wide.s32 	%rd114, %r2251, 2115906545;
	add.s64 	%rd115, %rd114, 1073741824;
	shr.u64 	%rd116, %rd115, 31;
	cvt.u32.u64 	%r2252, %rd116;
	add.s32 	%r2253, %r2252, %r2249;
	max.s32 	%r2254, %r2253, 0;
	cvt.rn.f32.u32 	%f11, %r2254;
	mul.f32 	%f12, %f11, 0f3284E733;
	st.global.f32 	[%rd71+116], %f12;
	ld.global.nc.u32 	%r2255, [%rd59+120];
	mul.wide.s32 	%rd117, %r2255, 1389035277;
	add.s64 	%rd118, %rd117, 4294967296;
	shr.s64 	%rd119, %rd118, 33;
	cvt.u32.u64 	%r2256, %rd119;
	cvt.s64.s32 	%rd120, %r2112;
	mad.lo.s64 	%rd121, %rd120, 97973251080192, 1073741824;
	shr.u64 	%rd122, %rd121, 31;
	cvt.u32.u64 	%r2257, %rd122;
	add.s32 	%r2258, %r2228, %r2257;
	mul.wide.s32 	%rd123, %r2258, 2115906545;
	add.s64 	%rd124, %rd123, 1073741824;
	shr.u64 	%rd125, %rd124, 31;
	cvt.u32.u64 	%r2259, %rd125;
	add.s32 	%r2260, %r2259, %r2256;
	max.s32 	%r2261, %r2260, 0;
	cvt.rn.f32.u32 	%f13, %r2261;
	mul.f32 	%f14, %f13, 0f3284E733;
	st.global.f32 	[%rd71+120], %f14;
	ld.global.nc.u32 	%r2262, [%rd59+124];
	mul.wide.s32 	%rd126, %r2262, 1389035277;
	add.s64 	%rd127, %rd126, 4294967296;
	shr.s64 	%rd128, %rd127, 33;
	cvt.u32.u64 	%r2263, %rd128;
	cvt.s64.s32 	%rd129, %r2116;
	mad.lo.s64 	%rd130, %rd129, 97973251080192, 1073741824;
	shr.u64 	%rd131, %rd130, 31;
	cvt.u32.u64 	%r2264, %rd131;
	add.s32 	%r2265, %r2236, %r2264;
	mul.wide.s32 	%rd132, %r2265, 2115906545;
	add.s64 	%rd133, %rd132, 1073741824;
	shr.u64 	%rd134, %rd133, 31;
	cvt.u32.u64 	%r2266, %rd134;
	add.s32 	%r2267, %r2266, %r2263;
	max.s32 	%r2268, %r2267, 0;
	cvt.rn.f32.u32 	%f15, %r2268;
	mul.f32 	%f16, %f15, 0f3284E733;
	st.global.f32 	[%rd71+124], %f16;
	ld.global.nc.u32 	%r2269, [%rd59+224];
	mul.wide.s32 	%rd135, %r2269, 1389035277;
	add.s64 	%rd136, %rd135, 4294967296;
	shr.s64 	%rd137, %rd136, 33;
	cvt.u32.u64 	%r2270, %rd137;
	cvt.s64.s32 	%rd138, %r2120;
	mad.lo.s64 	%rd139, %rd138, 97973251080192, 1073741824;
	shr.u64 	%rd140, %rd139, 31;
	cvt.u32.u64 	%r2271, %rd140;
	add.s32 	%r2272, %r2212, %r2271;
	mul.wide.s32 	%rd141, %r2272, 2115906545;
	add.s64 	%rd142, %rd141, 1073741824;
	shr.u64 	%rd143, %rd142, 31;
	cvt.u32.u64 	%r2273, %rd143;
	add.s32 	%r2274, %r2273, %r2270;
	max.s32 	%r2275, %r2274, 0;
	cvt.rn.f32.u32 	%f17, %r2275;
	mul.f32 	%f18, %f17, 0f3284E733;
	st.global.f32 	[%rd71+224], %f18;
	ld.global.nc.u32 	%r2276, [%rd59+228];
	mul.wide.s32 	%rd144, %r2276, 1389035277;
	add.s64 	%rd145, %rd144, 4294967296;
	shr.s64 	%rd146, %rd145, 33;
	cvt.u32.u64 	%r2277, %rd146;
	cvt.s64.s32 	%rd147, %r2124;
	mad.lo.s64 	%rd148, %rd147, 97973251080192, 1073741824;
	shr.u64 	%rd149, %rd148, 31;
	cvt.u32.u64 	%r2278, %rd149;
	add.s32 	%r2279, %r2220, %r2278;
	mul.wide.s32 	%rd150, %r2279, 2115906545;
	add.s64 	%rd151, %rd150, 1073741824;
	shr.u64 	%rd152, %rd151, 31;
	cvt.u32.u64 	%r2280, %rd152;
	add.s32 	%r2281, %r2280, %r2277;
	max.s32 	%r2282, %r2281, 0;
	cvt.rn.f32.u32 	%f19, %r2282;
	mul.f32 	%f20, %f19, 0f3284E733;
	st.global.f32 	[%rd71+228], %f20;
	ld.global.nc.u32 	%r2283, [%rd59+232];
	mul.wide.s32 	%rd153, %r2283, 1389035277;
	add.s64 	%rd154, %rd153, 4294967296;
	shr.s64 	%rd155, %rd154, 33;
	cvt.u32.u64 	%r2284, %rd155;
	cvt.s64.s32 	%rd156, %r2128;
	mad.lo.s64 	%rd157, %rd156, 97973251080192, 1073741824;
	shr.u64 	%rd158, %rd157, 31;
	cvt.u32.u64 	%r2285, %rd158;
	add.s32 	%r2286, %r2228, %r2285;
	mul.wide.s32 	%rd159, %r2286, 2115906545;
	add.s64 	%rd160, %rd159, 1073741824;
	shr.u64 	%rd161, %rd160, 31;
	cvt.u32.u64 	%r2287, %rd161;
	add.s32 	%r2288, %r2287, %r2284;
	max.s32 	%r2289, %r2288, 0;
	cvt.rn.f32.u32 	%f21, %r2289;
	mul.f32 	%f22, %f21, 0f3284E733;
	st.global.f32 	[%rd71+232], %f22;
	ld.global.nc.u32 	%r2290, [%rd59+236];
	mul.wide.s32 	%rd162, %r2290, 1389035277;
	add.s64 	%rd163, %rd162, 4294967296;
	shr.s64 	%rd164, %rd163, 33;
	cvt.u32.u64 	%r2291, %rd164;
	cvt.s64.s32 	%rd165, %r2132;
	mad.lo.s64 	%rd166, %rd165, 97973251080192, 1073741824;
	shr.u64 	%rd167, %rd166, 31;
	cvt.u32.u64 	%r2292, %rd167;
	add.s32 	%r2293, %r2236, %r2292;
	mul.wide.s32 	%rd168, %r2293, 2115906545;
	add.s64 	%rd169, %rd168, 1073741824;
	shr.u64 	%rd170, %rd169, 31;
	cvt.u32.u64 	%r2294, %rd170;
	add.s32 	%r2295, %r2294, %r2291;
	max.s32 	%r2296, %r2295, 0;
	cvt.rn.f32.u32 	%f23, %r2296;
	mul.f32 	%f24, %f23, 0f3284E733;
	st.global.f32 	[%rd71+236], %f24;
	ld.global.nc.u32 	%r2297, [%rd59+336];
	mul.wide.s32 	%rd171, %r2297, 1389035277;
	add.s64 	%rd172, %rd171, 4294967296;
	shr.s64 	%rd173, %rd172, 33;
	cvt.u32.u64 	%r2298, %rd173;
	cvt.s64.s32 	%rd174, %r2136;
	mad.lo.s64 	%rd175, %rd174, 97973251080192, 1073741824;
	shr.u64 	%rd176, %rd175, 31;
	cvt.u32.u64 	%r2299, %rd176;
	add.s32 	%r2300, %r2212, %r2299;
	mul.wide.s32 	%rd177, %r2300, 2115906545;
	add.s64 	%rd178, %rd177, 1073741824;
	shr.u64 	%rd179, %rd178, 31;
	cvt.u32.u64 	%r2301, %rd179;
	add.s32 	%r2302, %r2301, %r2298;
	max.s32 	%r2303, %r2302, 0;
	cvt.rn.f32.u32 	%f25, %r2303;
	mul.f32 	%f26, %f25, 0f3284E733;
	st.global.f32 	[%rd71+336], %f26;
	ld.global.nc.u32 	%r2304, [%rd59+340];
	mul.wide.s32 	%rd180, %r2304, 1389035277;
	add.s64 	%rd181, %rd180, 4294967296;
	shr.s64 	%rd182, %rd181, 33;
	cvt.u32.u64 	%r2305, %rd182;
	cvt.s64.s32 	%rd183, %r2140;
	mad.lo.s64 	%rd184, %rd183, 97973251080192, 1073741824;
	shr.u64 	%rd185, %rd184, 31;
	cvt.u32.u64 	%r2306, %rd185;
	add.s32 	%r2307, %r2220, %r2306;
	mul.wide.s32 	%rd186, %r2307, 2115906545;
	add.s64 	%rd187, %rd186, 1073741824;
	shr.u64 	%rd188, %rd187, 31;
	cvt.u32.u64 	%r2308, %rd188;
	add.s32 	%r2309, %r2308, %r2305;
	max.s32 	%r2310, %r2309, 0;
	cvt.rn.f32.u32 	%f27, %r2310;
	mul.f32 	%f28, %f27, 0f3284E733;
	st.global.f32 	[%rd71+340], %f28;
	ld.global.nc.u32 	%r2311, [%rd59+344];
	mul.wide.s32 	%rd189, %r2311, 1389035277;
	add.s64 	%rd190, %rd189, 4294967296;
	shr.s64 	%rd191, %rd190, 33;
	cvt.u32.u64 	%r2312, %rd191;
	cvt.s64.s32 	%rd192, %r2144;
	mad.lo.s64 	%rd193, %rd192, 97973251080192, 1073741824;
	shr.u64 	%rd194, %rd193, 31;
	cvt.u32.u64 	%r2313, %rd194;
	add.s32 	%r2314, %r2228, %r2313;
	mul.wide.s32 	%rd195, %r2314, 2115906545;
	add.s64 	%rd196, %rd195, 1073741824;
	shr.u64 	%rd197, %rd196, 31;
	cvt.u32.u64 	%r2315, %rd197;
	add.s32 	%r2316, %r2315, %r2312;
	max.s32 	%r2317, %r2316, 0;
	cvt.rn.f32.u32 	%f29, %r2317;
	mul.f32 	%f30, %f29, 0f3284E733;
	st.global.f32 	[%rd71+344], %f30;
	ld.global.nc.u32 	%r2318, [%rd59+348];
	mul.wide.s32 	%rd198, %r2318, 1389035277;
	add.s64 	%rd199, %rd198, 4294967296;
	shr.s64 	%rd200, %rd199, 33;
	cvt.u32.u64 	%r2319, %rd200;
	cvt.s64.s32 	%rd201, %r2148;
	mad.lo.s64 	%rd202, %rd201, 97973251080192, 1073741824;
	shr.u64 	%rd203, %rd202, 31;
	cvt.u32.u64 	%r2320, %rd203;
	add.s32 	%r2321, %r2236, %r2320;
	mul.wide.s32 	%rd204, %r2321, 2115906545;
	add.s64 	%rd205, %rd204, 1073741824;
	shr.u64 	%rd206, %rd205, 31;
	cvt.u32.u64 	%r2322, %rd206;
	add.s32 	%r2323, %r2322, %r2319;
	max.s32 	%r2324, %r2323, 0;
	cvt.rn.f32.u32 	%f31, %r2324;
	mul.f32 	%f32, %f31, 0f3284E733;
	st.global.f32 	[%rd71+348], %f32;
	ld.global.nc.u32 	%r2325, [%rd59+448];
	mul.wide.s32 	%rd207, %r2325, 1389035277;
	add.s64 	%rd208, %rd207, 4294967296;
	shr.s64 	%rd209, %rd208, 33;
	cvt.u32.u64 	%r2326, %rd209;
	cvt.s64.s32 	%rd210, %r2152;
	mad.lo.s64 	%rd211, %rd210, 97973251080192, 1073741824;
	shr.u64 	%rd212, %rd211, 31;
	cvt.u32.u64 	%r2327, %rd212;
	add.s32 	%r2328, %r2212, %r2327;
	mul.wide.s32 	%rd213, %r2328, 2115906545;
	add.s64 	%rd214, %rd213, 1073741824;
	shr.u64 	%rd215, %rd214, 31;
	cvt.u32.u64 	%r2329, %rd215;
	add.s32 	%r2330, %r2329, %r2326;
	max.s32 	%r2331, %r2330, 0;
	cvt.rn.f32.u32 	%f33, %r2331;
	mul.f32 	%f34, %f33, 0f3284E733;
	st.global.f32 	[%rd71+448], %f34;
	ld.global.nc.u32 	%r2332, [%rd59+452];
	mul.wide.s32 	%rd216, %r2332, 1389035277;
	add.s64 	%rd217, %rd216, 4294967296;
	shr.s64 	%rd218, %rd217, 33;
	cvt.u32.u64 	%r2333, %rd218;
	cvt.s64.s32 	%rd219, %r2156;
	mad.lo.s64 	%rd220, %rd219, 97973251080192, 1073741824;
	shr.u64 	%rd221, %rd220, 31;
	cvt.u32.u64 	%r2334, %rd221;
	add.s32 	%r2335, %r2220, %r2334;
	mul.wide.s32 	%rd222, %r2335, 2115906545;
	add.s64 	%rd223, %rd222, 1073741824;
	shr.u64 	%rd224, %rd223, 31;
	cvt.u32.u64 	%r2336, %rd224;
	add.s32 	%r2337, %r2336, %r2333;
	max.s32 	%r2338, %r2337, 0;
	cvt.rn.f32.u32 	%f35, %r2338;
	mul.f32 	%f36, %f35, 0f3284E733;
	st.global.f32 	[%rd71+452], %f36;
	ld.global.nc.u32 	%r2339, [%rd59+456];
	mul.wide.s32 	%rd225, %r2339, 1389035277;
	add.s64 	%rd226, %rd225, 4294967296;
	shr.s64 	%rd227, %rd226, 33;
	cvt.u32.u64 	%r2340, %rd227;
	cvt.s64.s32 	%rd228, %r2160;
	mad.lo.s64 	%rd229, %rd228, 97973251080192, 1073741824;
	shr.u64 	%rd230, %rd229, 31;
	cvt.u32.u64 	%r2341, %rd230;
	add.s32 	%r2342, %r2228, %r2341;
	mul.wide.s32 	%rd231, %r2342, 2115906545;
	add.s64 	%rd232, %rd231, 1073741824;
	shr.u64 	%rd233, %rd232, 31;
	cvt.u32.u64 	%r2343, %rd233;
	add.s32 	%r2344, %r2343, %r2340;
	max.s32 	%r2345, %r2344, 0;
	cvt.rn.f32.u32 	%f37, %r2345;
	mul.f32 	%f38, %f37, 0f3284E733;
	st.global.f32 	[%rd71+456], %f38;
	ld.global.nc.u32 	%r2346, [%rd59+460];
	mul.wide.s32 	%rd234, %r2346, 1389035277;
	add.s64 	%rd235, %rd234, 4294967296;
	shr.s64 	%rd236, %rd235, 33;
	cvt.u32.u64 	%r2347, %rd236;
	cvt.s64.s32 	%rd237, %r2164;
	mad.lo.s64 	%rd238, %rd237, 97973251080192, 1073741824;
	shr.u64 	%rd239, %rd238, 31;
	cvt.u32.u64 	%r2348, %rd239;
	add.s32 	%r2349, %r2236, %r2348;
	mul.wide.s32 	%rd240, %r2349, 2115906545;
	add.s64 	%rd241, %rd240, 1073741824;
	shr.u64 	%rd242, %rd241, 31;
	cvt.u32.u64 	%r2350, %rd242;
	add.s32 	%r2351, %r2350, %r2347;
	max.s32 	%r2352, %r2351, 0;
	cvt.rn.f32.u32 	%f39, %r2352;
	mul.f32 	%f40, %f39, 0f3284E733;
	st.global.f32 	[%rd71+460], %f40;
	ld.global.nc.u32 	%r2353, [%rd59+560];
	mul.wide.s32 	%rd243, %r2353, 1389035277;
	add.s64 	%rd244, %rd243, 4294967296;
	shr.s64 	%rd245, %rd244, 33;
	cvt.u32.u64 	%r2354, %rd245;
	cvt.s64.s32 	%rd246, %r2168;
	mad.lo.s64 	%rd247, %rd246, 97973251080192, 1073741824;
	shr.u64 	%rd248, %rd247, 31;
	cvt.u32.u64 	%r2355, %rd248;
	add.s32 	%r2356, %r2212, %r2355;
	mul.wide.s32 	%rd249, %r2356, 2115906545;
	add.s64 	%rd250, %rd249, 1073741824;
	shr.u64 	%rd251, %rd250, 31;
	cvt.u32.u64 	%r2357, %rd251;
	add.s32 	%r2358, %r2357, %r2354;
	max.s32 	%r2359, %r2358, 0;
	cvt.rn.f32.u32 	%f41, %r2359;
	mul.f32 	%f42, %f41, 0f3284E733;
	st.global.f32 	[%rd71+560], %f42;
	ld.global.nc.u32 	%r2360, [%rd59+564];
	mul.wide.s32 	%rd252, %r2360, 1389035277;
	add.s64 	%rd253, %rd252, 4294967296;
	shr.s64 	%rd254, %rd253, 33;
	cvt.u32.u64 	%r2361, %rd254;
	cvt.s64.s32 	%rd255, %r2172;
	mad.lo.s64 	%rd256, %rd255, 97973251080192, 1073741824;
	shr.u64 	%rd257, %rd256, 31;
	cvt.u32.u64 	%r2362, %rd257;
	add.s32 	%r2363, %r2220, %r2362;
	mul.wide.s32 	%rd258, %r2363, 2115906545;
	add.s64 	%rd259, %rd258, 1073741824;
	shr.u64 	%rd260, %rd259, 31;
	cvt.u32.u64 	%r2364, %rd260;
	add.s32 	%r2365, %r2364, %r2361;
	max.s32 	%r2366, %r2365, 0;
	cvt.rn.f32.u32 	%f43, %r2366;
	mul.f32 	%f44, %f43, 0f3284E733;
	st.global.f32 	[%rd71+564], %f44;
	ld.global.nc.u32 	%r2367, [%rd59+568];
	mul.wide.s32 	%rd261, %r2367, 1389035277;
	add.s64 	%rd262, %rd261, 4294967296;
	shr.s64 	%rd263, %rd262, 33;
	cvt.u32.u64 	%r2368, %rd263;
	cvt.s64.s32 	%rd264, %r2176;
	mad.lo.s64 	%rd265, %rd264, 97973251080192, 1073741824;
	shr.u64 	%rd266, %rd265, 31;
	cvt.u32.u64 	%r2369, %rd266;
	add.s32 	%r2370, %r2228, %r2369;
	mul.wide.s32 	%rd267, %r2370, 2115906545;
	add.s64 	%rd268, %rd267, 1073741824;
	shr.u64 	%rd269, %rd268, 31;
	cvt.u32.u64 	%r2371, %rd269;
	add.s32 	%r2372, %r2371, %r2368;
	max.s32 	%r2373, %r2372, 0;
	cvt.rn.f32.u32 	%f45, %r2373;
	mul.f32 	%f46, %f45, 0f3284E733;
	st.global.f32 	[%rd71+568], %f46;
	ld.global.nc.u32 	%r2374, [%rd59+572];
	mul.wide.s32 	%rd270, %r2374, 1389035277;
	add.s64 	%rd271, %rd270, 4294967296;
	shr.s64 	%rd272, %rd271, 33;
	cvt.u32.u64 	%r2375, %rd272;
	cvt.s64.s32 	%rd273, %r2180;
	mad.lo.s64 	%rd274, %rd273, 97973251080192, 1073741824;
	shr.u64 	%rd275, %rd274, 31;
	cvt.u32.u64 	%r2376, %rd275;
	add.s32 	%r2377, %r2236, %r2376;
	mul.wide.s32 	%rd276, %r2377, 2115906545;
	add.s64 	%rd277, %rd276, 1073741824;
	shr.u64 	%rd278, %rd277, 31;
	cvt.u32.u64 	%r2378, %rd278;
	add.s32 	%r2379, %r2378, %r2375;
	max.s32 	%r2380, %r2379, 0;
	cvt.rn.f32.u32 	%f47, %r2380;
	mul.f32 	%f48, %f47, 0f3284E733;
	st.global.f32 	[%rd71+572], %f48;
	ld.global.nc.u32 	%r2381, [%rd59+672];
	mul.wide.s32 	%rd279, %r2381, 1389035277;
	add.s64 	%rd280, %rd279, 4294967296;
	shr.s64 	%rd281, %rd280, 33;
	cvt.u32.u64 	%r2382, %rd281;
	cvt.s64.s32 	%rd282, %r2184;
	mad.lo.s64 	%rd283, %rd282, 97973251080192, 1073741824;
	shr.u64 	%rd284, %rd283, 31;
	cvt.u32.u64 	%r2383, %rd284;
	add.s32 	%r2384, %r2212, %r2383;
	mul.wide.s32 	%rd285, %r2384, 2115906545;
	add.s64 	%rd286, %rd285, 1073741824;
	shr.u64 	%rd287, %rd286, 31;
	cvt.u32.u64 	%r2385, %rd287;
	add.s32 	%r2386, %r2385, %r2382;
	max.s32 	%r2387, %r2386, 0;
	cvt.rn.f32.u32 	%f49, %r2387;
	mul.f32 	%f50, %f49, 0f3284E733;
	st.global.f32 	[%rd71+672], %f50;
	ld.global.nc.u32 	%r2388, [%rd59+676];
	mul.wide.s32 	%rd288, %r2388, 1389035277;
	add.s64 	%rd289, %rd288, 4294967296;
	shr.s64 	%rd290, %rd289, 33;
	cvt.u32.u64 	%r2389, %rd290;
	cvt.s64.s32 	%rd291, %r2188;
	mad.lo.s64 	%rd292, %rd291, 97973251080192, 1073741824;
	shr.u64 	%rd293, %rd292, 31;
	cvt.u32.u64 	%r2390, %rd293;
	add.s32 	%r2391, %r2220, %r2390;
	mul.wide.s32 	%rd294, %r2391, 2115906545;
	add.s64 	%rd295, %rd294, 1073741824;
	shr.u64 	%rd296, %rd295, 31;
	cvt.u32.u64 	%r2392, %rd296;
	add.s32 	%r2393, %r2392, %r2389;
	max.s32 	%r2394, %r2393, 0;
	cvt.rn.f32.u32 	%f51, %r2394;
	mul.f32 	%f52, %f51, 0f3284E733;
	st.global.f32 	[%rd71+676], %f52;
	ld.global.nc.u32 	%r2395, [%rd59+680];
	mul.wide.s32 	%rd297, %r2395, 1389035277;
	add.s64 	%rd298, %rd297, 4294967296;
	shr.s64 	%rd299, %rd298, 33;
	cvt.u32.u64 	%r2396, %rd299;
	cvt.s64.s32 	%rd300, %r2192;
	mad.lo.s64 	%rd301, %rd300, 97973251080192, 1073741824;
	shr.u64 	%rd302, %rd301, 31;
	cvt.u32.u64 	%r2397, %rd302;
	add.s32 	%r2398, %r2228, %r2397;
	mul.wide.s32 	%rd303, %r2398, 2115906545;
	add.s64 	%rd304, %rd303, 1073741824;
	shr.u64 	%rd305, %rd304, 31;
	cvt.u32.u64 	%r2399, %rd305;
	add.s32 	%r2400, %r2399, %r2396;
	max.s32 	%r2401, %r2400, 0;
	cvt.rn.f32.u32 	%f53, %r2401;
	mul.f32 	%f54, %f53, 0f3284E733;
	st.global.f32 	[%rd71+680], %f54;
	ld.global.nc.u32 	%r2402, [%rd59+684];
	mul.wide.s32 	%rd306, %r2402, 1389035277;
	add.s64 	%rd307, %rd306, 4294967296;
	shr.s64 	%rd308, %rd307, 33;
	cvt.u32.u64 	%r2403, %rd308;
	cvt.s64.s32 	%rd309, %r2196;
	mad.lo.s64 	%rd310, %rd309, 97973251080192, 1073741824;
	shr.u64 	%rd311, %rd310, 31;
	cvt.u32.u64 	%r2404, %rd311;
	add.s32 	%r2405, %r2236, %r2404;
	mul.wide.s32 	%rd312, %r2405, 2115906545;
	add.s64 	%rd313, %rd312, 1073741824;
	shr.u64 	%rd314, %rd313, 31;
	cvt.u32.u64 	%r2406, %rd314;
	add.s32 	%r2407, %r2406, %r2403;
	max.s32 	%r2408, %r2407, 0;
	cvt.rn.f32.u32 	%f55, %r2408;
	mul.f32 	%f56, %f55, 0f3284E733;
	st.global.f32 	[%rd71+684], %f56;
	ret;

}
	// .globl	fused_nn_conv2d_cast_fixed_point_multiply_add_cast_nn_relu_cast_fixed_point_mult_18399029763786111876__5_kernel0
.visible .entry fused_nn_conv2d_cast_fixed_point_multiply_add_cast_nn_relu_cast_fixed_point_mult_18399029763786111876__5_kernel0(
	.param .u64 .ptr .align 1 fused_nn_conv2d_cast_fixed_point_multiply_add_cast_nn_relu_cast_fixed_point_mult_18399029763786111876__5_kernel0_param_0,
	.param .u64 .ptr .align 1 fused_nn_conv2d_cast_fixed_point_multiply_add_cast_nn_relu_cast_fixed_point_mult_18399029763786111876__5_kernel0_param_1,
	.param .u64 .ptr .align 1 fused_nn_conv2d_cast_fixed_point_multiply_add_cast_nn_relu_cast_fixed_point_mult_18399029763786111876__5_kernel0_param_2,
	.param .u64 .ptr .align 1 fused_nn_conv2d_cast_fixed_point_multiply_add_cast_nn_relu_cast_fixed_point_mult_18399029763786111876__5_kernel0_param_3
)
{
	.reg .pred 	%p<68>;
	.reg .b16 	%rs<69>;
	.reg .b32 	%r<4460>;
	.reg .b64 	%rd<237>;
	// demoted variable
	.shared .align 4 .b8 _ZZ112fused_nn_conv2d_cast_fixed_point_multiply_add_cast_nn_relu_cast_fixed_point_mult_18399029763786111876__5_kernel0E15pad_data_shared[4096];
	// demoted variable
	.shared .align 4 .b8 _ZZ112fused_nn_conv2d_cast_fixed_point_multiply_add_cast_nn_relu_cast_fixed_point_mult_18399029763786111876__5_kernel0E18placeholder_shared[4608];
	ld.param.u64 	%rd9, [fused_nn_conv2d_cast_fixed_point_multiply_add_cast_nn_relu_cast_fixed_point_mult_18399029763786111876__5_kernel0_param_0];
	ld.param.u64 	%rd12, [fused_nn_conv2d_cast_fixed_point_multiply_add_cast_nn_relu_cast_fixed_point_mult_18399029763786111876__5_kernel0_param_1];
	cvta.to.global.u64 	%rd13, %rd9;
	cvta.to.global.u64 	%rd1, %rd12;
	mov.u32 	%r1, %tid.z;
	shl.b32 	%r95, %r1, 3;
	mov.u32 	%r2, %tid.y;
	add.s32 	%r3, %r95, %r2;
	and.b32  	%r4, %r3, 15;
	mov.u32 	%r96, %ctaid.x;
	shl.b32 	%r97, %r96, 1;
	mov.u32 	%r5, %tid.x;
	or.b32  	%r98, %r97, %r5;
	setp.ne.s32 	%p6, %r98, 0;
	add.s32 	%r99, %r97, %r5;
	setp.lt.u32 	%p7, %r99, 15;
	and.pred  	%p1, %p6, %p7;
	mov.u32 	%r101, %ctaid.z;
	mul.lo.s32 	%r6, %r101, 200704;
	shr.u32 	%r102, %r3, 4;
	shl.b32 	%r7, %r96, 3;
	shl.b32 	%r8, %r5, 2;
	add.s32 	%r103, %r6, %r7;
	add.s32 	%r104, %r103, %r8;
	mad.lo.s32 	%r105, %r102, 784, %r104;
	mad.lo.s32 	%r106, %r4, 56, %r105;
	add.s32 	%r107, %r106, -60;
	shl.b32 	%r108, %r1, 7;
	shl.b32 	%r109, %r2, 4;
	add.s32 	%r110, %r109, %r108;
	add.s32 	%r9, %r110, %r8;
	cvt.s64.s32 	%rd14, %r107;
	add.s64 	%rd2, %rd13, %rd14;
	mov.b32 	%r4423, 0;
	setp.eq.s32 	%p8, %r4, 0;
	@%p8 bra 	$L__BB25_4;
	setp.eq.s32 	%p9, %r4, 15;
	@%p9 bra 	$L__BB25_4;
	not.pred 	%p10, %p1;
	@%p10 bra 	$L__BB25_4;
	ld.global.nc.u32 	%r4423, [%rd2];
$L__BB25_4:
	mov.u32 	%r113, _ZZ112fused_nn_conv2d_cast_fixed_point_multiply_add_cast_nn_relu_cast_fixed_point_mult_18399029763786111876__5_kernel0E15pad_data_shared;
	add.s32 	%r12, %r113, %r9;
	st.shared.u32 	[%r12], %r4423;
	mov.b32 	%r4424, 0;
	setp.eq.s32 	%p11, %r4, 0;
	@%p11 bra 	$L__BB25_8;
	setp.eq.s32 	%p12, %r4, 15;
	@%p12 bra 	$L__BB25_8;
	not.pred 	%p13, %p1;
	@%p13 bra 	$L__BB25_8;
	ld.global.nc.u32 	%r4424, [%rd2+50176];
$L__BB25_8:
	st.shared.u32 	[%r12+512], %r4424;
	mov.b32 	%r4425, 0;
	setp.eq.s32 	%p14, %r4, 0;
	@%p14 bra 	$L__BB25_12;
	setp.eq.s32 	%p15, %r4, 15;
	@%p15 bra 	$L__BB25_12;
	not.pred 	%p16, %p1;
	@%p16 bra 	$L__BB25_12;
	ld.global.nc.u32 	%r4425, [%rd2+100352];
$L__BB25_12:
	st.shared.u32 	[%r12+1024], %r4425;
	mov.b32 	%r4426, 0;
	setp.eq.s32 	%p17, %r4, 0;
	@%p17 bra 	$L__BB25_16;
	setp.eq.s32 	%p18, %r4, 15;
	@%p18 bra 	$L__BB25_16;
	not.pred 	%p19, %p1;
	@%p19 bra 	$L__BB25_16;
	ld.global.nc.u32 	%r4426, [%rd2+150528];
$L__BB25_16:
	st.shared.u32 	[%r12+1536], %r4426;
	shl.b32 	%r120, %r1, 5;
	shl.b32 	%r121, %r2, 2;
	add.s32 	%r122, %r120, %r5;
	add.s32 	%r123, %r122, %r121;
	mov.u32 	%r20, %ctaid.y;
	mul.lo.s32 	%r124, %r20, 73728;
	or.b32  	%r21, %r8, %r124;
	setp.gt.u32 	%p20, %r3, 143;
	setp.gt.u32 	%p21, %r123, 575;
	or.pred  	%p22, %p20, %p21;
	setp.gt.u32 	%p23, %r1, 17;
	mov.u32 	%r125, _ZZ112fused_nn_conv2d_cast_fixed_point_multiply_add_cast_nn_relu_cast_fixed_point_mult_18399029763786111876__5_kernel0E18placeholder_shared;
	add.s32 	%r22, %r125, %r9;
	or.pred  	%p24, %p22, %p23;
	@%p24 bra 	$L__BB25_18;
	cvt.u16.u32 	%rs1, %r3;
	mul.lo.s16 	%rs2, %rs1, 57;
	shr.u16 	%rs3, %rs2, 10;
	mul.wide.u16 	%r126, %rs3, 9216;
	mul.lo.s16 	%rs4, %rs3, 18;
	sub.s16 	%rs5, %rs1, %rs4;
	and.b16  	%rs6, %rs5, 255;
	mul.wide.u16 	%r127, %rs6, 16;
	add.s32 	%r128, %r21, %r126;
	add.s32 	%r129, %r128, %r127;
	cvt.u64.u32 	%rd15, %r129;
	add.s64 	%rd16, %rd1, %rd15;
	ld.global.nc.u32 	%r130, [%rd16];
	st.shared.u32 	[%r22], %r130;
$L__BB25_18:
	setp.lt.u32 	%p25, %r3, 112;
	setp.lt.u32 	%p26, %r123, 448;
	and.pred  	%p27, %p25, %p26;
	setp.lt.u32 	%p28, %r1, 14;
	and.pred  	%p2, %p27, %p28;
	not.pred 	%p29, %p2;
	@%p29 bra 	$L__BB25_20;
	cvt.u16.u32 	%rs7, %r3;
	add.s16 	%rs8, %rs7, 32;
	and.b16  	%rs9, %rs8, 255;
	mul.lo.s16 	%rs10, %rs9, 57;
	shr.u16 	%rs11, %rs10, 10;
	mul.wide.u16 	%r132, %rs11, 9216;
	mul.lo.s16 	%rs12, %rs11, 18;
	sub.s16 	%rs13, %rs8, %rs12;
	and.b16  	%rs14, %rs13, 255;
	mul.wide.u16 	%r133, %rs14, 16;
	add.s32 	%r134, %r21, %r132;
	add.s32 	%r135, %r134, %r133;
	cvt.u64.u32 	%rd17, %r135;
	add.s64 	%rd18, %rd1, %rd17;
	ld.global.nc.u32 	%r136, [%rd18];
	st.shared.u32 	[%r22+512], %r136;
$L__BB25_20:
	setp.lt.u32 	%p30, %r3, 80;
	setp.lt.u32 	%p31, %r123, 320;
	and.pred  	%p32, %p30, %p31;
	setp.lt.u32 	%p33, %r1, 10;
	and.pred  	%p3, %p32, %p33;
	not.pred 	%p34, %p3;
	@%p34 bra 	$L__BB25_22;
	cvt.u16.u32 	%rs15, %r3;
	add.s16 	%rs16, %rs15, 64;
	and.b16  	%rs17, %rs16, 255;
	mul.lo.s16 	%rs18, %rs17, 57;
	shr.u16 	%rs19, %rs18, 10;
	mul.wide.u16 	%r138, %rs19, 9216;
	mul.lo.s16 	%rs20, %rs19, 18;
	sub.s16 	%rs21, %rs16, %rs20;
	and.b16  	%rs22, %rs21, 255;
	mul.wide.u16 	%r139, %rs22, 16;
	add.s32 	%r140, %r21, %r138;
	add.s32 	%r141, %r140, %r139;
	cvt.u64.u32 	%rd19, %r141;
	add.s64 	%rd20, %rd1, %rd19;
	ld.global.nc.u32 	%r142, [%rd20];
	st.shared.u32 	[%r22+1024], %r142;
$L__BB25_22:
	setp.lt.u32 	%p35, %r3, 48;
	setp.lt.u32 	%p36, %r123, 192;
	and.pred  	%p37, %p35, %p36;
	setp.lt.u32 	%p38, %r1, 6;
	and.pred  	%p4, %p37, %p38;
	not.pred 	%p39, %p4;
	@%p39 bra 	$L__BB25_24;
	cvt.u16.u32 	%rs23, %r3;
	add.s16 	%rs24, %rs23, 96;
	and.b16  	%rs25, %rs24, 255;
	mul.lo.s16 	%rs26, %rs25, 57;
	shr.u16 	%rs27, %rs26, 10;
	mul.wide.u16 	%r144, %rs27, 9216;
	mul.lo.s16 	%rs28, %rs27, 18;
	sub.s16 	%rs29, %rs24, %rs28;
	and.b16  	%rs30, %rs29, 255;
	mul.wide.u16 	%r145, %rs30, 16;
	add.s32 	%r146, %r21, %r144;
	add.s32 	%r147, %r146, %r145;
	cvt.u64.u32 	%rd21, %r147;
	add.s64 	%rd22, %rd1, %rd21;
	ld.global.nc.u32 	%r148, [%rd22];
	st.shared.u32 	[%r22+1536], %r148;
$L__BB25_24:
	setp.lt.u32 	%p40, %r3, 16;
	setp.lt.u32 	%p41, %r123, 64;
	and.pred  	%p42, %p40, %p41;
	setp.lt.u32 	%p43, %r1, 2;
	and.pred  	%p5, %p42, %p43;
	not.pred 	%p44, %p5;
	@%p44 bra 	$L__BB25_26;
	cvt.u16.u32 	%rs31, %r3;
	xor.b16  	%rs32, %rs31, -128;
	and.b16  	%rs33, %rs32, 255;
	mul.lo.s16 	%rs34, %rs33, 57;
	shr.u16 	%rs35, %rs34, 10;
	mul.wide.u16 	%r150, %rs35, 9216;
	mul.lo.s16 	%rs36, %rs35, 18;
	sub.s16 	%rs37, %rs32, %rs36;
	and.b16  	%rs38, %rs37, 255;
	mul.wide.u16 	%r151, %rs38, 16;
	add.s32 	%r152, %r21, %r150;
	add.s32 	%r153, %r152, %r151;
	cvt.u64.u32 	%rd23, %r153;
	add.s64 	%rd24, %rd1, %rd23;
	ld.global.nc.u32 	%r154, [%rd24];
	st.shared.u32 	[%r22+2048], %r154;
$L__BB25_26:
	shr.u32 	%r23, %r5, 1;
	cvt.u16.u32 	%rs39, %r3;
	and.b16  	%rs40, %rs39, 255;
	mul.lo.s16 	%rs41, %rs40, 57;
	shr.u16 	%rs42, %rs41, 10;
	cvt.u32.u16 	%r156, %rs42;
	mul.wide.u32 	%rd25, %r156, 9216;
	mul.lo.s16 	%rs43, %rs42, 18;
	sub.s16 	%rs44, %rs39, %rs43;
	cvt.u32.u16 	%r157, %rs44;
	and.b32  	%r158, %r157, 255;
	mul.wide.u32 	%rd26, %r158, 16;
	or.b64  	%rd3, %rd25, %rd26;
	add.s16 	%rs45, %rs39, 32;
	and.b16  	%rs46, %rs45, 255;
	mul.lo.s16 	%rs47, %rs46, 57;
	shr.u16 	%rs48, %rs47, 10;
	cvt.u32.u16 	%r159, %rs48;
	mul.wide.u32 	%rd27, %r159, 9216;
	mul.lo.s16 	%rs49, %rs48, 18;
	sub.s16 	%rs50, %rs45, %rs49;
	cvt.u32.u16 	%r160, %rs50;
	and.b32  	%r161, %r160, 255;
	mul.wide.u32 	%rd28, %r161, 16;
	or.b64  	%rd4, %rd27, %rd28;
	add.s16 	%rs51, %rs39, 64;
	and.b16  	%rs52, %rs51, 255;
	mul.lo.s16 	%rs53, %rs52, 57;
	shr.u16 	%rs54, %rs53, 10;
	cvt.u32.u16 	%r162, %rs54;
	mul.wide.u32 	%rd29, %r162, 9216;
	mul.lo.s16 	%rs55, %rs54, 18;
	sub.s16 	%rs56, %rs51, %rs55;
	cvt.u32.u16 	%r163, %rs56;
	and.b32  	%r164, %r163, 255;
	mul.wide.u32 	%rd30, %r164, 16;
	or.b64  	%rd5, %rd29, %rd30;
	add.s16 	%rs57, %rs39, 96;
	and.b16  	%rs58, %rs57, 255;
	mul.lo.s16 	%rs59, %rs58, 57;
	shr.u16 	%rs60, %rs59, 10;
	cvt.u32.u16 	%r165, %rs60;
	mul.wide.u32 	%rd31, %r165, 9216;
	mul.lo.s16 	%rs61, %rs60, 18;
	sub.s16 	%rs62, %rs57, %rs61;
	cvt.u32.u16 	%r166, %rs62;
	and.b32  	%r167, %r166, 255;
	mul.wide.u32 	%rd32, %r167, 16;
	or.b64  	%rd6, %rd31, %rd32;
	xor.b16  	%rs63, %rs39, -128;
	and.b16  	%rs64, %rs63, 255;
	mul.lo.s16 	%rs65, %rs64, 57;
	shr.u16 	%rs66, %rs65, 10;
	cvt.u32.u16 	%r168, %rs66;
	mul.wide.u32 	%rd33, %r168, 9216;
	mul.lo.s16 	%rs67, %rs66, 18;
	sub.s16 	%rs68, %rs63, %rs67;
	cvt.u32.u16 	%r169, %rs68;
	and.b32  	%r170, %r169, 255;
	mul.wide.u32 	%rd34, %r170, 16;
	or.b64  	%rd7, %rd33, %rd34;
	mov.b32 	%r4427, 0;
	cvt.u64.u32 	%rd35, %r8;
	mul.lo.s32 	%r177, %r102, 784;
	mov.u32 	%r4428, %r4427;
	mov.u32 	%r4429, %r4427;
	mov.u32 	%r4430, %r4427;
	mov.u32 	%r4431, %r4427;
	mov.u32 	%r4432, %r4427;
	mov.u32 	%r4433, %r4427;
	mov.u32 	%r4434, %r4427;
	mov.u32 	%r4435, %r4427;
	mov.u32 	%r4436, %r4427;
	mov.u32 	%r4437, %r4427;
	mov.u32 	%r4438, %r4427;
	mov.u32 	%r4439, %r4427;
	mov.u32 	%r4440, %r4427;
	mov.u32 	%r4441, %r4427;
	mov.u32 	%r4442, %r4427;
	mov.u32 	%r4443, %r4427;
	mov.u32 	%r4444, %r4427;
	mov.u32 	%r4445, %r4427;
	mov.u32 	%r4446, %r4427;
	mov.u32 	%r4447, %r4427;
	mov.u32 	%r4448, %r4427;
	mov.u32 	%r4449, %r4427;
	mov.u32 	%r4450, %r4427;
	mov.u32 	%r4451, %r4427;
	mov.u32 	%r4452, %r4427;
	mov.u32 	%r4453, %r4427;
	mov.u32 	%r4454, %r4427;
	mov.u32 	%r4455, %r4427;
$L__BB25_27:
	ld.param.u64 	%rd234, [fused_nn_conv2d_cast_fixed_point_multiply_add_cast_nn_relu_cast_fixed_point_mult_18399029763786111876__5_kernel0_param_0];
	bar.sync 	0;
	mul.lo.s32 	%r172, %r4455, 1568;
	cvt.u64.u32 	%rd36, %r103;
	cvt.u64.u32 	%rd37, %r177;
	add.s64 	%rd38, %rd36, %rd35;
	mul.lo.s32 	%r178, %r4, 56;
	cvt.u64.u32 	%rd39, %r178;
	add.s64 	%rd40, %rd38, %rd37;
	cvt.u64.u32 	%rd41, %r172;
	add.s64 	%rd42, %rd40, %rd39;
	add.s64 	%rd43, %rd42, %rd41;
	cvta.to.global.u64 	%rd44, %rd234;
	add.s64 	%rd8, %rd44, %rd43;
	mov.b32 	%r4456, 0;
	setp.eq.s32 	%p45, %r4, 0;
	@%p45 bra 	$L__BB25_31;
	setp.eq.s32 	%p46, %r4, 15;
	@%p46 bra 	$L__BB25_31;
	not.pred 	%p47, %p1;
	@%p47 bra 	$L__BB25_31;
	ld.global.nc.u32 	%r4456, [%rd8+1508];
$L__BB25_31:
	shl.b32 	%r181, %r4455, 11;
	not.b32 	%r182, %r181;
	and.b32  	%r183, %r182, 2048;
	add.s32 	%r55, %r12, %r183;
	st.shared.u32 	[%r55], %r4456;
	mov.b32 	%r4457, 0;
	@%p45 bra 	$L__BB25_35;
	setp.eq.s32 	%p49, %r4, 15;
	@%p49 bra 	$L__BB25_35;
	not.pred 	%p50, %p1;
	@%p50 bra 	$L__BB25_35;
	ld.global.nc.u32 	%r4457, [%rd8+51684];
$L__BB25_35:
	st.shared.u32 	[%r55+512], %r4457;
	mov.b32 	%r4458, 0;
	setp.eq.s32 	%p51, %r4, 0;
	@%p51 bra 	$L__BB25_39;
	setp.eq.s32 	%p52, %r4, 15;
	@%p52 bra 	$L__BB25_39;
	not.pred 	%p53, %p1;
	@%p53 bra 	$L__BB25_39;
	ld.global.nc.u32 	%r4458, [%rd8+101860];
$L__BB25_39:
	st.shared.u32 	[%r55+1024], %r4458;
	mov.b32 	%r4459, 0;
	@%p51 bra 	$L__BB25_43;
	setp.eq.s32 	%p55, %r4, 15;
	@%p55 bra 	$L__BB25_43;
	not.pred 	%p56, %p1;
	@%p56 bra 	$L__BB25_43;
	ld.global.nc.u32 	%r4459, [%rd8+152036];
$L__BB25_43:
	st.shared.u32 	[%r55+1536], %r4459;
	shl.b32 	%r189, %r4455, 8;
	not.b32 	%r190, %r189;
	and.b32  	%r191, %r190, 256;
	shl.b32 	%r192, %r4455, 11;
	not.b32 	%r193, %r192;
	and.b32  	%r194, %r193, 2048;
	shl.b32 	%r195, %r2, 4;
	shl.b32 	%r197, %r1, 7;
	add.s32 	%r198, %r195, %r197;
	add.s32 	%r199, %r198, %r8;
	add.s32 	%r200, %r199, %r194;
	add.s32 	%r201, %r200, %r191;
	mov.u32 	%r202, _ZZ112fused_nn_conv2d_cast_fixed_point_multiply_add_cast_nn_relu_cast_fixed_point_mult_18399029763786111876__5_kernel0E18placeholder_shared;
	add.s32 	%r62, %r202, %r201;
	shl.b32 	%r203, %r1, 3;
	add.s32 	%r204, %r203, %r2;
	setp.gt.u32 	%p57, %r204, 143;
	shl.b32 	%r205, %r1, 5;
	mov.u32 	%r206, %tid.x;
	add.s32 	%r207, %r205, %r206;
	shl.b32 	%r208, %r2, 2;
	add.s32 	%r209, %r207, %r208;
	setp.gt.u32 	%p58, %r209, 575;
	or.pred  	%p59, %p57, %p58;
	setp.gt.u32 	%p60, %r1, 17;
	or.pred  	%p61, %p59, %p60;
	@%p61 bra 	$L__BB25_45;
	mad.lo.s32 	%r211, %r4455, 288, %r21;
	cvt.u64.u32 	%rd45, %r211;
	add.s64 	%rd46, %rd3, %rd45;
	add.s64 	%rd47, %rd1, %rd46;
	ld.global.nc.u32 	%r212, [%rd47+288];
	st.shared.u32 	[%r62], %r212;
$L__BB25_45:
	@%p29 bra 	$L__BB25_47;
	mad.lo.s32 	%r213, %r4455, 288, %r21;
	cvt.u64.u32 	%rd48, %r213;
	add.s64 	%rd49, %rd4, %rd48;
	add.s64 	%rd50, %rd1, %rd49;
	ld.global.nc.u32 	%r214, [%rd50+288];
	st.shared.u32 	[%r62+512], %r214;
$L__BB25_47:
	@%p34 bra 	$L__BB25_49;
	mad.lo.s32 	%r215, %r4455, 288, %r21;
	cvt.u64.u32 	%rd51, %r215;
	add.s64 	%rd52, %rd5, %rd51;
	add.s64 	%rd53, %rd1, %rd52;
	ld.global.nc.u32 	%r216, [%rd53+288];
	st.shared.u32 	[%r62+1024], %r216;
$L__BB25_49:
	@%p39 bra 	$L__BB25_51;
	mad.lo.s32 	%r217, %r4455, 288, %r21;
	cvt.u64.u32 	%rd54, %r217;
	add.s64 	%rd55, %rd6, %rd54;
	add.s64 	%rd56, %rd1, %rd55;
	ld.global.nc.u32 	%r218, [%rd56+288];
	st.shared.u32 	[%r62+1536], %r218;
$L__BB25_51:
	@%p44 bra 	$L__BB25_53;
	mad.lo.s32 	%r219, %r4455, 288, %r21;
	cvt.u64.u32 	%rd57, %r219;
	add.s64 	%rd58, %rd7, %rd57;
	add.s64 	%rd59, %rd1, %rd58;
	ld.global.nc.u32 	%r220, [%rd59+288];
	st.shared.u32 	[%r62+2048], %r220;
$L__BB25_53:
	and.b32  	%r2238, %r192, 2048;
	shl.b32 	%r2239, %r1, 9;
	mad.lo.s32 	%r63, %r23, 112, %r2239;
	add.s32 	%r2240, %r2238, %r63;
	and.b32  	%r2241, %r4455, 1;
	setp.eq.b32 	%p66, %r2241, 1;
	selp.b32 	%r2242, 2304, 0, %p66;
	mad.lo.s32 	%r2243, %r2, 288, %r2242;
	and.b32  	%r64, %r8, 4;
	or.b32  	%r2244, %r2240, %r64;
	mov.u32 	%r2245, _ZZ112fused_nn_conv2d_cast_fixed_point_multiply_add_cast_nn_relu_cast_fixed_point_mult_18399029763786111876__5_kernel0E15pad_data_shared;
	add.s32 	%r2246, %r2245, %r2244;
	ld.shared.u32 	%r222, [%r2246];
	add.s32 	%r2248, %r202, %r2243;
	ld.shared.u32 	%r223, [%r2248];
	// begin inline asm
	dp4a.s32.s32 %r221, %r222, %r223, %r4454;
	// end inline asm
	ld.shared.u32 	%r226, [%r2246];
	ld.shared.u32 	%r227, [%r2248+4];
	// begin inline asm
	dp4a.s32.s32 %r225, %r226, %r227, %r4453;
	// end inline asm
	ld.shared.u32 	%r230, [%r2246];
	ld.shared.u32 	%r231, [%r2248+8];
	// begin inline asm
	dp4a.s32.s32 %r229, %r230, %r231, %r4452;
	// end inline asm
	ld.shared.u32 	%r234, [%r2246];
	ld.shared.u32 	%r235, [%r2248+12];
	// begin inline asm
	dp4a.s32.s32 %r233, %r234, %r235, %r4451;
	// end inline asm
	ld.shared.u32 	%r238, [%r2246+16];
	ld.shared.u32 	%r239, [%r2248];
	// begin inline asm
	dp4a.s32.s32 %r237, %r238, %r239, %r4450;
	// end inline asm
	ld.shared.u32 	%r242, [%r2246+16];
	ld.shared.u32 	%r243, [%r2248+4];
	// begin inline asm
	dp4a.s32.s32 %r241, %r242, %r243, %r4449;
	// end inline asm
	ld.shared.u32 	%r246, [%r2246+16];
	ld.shared.u32 	%r247, [%r2248+8];
	// begin inline asm
	dp4a.s32.s32 %r245, %r246, %r247, %r4448;
	// end inline asm
	ld.shared.u32 	%r250, [%r2246+16];
	ld.shared.u32 	%r251, [%r2248+12];
	// begin inline asm
	dp4a.s32.s32 %r249, %r250, %r251, %r4447;
	// end inline asm
	ld.shared.u32 	%r254, [%r2246+32];
	ld.shared.u32 	%r255, [%r2248];
	// begin inline asm
	dp4a.s32.s32 %r253, %r254, %r255, %r4446;
	// end inline asm
	ld.shared.u32 	%r258, [%r2246+32];
	ld.shared.u32 	%r259, [%r2248+4];
	// begin inline asm
	dp4a.s32.s32 %r257, %r258, %r259, %r4445;
	// end inline asm
	ld.shared.u32 	%r262, [%r2246+32];
	ld.shared.u32 	%r263, [%r2248+8];
	// begin inline asm
	dp4a.s32.s32 %r261, %r262, %r263, %r4444;
	// end inline asm
	ld.shared.u32 	%r266, [%r2246+32];
	ld.shared.u32 	%r267, [%r2248+12];
	// begin inline asm
	dp4a.s32.s32 %r265, %r266, %r267, %r4443;
	// end inline asm
	ld.shared.u32 	%r270, [%r2246+48];
	ld.shared.u32 	%r271, [%r2248];
	// begin inline asm
	dp4a.s32.s32 %r269, %r270, %r271, %r4442;
	// end inline asm
	ld.shared.u32 	%r274, [%r2246+48];
	ld.shared.u32 	%r275, [%r2248+4];
	// begin inline asm
	dp4a.s32.s32 %r273, %r274, %r275, %r4441;
	// end inline asm
	ld.shared.u32 	%r278, [%r2246+48];
	ld.shared.u32 	%r279, [%r2248+8];
	// begin inline asm
	dp4a.s32.s32 %r277, %r278, %r279, %r4440;
	// end inline asm
	ld.shared.u32 	%r282, [%r2246+48];
	ld.shared.u32 	%r283, [%r2248+12];
	// begin inline asm
	dp4a.s32.s32 %r281, %r282, %r283, %r4439;
	// end inline asm
	ld.shared.u32 	%r286, [%r2246+64];
	ld.shared.u32 	%r287, [%r2248];
	// begin inline asm
	dp4a.s32.s32 %r285, %r286, %r287, %r4438;
	// end inline asm
	ld.shared.u32 	%r290, [%r2246+64];
	ld.shared.u32 	%r291, [%r2248+4];
	// begin inline asm
	dp4a.s32.s32 %r289, %r290, %r291, %r4437;
	// end inline asm
	ld.shared.u32 	%r294, [%r2246+64];
	ld.shared.u32 	%r295, [%r2248+8];
	// begin inline asm
	dp4a.s32.s32 %r293, %r294, %r295, %r4436;
	// end inline asm
	ld.shared.u32 	%r298, [%r2246+64];
	ld.shared.u32 	%r299, [%r2248+12];
	// begin inline asm
	dp4a.s32.s32 %r297, %r298, %r299, %r4435;
	// end inline asm
	ld.shared.u32 	%r302, [%r2246+80];
	ld.shared.u32 	%r303, [%r2248];
	// begin inline asm
	dp4a.s32.s32 %r301, %r302, %r303, %r4434;
	// end inline asm
	ld.shared.u32 	%r306, [%r2246+80];
	ld.shared.u32 	%r307, [%r2248+4];
	// begin inline asm
	dp4a.s32.s32 %r305, %r306, %r307, %r4433;
	// end inline asm
	ld.shared.u32 	%r310, [%r2246+80];
	ld.shared.u32 	%r311, [%r2248+8];
	// begin inline asm
	dp4a.s32.s32 %r309, %r310, %r311, %r4432;
	// end inline asm
	ld.shared.u32 	%r314, [%r2246+80];
	ld.shared.u32 	%r315, [%r2248+12];
	// begin inline asm
	dp4a.s32.s32 %r313, %r314, %r315, %r4431;
	// end inline asm
	ld.shared.u32 	%r318, [%r2246+96];
	ld.shared.u32 	%r319, [%r2248];
	// begin inline asm
	dp4a.s32.s32 %r317, %r318, %r319, %r4430;
	// end inline asm
	ld.shared.u32 	%r322, [%r2246+96];
	ld.shared.u32 	%r323, [%r2248+4];
	// begin inline asm
	dp4a.s32.s32 %r321, %r322, %r323, %r4429;
	// end inline asm
	ld.shared.u32 	%r326, [%r2246+96];
	ld.shared.u32 	%r327, [%r2248+8];
	// begin inline asm
	dp4a.s32.s32 %r325, %r326, %r327, %r4428;
	// end inline asm
	ld.shared.u32 	%r330, [%r2246+96];
	ld.shared.u32 	%r331, [%r2248+12];
	// begin inline asm
	dp4a.s32.s32 %r329, %r330, %r331, %r4427;
	// end inline asm
	ld.shared.u32 	%r334, [%r2246+16];
	ld.shared.u32 	%r335, [%r2248+48];
	// begin inline asm
	dp4a.s32.s32 %r333, %r334, %r335, %r221;
	// end inline asm
	ld.shared.u32 	%r338, [%r2246+16];
	ld.shared.u32 	%r339, [%r2248+52];
	// begin inline asm
	dp4a.s32.s32 %r337, %r338, %r339, %r225;
	// end inline asm
	ld.shared.u32 	%r342, [%r2246+16];
	ld.shared.u32 	%r343, [%r2248+56];
	// begin inline asm
	dp4a.s32.s32 %r341, %r342, %r343, %r229;
	// end inline asm
	ld.shared.u32 	%r346, [%r2246+16];
	ld.shared.u32 	%r347, [%r2248+60];
	// begin inline asm
	dp4a.s32.s32 %r345, %r346, %r347, %r233;
	// end inline asm
	ld.shared.u32 	%r350, [%r2246+32];
	ld.shared.u32 	%r351, [%r2248+48];
	// begin inline asm
	dp4a.s32.s32 %r349, %r350, %r351, %r237;
	// end inline asm
	ld.shared.u32 	%r354, [%r2246+32];
	ld.shared.u32 	%r355, [%r2248+52];
	// begin inline asm
	dp4a.s32.s32 %r353, %r354, %r355, %r241;
	// end inline asm
	ld.shared.u32 	%r358, [%r2246+32];
	ld.shared.u32 	%r359, [%r2248+56];
	// begin inline asm
	dp4a.s32.s32 %r357, %r358, %r359, %r245;
	// end inline asm
	ld.shared.u32 	%r362, [%r2246+32];
	ld.shared.u32 	%r363, [%r2248+60];
	// begin inline asm
	dp4a.s32.s32 %r361, %r362, %r363, %r249;
	// end inline asm
	ld.shared.u32 	%r366, [%r2246+48];
	ld.shared.u32 	%r367, [%r2248+48];
	// begin inline asm
	dp4a.s32.s32 %r365, %r366, %r367, %r253;
	// end inline asm
	ld.shared.u32 	%r370, [%r2246+48];
	ld.shared.u32 	%r371, [%r2248+52];
	// begin inline asm
	dp4a.s32.s32 %r369, %r370, %r371, %r257;
	// end inline asm
	ld.shared.u32 	%r374, [%r2246+48];
	ld.shared.u32 	%r375, [%r2248+56];
	// begin inline asm
	dp4a.s32.s32 %r373, %r374, %r375, %r261;
	// end inline asm
	ld.shared.u32 	%r378, [%r2246+48];
	ld.shared.u32 	%r379, [%r2248+60];
	// begin inline asm
	dp4a.s32.s32 %r377, %r378, %r379, %r265;
	// end inline asm
	ld.shared.u32 	%r382, [%r2246+64];
	ld.shared.u32 	%r383, [%r2248+48];
	// begin inline asm
	dp4a.s32.s32 %r381, %r382, %r383, %r269;
	// end inline asm
	ld.shared.u32 	%r386, [%r2246+64];
	ld.shared.u32 	%r387, [%r2248+52];
	// begin inline asm
	dp4a.s32.s32 %r385, %r386, %r387, %r273;
	// end inline asm
	ld.shared.u32 	%r390, [%r2246+64];
	ld.shared.u32 	%r391, [%r2248+56];
	// begin inline asm
	dp4a.s32.s32 %r389, %r390, %r391, %r277;
	// end inline asm
	ld.shared.u32 	%r394, [%r2246+64];
	ld.shared.u32 	%r395, [%r2248+60];
	// begin inline asm
	dp4a.s32.s32 %r393, %r394, %r395, %r281;
	// end inline asm
	ld.shared.u32 	%r398, [%r2246+80];
	ld.shared.u32 	%r399, [%r2248+48];
	// begin inline asm
	dp4a.s32.s32 %r397, %r398, %r399, %r285;
	// end inline asm
	ld.shared.u32 	%r402, [%r2246+80];
	ld.shared.u32 	%r403, [%r2248+52];
	// begin inline asm
	dp4a.s32.s32 %r401, %r402, %r403, %r289;
	// end inline asm
	ld.shared.u32 	%r406, [%r2246+80];
	ld.shared.u32 	%r407, [%r2248+56];
	// begin inline asm
	dp4a.s32.s32 %r405, %r406, %r407, %r293;
	// end inline asm
	ld.shared.u32 	%r410, [%r2246+80];
	ld.shared.u32 	%r411, [%r2248+60];
	// begin inline asm
	dp4a.s32.s32 %r409, %r410, %r411, %r297;
	// end inline asm
	ld.shared.u32 	%r414, [%r2246+96];
	ld.shared.u32 	%r415, [%r2248+48];
	// begin inline asm
	dp4a.s32.s32 %r413, %r414, %r415, %r301;
	// end inline asm
	ld.shared.u32 	%r418, [%r2246+96];
	ld.shared.u32 	%r419, [%r2248+52];
	// begin inline asm
	dp4a.s32.s32 %r417, %r418, %r419, %r305;
	// end inline asm
	ld.shared.u32 	%r422, [%r2246+96];
	ld.shared.u32 	%r423, [%r2248+56];
	// begin inline asm
	dp4a.s32.s32 %r421, %r422, %r423, %r309;
	// end inline asm
	ld.shared.u32 	%r426, [%r2246+96];
	ld.shared.u32 	%r427, [%r2248+60];
	// begin inline asm
	dp4a.s32.s32 %r425, %r426, %r427, %r313;
	// end inline asm
	ld.shared.u32 	%r430, [%r2246+112];
	ld.shared.u32 	%r431, [%r2248+48];
	// begin inline asm
	dp4a.s32.s32 %r429, %r430, %r431, %r317;
	// end inline asm
	ld.shared.u32 	%r434, [%r2246+112];
	ld.shared.u32 	%r435, [%r2248+52];
	// begin inline asm
	dp4a.s32.s32 %r433, %r434, %r435, %r321;
	// end inline asm
	ld.shared.u32 	%r438, [%r2246+112];
	ld.shared.u32 	%r439, [%r2248+56];
	// begin inline asm
	dp4a.s32.s32 %r437, %r438, %r439, %r325;
	// end inline asm
	ld.shared.u32 	%r442, [%r2246+112];
	ld.shared.u32 	%r443, [%r2248+60];
	// begin inline asm
	dp4a.s32.s32 %r441, %r442, %r443, %r329;
	// end inline asm
	ld.shared.u32 	%r446, [%r2246+32];
	ld.shared.u32 	%r447, [%r2248+96];
	// begin inline asm
	dp4a.s32.s32 %r445, %r446, %r447, %r333;
	// end inline asm
	ld.shared.u32 	%r450, [%r2246+32];
	ld.shared.u32 	%r451, [%r2248+100];
	// begin inline asm
	dp4a.s32.s32 %r449, %r450, %r451, %r337;
	// end inline asm
	ld.shared.u32 	%r454, [%r2246+32];
	ld.shared.u32 	%r455, [%r2248+104];
	// begin inline asm
	dp4a.s32.s32 %r453, %r454, %r455, %r341;
	// end inline asm
	ld.shared.u32 	%r458, [%r2246+32];
	ld.shared.u32 	%r459, [%r2248+108];
	// begin inline asm
	dp4a.s32.s32 %r457, %r458, %r459, %r345;
	// end inline asm
	ld.shared.u32 	%r462, [%r2246+48];
	ld.shared.u32 	%r463, [%r2248+96];
	// begin inline asm
	dp4a.s32.s32 %r461, %r462, %r463, %r349;
	// end inline asm
	ld.shared.u32 	%r466, [%r2246+48];
	ld.shared.u32 	%r467, [%r2248+100];
	// begin inline asm
	dp4a.s32.s32 %r465, %r466, %r467, %r353;
	// end inline asm
	ld.shared.u32 	%r470, [%r2246+48];
	ld.shared.u32 	%r471, [%r2248+104];
	// begin inline asm
	dp4a.s32.s32 %r469, %r470, %r471, %r357;
	// end inline asm
	ld.shared.u32 	%r474, [%r2246+48];
	ld.shared.u32 	%r475, [%r2248+108];
	// begin inline asm
	dp4a.s32.s32 %r473, %r474, %r475, %r361;
	// end inline asm
	ld.shared.u32 	%r478, [%r2246+64];
	ld.shared.u32 	%r479, [%r2248+96];
	// begin inline asm
	dp4a.s32.s32 %r477, %r478, %r479, %r365;
	// end inline asm
	ld.shared.u32 	%r482, [%r2246+64];
	ld.shared.u32 	%r483, [%r2248+100];
	// begin inline asm
	dp4a.s32.s32 %r481, %r482, %r483, %r369;
	// end inline asm
	ld.shared.u32 	%r486, [%r2246+64];
	ld.shared.u32 	%r487, [%r2248+104];
	// begin inline asm
	dp4a.s32.s32 %r485, %r486, %r487, %r373;
	// end inline asm
	ld.shared.u32 	%r490, [%r2246+64];
	ld.shared.u32 	%r491, [%r2248+108];
	// begin inline asm
	dp4a.s32.s32 %r489, %r490, %r491, %r377;
	// end inline asm
	ld.shared.u32 	%r494, [%r2246+80];
	ld.shared.u32 	%r495, [%r2248+96];
	// begin inline asm
	dp4a.s32.s32 %r493, %r494, %r495, %r381;
	// end inline asm
	ld.shared.u32 	%r498, [%r2246+80];
	ld.shared.u32 	%r499, [%r2248+100];
	// begin inline asm
	dp4a.s32.s32 %r497, %r498, %r499, %r385;
	// end inline asm
	ld.shared.u32 	%r502, [%r2246+80];
	ld.shared.u32 	%r503, [%r2248+104];
	// begin inline asm
	dp4a.s32.s32 %r501, %r502, %r503, %r389;
	// end inline asm
	ld.shared.u32 	%r506, [%r2246+80];
	ld.shared.u32 	%r507, [%r2248+108];
	// begin inline asm
	dp4a.s32.s32 %r505, %r506, %r507, %r393;
	// end inline asm
	ld.shared.u32 	%r510, [%r2246+96];
	ld.shared.u32 	%r511, [%r2248+96];
	// begin inline asm
	dp4a.s32.s32 %r509, %r510, %r511, %r397;
	// end inline asm
	ld.shared.u32 	%r514, [%r2246+96];
	ld.shared.u32 	%r515, [%r2248+100];
	// begin inline asm
	dp4a.s32.s32 %r513, %r514, %r515, %r401;
	// end inline asm
	ld.shared.u32 	%r518, [%r2246+96];
	ld.shared.u32 	%r519, [%r2248+104];
	// begin inline asm
	dp4a.s32.s32 %r517, %r518, %r519, %r405;
	// end inline asm
	ld.shared.u32 	%r522, [%r2246+96];
	ld.shared.u32 	%r523, [%r2248+108];
	// begin inline asm
	dp4a.s32.s32 %r521, %r522, %r523, %r409;
	// end inline asm
	ld.shared.u32 	%r526, [%r2246+112];
	ld.shared.u32 	%r527, [%r2248+96];
	// begin inline asm
	dp4a.s32.s32 %r525, %r526, %r527, %r413;
	// end inline asm
	ld.shared.u32 	%r530, [%r2246+112];
	ld.shared.u32 	%r531, [%r2248+100];
	// begin inline asm
	dp4a.s32.s32 %r529, %r530, %r531, %r417;
	// end inline asm
	ld.shared.u32 	%r534, [%r2246+112];
	ld.shared.u32 	%r535, [%r2248+104];
	// begin inline asm
	dp4a.s32.s32 %r533, %r534, %r535, %r421;
	// end inline asm
	ld.shared.u32 	%r538, [%r2246+112];
	ld.shared.u32 	%r539, [%r2248+108];
	// begin inline asm
	dp4a.s32.s32 %r537, %r538, %r539, %r425;
	// end inline asm
	ld.shared.u32 	%r542, [%r2246+128];
	ld.shared.u32 	%r543, [%r2248+96];
	// begin inline asm
	dp4a.s32.s32 %r541, %r542, %r543, %r429;
	// end inline asm
	ld.shared.u32 	%r546, [%r2246+128];
	ld.shared.u32 	%r547, [%r2248+100];
	// begin inline asm
	dp4a.s32.s32 %r545, %r546, %r547, %r433;
	// end inline asm
	ld.shared.u32 	%r550, [%r2246+128];
	ld.shared.u32 	%r551, [%r2248+104];
	// begin inline asm
	dp4a.s32.s32 %r549, %r550, %r551, %r437;
	// end inline asm
	ld.shared.u32 	%r554, [%r2246+128];
	ld.shared.u32 	%r555, [%r2248+108];
	// begin inline asm
	dp4a.s32.s32 %r553, %r554, %r555, %r441;
	// end inline asm
	ld.shared.u32 	%r558, [%r2246+4];
	ld.shared.u32 	%r559, [%r2248+16];
	// begin inline asm
	dp4a.s32.s32 %r557, %r558, %r559, %r445;
	// end inline asm
	ld.shared.u32 	%r562, [%r2246+4];
	ld.shared.u32 	%r563, [%r2248+20];
	// begin inline asm
	dp4a.s32.s32 %r561, %r562, %r563, %r449;
	// end inline asm
	ld.shared.u32 	%r566, [%r2246+4];
	ld.shared.u32 	%r567, [%r2248+24];
	// begin inline asm
	dp4a.s32.s32 %r565, %r566, %r567, %r453;
	// end inline asm
	ld.shared.u32 	%r570, [%r2246+4];
	ld.shared.u32 	%r571, [%r2248+28];
	// begin inline asm
	dp4a.s32.s32 %r569, %r570, %r571, %r457;
	// end inline asm
	ld.shared.u32 	%r574, [%r2246+20];
	ld.shared.u32 	%r575, [%r2248+16];
	// begin inline asm
	dp4a.s32.s32 %r573, %r574, %r575, %r461;
	// end inline asm
	ld.shared.u32 	%r578, [%r2246+20];
	ld.shared.u32 	%r579, [%r2248+20];
	// begin inline asm
	dp4a.s32.s32 %r577, %r578, %r579, %r465;
	// end inline asm
	ld.shared.u32 	%r582, [%r2246+20];
	ld.shared.u32 	%r583, [%r2248+24];
	// begin inline asm
	dp4a.s32.s32 %r581, %r582, %r583, %r469;
	// end inline asm
	ld.shared.u32 	%r586, [%r2246+20];
	ld.shared.u32 	%r587, [%r2248+28];
	// begin inline asm
	dp4a.s32.s32 %r585, %r586, %r587, %r473;
	// end inline asm
	ld.shared.u32 	%r590, [%r2246+36];
	ld.shared.u32 	%r591, [%r2248+16];
	// begin inline asm
	dp4a.s32.s32 %r589, %r590, %r591, %r477;
	// end inline asm
	ld.shared.u32 	%r594, [%r2246+36];
	ld.shared.u32 	%r595, [%r2248+20];
	// begin inline asm
	dp4a.s32.s32 %r593, %r594, %r595, %r481;
	// end inline asm
	ld.shared.u32 	%r598, [%r2246+36];
	ld.shared.u32 	%r599, [%r2248+24];
	// begin inline asm
	dp4a.s32.s32 %r597, %r598, %r599, %r485;
	// end inline asm
	ld.shared.u32 	%r602, [%r2246+36];
	ld.shared.u32 	%r603, [%r2248+28];
	// begin inline asm
	dp4a.s32.s32 %r601, %r602, %r603, %r489;
	// end inline asm
	ld.shared.u32 	%r606, [%r2246+52];
	ld.shared.u32 	%r607, [%r2248+16];
	// begin inline asm
	dp4a.s32.s32 %r605, %r606, %r607, %r493;
	// end inline asm
	ld.shared.u32 	%r610, [%r2246+52];
	ld.shared.u32 	%r611, [%r2248+20];
	// begin inline asm
	dp4a.s32.s32 %r609, %r610, %r611, %r497;
	// end inline asm
	ld.shared.u32 	%r614, [%r2246+52];
	ld.shared.u32 	%r615, [%r2248+24];
	// begin inline asm
	dp4a.s32.s32 %r613, %r614, %r615, %r501;
	// end inline asm
	ld.shared.u32 	%r618, [%r2246+52];
	ld.shared.u32 	%r619, [%r2248+28];
	// begin inline asm
	dp4a.s32.s32 %r617, %r618, %r619, %r505;
	// end inline asm
	ld.shared.u32 	%r622, [%r2246+68];
	ld.shared.u32 	%r623, [%r2248+16];
	// begin inline asm
	dp4a.s32.s32 %r621, %r622, %r623, %r509;
	// end inline asm
	ld.shared.u32 	%r626, [%r2246+68];
	ld.shared.u32 	%r627, [%r2248+20];
	// begin inline asm
	dp4a.s32.s32 %r625, %r626, %r627, %r513;
	// end inline asm
	ld.shared.u32 	%r630, [%r2246+68];
	ld.shared.u32 	%r631, [%r2248+24];
	// begin inline asm
	dp4a.s32.s32 %r629, %r630, %r631, %r517;
	// end inline asm
	ld.shared.u32 	%r634, [%r2246+68];
	ld.shared.u32 	%r635, [%r2248+28];
	// begin inline asm
	dp4a.s32.s32 %r633, %r634, %r635, %r521;
	// end inline asm
	ld.shared.u32 	%r638, [%r2246+84];
	ld.shared.u32 	%r639, [%r2248+16];
	// begin inline asm
	dp4a.s32.s32 %r637, %r638, %r639, %r525;
	// end inline asm
	ld.shared.u32 	%r642, [%r2246+84];
	ld.shared.u32 	%r643, [%r2248+20];
	// begin inline asm
	dp4a.s32.s32 %r641, %r642, %r643, %r529;
	// end inline asm
	ld.shared.u32 	%r646, [%r2246+84];
	ld.shared.u32 	%r647, [%r2248+24];
	// begin inline asm
	dp4a.s32.s32 %r645, %r646, %r647, %r533;
	// end inline asm
	ld.shared.u32 	%r650, [%r2246+84];
	ld.shared.u32 	%r651, [%r2248+28];
	// begin inline asm
	dp4a.s32.s32 %r649, %r650, %r651, %r537;
	// end inline asm
	ld.shared.u32 	%r654, [%r2246+100];
	ld.shared.u32 	%r655, [%r2248+16];
	// begin inline asm
	dp4a.s32.s32 %r653, %r654, %r655, %r541;
	// end inline asm
	ld.shared.u32 	%r658, [%r2246+100];
	ld.shared.u32 	%r659, [%r2248+20];
	// begin inline asm
	dp4a.s32.s32 %r657, %r658, %r659, %r545;
	// end inline asm
	ld.shared.u32 	%r662, [%r2246+100];
	ld.shared.u32 	%r663, [%r2248+24];
	// begin inline asm
	dp4a.s32.s32 %r661, %r662, %r663, %r549;
	// end inline asm
	ld.shared.u32 	%r666, [%r2246+100];
	ld.shared.u32 	%r667, [%r2248+28];
	// begin inline asm
	dp4a.s32.s32 %r665, %r666, %r667, %r553;
	// end inline asm
	ld.shared.u32 	%r670, [%r2246+20];
	ld.shared.u32 	%r671, [%r2248+64];
	// begin inline asm
	dp4a.s32.s32 %r669, %r670, %r671, %r557;
	// end inline asm
	ld.shared.u32 	%r674, [%r2246+20];
	ld.shared.u32 	%r675, [%r2248+68];
	// begin inline asm
	dp4a.s32.s32 %r673, %r674, %r675, %r561;
	// end inline asm
	ld.shared.u32 	%r678, [%r2246+20];
	ld.shared.u32 	%r679, [%r2248+72];
	// begin inline asm
	dp4a.s32.s32 %r677, %r678, %r679, %r565;
	// end inline asm
	ld.shared.u32 	%r682, [%r2246+20];
	ld.shared.u32 	%r683, [%r2248+76];
	// begin inline asm
	dp4a.s32.s32 %r681, %r682, %r683, %r569;
	// end inline asm
	ld.shared.u32 	%r686, [%r2246+36];
	ld.shared.u32 	%r687, [%r2248+64];
	// begin inline asm
	dp4a.s32.s32 %r685, %r686, %r687, %r573;
	// end inline asm
	ld.shared.u32 	%r690, [%r2246+36];
	ld.shared.u32 	%r691, [%r2248+68];
	// begin inline asm
	dp4a.s32.s32 %r689, %r690, %r691, %r577;
	// end inline asm
	ld.shared.u32 	%r694, [%r2246+36];
	ld.shared.u32 	%r695, [%r2248+72];
	// begin inline asm
	dp4a.s32.s32 %r693, %r694, %r695, %r581;
	// end inline asm
	ld.shared.u32 	%r698, [%r2246+36];
	ld.shared.u32 	%r699, [%r2248+76];
	// begin inline asm
	dp4a.s32.s32 %r697, %r698, %r699, %r585;
	// end inline asm
	ld.shared.u32 	%r702, [%r2246+52];
	ld.shared.u32 	%r703, [%r2248+64];
	// begin inline asm
	dp4a.s32.s32 %r701, %r702, %r703, %r589;
	// end inline asm
	ld.shared.u32 	%r706, [%r2246+52];
	ld.shared.u32 	%r707, [%r2248+68];
	// begin inline asm
	dp4a.s32.s32 %r705, %r706, %r707, %r593;
	// end inline asm
	ld.shared.u32 	%r710, [%r2246+52];
	ld.shared.u32 	%r711, [%r2248+72];
	// begin inline asm
	dp4a.s32.s32 %r709, %r710, %r711, %r597;
	// end inline asm
	ld.shared.u32 	%r714, [%r2246+52];
	ld.shared.u32 	%r715, [%r2248+76];
	// begin inline asm
	dp4a.s32.s32 %r713, %r714, %r715, %r601;
	// end inline asm
	ld.shared.u32 	%r718, [%r2246+68];
	ld.shared.u32 	%r719, [%r2248+64];
	// begin inline asm
	dp4a.s32.s32 %r717, %r718, %r719, %r605;
	// end inline asm
	ld.shared.u32 	%r722, [%r2246+68];
	ld.shared.u32 	%r723, [%r2248+68];
	// begin inline asm
	dp4a.s32.s32 %r721, %r722, %r723, %r609;
	// end inline asm
	ld.shared.u32 	%r726, [%r2246+68];
	ld.shared.u32 	%r727, [%r2248+72];
	// begin inline asm
	dp4a.s32.s32 %r725, %r726, %r727, %r613;
	// end inline asm
	ld.shared.u32 	%r730, [%r2246+68];
	ld.shared.u32 	%r731, [%r2248+76];
	// begin inline asm
	dp4a.s32.s32 %r729, %r730, %r731, %r617;
	// end inline asm
	ld.shared.u32 	%r734, [%r2246+84];
	ld.shared.u32 	%r735, [%r2248+64];
	// begin inline asm
	dp4a.s32.s32 %r733, %r734, %r735, %r621;
	// end inline asm
	ld.shared.u32 	%r738, [%r2246+84];
	ld.shared.u32 	%r739, [%r2248+68];
	// begin inline asm
	dp4a.s32.s32 %r737, %r738, %r739, %r625;
	// end inline asm
	ld.shared.u32 	%r742, [%r2246+84];
	ld.shared.u32 	%r743, [%r2248+72];
	// begin inline asm
	dp4a.s32.s32 %r741, %r742, %r743, %r629;
	// end inline asm
	ld.shared.u32 	%r746, [%r2246+84];
	ld.shared.u32 	%r747, [%r2248+76];
	// begin inline asm
	dp4a.s32.s32 %r745, %r746, %r747, %r633;
	// end inline asm
	ld.shared.u32 	%r750, [%r2246+100];
	ld.shared.u32 	%r751, [%r2248+64];
	// begin inline asm
	dp4a.s32.s32 %r749, %r750, %r751, %r637;
	// end inline asm
	ld.shared.u32 	%r754, [%r2246+100];
	ld.shared.u32 	%r755, [%r2248+68];
	// begin inline asm
	dp4a.s32.s32 %r753, %r754, %r755, %r641;
	// end inline asm
	ld.shared.u32 	%r758, [%r2246+100];
	ld.shared.u32 	%r759, [%r2248+72];
	// begin inline asm
	dp4a.s32.s32 %r757, %r758, %r759, %r645;
	// end inline asm
	ld.shared.u32 	%r762, [%r2246+100];
	ld.shared.u32 	%r763, [%r2248+76];
	// begin inline asm
	dp4a.s32.s32 %r761, %r762, %r763, %r649;
	// end inline asm
	ld.shared.u32 	%r766, [%r2246+116];
	ld.shared.u32 	%r767, [%r2248+64];
	// begin inline asm
	dp4a.s32.s32 %r765, %r766, %r767, %r653;
	// end inline asm
	ld.shared.u32 	%r770, [%r2246+116];
	ld.shared.u32 	%r771, [%r2248+68];
	// begin inline asm
	dp4a.s32.s32 %r769, %r770, %r771, %r657;
	// end inline asm
	ld.shared.u32 	%r774, [%r2246+116];
	ld.shared.u32 	%r775, [%r2248+72];
	// begin inline asm
	dp4a.s32.s32 %r773, %r774, %r775, %r661;
	// end inline asm
	ld.shared.u32 	%r778, [%r2246+116];
	ld.shared.u32 	%r779, [%r2248+76];
	// begin inline asm
	dp4a.s32.s32 %r777, %r778, %r779, %r665;
	// end inline asm
	ld.shared.u32 	%r782, [%r2246+36];
	ld.shared.u32 	%r783, [%r2248+112];
	// begin inline asm
	dp4a.s32.s32 %r781, %r782, %r783, %r669;
	// end inline asm
	ld.shared.u32 	%r786, [%r2246+36];
	ld.shared.u32 	%r787, [%r2248+116];
	// begin inline asm
	dp4a.s32.s32 %r785, %r786, %r787, %r673;
	// end inline asm
	ld.shared.u32 	%r790, [%r2246+36];
	ld.shared.u32 	%r791, [%r2248+120];
	// begin inline asm
	dp4a.s32.s32 %r789, %r790, %r791, %r677;
	// end inline asm
	ld.shared.u32 	%r794, [%r2246+36];
	ld.shared.u32 	%r795, [%r2248+124];
	// begin inline asm
	dp4a.s32.s32 %r793, %r794, %r795, %r681;
	// end inline asm
	ld.shared.u32 	%r798, [%r2246+52];
	ld.shared.u32 	%r799, [%r2248+112];
	// begin inline asm
	dp4a.s32.s32 %r797, %r798, %r799, %r685;
	// end inline asm
	ld.shared.u32 	%r802, [%r2246+52];
	ld.shared.u32 	%r803, [%r2248+116];
	// begin inline asm
	dp4a.s32.s32 %r801, %r802, %r803, %r689;
	// end inline asm
	ld.shared.u32 	%r806, [%r2246+52];
	ld.shared.u32 	%r807, [%r2248+120];
	// begin inline asm
	dp4a.s32.s32 %r805, %r806, %r807, %r693;
	// end inline asm
	ld.shared.u32 	%r810, [%r2246+52];
	ld.shared.u32 	%r811, [%r2248+124];
	// begin inline asm
	dp4a.s32.s32 %r809, %r810, %r811, %r697;
	// end inline asm
	ld.shared.u32 	%r814, [%r2246+68];
	ld.shared.u32 	%r815, [%r2248+112];
	// begin inline asm
	dp4a.s32.s32 %r813, %r814, %r815, %r701;
	// end inline asm
	ld.shared.u32 	%r818, [%r2246+68];
	ld.shared.u32 	%r819, [%r2248+116];
	// begin inline asm
	dp4a.s32.s32 %r817, %r818, %r819, %r705;
	// end inline asm
	ld.shared.u32 	%r822, [%r2246+68];
	ld.shared.u32 	%r823, [%r2248+120];
	// begin inline asm
	dp4a.s32.s32 %r821, %r822, %r823, %r709;
	// end inline asm
	ld.shared.u32 	%r826, [%r2246+68];
	ld.shared.u32 	%r827, [%r2248+124];
	// begin inline asm
	dp4a.s32.s32 %r825, %r826, %r827, %r713;
	// end inline asm
	ld.shared.u32 	%r830, [%r2246+84];
	ld.shared.u32 	%r831, [%r2248+112];
	// begin inline asm
	dp4a.s32.s32 %r829, %r830, %r831, %r717;
	// end inline asm
	ld.shared.u32 	%r834, [%r2246+84];
	ld.shared.u32 	%r835, [%r2248+116];
	// begin inline asm
	dp4a.s32.s32 %r833, %r834, %r835, %r721;
	// end inline asm
	ld.shared.u32 	%r838, [%r2246+84];
	ld.shared.u32 	%r839, [%r2248+120];
	// begin inline asm
	dp4a.s32.s32 %r837, %r838, %r839, %r725;
	// end inline asm
	ld.shared.u32 	%r842, [%r2246+84];
	ld.shared.u32 	%r843, [%r2248+124];
	// begin inline asm
	dp4a.s32.s32 %r841, %r842, %r843, %r729;
	// end inline asm
	ld.shared.u32 	%r846, [%r2246+100];
	ld.shared.u32 	%r847, [%r2248+112];
	// begin inline asm
	dp4a.s32.s32 %r845, %r846, %r847, %r733;
	// end inline asm
	ld.shared.u32 	%r850, [%r2246+100];
	ld.shared.u32 	%r851, [%r2248+116];
	// begin inline asm
	dp4a.s32.s32 %r849, %r850, %r851, %r737;
	// end inline asm
	ld.shared.u32 	%r854, [%r2246+100];
	ld.shared.u32 	%r855, [%r2248+120];
	// begin inline asm
	dp4a.s32.s32 %r853, %r854, %r855, %r741;
	// end inline asm
	ld.shared.u32 	%r858, [%r2246+100];
	ld.shared.u32 	%r859, [%r2248+124];
	// begin inline asm
	dp4a.s32.s32 %r857, %r858, %r859, %r745;
	// end inline asm
	ld.shared.u32 	%r862, [%r2246+116];
	ld.shared.u32 	%r863, [%r2248+112];
	// begin inline asm
	dp4a.s32.s32 %r861, %r862, %r863, %r749;
	// end inline asm
	ld.shared.u32 	%r866, [%r2246+116];
	ld.shared.u32 	%r867, [%r2248+116];
	// begin inline asm
	dp4a.s32.s32 %r865, %r866, %r867, %r753;
	// end inline asm
	ld.shared.u32 	%r870, [%r2246+116];
	ld.shared.u32 	%r871, [%r2248+120];
	// begin inline asm
	dp4a.s32.s32 %r869, %r870, %r871, %r757;
	// end inline asm
	ld.shared.u32 	%r874, [%r2246+116];
	ld.shared.u32 	%r875, [%r2248+124];
	// begin inline asm
	dp4a.s32.s32 %r873, %r874, %r875, %r761;
	// end inline asm
	ld.shared.u32 	%r878, [%r2246+132];
	ld.shared.u32 	%r879, [%r2248+112];
	// begin inline asm
	dp4a.s32.s32 %r877, %r878, %r879, %r765;
	// end inline asm
	ld.shared.u32 	%r882, [%r2246+132];
	ld.shared.u32 	%r883, [%r2248+116];
	// begin inline asm
	dp4a.s32.s32 %r881, %r882, %r883, %r769;
	// end inline asm
	ld.shared.u32 	%r886, [%r2246+132];
	ld.shared.u32 	%r887, [%r2248+120];
	// begin inline asm
	dp4a.s32.s32 %r885, %r886, %r887, %r773;
	// end inline asm
	ld.shared.u32 	%r890, [%r2246+132];
	ld.shared.u32 	%r891, [%r2248+124];
	// begin inline asm
	dp4a.s32.s32 %r889, %r890, %r891, %r777;
	// end inline asm
	ld.shared.u32 	%r894, [%r2246+8];
	ld.shared.u32 	%r895, [%r2248+32];
	// begin inline asm
	dp4a.s32.s32 %r893, %r894, %r895, %r781;
	// end inline asm
	ld.shared.u32 	%r898, [%r2246+8];
	ld.shared.u32 	%r899, [%r2248+36];
	// begin inline asm
	dp4a.s32.s32 %r897, %r898, %r899, %r785;
	// end inline asm
	ld.shared.u32 	%r902, [%r2246+8];
	ld.shared.u32 	%r903, [%r2248+40];
	// begin inline asm
	dp4a.s32.s32 %r901, %r902, %r903, %r789;
	// end inline asm
	ld.shared.u32 	%r906, [%r2246+8];
	ld.shared.u32 	%r907, [%r2248+44];
	// begin inline asm
	dp4a.s32.s32 %r905, %r906, %r907, %r793;
	// end inline asm
	ld.shared.u32 	%r910, [%r2246+24];
	ld.shared.u32 	%r911, [%r2248+32];
	// begin inline asm
	dp4a.s32.s32 %r909, %r910, %r911, %r797;
	// end inline asm
	ld.shared.u32 	%r914, [%r2246+24];
	ld.shared.u32 	%r915, [%r2248+36];
	// begin inline asm
	dp4a.s32.s32 %r913, %r914, %r915, %r801;
	// end inline asm
	ld.shared.u32 	%r918, [%r2246+24];
	ld.shared.u32 	%r919, [%r2248+40];
	// begin inline asm
	dp4a.s32.s32 %r917, %r918, %r919, %r805;
	// end inline asm
	ld.shared.u32 	%r922, [%r2246+24];
	ld.shared.u32 	%r923, [%r2248+44];
	// begin inline asm
	dp4a.s32.s32 %r921, %r922, %r923, %r809;
	// end inline asm
	ld.shared.u32 	%r926, [%r2246+40];
	ld.shared.u32 	%r927, [%r2248+32];
	// begin inline asm
	dp4a.s32.s32 %r925, %r926, %r927, %r813;
	// end inline asm
	ld.shared.u32 	%r930, [%r2246+40];
	ld.shared.u32 	%r931, [%r2248+36];
	// begin inline asm
	dp4a.s32.s32 %r929, %r930, %r931, %r817;
	// end inline asm
	ld.shared.u32 	%r934, [%r2246+40];
	ld.shared.u32 	%r935, [%r2248+40];
	// begin inline asm
	dp4a.s32.s32 %r933, %r934, %r935, %r821;
	// end inline asm
	ld.shared.u32 	%r938, [%r2246+40];
	ld.shared.u32 	%r939, [%r2248+44];
	// begin inline asm
	dp4a.s32.s32 %r937, %r938, %r939, %r825;
	// end inline asm
	ld.shared.u32 	%r942, [%r2246+56];
	ld.shared.u32 	%r943, [%r2248+32];
	// begin inline asm
	dp4a.s32.s32 %r941, %r942, %r943, %r829;
	// end inline asm
	ld.shared.u32 	%r946, [%r2246+56];
	ld.shared.u32 	%r947, [%r2248+36];
	// begin inline asm
	dp4a.s32.s32 %r945, %r946, %r947, %r833;
	// end inline asm
	ld.shared.u32 	%r950, [%r2246+56];
	ld.shared.u32 	%r951, [%r2248+40];
	// begin inline asm
	dp4a.s32.s32 %r949, %r950, %r951, %r837;
	// end inline asm
	ld.shared.u32 	%r954, [%r2246+56];
	ld.shared.u32 	%r955, [%r2248+44];
	// begin inline asm
	dp4a.s32.s32 %r953, %r954, %r955, %r841;
	// end inline asm
	ld.shared.u32 	%r958, [%r2246+72];
	ld.shared.u32 	%r959, [%r2248+32];
	// begin inline asm
	dp4a.s32.s32 %r957, %r958, %r959, %r845;
	// end inline asm
	ld.shared.u32 	%r962, [%r2246+72];
	ld.shared.u32 	%r963, [%r2248+36];
	// begin inline asm
	dp4a.s32.s32 %r961, %r962, %r963, %r849;
	// end inline asm
	ld.shared.u32 	%r966, [%r2246+72];
	ld.shared.u32 	%r967, [%r2248+40];
	// begin inline asm
	dp4a.s32.s32 %r965, %r966, %r967, %r853;
	// end inline asm
	ld.shared.u32 	%r970, [%r2246+72];
	ld.shared.u32 	%r971, [%r2248+44];
	// begin inline asm
	dp4a.s32.s32 %r969, %r970, %r971, %r857;
	// end inline asm
	ld.shared.u32 	%r974, [%r2246+88];
	ld.shared.u32 	%r975, [%r2248+32];
	// begin inline asm
	dp4a.s32.s32 %r973, %r974, %r975, %r861;
	// end inline asm
	ld.shared.u32 	%r978, [%r2246+88];
	ld.shared.u32 	%r979, [%r2248+36];
	// begin inline asm
	dp4a.s32.s32 %r977, %r978, %r979, %r865;
	// end inline asm
	ld.shared.u32 	%r982, [%r2246+88];
	ld.shared.u32 	%r983, [%r2248+40];
	// begin inline asm
	dp4a.s32.s32 %r981, %r982, %r983, %r869;
	// end inline asm
	ld.shared.u32 	%r986, [%r2246+88];
	ld.shared.u32 	%r987, [%r2248+44];
	// begin inline asm
	dp4a.s32.s32 %r985, %r986, %r987, %r873;
	// end inline asm
	ld.shared.u32 	%r990, [%r2246+104];
	ld.shared.u32 	%r991, [%r2248+32];
	// begin inline asm
	dp4a.s32.s32 %r989, %r990, %r991, %r877;
	// end inline asm
	ld.shared.u32 	%r994, [%r2246+104];
	ld.shared.u32 	%r995, [%r2248+36];
	// begin inline asm
	dp4a.s32.s32 %r993, %r994, %r995, %r881;
	// end inline asm
	ld.shared.u32 	%r998, [%r2246+104];
	ld.shared.u32 	%r999, [%r2248+40];
	// begin inline asm
	dp4a.s32.s32 %r997, %r998, %r999, %r885;
	// end inline asm
	ld.shared.u32 	%r1002, [%r2246+104];
	ld.shared.u32 	%r1003, [%r2248+44];
	// begin inline asm
	dp4a.s32.s32 %r1001, %r1002, %r1003, %r889;
	// end inline asm
	ld.shared.u32 	%r1006, [%r2246+24];
	ld.shared.u32 	%r1007, [%r2248+80];
	// begin inline asm
	dp4a.s32.s32 %r1005, %r1006, %r1007, %r893;
	// end inline asm
	ld.shared.u32 	%r1010, [%r2246+24];
	ld.shared.u32 	%r1011, [%r2248+84];
	// begin inline asm
	dp4a.s32.s32 %r1009, %r1010, %r1011, %r897;
	// end inline asm
	ld.shared.u32 	%r1014, [%r2246+24];
	ld.shared.u32 	%r1015, [%r2248+88];
	// begin inline asm
	dp4a.s32.s32 %r1013, %r1014, %r1015, %r901;
	// end inline asm
	ld.shared.u32 	%r1018, [%r2246+24];
	ld.shared.u32 	%r1019, [%r2248+92];
	// begin inline asm
	dp4a.s32.s32 %r1017, %r1018, %r1019, %r905;
	// end inline asm
	ld.shared.u32 	%r1022, [%r2246+40];
	ld.shared.u32 	%r1023, [%r2248+80];
	// begin inline asm
	dp4a.s32.s32 %r1021, %r1022, %r1023, %r909;
	// end inline asm
	ld.shared.u32 	%r1026, [%r2246+40];
	ld.shared.u32 	%r1027, [%r2248+84];
	// begin inline asm
	dp4a.s32.s32 %r1025, %r1026, %r1027, %r913;
	// end inline asm
	ld.shared.u32 	%r1030, [%r2246+40];
	ld.shared.u32 	%r1031, [%r2248+88];
	// begin inline asm
	dp4a.s32.s32 %r1029, %r1030, %r1031, %r917;
	// end inline asm
	ld.shared.u32 	%r1034, [%r2246+40];
	ld.shared.u32 	%r1035, [%r2248+92];
	// begin inline asm
	dp4a.s32.s32 %r1033, %r1034, %r1035, %r921;
	// end inline asm
	ld.shared.u32 	%r1038, [%r2246+56];
	ld.shared.u32 	%r1039, [%r2248+80];
	// begin inline asm
	dp4a.s32.s32 %r1037, %r1038, %r1039, %r925;
	// end inline asm
	ld.shared.u32 	%r1042, [%r2246+56];
	ld.shared.u32 	%r1043, [%r2248+84];
	// begin inline asm
	dp4a.s32.s32 %r1041, %r1042, %r1043, %r929;
	// end inline asm
	ld.shared.u32 	%r1046, [%r2246+56];
	ld.shared.u32 	%r1047, [%r2248+88];
	// begin inline asm
	dp4a.s32.s32 %r1045, %r1046, %r1047, %r933;
	// end inline asm
	ld.shared.u32 	%r1050, [%r2246+56];
	ld.shared.u32 	%r1051, [%r2248+92];
	// begin inline asm
	dp4a.s32.s32 %r1049, %r1050, %r1051, %r937;
	// end inline asm
	ld.shared.u32 	%r1054, [%r2246+72];
	ld.shared.u32 	%r1055, [%r2248+80];
	// begin inline asm
	dp4a.s32.s32 %r1053, %r1054, %r1055, %r941;
	// end inline asm
	ld.shared.u32 	%r1058, [%r2246+72];
	ld.shared.u32 	%r1059, [%r2248+84];
	// begin inline asm
	dp4a.s32.s32 %r1057, %r1058, %r1059, %r945;
	// end inline asm
	ld.shared.u32 	%r1062, [%r2246+72];
	ld.shared.u32 	%r1063, [%r2248+88];
	// begin inline asm
	dp4a.s32.s32 %r1061, %r1062, %r1063, %r949;
	// end inline asm
	ld.shared.u32 	%r1066, [%r2246+72];
	ld.shared.u32 	%r1067, [%r2248+92];
	// begin inline asm
	dp4a.s32.s32 %r1065, %r1066, %r1067, %r953;
	// end inline asm
	ld.shared.u32 	%r1070, [%r2246+88];
	ld.shared.u32 	%r1071, [%r2248+80];
	// begin inline asm
	dp4a.s32.s32 %r1069, %r1070, %r1071, %r957;
	// end inline asm
	ld.shared.u32 	%r1074, [%r2246+88];
	ld.shared.u32 	%r1075, [%r2248+84];
	// begin inline asm
	dp4a.s32.s32 %r1073, %r1074, %r1075, %r961;
	// end inline asm
	ld.shared.u32 	%r1078, [%r2246+88];
	ld.shared.u32 	%r1079, [%r2248+88];
	// begin inline asm
	dp4a.s32.s32 %r1077, %r1078, %r1079, %r965;
	// end inline asm
	ld.shared.u32 	%r1082, [%r2246+88];
	ld.shared.u32 	%r1083, [%r2248+92];
	// begin inline asm
	dp4a.s32.s32 %r1081, %r1082, %r1083, %r969;
	// end inline asm
	ld.shared.u32 	%r1086, [%r2246+104];
	ld.shared.u32 	%r1087, [%r2248+80];
	// begin inline asm
	dp4a.s32.s32 %r1085, %r1086, %r1087, %r973;
	// end inline asm
	ld.shared.u32 	%r1090, [%r2246+104];
	ld.shared.u32 	%r1091, [%r2248+84];
	// begin inline asm
	dp4a.s32.s32 %r1089, %r1090, %r1091, %r977;
	// end inline asm
	ld.shared.u32 	%r1094, [%r2246+104];
	ld.shared.u32 	%r1095, [%r2248+88];
	// begin inline asm
	dp4a.s32.s32 %r1093, %r1094, %r1095, %r981;
	// end inline asm
	ld.shared.u32 	%r1098, [%r2246+104];
	ld.shared.u32 	%r1099, [%r2248+92];
	// begin inline asm
	dp4a.s32.s32 %r1097, %r1098, %r1099, %r985;
	// end inline asm
	ld.shared.u32 	%r1102, [%r2246+120];
	ld.shared.u32 	%r1103, [%r2248+80];
	// begin inline asm
	dp4a.s32.s32 %r1101, %r1102, %r1103, %r989;
	// end inline asm
	ld.shared.u32 	%r1106, [%r2246+120];
	ld.shared.u32 	%r1107, [%r2248+84];
	// begin inline asm
	dp4a.s32.s32 %r1105, %r1106, %r1107, %r993;
	// end inline asm
	ld.shared.u32 	%r1110, [%r2246+120];
	ld.shared.u32 	%r1111, [%r2248+88];
	// begin inline asm
	dp4a.s32.s32 %r1109, %r1110, %r1111, %r997;
	// end inline asm
	ld.shared.u32 	%r1114, [%r2246+120];
	ld.shared.u32 	%r1115, [%r2248+92];
	// begin inline asm
	dp4a.s32.s32 %r1113, %r1114, %r1115, %r1001;
	// end inline asm
	ld.shared.u32 	%r1118, [%r2246+40];
	ld.shared.u32 	%r1119, [%r2248+128];
	// begin inline asm
	dp4a.s32.s32 %r1117, %r1118, %r1119, %r1005;
	// end inline asm
	ld.shared.u32 	%r1122, [%r2246+40];
	ld.shared.u32 	%r1123, [%r2248+132];
	// begin inline asm
	dp4a.s32.s32 %r1121, %r1122, %r1123, %r1009;
	// end inline asm
	ld.shared.u32 	%r1126, [%r2246+40];
	ld.shared.u32 	%r1127, [%r2248+136];
	// begin inline asm
	dp4a.s32.s32 %r1125, %r1126, %r1127, %r1013;
	// end inline asm
	ld.shared.u32 	%r1130, [%r2246+40];
	ld.shared.u32 	%r1131, [%r2248+140];
	// begin inline asm
	dp4a.s32.s32 %r1129, %r1130, %r1131, %r1017;
	// end inline asm
	ld.shared.u32 	%r1134, [%r2246+56];
	ld.shared.u32 	%r1135, [%r2248+128];
	// begin inline asm
	dp4a.s32.s32 %r1133, %r1134, %r1135, %r1021;
	// end inline asm
	ld.shared.u32 	%r1138, [%r2246+56];
	ld.shared.u32 	%r1139, [%r2248+132];
	// begin inline asm
	dp4a.s32.s32 %r1137, %r1138, %r1139, %r1025;
	// end inline asm
	ld.shared.u32 	%r1142, [%r2246+56];
	ld.shared.u32 	%r1143, [%r2248+136];
	// begin inline asm
	dp4a.s32.s32 %r1141, %r1142, %r1143, %r1029;
	// end inline asm
	ld.shared.u32 	%r1146, [%r2246+56];
	ld.shared.u32 	%r1147, [%r2248+140];
	// begin inline asm
	dp4a.s32.s32 %r1145, %r1146, %r1147, %r1033;
	// end inline asm
	ld.shared.u32 	%r1150, [%r2246+72];
	ld.shared.u32 	%r1151, [%r2248+128];
	// begin inline asm
	dp4a.s32.s32 %r1149, %r1150, %r1151, %r1037;
	// end inline asm
	ld.shared.u32 	%r1154, [%r2246+72];
	ld.shared.u32 	%r1155, [%r2248+132];
	// begin inline asm
	dp4a.s32.s32 %r1153, %r1154, %r1155, %r1041;
	// end inline asm
	ld.shared.u32 	%r1158, [%r2246+72];
	ld.shared.u32 	%r1159, [%r2248+136];
	// begin inline asm
	dp4a.s32.s32 %r1157, %r1158, %r1159, %r1045;
	// end inline asm
	ld.shared.u32 	%r1162, [%r2246+72];
	ld.shared.u32 	%r1163, [%r2248+140];
	// begin inline asm
	dp4a.s32.s32 %r1161, %r1162, %r1163, %r1049;
	// end inline asm
	ld.shared.u32 	%r1166, [%r2246+88];
	ld.shared.u32 	%r1167, [%r2248+128];
	// begin inline asm
	dp4a.s32.s32 %r1165, %r1166, %r1167, %r1053;
	// end inline asm
	ld.shared.u32 	%r1170, [%r2246+88];
	ld.shared.u32 	%r1171, [%r2248+132];
	// begin inline asm
	dp4a.s32.s32 %r1169, %r1170, %r1171, %r1057;
	// end inline asm
	ld.shared.u32 	%r1174, [%r2246+88];
	ld.shared.u32 	%r1175, [%r2248+136];
	// begin inline asm
	dp4a.s32.s32 %r1173, %r1174, %r1175, %r1061;
	// end inline asm
	ld.shared.u32 	%r1178, [%r2246+88];
	ld.shared.u32 	%r1179, [%r2248+140];
	// begin inline asm
	dp4a.s32.s32 %r1177, %r1178, %r1179, %r1065;
	// end inline asm
	ld.shared.u32 	%r1182, [%r2246+104];
	ld.shared.u32 	%r1183, [%r2248+128];
	// begin inline asm
	dp4a.s32.s32 %r1181, %r1182, %r1183, %r1069;
	// end inline asm
	ld.shared.u32 	%r1186, [%r2246+104];
	ld.shared.u32 	%r1187, [%r2248+132];
	// begin inline asm
	dp4a.s32.s32 %r1185, %r1186, %r1187, %r1073;
	// end inline asm
	ld.shared.u32 	%r1190, [%r2246+104];
	ld.shared.u32 	%r1191, [%r2248+136];
	// begin inline asm
	dp4a.s32.s32 %r1189, %r1190, %r1191, %r1077;
	// end inline asm
	ld.shared.u32 	%r1194, [%r2246+104];
	ld.shared.u32 	%r1195, [%r2248+140];
	// begin inline asm
	dp4a.s32.s32 %r1193, %r1194, %r1195, %r1081;
	// end inline asm
	ld.shared.u32 	%r1198, [%r2246+120];
	ld.shared.u32 	%r1199, [%r2248+128];
	// begin inline asm
	dp4a.s32.s32 %r1197, %r1198, %r1199, %r1085;
	// end inline asm
	ld.shared.u32 	%r1202, [%r2246+120];
	ld.shared.u32 	%r1203, [%r2248+132];
	// begin inline asm
	dp4a.s32.s32 %r1201, %r1202, %r1203, %r1089;
	// end inline asm
	ld.shared.u32 	%r1206, [%r2246+120];
	ld.shared.u32 	%r1207, [%r2248+136];
	// begin inline asm
	dp4a.s32.s32 %r1205, %r1206, %r1207, %r1093;
	// end inline asm
	ld.shared.u32 	%r1210, [%r2246+120];
	ld.shared.u32 	%r1211, [%r2248+140];
	// begin inline asm
	dp4a.s32.s32 %r1209, %r1210, %r1211, %r1097;
	// end inline asm
	ld.shared.u32 	%r1214, [%r2246+136];
	ld.shared.u32 	%r1215, [%r2248+128];
	// begin inline asm
	dp4a.s32.s32 %r1213, %r1214, %r1215, %r1101;
	// end inline asm
	ld.shared.u32 	%r1218, [%r2246+136];
	ld.shared.u32 	%r1219, [%r2248+132];
	// begin inline asm
	dp4a.s32.s32 %r1217, %r1218, %r1219, %r1105;
	// end inline asm
	ld.shared.u32 	%r1222, [%r2246+136];
	ld.shared.u32 	%r1223, [%r2248+136];
	// begin inline asm
	dp4a.s32.s32 %r1221, %r1222, %r1223, %r1109;
	// end inline asm
	ld.shared.u32 	%r1226, [%r2246+136];
	ld.shared.u32 	%r1227, [%r2248+140];
	// begin inline asm
	dp4a.s32.s32 %r1225, %r1226, %r1227, %r1113;
	// end inline asm
	ld.shared.u32 	%r1230, [%r2246+256];
	ld.shared.u32 	%r1231, [%r2248+144];
	// begin inline asm
	dp4a.s32.s32 %r1229, %r1230, %r1231, %r1117;
	// end inline asm
	ld.shared.u32 	%r1234, [%r2246+256];
	ld.shared.u32 	%r1235, [%r2248+148];
	// begin inline asm
	dp4a.s32.s32 %r1233, %r1234, %r1235, %r1121;
	// end inline asm
	ld.shared.u32 	%r1238, [%r2246+256];
	ld.shared.u32 	%r1239, [%r2248+152];
	// begin inline asm
	dp4a.s32.s32 %r1237, %r1238, %r1239, %r1125;
	// end inline asm
	ld.shared.u32 	%r1242, [%r2246+256];
	ld.shared.u32 	%r1243, [%r2248+156];
	// begin inline asm
	dp4a.s32.s32 %r1241, %r1242, %r1243, %r1129;
	// end inline asm
	ld.shared.u32 	%r1246, [%r2246+272];
	ld.shared.u32 	%r1247, [%r2248+144];
	// begin inline asm
	dp4a.s32.s32 %r1245, %r1246, %r1247, %r1133;
	// end inline asm
	ld.shared.u32 	%r1250, [%r2246+272];
	ld.shared.u32 	%r1251, [%r2248+148];
	// begin inline asm
	dp4a.s32.s32 %r1249, %r1250, %r1251, %r1137;
	// end inline asm
	ld.shared.u32 	%r1254, [%r2246+272];
	ld.shared.u32 	%r1255, [%r2248+152];
	// begin inline asm
	dp4a.s32.s32 %r1253, %r1254, %r1255, %r1141;
	// end inline asm
	ld.shared.u32 	%r1258, [%r2246+272];
	ld.shared.u32 	%r1259, [%r2248+156];
	// begin inline asm
	dp4a.s32.s32 %r1257, %r1258, %r1259, %r1145;
	// end inline asm
	ld.shared.u32 	%r1262, [%r2246+288];
	ld.shared.u32 	%r1263, [%r2248+144];
	// begin inline asm
	dp4a.s32.s32 %r1261, %r1262, %r1263, %r1149;
	// end inline asm
	ld.shared.u32 	%r1266, [%r2246+288];
	ld.shared.u32 	%r1267, [%r2248+148];
	// begin inline asm
	dp4a.s32.s32 %r1265, %r1266, %r1267, %r1153;
	// end inline asm
	ld.shared.u32 	%r1270, [%r2246+288];
	ld.shared.u32 	%r1271, [%r2248+152];
	// begin inline asm
	dp4a.s32.s32 %r1269, %r1270, %r1271, %r1157;
	// end inline asm
	ld.shared.u32 	%r1274, [%r2246+288];
	ld.shared.u32 	%r1275, [%r2248+156];
	// begin inline asm
	dp4a.s32.s32 %r1273, %r1274, %r1275, %r1161;
	// end inline asm
	ld.shared.u32 	%r1278, [%r2246+304];
	ld.shared.u32 	%r1279, [%r2248+144];
	// begin inline asm
	dp4a.s32.s32 %r1277, %r1278, %r1279, %r1165;
	// end inline asm
	ld.shared.u32 	%r1282, [%r2246+304];
	ld.shared.u32 	%r1283, [%r2248+148];
	// begin inline asm
	dp4a.s32.s32 %r1281, %r1282, %r1283, %r1169;
	// end inline asm
	ld.shared.u32 	%r1286, [%r2246+304];
	ld.shared.u32 	%r1287, [%r2248+152];
	// begin inline asm
	dp4a.s32.s32 %r1285, %r1286, %r1287, %r1173;
	// end inline asm
	ld.shared.u32 	%r1290, [%r2246+304];
	ld.shared.u32 	%r1291, [%r2248+156];
	// begin inline asm
	dp4a.s32.s32 %r1289, %r1290, %r1291, %r1177;
	// end inline asm
	ld.shared.u32 	%r1294, [%r2246+320];
	ld.shared.u32 	%r1295, [%r2248+144];
	// begin inline asm
	dp4a.s32.s32 %r1293, %r1294, %r1295, %r1181;
	// end inline asm
	ld.shared.u32 	%r1298, [%r2246+320];
	ld.shared.u32 	%r1299, [%r2248+148];
	// begin inline asm
	dp4a.s32.s32 %r1297, %r1298, %r1299, %r1185;
	// end inline asm
	ld.shared.u32 	%r1302, [%r2246+320];
	ld.shared.u32 	%r1303, [%r2248+152];
	// begin inline asm
	dp4a.s32.s32 %r1301, %r1302, %r1303, %r1189;
	// end inline asm
	ld.shared.u32 	%r1306, [%r2246+320];
	ld.shared.u32 	%r1307, [%r2248+156];
	// begin inline asm
	dp4a.s32.s32 %r1305, %r1306, %r1307, %r1193;
	// end inline asm
	ld.shared.u32 	%r1310, [%r2246+336];
	ld.shared.u32 	%r1311, [%r2248+144];
	// begin inline asm
	dp4a.s32.s32 %r1309, %r1310, %r1311, %r1197;
	// end inline asm
	ld.shared.u32 	%r1314, [%r2246+336];
	ld.shared.u32 	%r1315, [%r2248+148];
	// begin inline asm
	dp4a.s32.s32 %r1313, %r1314, %r1315, %r1201;
	// end inline asm
	ld.shared.u32 	%r1318, [%r2246+336];
	ld.shared.u32 	%r1319, [%r2248+152];
	// begin inline asm
	dp4a.s32.s32 %r1317, %r1318, %r1319, %r1205;
	// end inline asm
	ld.shared.u32 	%r1322, [%r2246+336];
	ld.shared.u32 	%r1323, [%r2248+156];
	// begin inline asm
	dp4a.s32.s32 %r1321, %r1322, %r1323, %r1209;
	// end inline asm
	ld.shared.u32 	%r1326, [%r2246+352];
	ld.shared.u32 	%r1327, [%r2248+144];
	// begin inline asm
	dp4a.s32.s32 %r1325, %r1326, %r1327, %r1213;
	// end inline asm
	ld.shared.u32 	%r1330, [%r2246+352];
	ld.shared.u32 	%r1331, [%r2248+148];
	// begin inline asm
	dp4a.s32.s32 %r1329, %r1330, %r1331, %r1217;
	// end inline asm
	ld.shared.u32 	%r1334, [%r2246+352];
	ld.shared.u32 	%r1335, [%r2248+152];
	// begin inline asm
	dp4a.s32.s32 %r1333, %r1334, %r1335, %r1221;
	// end inline asm
	ld.shared.u32 	%r1338, [%r2246+352];
	ld.shared.u32 	%r1339, [%r2248+156];
	// begin inline asm
	dp4a.s32.s32 %r1337, %r1338, %r1339, %r1225;
	// end inline asm
	ld.shared.u32 	%r1342, [%r2246+272];
	ld.shared.u32 	%r1343, [%r2248+192];
	// begin inline asm
	dp4a.s32.s32 %r1341, %r1342, %r1343, %r1229;
	// end inline asm
	ld.shared.u32 	%r1346, [%r2246+272];
	ld.shared.u32 	%r1347, [%r2248+196];
	// begin inline asm
	dp4a.s32.s32 %r1345, %r1346, %r1347, %r1233;
	// end inline asm
	ld.shared.u32 	%r1350, [%r2246+272];
	ld.shared.u32 	%r1351, [%r2248+200];
	// begin inline asm
	dp4a.s32.s32 %r1349, %r1350, %r1351, %r1237;
	// end inline asm
	ld.shared.u32 	%r1354, [%r2246+272];
	ld.shared.u32 	%r1355, [%r2248+204];
	// begin inline asm
	dp4a.s32.s32 %r1353, %r1354, %r1355, %r1241;
	// end inline asm
	ld.shared.u32 	%r1358, [%r2246+288];
	ld.shared.u32 	%r1359, [%r2248+192];
	// begin inline asm
	dp4a.s32.s32 %r1357, %r1358, %r1359, %r1245;
	// end inline asm
	ld.shared.u32 	%r1362, [%r2246+288];
	ld.shared.u32 	%r1363, [%r2248+196];
	// begin inline asm
	dp4a.s32.s32 %r1361, %r1362, %r1363, %r1249;
	// end inline asm
	ld.shared.u32 	%r1366, [%r2246+288];
	ld.shared.u32 	%r1367, [%r2248+200];
	// begin inline asm
	dp4a.s32.s32 %r1365, %r1366, %r1367, %r1253;
	// end inline asm
	ld.shared.u32 	%r1370, [%r2246+288];
	ld.shared.u32 	%r1371, [%r2248+204];
	// begin inline asm
	dp4a.s32.s32 %r1369, %r1370, %r1371, %r1257;
	// end inline asm
	ld.shared.u32 	%r1374, [%r2246+304];
	ld.shared.u32 	%r1375, [%r2248+192];
	// begin inline asm
	dp4a.s32.s32 %r1373, %r1374, %r1375, %r1261;
	// end inline asm
	ld.shared.u32 	%r1378, [%r2246+304];
	ld.shared.u32 	%r1379, [%r2248+196];
	// begin inline asm
	dp4a.s32.s32 %r1377, %r1378, %r1379, %r1265;
	// end inline asm
	ld.shared.u32 	%r1382, [%r2246+304];
	ld.shared.u32 	%r1383, [%r2248+200];
	// begin inline asm
	dp4a.s32.s32 %r1381, %r1382, %r1383, %r1269;
	// end inline asm
	ld.shared.u32 	%r1386, [%r2246+304];
	ld.shared.u32 	%r1387, [%r2248+204];
	// begin inline asm
	dp4a.s32.s32 %r1385, %r1386, %r1387, %r1273;
	// end inline asm
	ld.shared.u32 	%r1390, [%r2246+320];
	ld.shared.u32 	%r1391, [%r2248+192];
	// begin inline asm
	dp4a.s32.s32 %r1389, %r1390, %r1391, %r1277;
	// end inline asm
	ld.shared.u32 	%r1394, [%r2246+320];
	ld.shared.u32 	%r1395, [%r2248+196];
	// begin inline asm
	dp4a.s32.s32 %r1393, %r1394, %r1395, %r1281;
	// end inline asm
	ld.shared.u32 	%r1398, [%r2246+320];
	ld.shared.u32 	%r1399, [%r2248+200];
	// begin inline asm
	dp4a.s32.s32 %r1397, %r1398, %r1399, %r1285;
	// end inline asm
	ld.shared.u32 	%r1402, [%r2246+320];
	ld.shared.u32 	%r1403, [%r2248+204];
	// begin inline asm
	dp4a.s32.s32 %r1401, %r1402, %r1403, %r1289;
	// end inline asm
	ld.shared.u32 	%r1406, [%r2246+336];
	ld.shared.u32 	%r1407, [%r2248+192];
	// begin inline asm
	dp4a.s32.s32 %r1405, %r1406, %r1407, %r1293;
	// end inline asm
	ld.shared.u32 	%r1410, [%r2246+336];
	ld.shared.u32 	%r1411, [%r2248+196];
	// begin inline asm
	dp4a.s32.s32 %r1409, %r1410, %r1411, %r1297;
	// end inline asm
	ld.shared.u32 	%r1414, [%r2246+336];
	ld.shared.u32 	%r1415, [%r2248+200];
	// begin inline asm
	dp4a.s32.s32 %r1413, %r1414, %r1415, %r1301;
	// end inline asm
	ld.shared.u32 	%r1418, [%r2246+336];
	ld.shared.u32 	%r1419, [%r2248+204];
	// begin inline asm
	dp4a.s32.s32 %r1417, %r1418, %r1419, %r1305;
	// end inline asm
	ld.shared.u32 	%r1422, [%r2246+352];
	ld.shared.u32 	%r1423, [%r2248+192];
	// begin inline asm
	dp4a.s32.s32 %r1421, %r1422, %r1423, %r1309;
	// end inline asm
	ld.shared.u32 	%r1426, [%r2246+352];
	ld.shared.u32 	%r1427, [%r2248+196];
	// begin inline asm
	dp4a.s32.s32 %r1425, %r1426, %r1427, %r1313;
	// end inline asm
	ld.shared.u32 	%r1430, [%r2246+352];
	ld.shared.u32 	%r1431, [%r2248+200];
	// begin inline asm
	dp4a.s32.s32 %r1429, %r1430, %r1431, %r1317;
	// end inline asm
	ld.shared.u32 	%r1434, [%r2246+352];
	ld.shared.u32 	%r1435, [%r2248+204];
	// begin inline asm
	dp4a.s32.s32 %r1433, %r1434, %r1435, %r1321;
	// end inline asm
	ld.shared.u32 	%r1438, [%r2246+368];
	ld.shared.u32 	%r1439, [%r2248+192];
	// begin inline asm
	dp4a.s32.s32 %r1437, %r1438, %r1439, %r1325;
	// end inline asm
	ld.shared.u32 	%r1442, [%r2246+368];
	ld.shared.u32 	%r1443, [%r2248+196];
	// begin inline asm
	dp4a.s32.s32 %r1441, %r1442, %r1443, %r1329;
	// end inline asm
	ld.shared.u32 	%r1446, [%r2246+368];
	ld.shared.u32 	%r1447, [%r2248+200];
	// begin inline asm
	dp4a.s32.s32 %r1445, %r1446, %r1447, %r1333;
	// end inline asm
	ld.shared.u32 	%r1450, [%r2246+368];
	ld.shared.u32 	%r1451, [%r2248+204];
	// begin inline asm
	dp4a.s32.s32 %r1449, %r1450, %r1451, %r1337;
	// end inline asm
	ld.shared.u32 	%r1454, [%r2246+288];
	ld.shared.u32 	%r1455, [%r2248+240];
	// begin inline asm
	dp4a.s32.s32 %r1453, %r1454, %r1455, %r1341;
	// end inline asm
	ld.shared.u32 	%r1458, [%r2246+288];
	ld.shared.u32 	%r1459, [%r2248+244];
	// begin inline asm
	dp4a.s32.s32 %r1457, %r1458, %r1459, %r1345;
	// end inline asm
	ld.shared.u32 	%r1462, [%r2246+288];
	ld.shared.u32 	%r1463, [%r2248+248];
	// begin inline asm
	dp4a.s32.s32 %r1461, %r1462, %r1463, %r1349;
	// end inline asm
	ld.shared.u32 	%r1466, [%r2246+288];
	ld.shared.u32 	%r1467, [%r2248+252];
	// begin inline asm
	dp4a.s32.s32 %r1465, %r1466, %r1467, %r1353;
	// end inline asm
	ld.shared.u32 	%r1470, [%r2246+304];
	ld.shared.u32 	%r1471, [%r2248+240];
	// begin inline asm
	dp4a.s32.s32 %r1469, %r1470, %r1471, %r1357;
	// end inline asm
	ld.shared.u32 	%r1474, [%r2246+304];
	ld.shared.u32 	%r1475, [%r2248+244];
	// begin inline asm
	dp4a.s32.s32 %r1473, %r1474, %r1475, %r1361;
	// end inline asm
	ld.shared.u32 	%r1478, [%r2246+304];
	ld.shared.u32 	%r1479, [%r2248+248];
	// begin inline asm
	dp4a.s32.s32 %r1477, %r1478, %r1479, %r1365;
	// end inline asm
	ld.shared.u32 	%r1482, [%r2246+304];
	ld.shared.u32 	%r1483, [%r2248+252];
	// begin inline asm
	dp4a.s32.s32 %r1481, %r1482, %r1483, %r1369;
	// end inline asm
	ld.shared.u32 	%r1486, [%r2246+320];
	ld.shared.u32 	%r1487, [%r2248+240];
	// begin inline asm
	dp4a.s32.s32 %r1485, %r1486, %r1487, %r1373;
	// end inline asm
	ld.shared.u32 	%r1490, [%r2246+320];
	ld.shared.u32 	%r1491, [%r2248+244];
	// begin inline asm
	dp4a.s32.s32 %r1489, %r1490, %r1491, %r1377;
	// end inline asm
	ld.shared.u32 	%r1494, [%r2246+320];
	ld.shared.u32 	%r1495, [%r2248+248];
	// begin inline asm
	dp4a.s32.s32 %r1493, %r1494, %r1495, %r1381;
	// end inline asm
	ld.shared.u32 	%r1498, [%r2246+320];
	ld.shared.u32 	%r1499, [%r2248+252];
	// begin inline asm
	dp4a.s32.s32 %r1497, %r1498, %r1499, %r1385;
	// end inline asm
	ld.shared.u32 	%r1502, [%r2246+336];
	ld.shared.u32 	%r1503, [%r2248+240];
	// begin inline asm
	dp4a.s32.s32 %r1501, %r1502, %r1503, %r1389;
	// end inline asm
	ld.shared.u32 	%r1506, [%r2246+336];
	ld.shared.u32 	%r1507, [%r2248+244];
	// begin inline asm
	dp4a.s32.s32 %r1505, %r1506, %r1507, %r1393;
	// end inline asm
	ld.shared.u32 	%r1510, [%r2246+336];
	ld.shared.u32 	%r1511, [%r2248+248];
	// begin inline asm
	dp4a.s32.s32 %r1509, %r1510, %r1511, %r1397;
	// end inline asm
	ld.shared.u32 	%r1514, [%r2246+336];
	ld.shared.u32 	%r1515, [%r2248+252];
	// begin inline asm
	dp4a.s32.s32 %r1513, %r1514, %r1515, %r1401;
	// end inline asm
	ld.shared.u32 	%r1518, [%r2246+352];
	ld.shared.u32 	%r1519, [%r2248+240];
	// begin inline asm
	dp4a.s32.s32 %r1517, %r1518, %r1519, %r1405;
	// end inline asm
	ld.shared.u32 	%r1522, [%r2246+352];
	ld.shared.u32 	%r1523, [%r2248+244];
	// begin inline asm
	dp4a.s32.s32 %r1521, %r1522, %r1523, %r1409;
	// end inline asm
	ld.shared.u32 	%r1526, [%r2246+352];
	ld.shared.u32 	%r1527, [%r2248+248];
	// begin inline asm
	dp4a.s32.s32 %r1525, %r1526, %r1527, %r1413;
	// end inline asm
	ld.shared.u32 	%r1530, [%r2246+352];
	ld.shared.u32 	%r1531, [%r2248+252];
	// begin inline asm
	dp4a.s32.s32 %r1529, %r1530, %r1531, %r1417;
	// end inline asm
	ld.shared.u32 	%r1534, [%r2246+368];
	ld.shared.u32 	%r1535, [%r2248+240];
	// begin inline asm
	dp4a.s32.s32 %r1533, %r1534, %r1535, %r1421;
	// end inline asm
	ld.shared.u32 	%r1538, [%r2246+368];
	ld.shared.u32 	%r1539, [%r2248+244];
	// begin inline asm
	dp4a.s32.s32 %r1537, %r1538, %r1539, %r1425;
	// end inline asm
	ld.shared.u32 	%r1542, [%r2246+368];
	ld.shared.u32 	%r1543, [%r2248+248];
	// begin inline asm
	dp4a.s32.s32 %r1541, %r1542, %r1543, %r1429;
	// end inline asm
	ld.shared.u32 	%r1546, [%r2246+368];
	ld.shared.u32 	%r1547, [%r2248+252];
	// begin inline asm
	dp4a.s32.s32 %r1545, %r1546, %r1547, %r1433;
	// end inline asm
	ld.shared.u32 	%r1550, [%r2246+384];
	ld.shared.u32 	%r1551, [%r2248+240];
	// begin inline asm
	dp4a.s32.s32 %r1549, %r1550, %r1551, %r1437;
	// end inline asm
	ld.shared.u32 	%r1554, [%r2246+384];
	ld.shared.u32 	%r1555, [%r2248+244];
	// begin inline asm
	dp4a.s32.s32 %r1553, %r1554, %r1555, %r1441;
	// end inline asm
	ld.shared.u32 	%r1558, [%r2246+384];
	ld.shared.u32 	%r1559, [%r2248+248];
	// begin inline asm
	dp4a.s32.s32 %r1557, %r1558, %r1559, %r1445;
	// end inline asm
	ld.shared.u32 	%r1562, [%r2246+384];
	ld.shared.u32 	%r1563, [%r2248+252];
	// begin inline asm
	dp4a.s32.s32 %r1561, %r1562, %r1563, %r1449;
	// end inline asm
	ld.shared.u32 	%r1566, [%r2246+260];
	ld.shared.u32 	%r1567, [%r2248+160];
	// begin inline asm
	dp4a.s32.s32 %r1565, %r1566, %r1567, %r1453;
	// end inline asm
	ld.shared.u32 	%r1570, [%r2246+260];
	ld.shared.u32 	%r1571, [%r2248+164];
	// begin inline asm
	dp4a.s32.s32 %r1569, %r1570, %r1571, %r1457;
	// end inline asm
	ld.shared.u32 	%r1574, [%r2246+260];
	ld.shared.u32 	%r1575, [%r2248+168];
	// begin inline asm
	dp4a.s32.s32 %r1573, %r1574, %r1575, %r1461;
	// end inline asm
	ld.shared.u32 	%r1578, [%r2246+260];
	ld.shared.u32 	%r1579, [%r2248+172];
	// begin inline asm
	dp4a.s32.s32 %r1577, %r1578, %r1579, %r1465;
	// end inline asm
	ld.shared.u32 	%r1582, [%r2246+276];
	ld.shared.u32 	%r1583, [%r2248+160];
	// begin inline asm
	dp4a.s32.s32 %r1581, %r1582, %r1583, %r1469;
	// end inline asm
	ld.shared.u32 	%r1586, [%r2246+276];
	ld.shared.u32 	%r1587, [%r2248+164];
	// begin inline asm
	dp4a.s32.s32 %r1585, %r1586, %r1587, %r1473;
	// end inline asm
	ld.shared.u32 	%r1590, [%r2246+276];
	ld.shared.u32 	%r1591, [%r2248+168];
	// begin inline asm
	dp4a.s32.s32 %r1589, %r1590, %r1591, %r1477;
	// end inline asm
	ld.shared.u32 	%r1594, [%r2246+276];
	ld.shared.u32 	%r1595, [%r2248+172];
	// begin inline asm
	dp4a.s32.s32 %r1593, %r1594, %r1595, %r1481;
	// end inline asm
	ld.shared.u32 	%r1598, [%r2246+292];
	ld.shared.u32 	%r1599, [%r2248+160];
	// begin inline asm
	dp4a.s32.s32 %r1597, %r1598, %r1599, %r1485;
	// end inline asm
	ld.shared.u32 	%r1602, [%r2246+292];
	ld.shared.u32 	%r1603, [%r2248+164];
	// begin inline asm
	dp4a.s32.s32 %r1601, %r1602, %r1603, %r1489;
	// end inline asm
	ld.shared.u32 	%r1606, [%r2246+292];
	ld.shared.u32 	%r1607, [%r2248+168];
	// begin inline asm
	dp4a.s32.s32 %r1605, %r1606, %r1607, %r1493;
	// end inline asm
	ld.shared.u32 	%r1610, [%r2246+292];
	ld.shared.u32 	%r1611, [%r2248+172];
	// begin inline asm
	dp4a.s32.s32 %r1609, %r1610, %r1611, %r1497;
	// end inline asm
	ld.shared.u32 	%r1614, [%r2246+308];
	ld.shared.u32 	%r1615, [%r2248+160];
	// begin inline asm
	dp4a.s32.s32 %r1613, %r1614, %r1615, %r1501;
	// end inline asm
	ld.shared.u32 	%r1618, [%r2246+308];
	ld.shared.u32 	%r1619, [%r2248+164];
	// begin inline asm
	dp4a.s32.s32 %r1617, %r1618, %r1619, %r1505;
	// end inline asm
	ld.shared.u32 	%r1622, [%r2246+308];
	ld.shared.u32 	%r1623, [%r2248+168];
	// begin inline asm
	dp4a.s32.s32 %r1621, %r1622, %r1623, %r1509;
	// end inline asm
	ld.shared.u32 	%r1626, [%r2246+308];
	ld.shared.u32 	%r1627, [%r2248+172];
	// begin inline asm
	dp4a.s32.s32 %r1625, %r1626, %r1627, %r1513;
	// end inline asm
	ld.shared.u32 	%r1630, [%r2246+324];
	ld.shared.u32 	%r1631, [%r2248+160];
	// begin inline asm
	dp4a.s32.s32 %r1629, %r1630, %r1631, %r1517;
	// end inline asm
	ld.shared.u32 	%r1634, [%r2246+324];
	ld.shared.u32 	%r1635, [%r2248+164];
	// begin inline asm
	dp4a.s32.s32 %r1633, %r1634, %r1635, %r1521;
	// end inline asm
	ld.shared.u32 	%r1638, [%r2246+324];
	ld.shared.u32 	%r1639, [%r2248+168];
	// begin inline asm
	dp4a.s32.s32 %r1637, %r1638, %r1639, %r1525;
	// end inline asm
	ld.shared.u32 	%r1642, [%r2246+324];
	ld.shared.u32 	%r1643, [%r2248+172];
	// begin inline asm
	dp4a.s32.s32 %r1641, %r1642, %r1643, %r1529;
	// end inline asm
	ld.shared.u32 	%r1646, [%r2246+340];
	ld.shared.u32 	%r1647, [%r2248+160];
	// begin inline asm
	dp4a.s32.s32 %r1645, %r1646, %r1647, %r1533;
	// end inline asm
	ld.shared.u32 	%r1650, [%r2246+340];
	ld.shared.u32 	%r1651, [%r2248+164];
	// begin inline asm
	dp4a.s32.s32 %r1649, %r1650, %r1651, %r1537;
	// end inline asm
	ld.shared.u32 	%r1654, [%r2246+340];
	ld.shared.u32 	%r1655, [%r2248+168];
	// begin inline asm
	dp4a.s32.s32 %r1653, %r1654, %r1655, %r1541;
	// end inline asm
	ld.shared.u32 	%r1658, [%r2246+340];
	ld.shared.u32 	%r1659, [%r2248+172];
	// begin inline asm
	dp4a.s32.s32 %r1657, %r1658, %r1659, %r1545;
	// end inline asm
	ld.shared.u32 	%r1662, [%r2246+356];
	ld.shared.u32 	%r1663, [%r2248+160];
	// begin inline asm
	dp4a.s32.s32 %r1661, %r1662, %r1663, %r1549;
	// end inline asm
	ld.shared.u32 	%r1666, [%r2246+356];
	ld.shared.u32 	%r1667, [%r2248+164];
	// begin inline asm
	dp4a.s32.s32 %r1665, %r1666, %r1667, %r1553;
	// end inline asm
	ld.shared.u32 	%r1670, [%r2246+356];
	ld.shared.u32 	%r1671, [%r2248+168];
	// begin inline asm
	dp4a.s32.s32 %r1669, %r1670, %r1671, %r1557;
	// end inline asm
	ld.shared.u32 	%r1674, [%r2246+356];
	ld.shared.u32 	%r1675, [%r2248+172];
	// begin inline asm
	dp4a.s32.s32 %r1673, %r1674, %r1675, %r1561;
	// end inline asm
	ld.shared.u32 	%r1678, [%r2246+276];
	ld.shared.u32 	%r1679, [%r2248+208];
	// begin inline asm
	dp4a.s32.s32 %r1677, %r1678, %r1679, %r1565;
	// end inline asm
	ld.shared.u32 	%r1682, [%r2246+276];
	ld.shared.u32 	%r1683, [%r2248+212];
	// begin inline asm
	dp4a.s32.s32 %r1681, %r1682, %r1683, %r1569;
	// end inline asm
	ld.shared.u32 	%r1686, [%r2246+276];
	ld.shared.u32 	%r1687, [%r2248+216];
	// begin inline asm
	dp4a.s32.s32 %r1685, %r1686, %r1687, %r1573;
	// end inline asm
	ld.shared.u32 	%r1690, [%r2246+276];
	ld.shared.u32 	%r1691, [%r2248+220];
	// begin inline asm
	dp4a.s32.s32 %r1689, %r1690, %r1691, %r1577;
	// end inline asm
	ld.shared.u32 	%r1694, [%r2246+292];
	ld.shared.u32 	%r1695, [%r2248+208];
	// begin inline asm
	dp4a.s32.s32 %r1693, %r1694, %r1695, %r1581;
	// end inline asm
	ld.shared.u32 	%r1698, [%r2246+292];
	ld.shared.u32 	%r1699, [%r2248+212];
	// begin inline asm
	dp4a.s32.s32 %r1697, %r1698, %r1699, %r1585;
	// end inline asm
	ld.shared.u32 	%r1702, [%r2246+292];
	ld.shared.u32 	%r1703, [%r2248+216];
	// begin inline asm
	dp4a.s32.s32 %r1701, %r1702, %r1703, %r1589;
	// end inline asm
	ld.shared.u32 	%r1706, [%r2246+292];
	ld.shared.u32 	%r1707, [%r2248+220];
	// begin inline asm
	dp4a.s32.s32 %r1705, %r1706, %r1707, %r1593;
	// end inline asm
	ld.shared.u32 	%r1710, [%r2246+308];
	ld.shared.u32 	%r1711, [%r2248+208];
	// begin inline asm
	dp4a.s32.s32 %r1709, %r1710, %r1711, %r1597;
	// end inline asm
	ld.shared.u32 	%r1714, [%r2246+308];
	ld.shared.u32 	%r1715, [%r2248+212];
	// begin inline asm
	dp4a.s32.s32 %r1713, %r1714, %r1715, %r1601;
	// end inline asm
	ld.shared.u32 	%r1718, [%r2246+308];
	ld.shared.u32 	%r1719, [%r2248+216];
	// begin inline asm
	dp4a.s32.s32 %r1717, %r1718, %r1719, %r1605;
	// end inline asm
	ld.shared.u32 	%r1722, [%r2246+308];
	ld.shared.u32 	%r1723, [%r2248+220];
	// begin inline asm
	dp4a.s32.s32 %r1721, %r1722, %r1723, %r1609;
	// end inline asm
	ld.shared.u32 	%r1726, [%r2246+324];
	ld.shared.u32 	%r1727, [%r2248+208];
	// begin inline asm
	dp4a.s32.s32 %r1725, %r1726, %r1727, %r1613;
	// end inline asm
	ld.shared.u32 	%r1730, [%r2246+324];
	ld.shared.u32 	%r1731, [%r2248+212];
	// begin inline asm
	dp4a.s32.s32 %r1729, %r1730, %r1731, %r1617;
	// end inline asm
	ld.shared.u32 	%r1734, [%r2246+324];
	ld.shared.u32 	%r1735, [%r2248+216];
	// begin inline asm
	dp4a.s32.s32 %r1733, %r1734, %r1735, %r1621;
	// end inline asm
	ld.shared.u32 	%r1738, [%r2246+324];
	ld.shared.u32 	%r1739, [%r2248+220];
	// begin inline asm
	dp4a.s32.s32 %r1737, %r1738, %r1739, %r1625;
	// end inline asm
	ld.shared.u32 	%r1742, [%r2246+340];
	ld.shared.u32 	%r1743, [%r2248+208];
	// begin inline asm
	dp4a.s32.s32 %r1741, %r1742, %r1743, %r1629;
	// end inline asm
	ld.shared.u32 	%r1746, [%r2246+340];
	ld.shared.u32 	%r1747, [%r2248+212];
	// begin inline asm
	dp4a.s32.s32 %r1745, %r1746, %r1747, %r1633;
	// end inline asm
	ld.shared.u32 	%r1750, [%r2246+340];
	ld.shared.u32 	%r1751, [%r2248+216];
	// begin inline asm
	dp4a.s32.s32 %r1749, %r1750, %r1751, %r1637;
	// end inline asm
	ld.shared.u32 	%r1754, [%r2246+340];
	ld.shared.u32 	%r1755, [%r2248+220];
	// begin inline asm
	dp4a.s32.s32 %r1753, %r1754, %r1755, %r1641;
	// end inline asm
	ld.shared.u32 	%r1758, [%r2246+356];
	ld.shared.u32 	%r1759, [%r2248+208];
	// begin inline asm
	dp4a.s32.s32 %r1757, %r1758, %r1759, %r1645;
	// end inline asm
	ld.shared.u32 	%r1762, [%r2246+356];
	ld.shared.u32 	%r1763, [%r2248+212];
	// begin inline asm
	dp4a.s32.s32 %r1761, %r1762, %r1763, %r1649;
	// end inline asm
	ld.shared.u32 	%r1766, [%r2246+356];
	ld.shared.u32 	%r1767, [%r2248+216];
	// begin inline asm
	dp4a.s32.s32 %r1765, %r1766, %r1767, %r1653;
	// end inline asm
	ld.shared.u32 	%r1770, [%r2246+356];
	ld.shared.u32 	%r1771, [%r2248+220];
	// begin inline asm
	dp4a.s32.s32 %r1769, %r1770, %r1771, %r1657;
	// end inline asm
	ld.shared.u32 	%r1774, [%r2246+372];
	ld.shared.u32 	%r1775, [%r2248+208];
	// begin inline asm
	dp4a.s32.s32 %r1773, %r1774, %r1775, %r1661;
	// end inline asm
	ld.shared.u32 	%r1778, [%r2246+372];
	ld.shared.u32 	%r1779, [%r2248+212];
	// begin inline asm
	dp4a.s32.s32 %r1777, %r1778, %r1779, %r1665;
	// end inline asm
	ld.shared.u32 	%r1782, [%r2246+372];
	ld.shared.u32 	%r1783, [%r2248+216];
	// begin inline asm
	dp4a.s32.s32 %r1781, %r1782, %r1783, %r1669;
	// end inline asm
	ld.shared.u32 	%r1786, [%r2246+372];
	ld.shared.u32 	%r1787, [%r2248+220];
	// begin inline asm
	dp4a.s32.s32 %r1785, %r1786, %r1787, %r1673;
	// end inline asm
	ld.shared.u32 	%r1790, [%r2246+292];
	ld.shared.u32 	%r1791, [%r2248+256];
	// begin inline asm
	dp4a.s32.s32 %r1789, %r1790, %r1791, %r1677;
	// end inline asm
	ld.shared.u32 	%r1794, [%r2246+292];
	ld.shared.u32 	%r1795, [%r2248+260];
	// begin inline asm
	dp4a.s32.s32 %r1793, %r1794, %r1795, %r1681;
	// end inline asm
	ld.shared.u32 	%r1798, [%r2246+292];
	ld.shared.u32 	%r1799, [%r2248+264];
	// begin inline asm
	dp4a.s32.s32 %r1797, %r1798, %r1799, %r1685;
	// end inline asm
	ld.shared.u32 	%r1802, [%r2246+292];
	ld.shared.u32 	%r1803, [%r2248+268];
	// begin inline asm
	dp4a.s32.s32 %r1801, %r1802, %r1803, %r1689;
	// end inline asm
	ld.shared.u32 	%r1806, [%r2246+308];
	ld.shared.u32 	%r1807, [%r2248+256];
	// begin inline asm
	dp4a.s32.s32 %r1805, %r1806, %r1807, %r1693;
	// end inline asm
	ld.shared.u32 	%r1810, [%r2246+308];
	ld.shared.u32 	%r1811, [%r2248+260];
	// begin inline asm
	dp4a.s32.s32 %r1809, %r1810, %r1811, %r1697;
	// end inline asm
	ld.shared.u32 	%r1814, [%r2246+308];
	ld.shared.u32 	%r1815, [%r2248+264];
	// begin inline asm
	dp4a.s32.s32 %r1813, %r1814, %r1815, %r1701;
	// end inline asm
	ld.shared.u32 	%r1818, [%r2246+308];
	ld.shared.u32 	%r1819, [%r2248+268];
	// begin inline asm
	dp4a.s32.s32 %r1817, %r1818, %r1819, %r1705;
	// end inline asm
	ld.shared.u32 	%r1822, [%r2246+324];
	ld.shared.u32 	%r1823, [%r2248+256];
	// begin inline asm
	dp4a.s32.s32 %r1821, %r1822, %r1823, %r1709;
	// end inline asm
	ld.shared.u32 	%r1826, [%r2246+324];
	ld.shared.u32 	%r1827, [%r2248+260];
	// begin inline asm
	dp4a.s32.s32 %r1825, %r1826, %r1827, %r1713;
	// end inline asm
	ld.shared.u32 	%r1830, [%r2246+324];
	ld.shared.u32 	%r1831, [%r2248+264];
	// begin inline asm
	dp4a.s32.s32 %r1829, %r1830, %r1831, %r1717;
	// end inline asm
	ld.shared.u32 	%r1834, [%r2246+324];
	ld.shared.u32 	%r1835, [%r2248+268];
	// begin inline asm
	dp4a.s32.s32 %r1833, %r1834, %r1835, %r1721;
	// end inline asm
	ld.shared.u32 	%r1838, [%r2246+340];
	ld.shared.u32 	%r1839, [%r2248+256];
	// begin inline asm
	dp4a.s32.s32 %r1837, %r1838, %r1839, %r1725;
	// end inline asm
	ld.shared.u32 	%r1842, [%r2246+340];
	ld.shared.u32 	%r1843, [%r2248+260];
	// begin inline asm
	dp4a.s32.s32 %r1841, %r1842, %r1843, %r1729;
	// end inline asm
	ld.shared.u32 	%r1846, [%r2246+340];
	ld.shared.u32 	%r1847, [%r2248+264];
	// begin inline asm
	dp4a.s32.s32 %r1845, %r1846, %r1847, %r1733;
	// end inline asm
	ld.shared.u32 	%r1850, [%r2246+340];
	ld.shared.u32 	%r1851, [%r2248+268];
	// begin inline asm
	dp4a.s32.s32 %r1849, %r1850, %r1851, %r1737;
	// end inline asm
	ld.shared.u32 	%r1854, [%r2246+356];
	ld.shared.u32 	%r1855, [%r2248+256];
	// begin inline asm
	dp4a.s32.s32 %r1853, %r1854, %r1855, %r1741;
	// end inline asm
	ld.shared.u32 	%r1858, [%r2246+356];
	ld.shared.u32 	%r1859, [%r2248+260];
	// begin inline asm
	dp4a.s32.s32 %r1857, %r1858, %r1859, %r1745;
	// end inline asm
	ld.shared.u32 	%r1862, [%r2246+356];
	ld.shared.u32 	%r1863, [%r2248+264];
	// begin inline asm
	dp4a.s32.s32 %r1861, %r1862, %r1863, %r1749;
	// end inline asm
	ld.shared.u32 	%r1866, [%r2246+356];
	ld.shared.u32 	%r1867, [%r2248+268];
	// begin inline asm
	dp4a.s32.s32 %r1865, %r1866, %r1867, %r1753;
	// end inline asm
	ld.shared.u32 	%r1870, [%r2246+372];
	ld.shared.u32 	%r1871, [%r2248+256];
	// begin inline asm
	dp4a.s32.s32 %r1869, %r1870, %r1871, %r1757;
	// end inline asm
	ld.shared.u32 	%r1874, [%r2246+372];
	ld.shared.u32 	%r1875, [%r2248+260];
	// begin inline asm
	dp4a.s32.s32 %r1873, %r1874, %r1875, %r1761;
	// end inline asm
	ld.shared.u32 	%r1878, [%r2246+372];
	ld.shared.u32 	%r1879, [%r2248+264];
	// begin inline asm
	dp4a.s32.s32 %r1877, %r1878, %r1879, %r1765;
	// end inline asm
	ld.shared.u32 	%r1882, [%r2246+372];
	ld.shared.u32 	%r1883, [%r2248+268];
	// begin inline asm
	dp4a.s32.s32 %r1881, %r1882, %r1883, %r1769;
	// end inline asm
	ld.shared.u32 	%r1886, [%r2246+388];
	ld.shared.u32 	%r1887, [%r2248+256];
	// begin inline asm
	dp4a.s32.s32 %r1885, %r1886, %r1887, %r1773;
	// end inline asm
	ld.shared.u32 	%r1890, [%r2246+388];
	ld.shared.u32 	%r1891, [%r2248+260];
	// begin inline asm
	dp4a.s32.s32 %r1889, %r1890, %r1891, %r1777;
	// end inline asm
	ld.shared.u32 	%r1894, [%r2246+388];
	ld.shared.u32 	%r1895, [%r2248+264];
	// begin inline asm
	dp4a.s32.s32 %r1893, %r1894, %r1895, %r1781;
	// end inline asm
	ld.shared.u32 	%r1898, [%r2246+388];
	ld.shared.u32 	%r1899, [%r2248+268];
	// begin inline asm
	dp4a.s32.s32 %r1897, %r1898, %r1899, %r1785;
	// end inline asm
	ld.shared.u32 	%r1902, [%r2246+264];
	ld.shared.u32 	%r1903, [%r2248+176];
	// begin inline asm
	dp4a.s32.s32 %r1901, %r1902, %r1903, %r1789;
	// end inline asm
	ld.shared.u32 	%r1906, [%r2246+264];
	ld.shared.u32 	%r1907, [%r2248+180];
	// begin inline asm
	dp4a.s32.s32 %r1905, %r1906, %r1907, %r1793;
	// end inline asm
	ld.shared.u32 	%r1910, [%r2246+264];
	ld.shared.u32 	%r1911, [%r2248+184];
	// begin inline asm
	dp4a.s32.s32 %r1909, %r1910, %r1911, %r1797;
	// end inline asm
	ld.shared.u32 	%r1914, [%r2246+264];
	ld.shared.u32 	%r1915, [%r2248+188];
	// begin inline asm
	dp4a.s32.s32 %r1913, %r1914, %r1915, %r1801;
	// end inline asm
	ld.shared.u32 	%r1918, [%r2246+280];
	ld.shared.u32 	%r1919, [%r2248+176];
	// begin inline asm
	dp4a.s32.s32 %r1917, %r1918, %r1919, %r1805;
	// end inline asm
	ld.shared.u32 	%r1922, [%r2246+280];
	ld.shared.u32 	%r1923, [%r2248+180];
	// begin inline asm
	dp4a.s32.s32 %r1921, %r1922, %r1923, %r1809;
	// end inline asm
	ld.shared.u32 	%r1926, [%r2246+280];
	ld.shared.u32 	%r1927, [%r2248+184];
	// begin inline asm
	dp4a.s32.s32 %r1925, %r1926, %r1927, %r1813;
	// end inline asm
	ld.shared.u32 	%r1930, [%r2246+280];
	ld.shared.u32 	%r1931, [%r2248+188];
	// begin inline asm
	dp4a.s32.s32 %r1929, %r1930, %r1931, %r1817;
	// end inline asm
	ld.shared.u32 	%r1934, [%r2246+296];
	ld.shared.u32 	%r1935, [%r2248+176];
	// begin inline asm
	dp4a.s32.s32 %r1933, %r1934, %r1935, %r1821;
	// end inline asm
	ld.shared.u32 	%r1938, [%r2246+296];
	ld.shared.u32 	%r1939, [%r2248+180];
	// begin inline asm
	dp4a.s32.s32 %r1937, %r1938, %r1939, %r1825;
	// end inline asm
	ld.shared.u32 	%r1942, [%r2246+296];
	ld.shared.u32 	%r1943, [%r2248+184];
	// begin inline asm
	dp4a.s32.s32 %r1941, %r1942, %r1943, %r1829;
	// end inline asm
	ld.shared.u32 	%r1946, [%r2246+296];
	ld.shared.u32 	%r1947, [%r2248+188];
	// begin inline asm
	dp4a.s32.s32 %r1945, %r1946, %r1947, %r1833;
	// end inline asm
	ld.shared.u32 	%r1950, [%r2246+312];
	ld.shared.u32 	%r1951, [%r2248+176];
	// begin inline asm
	dp4a.s32.s32 %r1949, %r1950, %r1951, %r1837;
	// end inline asm
	ld.shared.u32 	%r1954, [%r2246+312];
	ld.shared.u32 	%r1955, [%r2248+180];
	// begin inline asm
	dp4a.s32.s32 %r1953, %r1954, %r1955, %r1841;
	// end inline asm
	ld.shared.u32 	%r1958, [%r2246+312];
	ld.shared.u32 	%r1959, [%r2248+184];
	// begin inline asm
	dp4a.s32.s32 %r1957, %r1958, %r1959, %r1845;
	// end inline asm
	ld.shared.u32 	%r1962, [%r2246+312];
	ld.shared.u32 	%r1963, [%r2248+188];
	// begin inline asm
	dp4a.s32.s32 %r1961, %r1962, %r1963, %r1849;
	// end inline asm
	ld.shared.u32 	%r1966, [%r2246+328];
	ld.shared.u32 	%r1967, [%r2248+176];
	// begin inline asm
	dp4a.s32.s32 %r1965, %r1966, %r1967, %r1853;
	// end inline asm
	ld.shared.u32 	%r1970, [%r2246+328];
	ld.shared.u32 	%r1971, [%r2248+180];
	// begin inline asm
	dp4a.s32.s32 %r1969, %r1970, %r1971, %r1857;
	// end inline asm
	ld.shared.u32 	%r1974, [%r2246+328];
	ld.shared.u32 	%r1975, [%r2248+184];
	// begin inline asm
	dp4a.s32.s32 %r1973, %r1974, %r1975, %r1861;
	// end inline asm
	ld.shared.u32 	%r1978, [%r2246+328];
	ld.shared.u32 	%r1979, [%r2248+188];
	// begin inline asm
	dp4a.s32.s32 %r1977, %r1978, %r1979, %r1865;
	// end inline asm
	ld.shared.u32 	%r1982, [%r2246+344];
	ld.shared.u32 	%r1983, [%r2248+176];
	// begin inline asm
	dp4a.s32.s32 %r1981, %r1982, %r1983, %r1869;
	// end inline asm
	ld.shared.u32 	%r1986, [%r2246+344];
	ld.shared.u32 	%r1987, [%r2248+180];
	// begin inline asm
	dp4a.s32.s32 %r1985, %r1986, %r1987, %r1873;
	// end inline asm
	ld.shared.u32 	%r1990, [%r2246+344];
	ld.shared.u32 	%r1991, [%r2248+184];
	// begin inline asm
	dp4a.s32.s32 %r1989, %r1990, %r1991, %r1877;
	// end inline asm
	ld.shared.u32 	%r1994, [%r2246+344];
	ld.shared.u32 	%r1995, [%r2248+188];
	// begin inline asm
	dp4a.s32.s32 %r1993, %r1994, %r1995, %r1881;
	// end inline asm
	ld.shared.u32 	%r1998, [%r2246+360];
	ld.shared.u32 	%r1999, [%r2248+176];
	// begin inline asm
	dp4a.s32.s32 %r1997, %r1998, %r1999, %r1885;
	// end inline asm
	ld.shared.u32 	%r2002, [%r2246+360];
	ld.shared.u32 	%r2003, [%r2248+180];
	// begin inline asm
	dp4a.s32.s32 %r2001, %r2002, %r2003, %r1889;
	// end inline asm
	ld.shared.u32 	%r2006, [%r2246+360];
	ld.shared.u32 	%r2007, [%r2248+184];
	// begin inline asm
	dp4a.s32.s32 %r2005, %r2006, %r2007, %r1893;
	// end inline asm
	ld.shared.u32 	%r2010, [%r2246+360];
	ld.shared.u32 	%r2011, [%r2248+188];
	// begin inline asm
	dp4a.s32.s32 %r2009, %r2010, %r2011, %r1897;
	// end inline asm
	ld.shared.u32 	%r2014, [%r2246+280];
	ld.shared.u32 	%r2015, [%r2248+224];
	// begin inline asm
	dp4a.s32.s32 %r2013, %r2014, %r2015, %r1901;
	// end inline asm
	ld.shared.u32 	%r2018, [%r2246+280];
	ld.shared.u32 	%r2019, [%r2248+228];
	// begin inline asm
	dp4a.s32.s32 %r2017, %r2018, %r2019, %r1905;
	// end inline asm
	ld.shared.u32 	%r2022, [%r2246+280];
	ld.shared.u32 	%r2023, [%r2248+232];
	// begin inline asm
	dp4a.s32.s32 %r2021, %r2022, %r2023, %r1909;
	// end inline asm
	ld.shared.u32 	%r2026, [%r2246+280];
	ld.shared.u32 	%r2027, [%r2248+236];
	// begin inline asm
	dp4a.s32.s32 %r2025, %r2026, %r2027, %r1913;
	// end inline asm
	ld.shared.u32 	%r2030, [%r2246+296];
	ld.shared.u32 	%r2031, [%r2248+224];
	// begin inline asm
	dp4a.s32.s32 %r2029, %r2030, %r2031, %r1917;
	// end inline asm
	ld.shared.u32 	%r2034, [%r2246+296];
	ld.shared.u32 	%r2035, [%r2248+228];
	// begin inline asm
	dp4a.s32.s32 %r2033, %r2034, %r2035, %r1921;
	// end inline asm
	ld.shared.u32 	%r2038, [%r2246+296];
	ld.shared.u32 	%r2039, [%r2248+232];
	// begin inline asm
	dp4a.s32.s32 %r2037, %r2038, %r2039, %r1925;
	// end inline asm
	ld.shared.u32 	%r2042, [%r2246+296];
	ld.shared.u32 	%r2043, [%r2248+236];
	// begin inline asm
	dp4a.s32.s32 %r2041, %r2042, %r2043, %r1929;
	// end inline asm
	ld.shared.u32 	%r2046, [%r2246+312];
	ld.shared.u32 	%r2047, [%r2248+224];
	// begin inline asm
	dp4a.s32.s32 %r2045, %r2046, %r2047, %r1933;
	// end inline asm
	ld.shared.u32 	%r2050, [%r2246+312];
	ld.shared.u32 	%r2051, [%r2248+228];
	// begin inline asm
	dp4a.s32.s32 %r2049, %r2050, %r2051, %r1937;
	// end inline asm
	ld.shared.u32 	%r2054, [%r2246+312];
	ld.shared.u32 	%r2055, [%r2248+232];
	// begin inline asm
	dp4a.s32.s32 %r2053, %r2054, %r2055, %r1941;
	// end inline asm
	ld.shared.u32 	%r2058, [%r2246+312];
	ld.shared.u32 	%r2059, [%r2248+236];
	// begin inline asm
	dp4a.s32.s32 %r2057, %r2058, %r2059, %r1945;
	// end inline asm
	ld.shared.u32 	%r2062, [%r2246+328];
	ld.shared.u32 	%r2063, [%r2248+224];
	// begin inline asm
	dp4a.s32.s32 %r2061, %r2062, %r2063, %r1949;
	// end inline asm
	ld.shared.u32 	%r2066, [%r2246+328];
	ld.shared.u32 	%r2067, [%r2248+228];
	// begin inline asm
	dp4a.s32.s32 %r2065, %r2066, %r2067, %r1953;
	// end inline asm
	ld.shared.u32 	%r2070, [%r2246+328];
	ld.shared.u32 	%r2071, [%r2248+232];
	// begin inline asm
	dp4a.s32.s32 %r2069, %r2070, %r2071, %r1957;
	// end inline asm
	ld.shared.u32 	%r2074, [%r2246+328];
	ld.shared.u32 	%r2075, [%r2248+236];
	// begin inline asm
	dp4a.s32.s32 %r2073, %r2074, %r2075, %r1961;
	// end inline asm
	ld.shared.u32 	%r2078, [%r2246+344];
	ld.shared.u32 	%r2079, [%r2248+224];
	// begin inline asm
	dp4a.s32.s32 %r2077, %r2078, %r2079, %r1965;
	// end inline asm
	ld.shared.u32 	%r2082, [%r2246+344];
	ld.shared.u32 	%r2083, [%r2248+228];
	// begin inline asm
	dp4a.s32.s32 %r2081, %r2082, %r2083, %r1969;
	// end inline asm
	ld.shared.u32 	%r2086, [%r2246+344];
	ld.shared.u32 	%r2087, [%r2248+232];
	// begin inline asm
	dp4a.s32.s32 %r2085, %r2086, %r2087, %r1973;
	// end inline asm
	ld.shared.u32 	%r2090, [%r2246+344];
	ld.shared.u32 	%r2091, [%r2248+236];
	// begin inline asm
	dp4a.s32.s32 %r2089, %r2090, %r2091, %r1977;
	// end inline asm
	ld.shared.u32 	%r2094, [%r2246+360];
	ld.shared.u32 	%r2095, [%r2248+224];
	// begin inline asm
	dp4a.s32.s32 %r2093, %r2094, %r2095, %r1981;
	// end inline asm
	ld.shared.u32 	%r2098, [%r2246+360];
	ld.shared.u32 	%r2099, [%r2248+228];
	// begin inline asm
	dp4a.s32.s32 %r2097, %r2098, %r2099, %r1985;
	// end inline asm
	ld.shared.u32 	%r2102, [%r2246+360];
	ld.shared.u32 	%r2103, [%r2248+232];
	// begin inline asm
	dp4a.s32.s32 %r2101, %r2102, %r2103, %r1989;
	// end inline asm
	ld.shared.u32 	%r2106, [%r2246+360];
	ld.shared.u32 	%r2107, [%r2248+236];
	// begin inline asm
	dp4a.s32.s32 %r2105, %r2106, %r2107, %r1993;
	// end inline asm
	ld.shared.u32 	%r2110, [%r2246+376];
	ld.shared.u32 	%r2111, [%r2248+224];
	// begin inline asm
	dp4a.s32.s32 %r2109, %r2110, %r2111, %r1997;
	// end inline asm
	ld.shared.u32 	%r2114, [%r2246+376];
	ld.shared.u32 	%r2115, [%r2248+228];
	// begin inline asm
	dp4a.s32.s32 %r2113, %r2114, %r2115, %r2001;
	// end inline asm
	ld.shared.u32 	%r2118, [%r2246+376];
	ld.shared.u32 	%r2119, [%r2248+232];
	// begin inline asm
	dp4a.s32.s32 %r2117, %r2118, %r2119, %r2005;
	// end inline asm
	ld.shared.u32 	%r2122, [%r2246+376];
	ld.shared.u32 	%r2123, [%r2248+236];
	// begin inline asm
	dp4a.s32.s32 %r2121, %r2122, %r2123, %r2009;
	// end inline asm
	ld.shared.u32 	%r2126, [%r2246+296];
	ld.shared.u32 	%r2127, [%r2248+272];
	// begin inline asm
	dp4a.s32.s32 %r4454, %r2126, %r2127, %r2013;
	// end inline asm
	ld.shared.u32 	%r2130, [%r2246+296];
	ld.shared.u32 	%r2131, [%r2248+276];
	// begin inline asm
	dp4a.s32.s32 %r4453, %r2130, %r2131, %r2017;
	// end inline asm
	ld.shared.u32 	%r2134, [%r2246+296];
	ld.shared.u32 	%r2135, [%r2248+280];
	// begin inline asm
	dp4a.s32.s32 %r4452, %r2134, %r2135, %r2021;
	// end inline asm
	ld.shared.u32 	%r2138, [%r2246+296];
	ld.shared.u32 	%r2139, [%r2248+284];
	// begin inline asm
	dp4a.s32.s32 %r4451, %r2138, %r2139, %r2025;
	// end inline asm
	ld.shared.u32 	%r2142, [%r2246+312];
	ld.shared.u32 	%r2143, [%r2248+272];
	// begin inline asm
	dp4a.s32.s32 %r4450, %r2142, %r2143, %r2029;
	// end inline asm
	ld.shared.u32 	%r2146, [%r2246+312];
	ld.shared.u32 	%r2147, [%r2248+276];
	// begin inline asm
	dp4a.s32.s32 %r4449, %r2146, %r2147, %r2033;
	// end inline asm
	ld.shared.u32 	%r2150, [%r2246+312];
	ld.shared.u32 	%r2151, [%r2248+280];
	// begin inline asm
	dp4a.s32.s32 %r4448, %r2150, %r2151, %r2037;
	// end inline asm
	ld.shared.u32 	%r2154, [%r2246+312];
	ld.shared.u32 	%r2155, [%r2248+284];
	// begin inline asm
	dp4a.s32.s32 %r4447, %r2154, %r2155, %r2041;
	// end inline asm
	ld.shared.u32 	%r2158, [%r2246+328];
	ld.shared.u32 	%r2159, [%r2248+272];
	// begin inline asm
	dp4a.s32.s32 %r4446, %r2158, %r2159, %r2045;
	// end inline asm
	ld.shared.u32 	%r2162, [%r2246+328];
	ld.shared.u32 	%r2163, [%r2248+276];
	// begin inline asm
	dp4a.s32.s32 %r4445, %r2162, %r2163, %r2049;
	// end inline asm
	ld.shared.u32 	%r2166, [%r2246+328];
	ld.shared.u32 	%r2167, [%r2248+280];
	// begin inline asm
	dp4a.s32.s32 %r4444, %r2166, %r2167, %r2053;
	// end inline asm
	ld.shared.u32 	%r2170, [%r2246+328];
	ld.shared.u32 	%r2171, [%r2248+284];
	// begin inline asm
	dp4a.s32.s32 %r4443, %r2170, %r2171, %r2057;
	// end inline asm
	ld.shared.u32 	%r2174, [%r2246+344];
	ld.shared.u32 	%r2175, [%r2248+272];
	// begin inline asm
	dp4a.s32.s32 %r4442, %r2174, %r2175, %r2061;
	// end inline asm
	ld.shared.u32 	%r2178, [%r2246+344];
	ld.shared.u32 	%r2179, [%r2248+276];
	// begin inline asm
	dp4a.s32.s32 %r4441, %r2178, %r2179, %r2065;
	// end inline asm
	ld.shared.u32 	%r2182, [%r2246+344];
	ld.shared.u32 	%r2183, [%r2248+280];
	// begin inline asm
	dp4a.s32.s32 %r4440, %r2182, %r2183, %r2069;
	// end inline asm
	ld.shared.u32 	%r2186, [%r2246+344];
	ld.shared.u32 	%r2187, [%r2248+284];
	// begin inline asm
	dp4a.s32.s32 %r4439, %r2186, %r2187, %r2073;
	// end inline asm
	ld.shared.u32 	%r2190, [%r2246+360];
	ld.shared.u32 	%r2191, [%r2248+272];
	// begin inline asm
	dp4a.s32.s32 %r4438, %r2190, %r2191, %r2077;
	// end inline asm
	ld.shared.u32 	%r2194, [%r2246+360];
	ld.shared.u32 	%r2195, [%r2248+276];
	// begin inline asm
	dp4a.s32.s32 %r4437, %r2194, %r2195, %r2081;
	// end inline asm
	ld.shared.u32 	%r2198, [%r2246+360];
	ld.shared.u32 	%r2199, [%r2248+280];
	// begin inline asm
	dp4a.s32.s32 %r4436, %r2198, %r2199, %r2085;
	// end inline asm
	ld.shared.u32 	%r2202, [%r2246+360];
	ld.shared.u32 	%r2203, [%r2248+284];
	// begin inline asm
	dp4a.s32.s32 %r4435, %r2202, %r2203, %r2089;
	// end inline asm
	ld.shared.u32 	%r2206, [%r2246+376];
	ld.shared.u32 	%r2207, [%r2248+272];
	// begin inline asm
	dp4a.s32.s32 %r4434, %r2206, %r2207, %r2093;
	// end inline asm
	ld.shared.u32 	%r2210, [%r2246+376];
	ld.shared.u32 	%r2211, [%r2248+276];
	// begin inline asm
	dp4a.s32.s32 %r4433, %r2210, %r2211, %r2097;
	// end inline asm
	ld.shared.u32 	%r2214, [%r2246+376];
	ld.shared.u32 	%r2215, [%r2248+280];
	// begin inline asm
	dp4a.s32.s32 %r4432, %r2214, %r2215, %r2101;
	// end inline asm
	ld.shared.u32 	%r2218, [%r2246+376];
	ld.shared.u32 	%r2219, [%r2248+284];
	// begin inline asm
	dp4a.s32.s32 %r4431, %r2218, %r2219, %r2105;
	// end inline asm
	ld.shared.u32 	%r2222, [%r2246+392];
	ld.shared.u32 	%r2223, [%r2248+272];
	// begin inline asm
	dp4a.s32.s32 %r4430, %r2222, %r2223, %r2109;
	// end inline asm
	ld.shared.u32 	%r2226, [%r2246+392];
	ld.shared.u32 	%r2227, [%r2248+276];
	// begin inline asm
	dp4a.s32.s32 %r4429, %r2226, %r2227, %r2113;
	// end inline asm
	ld.shared.u32 	%r2230, [%r2246+392];
	ld.shared.u32 	%r2231, [%r2248+280];
	// begin inline asm
	dp4a.s32.s32 %r4428, %r2230, %r2231, %r2117;
	// end inline asm
	ld.shared.u32 	%r2234, [%r2246+392];
	ld.shared.u32 	%r2235, [%r2248+284];
	// begin inline asm
	dp4a.s32.s32 %r4427, %r2234, %r2235, %r2121;
	// end inline asm
	add.s32 	%r4455, %r4455, 1;
	setp.ne.s32 	%p67, %r4455, 31;
	@%p67 bra 	$L__BB25_27;
	ld.param.u64 	%rd236, [fused_nn_conv2d_cast_fixed_point_multiply_add_cast_nn_relu_cast_fixed_point_mult_18399029763786111876__5_kernel0_param_3];
	ld.param.u64 	%rd235, [fused_nn_conv2d_cast_fixed_point_multiply_add_cast_nn_relu_cast_fixed_point_mult_18399029763786111876__5_kernel0_param_2];
	cvta.to.global.u64 	%rd60, %rd236;
	cvta.to.global.u64 	%rd61, %rd235;
	bar.sync 	0;
	add.s32 	%r4265, %r63, %r64;
	add.s32 	%r4267, %r2245, %r4265;
	ld.shared.u32 	%r2250, [%r4267+2048];
	mov.u32 	%r4268, _ZZ112fused_nn_conv2d_cast_fixed_point_multiply_add_cast_nn_relu_cast_fixed_point_mult_18399029763786111876__5_kernel0E18placeholder_shared;
	mad.lo.s32 	%r4269, %r2, 288, %r4268;
	ld.shared.u32 	%r2251, [%r4269+2304];
	// begin inline asm
	dp4a.s32.s32 %r2249, %r2250, %r2251, %r4454;
	// end inline asm
	ld.shared.u32 	%r2254, [%r4267+2048];
	ld.shared.u32 	%r2255, [%r4269+2308];
	// begin inline asm
	dp4a.s32.s32 %r2253, %r2254, %r2255, %r4453;
	// end inline asm
	ld.shared.u32 	%r2258, [%r4267+2048];
	ld.shared.u32 	%r2259, [%r4269+2312];
	// begin inline asm
	dp4a.s32.s32 %r2257, %r2258, %r2259, %r4452;
	// end inline asm
	ld.shared.u32 	%r2262, [%r4267+2048];
	ld.shared.u32 	%r2263, [%r4269+2316];
	// begin inline asm
	dp4a.s32.s32 %r2261, %r2262, %r2263, %r4451;
	// end inline asm
	ld.shared.u32 	%r2266, [%r4267+2064];
	ld.shared.u32 	%r2267, [%r4269+2304];
	// begin inline asm
	dp4a.s32.s32 %r2265, %r2266, %r2267, %r4450;
	// end inline asm
	ld.shared.u32 	%r2270, [%r4267+2064];
	ld.shared.u32 	%r2271, [%r4269+2308];
	// begin inline asm
	dp4a.s32.s32 %r2269, %r2270, %r2271, %r4449;
	// end inline asm
	ld.shared.u32 	%r2274, [%r4267+2064];
	ld.shared.u32 	%r2275, [%r4269+2312];
	// begin inline asm
	dp4a.s32.s32 %r2273, %r2274, %r2275, %r4448;
	// end inline asm
	ld.shared.u32 	%r2278, [%r4267+2064];
	ld.shared.u32 	%r2279, [%r4269+2316];
	// begin inline asm
	dp4a.s32.s32 %r2277, %r2278, %r2279, %r4447;
	// end inline asm
	ld.shared.u32 	%r2282, [%r4267+2080];
	ld.shared.u32 	%r2283, [%r4269+2304];
	// begin inline asm
	dp4a.s32.s32 %r2281, %r2282, %r2283, %r4446;
	// end inline asm
	ld.shared.u32 	%r2286, [%r4267+2080];
	ld.shared.u32 	%r2287, [%r4269+2308];
	// begin inline asm
	dp4a.s32.s32 %r2285, %r2286, %r2287, %r4445;
	// end inline asm
	ld.shared.u32 	%r2290, [%r4267+2080];
	ld.shared.u32 	%r2291, [%r4269+2312];
	// begin inline asm
	dp4a.s32.s32 %r2289, %r2290, %r2291, %r4444;
	// end inline asm
	ld.shared.u32 	%r2294, [%r4267+2080];
	ld.shared.u32 	%r2295, [%r4269+2316];
	// begin inline asm
	dp4a.s32.s32 %r2293, %r2294, %r2295, %r4443;
	// end inline asm
	ld.shared.u32 	%r2298, [%r4267+2096];
	ld.shared.u32 	%r2299, [%r4269+2304];
	// begin inline asm
	dp4a.s32.s32 %r2297, %r2298, %r2299, %r4442;
	// end inline asm
	ld.shared.u32 	%r2302, [%r4267+2096];
	ld.shared.u32 	%r2303, [%r4269+2308];
	// begin inline asm
	dp4a.s32.s32 %r2301, %r2302, %r2303, %r4441;
	// end inline asm
	ld.shared.u32 	%r2306, [%r4267+2096];
	ld.shared.u32 	%r2307, [%r4269+2312];
	// begin inline asm
	dp4a.s32.s32 %r2305, %r2306, %r2307, %r4440;
	// end inline asm
	ld.shared.u32 	%r2310, [%r4267+2096];
	ld.shared.u32 	%r2311, [%r4269+2316];
	// begin inline asm
	dp4a.s32.s32 %r2309, %r2310, %r2311, %r4439;
	// end inline asm
	ld.shared.u32 	%r2314, [%r4267+2112];
	ld.shared.u32 	%r2315, [%r4269+2304];
	// begin inline asm
	dp4a.s32.s32 %r2313, %r2314, %r2315, %r4438;
	// end inline asm
	ld.shared.u32 	%r2318, [%r4267+2112];
	ld.shared.u32 	%r2319, [%r4269+2308];
	// begin inline asm
	dp4a.s32.s32 %r2317, %r2318, %r2319, %r4437;
	// end inline asm
	ld.shared.u32 	%r2322, [%r4267+2112];
	ld.shared.u32 	%r2323, [%r4269+2312];
	// begin inline asm
	dp4a.s32.s32 %r2321, %r2322, %r2323, %r4436;
	// end inline asm
	ld.shared.u32 	%r2326, [%r4267+2112];
	ld.shared.u32 	%r2327, [%r4269+2316];
	// begin inline asm
	dp4a.s32.s32 %r2325, %r2326, %r2327, %r4435;
	// end inline asm
	ld.shared.u32 	%r2330, [%r4267+2128];
	ld.shared.u32 	%r2331, [%r4269+2304];
	// begin inline asm
	dp4a.s32.s32 %r2329, %r2330, %r2331, %r4434;
	// end inline asm
	ld.shared.u32 	%r2334, [%r4267+2128];
	ld.shared.u32 	%r2335, [%r4269+2308];
	// begin inline asm
	dp4a.s32.s32 %r2333, %r2334, %r2335, %r4433;
	// end inline asm
	ld.shared.u32 	%r2338, [%r4267+2128];
	ld.shared.u32 	%r2339, [%r4269+2312];
	// begin inline asm
	dp4a.s32.s32 %r2337, %r2338, %r2339, %r4432;
	// end inline asm
	ld.shared.u32 	%r2342, [%r4267+2128];
	ld.shared.u32 	%r2343, [%r4269+2316];
	// begin inline asm
	dp4a.s32.s32 %r2341, %r2342, %r2343, %r4431;
	// end inline asm
	ld.shared.u32 	%r2346, [%r4267+2144];
	ld.shared.u32 	%r2347, [%r4269+2304];
	// begin inline asm
	dp4a.s32.s32 %r2345, %r2346, %r2347, %r4430;
	// end inline asm
	ld.shared.u32 	%r2350, [%r4267+2144];
	ld.shared.u32 	%r2351, [%r4269+2308];
	// begin inline asm
	dp4a.s32.s32 %r2349, %r2350, %r2351, %r4429;
	// end inline asm
	ld.shared.u32 	%r2354, [%r4267+2144];
	ld.shared.u32 	%r2355, [%r4269+2312];
	// begin inline asm
	dp4a.s32.s32 %r2353, %r2354, %r2355, %r4428;
	// end inline asm
	ld.shared.u32 	%r2358, [%r4267+2144];
	ld.shared.u32 	%r2359, [%r4269+2316];
	// begin inline asm
	dp4a.s32.s32 %r2357, %r2358, %r2359, %r4427;
	// end inline asm
	ld.shared.u32 	%r2362, [%r4267+2064];
	ld.shared.u32 	%r2363, [%r4269+2352];
	// begin inline asm
	dp4a.s32.s32 %r2361, %r2362, %r2363, %r2249;
	// end inline asm
	ld.shared.u32 	%r2366, [%r4267+2064];
	ld.shared.u32 	%r2367, [%r4269+2356];
	// begin inline asm
	dp4a.s32.s32 %r2365, %r2366, %r2367, %r2253;
	// end inline asm
	ld.shared.u32 	%r2370, [%r4267+2064];
	ld.shared.u32 	%r2371, [%r4269+2360];
	// begin inline asm
	dp4a.s32.s32 %r2369, %r2370, %r2371, %r2257;
	// end inline asm
	ld.shared.u32 	%r2374, [%r4267+2064];
	ld.shared.u32 	%r2375, [%r4269+2364];
	// begin inline asm
	dp4a.s32.s32 %r2373, %r2374, %r2375, %r2261;
	// end inline asm
	ld.shared.u32 	%r2378, [%r4267+2080];
	ld.shared.u32 	%r2379, [%r4269+2352];
	// begin inline asm
	dp4a.s32.s32 %r2377, %r2378, %r2379, %r2265;
	// end inline asm
	ld.shared.u32 	%r2382, [%r4267+2080];
	ld.shared.u32 	%r2383, [%r4269+2356];
	// begin inline asm
	dp4a.s32.s32 %r2381, %r2382, %r2383, %r2269;
	// end inline asm
	ld.shared.u32 	%r2386, [%r4267+2080];
	ld.shared.u32 	%r2387, [%r4269+2360];
	// begin inline asm
	dp4a.s32.s32 %r2385, %r2386, %r2387, %r2273;
	// end inline asm
	ld.shared.u32 	%r2390, [%r4267+2080];
	ld.shared.u32 	%r2391, [%r4269+2364];
	// begin inline asm
	dp4a.s32.s32 %r2389, %r2390, %r2391, %r2277;
	// end inline asm
	ld.shared.u32 	%r2394, [%r4267+2096];
	ld.shared.u32 	%r2395, [%r4269+2352];
	// begin inline asm
	dp4a.s32.s32 %r2393, %r2394, %r2395, %r2281;
	// end inline asm
	ld.shared.u32 	%r2398, [%r4267+2096];
	ld.shared.u32 	%r2399, [%r4269+2356];
	// begin inline asm
	dp4a.s32.s32 %r2397, %r2398, %r2399, %r2285;
	// end inline asm
	ld.shared.u32 	%r2402, [%r4267+2096];
	ld.shared.u32 	%r2403, [%r4269+2360];
	// begin inline asm
	dp4a.s32.s32 %r2401, %r2402, %r2403, %r2289;
	// end inline asm
	ld.shared.u32 	%r2406, [%r4267+2096];
	ld.shared.u32 	%r2407, [%r4269+2364];
	// begin inline asm
	dp4a.s32.s32 %r2405, %r2406, %r2407, %r2293;
	// end inline asm
	ld.shared.u32 	%r2410, [%r4267+2112];
	ld.shared.u32 	%r2411, [%r4269+2352];
	// begin inline asm
	dp4a.s32.s32 %r2409, %r2410, %r2411, %r2297;
	// end inline asm
	ld.shared.u32 	%r2414, [%r4267+2112];
	ld.shared.u32 	%r2415, [%r4269+2356];
	// begin inline asm
	dp4a.s32.s32 %r2413, %r2414, %r2415, %r2301;
	// end inline asm
	ld.shared.u32 	%r2418, [%r4267+2112];
	ld.shared.u32 	%r2419, [%r4269+2360];
	// begin inline asm
	dp4a.s32.s32 %r2417, %r2418, %r2419, %r2305;
	// end inline asm
	ld.shared.u32 	%r2422, [%r4267+2112];
	ld.shared.u32 	%r2423, [%r4269+2364];
	// begin inline asm
	dp4a.s32.s32 %r2421, %r2422, %r2423, %r2309;
	// end inline asm
	ld.shared.u32 	%r2426, [%r4267+2128];
	ld.shared.u32 	%r2427, [%r4269+2352];
	// begin inline asm
	dp4a.s32.s32 %r2425, %r2426, %r2427, %r2313;
	// end inline asm
	ld.shared.u32 	%r2430, [%r4267+2128];
	ld.shared.u32 	%r2431, [%r4269+2356];
	// begin inline asm
	dp4a.s32.s32 %r2429, %r2430, %r2431, %r2317;
	// end inline asm
	ld.shared.u32 	%r2434, [%r4267+2128];
	ld.shared.u32 	%r2435, [%r4269+2360];
	// begin inline asm
	dp4a.s32.s32 %r2433, %r2434, %r2435, %r2321;
	// end inline asm
	ld.shared.u32 	%r2438, [%r4267+2128];
	ld.shared.u32 	%r2439, [%r4269+2364];
	// begin inline asm
	dp4a.s32.s32 %r2437, %r2438, %r2439, %r2325;
	// end inline asm
	ld.shared.u32 	%r2442, [%r4267+2144];
	ld.shared.u32 	%r2443, [%r4269+2352];
	// begin inline asm
	dp4a.s32.s32 %r2441, %r2442, %r2443, %r2329;
	// end inline asm
	ld.shared.u32 	%r2446, [%r4267+2144];
	ld.shared.u32 	%r2447, [%r4269+2356];
	// begin inline asm
	dp4a.s32.s32 %r2445, %r2446, %r2447, %r2333;
	// end inline asm
	ld.shared.u32 	%r2450, [%r4267+2144];
	ld.shared.u32 	%r2451, [%r4269+2360];
	// begin inline asm
	dp4a.s32.s32 %r2449, %r2450, %r2451, %r2337;
	// end inline asm
	ld.shared.u32 	%r2454, [%r4267+2144];
	ld.shared.u32 	%r2455, [%r4269+2364];
	// begin inline asm
	dp4a.s32.s32 %r2453, %r2454, %r2455, %r2341;
	// end inline asm
	ld.shared.u32 	%r2458, [%r4267+2160];
	ld.shared.u32 	%r2459, [%r4269+2352];
	// begin inline asm
	dp4a.s32.s32 %r2457, %r2458, %r2459, %r2345;
	// end inline asm
	ld.shared.u32 	%r2462, [%r4267+2160];
	ld.shared.u32 	%r2463, [%r4269+2356];
	// begin inline asm
	dp4a.s32.s32 %r2461, %r2462, %r2463, %r2349;
	// end inline asm
	ld.shared.u32 	%r2466, [%r4267+2160];
	ld.shared.u32 	%r2467, [%r4269+2360];
	// begin inline asm
	dp4a.s32.s32 %r2465, %r2466, %r2467, %r2353;
	// end inline asm
	ld.shared.u32 	%r2470, [%r4267+2160];
	ld.shared.u32 	%r2471, [%r4269+2364];
	// begin inline asm
	dp4a.s32.s32 %r2469, %r2470, %r2471, %r2357;
	// end inline asm
	ld.shared.u32 	%r2474, [%r4267+2080];
	ld.shared.u32 	%r2475, [%r4269+2400];
	// begin inline asm
	dp4a.s32.s32 %r2473, %r2474, %r2475, %r2361;
	// end inline asm
	ld.shared.u32 	%r2478, [%r4267+2080];
	ld.shared.u32 	%r2479, [%r4269+2404];
	// begin inline asm
	dp4a.s32.s32 %r2477, %r2478, %r2479, %r2365;
	// end inline asm
	ld.shared.u32 	%r2482, [%r4267+2080];
	ld.shared.u32 	%r2483, [%r4269+2408];
	// begin inline asm
	dp4a.s32.s32 %r2481, %r2482, %r2483, %r2369;
	// end inline asm
	ld.shared.u32 	%r2486, [%r4267+2080];
	ld.shared.u32 	%r2487, [%r4269+2412];
	// begin inline asm
	dp4a.s32.s32 %r2485, %r2486, %r2487, %r2373;
	// end inline asm
	ld.shared.u32 	%r2490, [%r4267+2096];
	ld.shared.u32 	%r2491, [%r4269+2400];
	// begin inline asm
	dp4a.s32.s32 %r2489, %r2490, %r2491, %r2377;
	// end inline asm
	ld.shared.u32 	%r2494, [%r4267+2096];
	ld.shared.u32 	%r2495, [%r4269+2404];
	// begin inline asm
	dp4a.s32.s32 %r2493, %r2494, %r2495, %r2381;
	// end inline asm
	ld.shared.u32 	%r2498, [%r4267+2096];
	ld.shared.u32 	%r2499, [%r4269+2408];
	// begin inline asm
	dp4a.s32.s32 %r2497, %r2498, %r2499, %r2385;
	// end inline asm
	ld.shared.u32 	%r2502, [%r4267+2096];
	ld.shared.u32 	%r2503, [%r4269+2412];
	// begin inline asm
	dp4a.s32.s32 %r2501, %r2502, %r2503, %r2389;
	// end inline asm
	ld.shared.u32 	%r2506, [%r4267+2112];
	ld.shared.u32 	%r2507, [%r4269+2400];
	// begin inline asm
	dp4a.s32.s32 %r2505, %r2506, %r2507, %r2393;
	// end inline asm
	ld.shared.u32 	%r2510, [%r4267+2112];
	ld.shared.u32 	%r2511, [%r4269+2404];
	// begin inline asm
	dp4a.s32.s32 %r2509, %r2510, %r2511, %r2397;
	// end inline asm
	ld.shared.u32 	%r2514, [%r4267+2112];
	ld.shared.u32 	%r2515, [%r4269+2408];
	// begin inline asm
	dp4a.s32.s32 %r2513, %r2514, %r2515, %r2401;
	// end inline asm
	ld.shared.u32 	%r2518, [%r4267+2112];
	ld.shared.u32 	%r2519, [%r4269+2412];
	// begin inline asm
	dp4a.s32.s32 %r2517, %r2518, %r2519, %r2405;
	// end inline asm
	ld.shared.u32 	%r2522, [%r4267+2128];
	ld.shared.u32 	%r2523, [%r4269+2400];
	// begin inline asm
	dp4a.s32.s32 %r2521, %r2522, %r2523, %r2409;
	// end inline asm
	ld.shared.u32 	%r2526, [%r4267+2128];
	ld.shared.u32 	%r2527, [%r4269+2404];
	// begin inline asm
	dp4a.s32.s32 %r2525, %r2526, %r2527, %r2413;
	// end inline asm
	ld.shared.u32 	%r2530, [%r4267+2128];
	ld.shared.u32 	%r2531, [%r4269+2408];
	// begin inline asm
	dp4a.s32.s32 %r2529, %r2530, %r2531, %r2417;
	// end inline asm
	ld.shared.u32 	%r2534, [%r4267+2128];
	ld.shared.u32 	%r2535, [%r4269+2412];
	// begin inline asm
	dp4a.s32.s32 %r2533, %r2534, %r2535, %r2421;
	// end inline asm
	ld.shared.u32 	%r2538, [%r4267+2144];
	ld.shared.u32 	%r2539, [%r4269+2400];
	// begin inline asm
	dp4a.s32.s32 %r2537, %r2538, %r2539, %r2425;
	// end inline asm
	ld.shared.u32 	%r2542, [%r4267+2144];
	ld.shared.u32 	%r2543, [%r4269+2404];
	// begin inline asm
	dp4a.s32.s32 %r2541, %r2542, %r2543, %r2429;
	// end inline asm
	ld.shared.u32 	%r2546, [%r4267+2144];
	ld.shared.u32 	%r2547, [%r4269+2408];
	// begin inline asm
	dp4a.s32.s32 %r2545, %r2546, %r2547, %r2433;
	// end inline asm
	ld.shared.u32 	%r2550, [%r4267+2144];
	ld.shared.u32 	%r2551, [%r4269+2412];
	// begin inline asm
	dp4a.s32.s32 %r2549, %r2550, %r2551, %r2437;
	// end inline asm
	ld.shared.u32 	%r2554, [%r4267+2160];
	ld.shared.u32 	%r2555, [%r4269+2400];
	// begin inline asm
	dp4a.s32.s32 %r2553, %r2554, %r2555, %r2441;
	// end inline asm
	ld.shared.u32 	%r2558, [%r4267+2160];
	ld.shared.u32 	%r2559, [%r4269+2404];
	// begin inline asm
	dp4a.s32.s32 %r2557, %r2558, %r2559, %r2445;
	// end inline asm
	ld.shared.u32 	%r2562, [%r4267+2160];
	ld.shared.u32 	%r2563, [%r4269+2408];
	// begin inline asm
	dp4a.s32.s32 %r2561, %r2562, %r2563, %r2449;
	// end inline asm
	ld.shared.u32 	%r2566, [%r4267+2160];
	ld.shared.u32 	%r2567, [%r4269+2412];
	// begin inline asm
	dp4a.s32.s32 %r2565, %r2566, %r2567, %r2453;
	// end inline asm
	ld.shared.u32 	%r2570, [%r4267+2176];
	ld.shared.u32 	%r2571, [%r4269+2400];
	// begin inline asm
	dp4a.s32.s32 %r2569, %r2570, %r2571, %r2457;
	// end inline asm
	ld.shared.u32 	%r2574, [%r4267+2176];
	ld.shared.u32 	%r2575, [%r4269+2404];
	// begin inline asm
	dp4a.s32.s32 %r2573, %r2574, %r2575, %r2461;
	// end inline asm
	ld.shared.u32 	%r2578, [%r4267+2176];
	ld.shared.u32 	%r2579, [%r4269+2408];
	// begin inline asm
	dp4a.s32.s32 %r2577, %r2578, %r2579, %r2465;
	// end inline asm
	ld.shared.u32 	%r2582, [%r4267+2176];
	ld.shared.u32 	%r2583, [%r4269+2412];
	// begin inline asm
	dp4a.s32.s32 %r2581, %r2582, %r2583, %r2469;
	// end inline asm
	ld.shared.u32 	%r2586, [%r4267+2052];
	ld.shared.u32 	%r2587, [%r4269+2320];
	// begin inline asm
	dp4a.s32.s32 %r2585, %r2586, %r2587, %r2473;
	// end inline asm
	ld.shared.u32 	%r2590, [%r4267+2052];
	ld.shared.u32 	%r2591, [%r4269+2324];
	// begin inline asm
	dp4a.s32.s32 %r2589, %r2590, %r2591, %r2477;
	// end inline asm
	ld.shared.u32 	%r2594, [%r4267+2052];
	ld.shared.u32 	%r2595, [%r4269+2328];
	// begin inline asm
	dp4a.s32.s32 %r2593, %r2594, %r2595, %r2481;
	// end inline asm
	ld.shared.u32 	%r2598, [%r4267+2052];
	ld.shared.u32 	%r2599, [%r4269+2332];
	// begin inline asm
	dp4a.s32.s32 %r2597, %r2598, %r2599, %r2485;
	// end inline asm
	ld.shared.u32 	%r2602, [%r4267+2068];
	ld.shared.u32 	%r2603, [%r4269+2320];
	// begin inline asm
	dp4a.s32.s32 %r2601, %r2602, %r2603, %r2489;
	// end inline asm
	ld.shared.u32 	%r2606, [%r4267+2068];
	ld.shared.u32 	%r2607, [%r4269+2324];
	// begin inline asm
	dp4a.s32.s32 %r2605, %r2606, %r2607, %r2493;
	// end inline asm
	ld.shared.u32 	%r2610, [%r4267+2068];
	ld.shared.u32 	%r2611, [%r4269+2328];
	// begin inline asm
	dp4a.s32.s32 %r2609, %r2610, %r2611, %r2497;
	// end inline asm
	ld.shared.u32 	%r2614, [%r4267+2068];
	ld.shared.u32 	%r2615, [%r4269+2332];
	// begin inline asm
	dp4a.s32.s32 %r2613, %r2614, %r2615, %r2501;
	// end inline asm
	ld.shared.u32 	%r2618, [%r4267+2084];
	ld.shared.u32 	%r2619, [%r4269+2320];
	// begin inline asm
	dp4a.s32.s32 %r2617, %r2618, %r2619, %r2505;
	// end inline asm
	ld.shared.u32 	%r2622, [%r4267+2084];
	ld.shared.u32 	%r2623, [%r4269+2324];
	// begin inline asm
	dp4a.s32.s32 %r2621, %r2622, %r2623, %r2509;
	// end inline asm
	ld.shared.u32 	%r2626, [%r4267+2084];
	ld.shared.u32 	%r2627, [%r4269+2328];
	// begin inline asm
	dp4a.s32.s32 %r2625, %r2626, %r2627, %r2513;
	// end inline asm
	ld.shared.u32 	%r2630, [%r4267+2084];
	ld.shared.u32 	%r2631, [%r4269+2332];
	// begin inline asm
	dp4a.s32.s32 %r2629, %r2630, %r2631, %r2517;
	// end inline asm
	ld.shared.u32 	%r2634, [%r4267+2100];
	ld.shared.u32 	%r2635, [%r4269+2320];
	// begin inline asm
	dp4a.s32.s32 %r2633, %r2634, %r2635, %r2521;
	// end inline asm
	ld.shared.u32 	%r2638, [%r4267+2100];
	ld.shared.u32 	%r2639, [%r4269+2324];
	// begin inline asm
	dp4a.s32.s32 %r2637, %r2638, %r2639, %r2525;
	// end inline asm
	ld.shared.u32 	%r2642, [%r4267+2100];
	ld.shared.u32 	%r2643, [%r4269+2328];
	// begin inline asm
	dp4a.s32.s32 %r2641, %r2642, %r2643, %r2529;
	// end inline asm
	ld.shared.u32 	%r2646, [%r4267+2100];
	ld.shared.u32 	%r2647, [%r4269+2332];
	// begin inline asm
	dp4a.s32.s32 %r2645, %r2646, %r2647, %r2533;
	// end inline asm
	ld.shared.u32 	%r2650, [%r4267+2116];
	ld.shared.u32 	%r2651, [%r4269+2320];
	// begin inline asm
	dp4a.s32.s32 %r2649, %r2650, %r2651, %r2537;
	// end inline asm
	ld.shared.u32 	%r2654, [%r4267+2116];
	ld.shared.u32 	%r2655, [%r4269+2324];
	// begin inline asm
	dp4a.s32.s32 %r2653, %r2654, %r2655, %r2541;
	// end inline asm
	ld.shared.u32 	%r2658, [%r4267+2116];
	ld.shared.u32 	%r2659, [%r4269+2328];
	// begin inline asm
	dp4a.s32.s32 %r2657, %r2658, %r2659, %r2545;
	// end inline asm
	ld.shared.u32 	%r2662, [%r4267+2116];
	ld.shared.u32 	%r2663, [%r4269+2332];
	// begin inline asm
	dp4a.s32.s32 %r2661, %r2662, %r2663, %r2549;
	// end inline asm
	ld.shared.u32 	%r2666, [%r4267+2132];
	ld.shared.u32 	%r2667, [%r4269+2320];
	// begin inline asm
	dp4a.s32.s32 %r2665, %r2666, %r2667, %r2553;
	// end inline asm
	ld.shared.u32 	%r2670, [%r4267+2132];
	ld.shared.u32 	%r2671, [%r4269+2324];
	// begin inline asm
	dp4a.s32.s32 %r2669, %r2670, %r2671, %r2557;
	// end inline asm
	ld.shared.u32 	%r2674, [%r4267+2132];
	ld.shared.u32 	%r2675, [%r4269+2328];
	// begin inline asm
	dp4a.s32.s32 %r2673, %r2674, %r2675, %r2561;
	// end inline asm
	ld.shared.u32 	%r2678, [%r4267+2132];
	ld.shared.u32 	%r2679, [%r4269+2332];
	// begin inline asm
	dp4a.s32.s32 %r2677, %r2678, %r2679, %r2565;
	// end inline asm
	ld.shared.u32 	%r2682, [%r4267+2148];
	ld.shared.u32 	%r2683, [%r4269+2320];
	// begin inline asm
	dp4a.s32.s32 %r2681, %r2682, %r2683, %r2569;
	// end inline asm
	ld.shared.u32 	%r2686, [%r4267+2148];
	ld.shared.u32 	%r2687, [%r4269+2324];
	// begin inline asm
	dp4a.s32.s32 %r2685, %r2686, %r2687, %r2573;
	// end inline asm
	ld.shared.u32 	%r2690, [%r4267+2148];
	ld.shared.u32 	%r2691, [%r4269+2328];
	// begin inline asm
	dp4a.s32.s32 %r2689, %r2690, %r2691, %r2577;
	// end inline asm
	ld.shared.u32 	%r2694, [%r4267+2148];
	ld.shared.u32 	%r2695, [%r4269+2332];
	// begin inline asm
	dp4a.s32.s32 %r2693, %r2694, %r2695, %r2581;
	// end inline asm
	ld.shared.u32 	%r2698, [%r4267+2068];
	ld.shared.u32 	%r2699, [%r4269+2368];
	// begin inline asm
	dp4a.s32.s32 %r2697, %r2698, %r2699, %r2585;
	// end inline asm
	ld.shared.u32 	%r2702, [%r4267+2068];
	ld.shared.u32 	%r2703, [%r4269+2372];
	// begin inline asm
	dp4a.s32.s32 %r2701, %r2702, %r2703, %r2589;
	// end inline asm
	ld.shared.u32 	%r2706, [%r4267+2068];
	ld.shared.u32 	%r2707, [%r4269+2376];
	// begin inline asm
	dp4a.s32.s32 %r2705, %r2706, %r2707, %r2593;
	// end inline asm
	ld.shared.u32 	%r2710, [%r4267+2068];
	ld.shared.u32 	%r2711, [%r4269+2380];
	// begin inline asm
	dp4a.s32.s32 %r2709, %r2710, %r2711, %r2597;
	// end inline asm
	ld.shared.u32 	%r2714, [%r4267+2084];
	ld.shared.u32 	%r2715, [%r4269+2368];
	// begin inline asm
	dp4a.s32.s32 %r2713, %r2714, %r2715, %r2601;
	// end inline asm
	ld.shared.u32 	%r2718, [%r4267+2084];
	ld.shared.u32 	%r2719, [%r4269+2372];
	// begin inline asm
	dp4a.s32.s32 %r2717, %r2718, %r2719, %r2605;
	// end inline asm
	ld.shared.u32 	%r2722, [%r4267+2084];
	ld.shared.u32 	%r2723, [%r4269+2376];
	// begin inline asm
	dp4a.s32.s32 %r2721, %r2722, %r2723, %r2609;
	// end inline asm
	ld.shared.u32 	%r2726, [%r4267+2084];
	ld.shared.u32 	%r2727, [%r4269+2380];
	// begin inline asm
	dp4a.s32.s32 %r2725, %r2726, %r2727, %r2613;
	// end inline asm
	ld.shared.u32 	%r2730, [%r4267+2100];
	ld.shared.u32 	%r2731, [%r4269+2368];
	// begin inline asm
	dp4a.s32.s32 %r2729, %r2730, %r2731, %r2617;
	// end inline asm
	ld.shared.u32 	%r2734, [%r4267+2100];
	ld.shared.u32 	%r2735, [%r4269+2372];
	// begin inline asm
	dp4a.s32.s32 %r2733, %r2734, %r2735, %r2621;
	// end inline asm
	ld.shared.u32 	%r2738, [%r4267+2100];
	ld.shared.u32 	%r2739, [%r4269+2376];
	// begin inline asm
	dp4a.s32.s32 %r2737, %r2738, %r2739, %r2625;
	// end inline asm
	ld.shared.u32 	%r2742, [%r4267+2100];
	ld.shared.u32 	%r2743, [%r4269+2380];
	// begin inline asm
	dp4a.s32.s32 %r2741, %r2742, %r2743, %r2629;
	// end inline asm
	ld.shared.u32 	%r2746, [%r4267+2116];
	ld.shared.u32 	%r2747, [%r4269+2368];
	// begin inline asm
	dp4a.s32.s32 %r2745, %r2746, %r2747, %r2633;
	// end inline asm
	ld.shared.u32 	%r2750, [%r4267+2116];
	ld.shared.u32 	%r2751, [%r4269+2372];
	// begin inline asm
	dp4a.s32.s32 %r2749, %r2750, %r2751, %r2637;
	// end inline asm
	ld.shared.u32 	%r2754, [%r4267+2116];
	ld.shared.u32 	%r2755, [%r4269+2376];
	// begin inline asm
	dp4a.s32.s32 %r2753, %r2754, %r2755, %r2641;
	// end inline asm
	ld.shared.u32 	%r2758, [%r4267+2116];
	ld.shared.u32 	%r2759, [%r4269+2380];
	// begin inline asm
	dp4a.s32.s32 %r2757, %r2758, %r2759, %r2645;
	// end inline asm
	ld.shared.u32 	%r2762, [%r4267+2132];
	ld.shared.u32 	%r2763, [%r4269+2368];
	// begin inline asm
	dp4a.s32.s32 %r2761, %r2762, %r2763, %r2649;
	// end inline asm
	ld.shared.u32 	%r2766, [%r4267+2132];
	ld.shared.u32 	%r2767, [%r4269+2372];
	// begin inline asm
	dp4a.s32.s32 %r2765, %r2766, %r2767, %r2653;
	// end inline asm
	ld.shared.u32 	%r2770, [%r4267+2132];
	ld.shared.u32 	%r2771, [%r4269+2376];
	// begin inline asm
	dp4a.s32.s32 %r2769, %r2770, %r2771, %r2657;
	// end inline asm
	ld.shared.u32 	%r2774, [%r4267+2132];
	ld.shared.u32 	%r2775, [%r4269+2380];
	// begin inline asm
	dp4a.s32.s32 %r2773, %r2774, %r2775, %r2661;
	// end inline asm
	ld.shared.u32 	%r2778, [%r4267+2148];
	ld.shared.u32 	%r2779, [%r4269+2368];
	// begin inline asm
	dp4a.s32.s32 %r2777, %r2778, %r2779, %r2665;
	// end inline asm
	ld.shared.u32 	%r2782, [%r4267+2148];
	ld.shared.u32 	%r2783, [%r4269+2372];
	// begin inline asm
	dp4a.s32.s32 %r2781, %r2782, %r2783, %r2669;
	// end inline asm
	ld.shared.u32 	%r2786, [%r4267+2148];
	ld.shared.u32 	%r2787, [%r4269+2376];
	// begin inline asm
	dp4a.s32.s32 %r2785, %r2786, %r2787, %r2673;
	// end inline asm
	ld.shared.u32 	%r2790, [%r4267+2148];
	ld.shared.u32 	%r2791, [%r4269+2380];
	// begin inline asm
	dp4a.s32.s32 %r2789, %r2790, %r2791, %r2677;
	// end inline asm
	ld.shared.u32 	%r2794, [%r4267+2164];
	ld.shared.u32 	%r2795, [%r4269+2368];
	// begin inline asm
	dp4a.s32.s32 %r2793, %r2794, %r2795, %r2681;
	// end inline asm
	ld.shared.u32 	%r2798, [%r4267+2164];
	ld.shared.u32 	%r2799, [%r4269+2372];
	// begin inline asm
	dp4a.s32.s32 %r2797, %r2798, %r2799, %r2685;
	// end inline asm
	ld.shared.u32 	%r2802, [%r4267+2164];
	ld.shared.u32 	%r2803, [%r4269+2376];
	// begin inline asm
	dp4a.s32.s32 %r2801, %r2802, %r2803, %r2689;
	// end inline asm
	ld.shared.u32 	%r2806, [%r4267+2164];
	ld.shared.u32 	%r2807, [%r4269+2380];
	// begin inline asm
	dp4a.s32.s32 %r2805, %r2806, %r2807, %r2693;
	// end inline asm
	ld.shared.u32 	%r2810, [%r4267+2084];
	ld.shared.u32 	%r2811, [%r4269+2416];
	// begin inline asm
	dp4a.s32.s32 %r2809, %r2810, %r2811, %r2697;
	// end inline asm
	ld.shared.u32 	%r2814, [%r4267+2084];
	ld.shared.u32 	%r2815, [%r4269+2420];
	// begin inline asm
	dp4a.s32.s32 %r2813, %r2814, %r2815, %r2701;
	// end inline asm
	ld.shared.u32 	%r2818, [%r4267+2084];
	ld.shared.u32 	%r2819, [%r4269+2424];
	// begin inline asm
	dp4a.s32.s32 %r2817, %r2818, %r2819, %r2705;
	// end inline asm
	ld.shared.u32 	%r2822, [%r4267+2084];
	ld.shared.u32 	%r2823, [%r4269+2428];
	// begin inline asm
	dp4a.s32.s32 %r2821, %r2822, %r2823, %r2709;
	// end inline asm
	ld.shared.u32 	%r2826, [%r4267+2100];
	ld.shared.u32 	%r2827, [%r4269+2416];
	// begin inline asm
	dp4a.s32.s32 %r2825, %r2826, %r2827, %r2713;
	// end inline asm
	ld.shared.u32 	%r2830, [%r4267+2100];
	ld.shared.u32 	%r2831, [%r4269+2420];
	// begin inline asm
	dp4a.s32.s32 %r2829, %r2830, %r2831, %r2717;
	// end inline asm
	ld.shared.u32 	%r2834, [%r4267+2100];
	ld.shared.u32 	%r2835, [%r4269+2424];
	// begin inline asm
	dp4a.s32.s32 %r2833, %r2834, %r2835, %r2721;
	// end inline asm
	ld.shared.u32 	%r2838, [%r4267+2100];
	ld.shared.u32 	%r2839, [%r4269+2428];
	// begin inline asm
	dp4a.s32.s32 %r2837, %r2838, %r2839, %r2725;
	// end inline asm
	ld.shared.u32 	%r2842, [%r4267+2116];
	ld.shared.u32 	%r2843, [%r4269+2416];
	// begin inline asm
	dp4a.s32.s32 %r2841, %r2842, %r2843, %r2729;
	// end inline asm
	ld.shared.u32 	%r2846, [%r4267+2116];
	ld.shared.u32 	%r2847, [%r4269+2420];
	// begin inline asm
	dp4a.s32.s32 %r2845, %r2846, %r2847, %r2733;
	// end inline asm
	ld.shared.u32 	%r2850, [%r4267+2116];
	ld.shared.u32 	%r2851, [%r4269+2424];
	// begin inline asm
	dp4a.s32.s32 %r2849, %r2850, %r2851, %r2737;
	// end inline asm
	ld.shared.u32 	%r2854, [%r4267+2116];
	ld.shared.u32 	%r2855, [%r4269+2428];
	// begin inline asm
	dp4a.s32.s32 %r2853, %r2854, %r2855, %r2741;
	// end inline asm
	ld.shared.u32 	%r2858, [%r4267+2132];
	ld.shared.u32 	%r2859, [%r4269+2416];
	// begin inline asm
	dp4a.s32.s32 %r2857, %r2858, %r2859, %r2745;
	// end inline asm
	ld.shared.u32 	%r2862, [%r4267+2132];
	ld.shared.u32 	%r2863, [%r4269+2420];
	// begin inline asm
	dp4a.s32.s32 %r2861, %r2862, %r2863, %r2749;
	// end inline asm
	ld.shared.u32 	%r2866, [%r4267+2132];
	ld.shared.u32 	%r2867, [%r4269+2424];
	// begin inline asm
	dp4a.s32.s32 %r2865, %r2866, %r2867, %r2753;
	// end inline asm
	ld.shared.u32 	%r2870, [%r4267+2132];
	ld.shared.u32 	%r2871, [%r4269+2428];
	// begin inline asm
	dp4a.s32.s32 %r2869, %r2870, %r2871, %r2757;
	// end inline asm
	ld.shared.u32 	%r2874, [%r4267+2148];
	ld.shared.u32 	%r2875, [%r4269+2416];
	// begin inline asm
	dp4a.s32.s32 %r2873, %r2874, %r2875, %r2761;
	// end inline asm
	ld.shared.u32 	%r2878, [%r4267+2148];
	ld.shared.u32 	%r2879, [%r4269+2420];
	// begin inline asm
	dp4a.s32.s32 %r2877, %r2878, %r2879, %r2765;
	// end inline asm
	ld.shared.u32 	%r2882, [%r4267+2148];
	ld.shared.u32 	%r2883, [%r4269+2424];
	// begin inline asm
	dp4a.s32.s32 %r2881, %r2882, %r2883, %r2769;
	// end inline asm
	ld.shared.u32 	%r2886, [%r4267+2148];
	ld.shared.u32 	%r2887, [%r4269+2428];
	// begin inline asm
	dp4a.s32.s32 %r2885, %r2886, %r2887, %r2773;
	// end inline asm
	ld.shared.u32 	%r2890, [%r4267+2164];
	ld.shared.u32 	%r2891, [%r4269+2416];
	// begin inline asm
	dp4a.s32.s32 %r2889, %r2890, %r2891, %r2777;
	// end inline asm
	ld.shared.u32 	%r2894, [%r4267+2164];
	ld.shared.u32 	%r2895, [%r4269+2420];
	// begin inline asm
	dp4a.s32.s32 %r2893, %r2894, %r2895, %r2781;
	// end inline asm
	ld.shared.u32 	%r2898, [%r4267+2164];
	ld.shared.u32 	%r2899, [%r4269+2424];
	// begin inline asm
	dp4a.s32.s32 %r2897, %r2898, %r2899, %r2785;
	// end inline asm
	ld.shared.u32 	%r2902, [%r4267+2164];
	ld.shared.u32 	%r2903, [%r4269+2428];
	// begin inline asm
	dp4a.s32.s32 %r2901, %r2902, %r2903, %r2789;
	// end inline asm
	ld.shared.u32 	%r2906, [%r4267+2180];
	ld.shared.u32 	%r2907, [%r4269+2416];
	// begin inline asm
	dp4a.s32.s32 %r2905, %r2906, %r2907, %r2793;
	// end inline asm
	ld.shared.u32 	%r2910, [%r4267+2180];
	ld.shared.u32 	%r2911, [%r4269+2420];
	// begin inline asm
	dp4a.s32.s32 %r2909, %r2910, %r2911, %r2797;
	// end inline asm
	ld.shared.u32 	%r2914, [%r4267+2180];
	ld.shared.u32 	%r2915, [%r4269+2424];
	// begin inline asm
	dp4a.s32.s32 %r2913, %r2914, %r2915, %r2801;
	// end inline asm
	ld.shared.u32 	%r2918, [%r4267+2180];
	ld.shared.u32 	%r2919, [%r4269+2428];
	// begin inline asm
	dp4a.s32.s32 %r2917, %r2918, %r2919, %r2805;
	// end inline asm
	ld.shared.u32 	%r2922, [%r4267+2056];
	ld.shared.u32 	%r2923, [%r4269+2336];
	// begin inline asm
	dp4a.s32.s32 %r2921, %r2922, %r2923, %r2809;
	// end inline asm
	ld.shared.u32 	%r2926, [%r4267+2056];
	ld.shared.u32 	%r2927, [%r4269+2340];
	// begin inline asm
	dp4a.s32.s32 %r2925, %r2926, %r2927, %r2813;
	// end inline asm
	ld.shared.u32 	%r2930, [%r4267+2056];
	ld.shared.u32 	%r2931, [%r4269+2344];
	// begin inline asm
	dp4a.s32.s32 %r2929, %r2930, %r2931, %r2817;
	// end inline asm
	ld.shared.u32 	%r2934, [%r4267+2056];
	ld.shared.u32 	%r2935, [%r4269+2348];
	// begin inline asm
	dp4a.s32.s32 %r2933, %r2934, %r2935, %r2821;
	// end inline asm
	ld.shared.u32 	%r2938, [%r4267+2072];
	ld.shared.u32 	%r2939, [%r4269+2336];
	// begin inline asm
	dp4a.s32.s32 %r2937, %r2938, %r2939, %r2825;
	// end inline asm
	ld.shared.u32 	%r2942, [%r4267+2072];
	ld.shared.u32 	%r2943, [%r4269+2340];
	// begin inline asm
	dp4a.s32.s32 %r2941, %r2942, %r2943, %r2829;
	// end inline asm
	ld.shared.u32 	%r2946, [%r4267+2072];
	ld.shared.u32 	%r2947, [%r4269+2344];
	// begin inline asm
	dp4a.s32.s32 %r2945, %r2946, %r2947, %r2833;
	// end inline asm
	ld.shared.u32 	%r2950, [%r4267+2072];
	ld.shared.u32 	%r2951, [%r4269+2348];
	// begin inline asm
	dp4a.s32.s32 %r2949, %r2950, %r2951, %r2837;
	// end inline asm
	ld.shared.u32 	%r2954, [%r4267+2088];
	ld.shared.u32 	%r2955, [%r4269+2336];
	// begin inline asm
	dp4a.s32.s32 %r2953, %r2954, %r2955, %r2841;
	// end inline asm
	ld.shared.u32 	%r2958, [%r4267+2088];
	ld.shared.u32 	%r2959, [%r4269+2340];
	// begin inline asm
	dp4a.s32.s32 %r2957, %r2958, %r2959, %r2845;
	// end inline asm
	ld.shared.u32 	%r2962, [%r4267+2088];
	ld.shared.u32 	%r2963, [%r4269+2344];
	// begin inline asm
	dp4a.s32.s32 %r2961, %r2962, %r2963, %r2849;
	// end inline asm
	ld.shared.u32 	%r2966, [%r4267+2088];
	ld.shared.u32 	%r2967, [%r4269+2348];
	// begin inline asm
	dp4a.s32.s32 %r2965, %r2966, %r2967, %r2853;
	// end inline asm
	ld.shared.u32 	%r2970, [%r4267+2104];
	ld.shared.u32 	%r2971, [%r4269+2336];
	// begin inline asm
	dp4a.s32.s32 %r2969, %r2970, %r2971, %r2857;
	// end inline asm
	ld.shared.u32 	%r2974, [%r4267+2104];
	ld.shared.u32 	%r2975, [%r4269+2340];
	// begin inline asm
	dp4a.s32.s32 %r2973, %r2974, %r2975, %r2861;
	// end inline asm
	ld.shared.u32 	%r2978, [%r4267+2104];
	ld.shared.u32 	%r2979, [%r4269+2344];
	// begin inline asm
	dp4a.s32.s32 %r2977, %r2978, %r2979, %r2865;
	// end inline asm
	ld.shared.u32 	%r2982, [%r4267+2104];
	ld.shared.u32 	%r2983, [%r4269+2348];
	// begin inline asm
	dp4a.s32.s32 %r2981, %r2982, %r2983, %r2869;
	// end inline asm
	ld.shared.u32 	%r2986, [%r4267+2120];
	ld.shared.u32 	%r2987, [%r4269+2336];
	// begin inline asm
	dp4a.s32.s32 %r2985, %r2986, %r2987, %r2873;
	// end inline asm
	ld.shared.u32 	%r2990, [%r4267+2120];
	ld.shared.u32 	%r2991, [%r4269+2340];
	// begin inline asm
	dp4a.s32.s32 %r2989, %r2990, %r2991, %r2877;
	// end inline asm
	ld.shared.u32 	%r2994, [%r4267+2120];
	ld.shared.u32 	%r2995, [%r4269+2344];
	// begin inline asm
	dp4a.s32.s32 %r2993, %r2994, %r2995, %r2881;
	// end inline asm
	ld.shared.u32 	%r2998, [%r4267+2120];
	ld.shared.u32 	%r2999, [%r4269+2348];
	// begin inline asm
	dp4a.s32.s32 %r2997, %r2998, %r2999, %r2885;
	// end inline asm
	ld.shared.u32 	%r3002, [%r4267+2136];
	ld.shared.u32 	%r3003, [%r4269+2336];
	// begin inline asm
	dp4a.s32.s32 %r3001, %r3002, %r3003, %r2889;
	// end inline asm
	ld.shared.u32 	%r3006, [%r4267+2136];
	ld.shared.u32 	%r3007, [%r4269+2340];
	// begin inline asm
	dp4a.s32.s32 %r3005, %r3006, %r3007, %r2893;
	// end inline asm
	ld.shared.u32 	%r3010, [%r4267+2136];
	ld.shared.u32 	%r3011, [%r4269+2344];
	// begin inline asm
	dp4a.s32.s32 %r3009, %r3010, %r3011, %r2897;
	// end inline asm
	ld.shared.u32 	%r3014, [%r4267+2136];
	ld.shared.u32 	%r3015, [%r4269+2348];
	// begin inline asm
	dp4a.s32.s32 %r3013, %r3014, %r3015, %r2901;
	// end inline asm
	ld.shared.u32 	%r3018, [%r4267+2152];
	ld.shared.u32 	%r3019, [%r4269+2336];
	// begin inline asm
	dp4a.s32.s32 %r3017, %r3018, %r3019, %r2905;
	// end inline asm
	ld.shared.u32 	%r3022, [%r4267+2152];
	ld.shared.u32 	%r3023, [%r4269+2340];
	// begin inline asm
	dp4a.s32.s32 %r3021, %r3022, %r3023, %r2909;
	// end inline asm
	ld.shared.u32 	%r3026, [%r4267+2152];
	ld.shared.u32 	%r3027, [%r4269+2344];
	// begin inline asm
	dp4a.s32.s32 %r3025, %r3026, %r3027, %r2913;
	// end inline asm
	ld.shared.u32 	%r3030, [%r4267+2152];
	ld.shared.u32 	%r3031, [%r4269+2348];
	// begin inline asm
	dp4a.s32.s32 %r3029, %r3030, %r3031, %r2917;
	// end inline asm
	ld.shared.u32 	%r3034, [%r4267+2072];
	ld.shared.u32 	%r3035, [%r4269+2384];
	// begin inline asm
	dp4a.s32.s32 %r3033, %r3034, %r3035, %r2921;
	// end inline asm
	ld.shared.u32 	%r3038, [%r4267+2072];
	ld.shared.u32 	%r3039, [%r4269+2388];
	// begin inline asm
	dp4a.s32.s32 %r3037, %r3038, %r3039, %r2925;
	// end inline asm
	ld.shared.u32 	%r3042, [%r4267+2072];
	ld.shared.u32 	%r3043, [%r4269+2392];
	// begin inline asm
	dp4a.s32.s32 %r3041, %r3042, %r3043, %r2929;
	// end inline asm
	ld.shared.u32 	%r3046, [%r4267+2072];
	ld.shared.u32 	%r3047, [%r4269+2396];
	// begin inline asm
	dp4a.s32.s32 %r3045, %r3046, %r3047, %r2933;
	// end inline asm
	ld.shared.u32 	%r3050, [%r4267+2088];
	ld.shared.u32 	%r3051, [%r4269+2384];
	// begin inline asm
	dp4a.s32.s32 %r3049, %r3050, %r3051, %r2937;
	// end inline asm
	ld.shared.u32 	%r3054, [%r4267+2088];
	ld.shared.u32 	%r3055, [%r4269+2388];
	// begin inline asm
	dp4a.s32.s32 %r3053, %r3054, %r3055, %r2941;
	// end inline asm
	ld.shared.u32 	%r3058, [%r4267+2088];
	ld.shared.u32 	%r3059, [%r4269+2392];
	// begin inline asm
	dp4a.s32.s32 %r3057, %r3058, %r3059, %r2945;
	// end inline asm
	ld.shared.u32 	%r3062, [%r4267+2088];
	ld.shared.u32 	%r3063, [%r4269+2396];
	// begin inline asm
	dp4a.s32.s32 %r3061, %r3062, %r3063, %r2949;
	// end inline asm
	ld.shared.u32 	%r3066, [%r4267+2104];
	ld.shared.u32 	%r3067, [%r4269+2384];
	// begin inline asm
	dp4a.s32.s32 %r3065, %r3066, %r3067, %r2953;
	// end inline asm
	ld.shared.u32 	%r3070, [%r4267+2104];
	ld.shared.u32 	%r3071, [%r4269+2388];
	// begin inline asm
	dp4a.s32.s32 %r3069, %r3070, %r3071, %r2957;
	// end inline asm
	ld.shared.u32 	%r3074, [%r4267+2104];
	ld.shared.u32 	%r3075, [%r4269+2392];
	// begin inline asm
	dp4a.s32.s32 %r3073, %r3074, %r3075, %r2961;
	// end inline asm
	ld.shared.u32 	%r3078, [%r4267+2104];
	ld.shared.u32 	%r3079, [%r4269+2396];
	// begin inline asm
	dp4a.s32.s32 %r3077, %r3078, %r3079, %r2965;
	// end inline asm
	ld.shared.u32 	%r3082, [%r4267+2120];
	ld.shared.u32 	%r3083, [%r4269+2384];
	// begin inline asm
	dp4a.s32.s32 %r3081, %r3082, %r3083, %r2969;
	// end inline asm
	ld.shared.u32 	%r3086, [%r4267+2120];
	ld.shared.u32 	%r3087, [%r4269+2388];
	// begin inline asm
	dp4a.s32.s32 %r3085, %r3086, %r3087, %r2973;
	// end inline asm
	ld.shared.u32 	%r3090, [%r4267+2120];
	ld.shared.u32 	%r3091, [%r4269+2392];
	// begin inline asm
	dp4a.s32.s32 %r3089, %r3090, %r3091, %r2977;
	// end inline asm
	ld.shared.u32 	%r3094, [%r4267+2120];
	ld.shared.u32 	%r3095, [%r4269+2396];
	// begin inline asm
	dp4a.s32.s32 %r3093, %r3094, %r3095, %r2981;
	// end inline asm
	ld.shared.u32 	%r3098, [%r4267+2136];
	ld.shared.u32 	%r3099, [%r4269+2384];
	// begin inline asm
	dp4a.s32.s32 %r3097, %r3098, %r3099, %r2985;
	// end inline asm
	ld.shared.u32 	%r3102, [%r4267+2136];
	ld.shared.u32 	%r3103, [%r4269+2388];
	// begin inline asm
	dp4a.s32.s32 %r3101, %r3102, %r3103, %r2989;
	// end inline asm
	ld.shared.u32 	%r3106, [%r4267+2136];
	ld.shared.u32 	%r3107, [%r4269+2392];
	// begin inline asm
	dp4a.s32.s32 %r3105, %r3106, %r3107, %r2993;
	// end inline asm
	ld.shared.u32 	%r3110, [%r4267+2136];
	ld.shared.u32 	%r3111, [%r4269+2396];
	// begin inline asm
	dp4a.s32.s32 %r3109, %r3110, %r3111, %r2997;
	// end inline asm
	ld.shared.u32 	%r3114, [%r4267+2152];
	ld.shared.u32 	%r3115, [%r4269+2384];
	// begin inline asm
	dp4a.s32.s32 %r3113, %r3114, %r3115, %r3001;
	// end inline asm
	ld.shared.u32 	%r3118, [%r4267+2152];
	ld.shared.u32 	%r3119, [%r4269+2388];
	// begin inline asm
	dp4a.s32.s32 %r3117, %r3118, %r3119, %r3005;
	// end inline asm
	ld.shared.u32 	%r3122, [%r4267+2152];
	ld.shared.u32 	%r3123, [%r4269+2392];
	// begin inline asm
	dp4a.s32.s32 %r3121, %r3122, %r3123, %r3009;
	// end inline asm
	ld.shared.u32 	%r3126, [%r4267+2152];
	ld.shared.u32 	%r3127, [%r4269+2396];
	// begin inline asm
	dp4a.s32.s32 %r3125, %r3126, %r3127, %r3013;
	// end inline asm
	ld.shared.u32 	%r3130, [%r4267+2168];
	ld.shared.u32 	%r3131, [%r4269+2384];
	// begin inline asm
	dp4a.s32.s32 %r3129, %r3130, %r3131, %r3017;
	// end inline asm
	ld.shared.u32 	%r3134, [%r4267+2168];
	ld.shared.u32 	%r3135, [%r4269+2388];
	// begin inline asm
	dp4a.s32.s32 %r3133, %r3134, %r3135, %r3021;
	// end inline asm
	ld.shared.u32 	%r3138, [%r4267+2168];
	ld.shared.u32 	%r3139, [%r4269+2392];
	// begin inline asm
	dp4a.s32.s32 %r3137, %r3138, %r3139, %r3025;
	// end inline asm
	ld.shared.u32 	%r3142, [%r4267+2168];
	ld.shared.u32 	%r3143, [%r4269+2396];
	// begin inline asm
	dp4a.s32.s32 %r3141, %r3142, %r3143, %r3029;
	// end inline asm
	ld.shared.u32 	%r3146, [%r4267+2088];
	ld.shared.u32 	%r3147, [%r4269+2432];
	// begin inline asm
	dp4a.s32.s32 %r3145, %r3146, %r3147, %r3033;
	// end inline asm
	ld.shared.u32 	%r3150, [%r4267+2088];
	ld.shared.u32 	%r3151, [%r4269+2436];
	// begin inline asm
	dp4a.s32.s32 %r3149, %r3150, %r3151, %r3037;
	// end inline asm
	ld.shared.u32 	%r3154, [%r4267+2088];
	ld.shared.u32 	%r3155, [%r4269+2440];
	// begin inline asm
	dp4a.s32.s32 %r3153, %r3154, %r3155, %r3041;
	// end inline asm
	ld.shared.u32 	%r3158, [%r4267+2088];
	ld.shared.u32 	%r3159, [%r4269+2444];
	// begin inline asm
	dp4a.s32.s32 %r3157, %r3158, %r3159, %r3045;
	// end inline asm
	ld.shared.u32 	%r3162, [%r4267+2104];
	ld.shared.u32 	%r3163, [%r4269+2432];
	// begin inline asm
	dp4a.s32.s32 %r3161, %r3162, %r3163, %r3049;
	// end inline asm
	ld.shared.u32 	%r3166, [%r4267+2104];
	ld.shared.u32 	%r3167, [%r4269+2436];
	// begin inline asm
	dp4a.s32.s32 %r3165, %r3166, %r3167, %r3053;
	// end inline asm
	ld.shared.u32 	%r3170, [%r4267+2104];
	ld.shared.u32 	%r3171, [%r4269+2440];
	// begin inline asm
	dp4a.s32.s32 %r3169, %r3170, %r3171, %r3057;
	// end inline asm
	ld.shared.u32 	%r3174, [%r4267+2104];
	ld.shared.u32 	%r3175, [%r4269+2444];
	// begin inline asm
	dp4a.s32.s32 %r3173, %r3174, %r3175, %r3061;
	// end inline asm
	ld.shared.u32 	%r3178, [%r4267+2120];
	ld.shared.u32 	%r3179, [%r4269+2432];
	// begin inline asm
	dp4a.s32.s32 %r3177, %r3178, %r3179, %r3065;
	// end inline asm
	ld.shared.u32 	%r3182, [%r4267+2120];
	ld.shared.u32 	%r3183, [%r4269+2436];
	// begin inline asm
	dp4a.s32.s32 %r3181, %r3182, %r3183, %r3069;
	// end inline asm
	ld.shared.u32 	%r3186, [%r4267+2120];
	ld.shared.u32 	%r3187, [%r4269+2440];
	// begin inline asm
	dp4a.s32.s32 %r3185, %r3186, %r3187, %r3073;
	// end inline asm
	ld.shared.u32 	%r3190, [%r4267+2120];
	ld.shared.u32 	%r3191, [%r4269+2444];
	// begin inline asm
	dp4a.s32.s32 %r3189, %r3190, %r3191, %r3077;
	// end inline asm
	ld.shared.u32 	%r3194, [%r4267+2136];
	ld.shared.u32 	%r3195, [%r4269+2432];
	// begin inline asm
	dp4a.s32.s32 %r3193, %r3194, %r3195, %r3081;
	// end inline asm
	ld.shared.u32 	%r3198, [%r4267+2136];
	ld.shared.u32 	%r3199, [%r4269+2436];
	// begin inline asm
	dp4a.s32.s32 %r3197, %r3198, %r3199, %r3085;
	// end inline asm
	ld.shared.u32 	%r3202, [%r4267+2136];
	ld.shared.u32 	%r3203, [%r4269+2440];
	// begin inline asm
	dp4a.s32.s32 %r3201, %r3202, %r3203, %r3089;
	// end inline asm
	ld.shared.u32 	%r3206, [%r4267+2136];
	ld.shared.u32 	%r3207, [%r4269+2444];
	// begin inline asm
	dp4a.s32.s32 %r3205, %r3206, %r3207, %r3093;
	// end inline asm
	ld.shared.u32 	%r3210, [%r4267+2152];
	ld.shared.u32 	%r3211, [%r4269+2432];
	// begin inline asm
	dp4a.s32.s32 %r3209, %r3210, %r3211, %r3097;
	// end inline asm
	ld.shared.u32 	%r3214, [%r4267+2152];
	ld.shared.u32 	%r3215, [%r4269+2436];
	// begin inline asm
	dp4a.s32.s32 %r3213, %r3214, %r3215, %r3101;
	// end inline asm
	ld.shared.u32 	%r3218, [%r4267+2152];
	ld.shared.u32 	%r3219, [%r4269+2440];
	// begin inline asm
	dp4a.s32.s32 %r3217, %r3218, %r3219, %r3105;
	// end inline asm
	ld.shared.u32 	%r3222, [%r4267+2152];
	ld.shared.u32 	%r3223, [%r4269+2444];
	// begin inline asm
	dp4a.s32.s32 %r3221, %r3222, %r3223, %r3109;
	// end inline asm
	ld.shared.u32 	%r3226, [%r4267+2168];
	ld.shared.u32 	%r3227, [%r4269+2432];
	// begin inline asm
	dp4a.s32.s32 %r3225, %r3226, %r3227, %r3113;
	// end inline asm
	ld.shared.u32 	%r3230, [%r4267+2168];
	ld.shared.u32 	%r3231, [%r4269+2436];
	// begin inline asm
	dp4a.s32.s32 %r3229, %r3230, %r3231, %r3117;
	// end inline asm
	ld.shared.u32 	%r3234, [%r4267+2168];
	ld.shared.u32 	%r3235, [%r4269+2440];
	// begin inline asm
	dp4a.s32.s32 %r3233, %r3234, %r3235, %r3121;
	// end inline asm
	ld.shared.u32 	%r3238, [%r4267+2168];
	ld.shared.u32 	%r3239, [%r4269+2444];
	// begin inline asm
	dp4a.s32.s32 %r3237, %r3238, %r3239, %r3125;
	// end inline asm
	ld.shared.u32 	%r3242, [%r4267+2184];
	ld.shared.u32 	%r3243, [%r4269+2432];
	// begin inline asm
	dp4a.s32.s32 %r3241, %r3242, %r3243, %r3129;
	// end inline asm
	ld.shared.u32 	%r3246, [%r4267+2184];
	ld.shared.u32 	%r3247, [%r4269+2436];
	// begin inline asm
	dp4a.s32.s32 %r3245, %r3246, %r3247, %r3133;
	// end inline asm
	ld.shared.u32 	%r3250, [%r4267+2184];
	ld.shared.u32 	%r3251, [%r4269+2440];
	// begin inline asm
	dp4a.s32.s32 %r3249, %r3250, %r3251, %r3137;
	// end inline asm
	ld.shared.u32 	%r3254, [%r4267+2184];
	ld.shared.u32 	%r3255, [%r4269+2444];
	// begin inline asm
	dp4a.s32.s32 %r3253, %r3254, %r3255, %r3141;
	// end inline asm
	ld.shared.u32 	%r3258, [%r4267+2304];
	ld.shared.u32 	%r3259, [%r4269+2448];
	// begin inline asm
	dp4a.s32.s32 %r3257, %r3258, %r3259, %r3145;
	// end inline asm
	ld.shared.u32 	%r3262, [%r4267+2304];
	ld.shared.u32 	%r3263, [%r4269+2452];
	// begin inline asm
	dp4a.s32.s32 %r3261, %r3262, %r3263, %r3149;
	// end inline asm
	ld.shared.u32 	%r3266, [%r4267+2304];
	ld.shared.u32 	%r3267, [%r4269+2456];
	// begin inline asm
	dp4a.s32.s32 %r3265, %r3266, %r3267, %r3153;
	// end inline asm
	ld.shared.u32 	%r3270, [%r4267+2304];
	ld.shared.u32 	%r3271, [%r4269+2460];
	// begin inline asm
	dp4a.s32.s32 %r3269, %r3270, %r3271, %r3157;
	// end inline asm
	ld.shared.u32 	%r3274, [%r4267+2320];
	ld.shared.u32 	%r3275, [%r4269+2448];
	// begin inline asm
	dp4a.s32.s32 %r3273, %r3274, %r3275, %r3161;
	// end inline asm
	ld.shared.u32 	%r3278, [%r4267+2320];
	ld.shared.u32 	%r3279, [%r4269+2452];
	// begin inline asm
	dp4a.s32.s32 %r3277, %r3278, %r3279, %r3165;
	// end inline asm
	ld.shared.u32 	%r3282, [%r4267+2320];
	ld.shared.u32 	%r3283, [%r4269+2456];
	// begin inline asm
	dp4a.s32.s32 %r3281, %r3282, %r3283, %r3169;
	// end inline asm
	ld.shared.u32 	%r3286, [%r4267+2320];
	ld.shared.u32 	%r3287, [%r4269+2460];
	// begin inline asm
	dp4a.s32.s32 %r3285, %r3286, %r3287, %r3173;
	// end inline asm
	ld.shared.u32 	%r3290, [%r4267+2336];
	ld.shared.u32 	%r3291, [%r4269+2448];
	// begin inline asm
	dp4a.s32.s32 %r3289, %r3290, %r3291, %r3177;
	// end inline asm
	ld.shared.u32 	%r3294, [%r4267+2336];
	ld.shared.u32 	%r3295, [%r4269+2452];
	// begin inline asm
	dp4a.s32.s32 %r3293, %r3294, %r3295, %r3181;
	// end inline asm
	ld.shared.u32 	%r3298, [%r4267+2336];
	ld.shared.u32 	%r3299, [%r4269+2456];
	// begin inline asm
	dp4a.s32.s32 %r3297, %r3298, %r3299, %r3185;
	// end inline asm
	ld.shared.u32 	%r3302, [%r4267+2336];
	ld.shared.u32 	%r3303, [%r4269+2460];
	// begin inline asm
	dp4a.s32.s32 %r3301, %r3302, %r3303, %r3189;
	// end inline asm
	ld.shared.u32 	%r3306, [%r4267+2352];
	ld.shared.u32 	%r3307, [%r4269+2448];
	// begin inline asm
	dp4a.s32.s32 %r3305, %r3306, %r3307, %r3193;
	// end inline asm
	ld.shared.u32 	%r3310, [%r4267+2352];
	ld.shared.u32 	%r3311, [%r4269+2452];
	// begin inline asm
	dp4a.s32.s32 %r3309, %r3310, %r3311, %r3197;
	// end inline asm
	ld.shared.u32 	%r3314, [%r4267+2352];
	ld.shared.u32 	%r3315, [%r4269+2456];
	// begin inline asm
	dp4a.s32.s32 %r3313, %r3314, %r3315, %r3201;
	// end inline asm
	ld.shared.u32 	%r3318, [%r4267+2352];
	ld.shared.u32 	%r3319, [%r4269+2460];
	// begin inline asm
	dp4a.s32.s32 %r3317, %r3318, %r3319, %r3205;
	// end inline asm
	ld.shared.u32 	%r3322, [%r4267+2368];
	ld.shared.u32 	%r3323, [%r4269+2448];
	// begin inline asm
	dp4a.s32.s32 %r3321, %r3322, %r3323, %r3209;
	// end inline asm
	ld.shared.u32 	%r3326, [%r4267+2368];
	ld.shared.u32 	%r3327, [%r4269+2452];
	// begin inline asm
	dp4a.s32.s32 %r3325, %r3326, %r3327, %r3213;
	// end inline asm
	ld.shared.u32 	%r3330, [%r4267+2368];
	ld.shared.u32 	%r3331, [%r4269+2456];
	// begin inline asm
	dp4a.s32.s32 %r3329, %r3330, %r3331, %r3217;
	// end inline asm
	ld.shared.u32 	%r3334, [%r4267+2368];
	ld.shared.u32 	%r3335, [%r4269+2460];
	// begin inline asm
	dp4a.s32.s32 %r3333, %r3334, %r3335, %r3221;
	// end inline asm
	ld.shared.u32 	%r3338, [%r4267+2384];
	ld.shared.u32 	%r3339, [%r4269+2448];
	// begin inline asm
	dp4a.s32.s32 %r3337, %r3338, %r3339, %r3225;
	// end inline asm
	ld.shared.u32 	%r3342, [%r4267+2384];
	ld.shared.u32 	%r3343, [%r4269+2452];
	// begin inline asm
	dp4a.s32.s32 %r3341, %r3342, %r3343, %r3229;
	// end inline asm
	ld.shared.u32 	%r3346, [%r4267+2384];
	ld.shared.u32 	%r3347, [%r4269+2456];
	// begin inline asm
	dp4a.s32.s32 %r3345, %r3346, %r3347, %r3233;
	// end inline asm
	ld.shared.u32 	%r3350, [%r4267+2384];
	ld.shared.u32 	%r3351, [%r4269+2460];
	// begin inline asm
	dp4a.s32.s32 %r3349, %r3350, %r3351, %r3237;
	// end inline asm
	ld.shared.u32 	%r3354, [%r4267+2400];
	ld.shared.u32 	%r3355, [%r4269+2448];
	// begin inline asm
	dp4a.s32.s32 %r3353, %r3354, %r3355, %r3241;
	// end inline asm
	ld.shared.u32 	%r3358, [%r4267+2400];
	ld.shared.u32 	%r3359, [%r4269+2452];
	// begin inline asm
	dp4a.s32.s32 %r3357, %r3358, %r3359, %r3245;
	// end inline asm
	ld.shared.u32 	%r3362, [%r4267+2400];
	ld.shared.u32 	%r3363, [%r4269+2456];
	// begin inline asm
	dp4a.s32.s32 %r3361, %r3362, %r3363, %r3249;
	// end inline asm
	ld.shared.u32 	%r3366, [%r4267+2400];
	ld.shared.u32 	%r3367, [%r4269+2460];
	// begin inline asm
	dp4a.s32.s32 %r3365, %r3366, %r3367, %r3253;
	// end inline asm
	ld.shared.u32 	%r3370, [%r4267+2320];
	ld.shared.u32 	%r3371, [%r4269+2496];
	// begin inline asm
	dp4a.s32.s32 %r3369, %r3370, %r3371, %r3257;
	// end inline asm
	ld.shared.u32 	%r3374, [%r4267+2320];
	ld.shared.u32 	%r3375, [%r4269+2500];
	// begin inline asm
	dp4a.s32.s32 %r3373, %r3374, %r3375, %r3261;
	// end inline asm
	ld.shared.u32 	%r3378, [%r4267+2320];
	ld.shared.u32 	%r3379, [%r4269+2504];
	// begin inline asm
	dp4a.s32.s32 %r3377, %r3378, %r3379, %r3265;
	// end inline asm
	ld.shared.u32 	%r3382, [%r4267+2320];
	ld.shared.u32 	%r3383, [%r4269+2508];
	// begin inline asm
	dp4a.s32.s32 %r3381, %r3382, %r3383, %r3269;
	// end inline asm
	ld.shared.u32 	%r3386, [%r4267+2336];
	ld.shared.u32 	%r3387, [%r4269+2496];
	// begin inline asm
	dp4a.s32.s32 %r3385, %r3386, %r3387, %r3273;
	// end inline asm
	ld.shared.u32 	%r3390, [%r4267+2336];
	ld.shared.u32 	%r3391, [%r4269+2500];
	// begin inline asm
	dp4a.s32.s32 %r3389, %r3390, %r3391, %r3277;
	// end inline asm
	ld.shared.u32 	%r3394, [%r4267+2336];
	ld.shared.u32 	%r3395, [%r4269+2504];
	// begin inline asm
	dp4a.s32.s32 %r3393, %r3394, %r3395, %r3281;
	// end inline asm
	ld.shared.u32 	%r3398, [%r4267+2336];
	ld.shared.u32 	%r3399, [%r4269+2508];
	// begin inline asm
	dp4a.s32.s32 %r3397, %r3398, %r3399, %r3285;
	// end inline asm
	ld.shared.u32 	%r3402, [%r4267+2352];
	ld.shared.u32 	%r3403, [%r4269+2496];
	// begin inline asm
	dp4a.s32.s32 %r3401, %r3402, %r3403, %r3289;
	// end inline asm
	ld.shared.u32 	%r3406, [%r4267+2352];
	ld.shared.u32 	%r3407, [%r4269+2500];
	// begin inline asm
	dp4a.s32.s32 %r3405, %r3406, %r3407, %r3293;
	// end inline asm
	ld.shared.u32 	%r3410, [%r4267+2352];
	ld.shared.u32 	%r3411, [%r4269+2504];
	// begin inline asm
	dp4a.s32.s32 %r3409, %r3410, %r3411, %r3297;
	// end inline asm
	ld.shared.u32 	%r3414, [%r4267+2352];
	ld.shared.u32 	%r3415, [%r4269+2508];
	// begin inline asm
	dp4a.s32.s32 %r3413, %r3414, %r3415, %r3301;
	// end inline asm
	ld.shared.u32 	%r3418, [%r4267+2368];
	ld.shared.u32 	%r3419, [%r4269+2496];
	// begin inline asm
	dp4a.s32.s32 %r3417, %r3418, %r3419, %r3305;
	// end inline asm
	ld.shared.u32 	%r3422, [%r4267+2368];
	ld.shared.u32 	%r3423, [%r4269+2500];
	// begin inline asm
	dp4a.s32.s32 %r3421, %r3422, %r3423, %r3309;
	// end inline asm
	ld.shared.u32 	%r3426, [%r4267+2368];
	ld.shared.u32 	%r3427, [%r4269+2504];
	// begin inline asm
	dp4a.s32.s32 %r3425, %r3426, %r3427, %r3313;
	// end inline asm
	ld.shared.u32 	%r3430, [%r4267+2368];
	ld.shared.u32 	%r3431, [%r4269+2508];
	// begin inline asm
	dp4a.s32.s32 %r3429, %r3430, %r3431, %r3317;
	// end inline asm
	ld.shared.u32 	%r3434, [%r4267+2384];
	ld.shared.u32 	%r3435, [%r4269+2496];
	// begin inline asm
	dp4a.s32.s32 %r3433, %r3434, %r3435, %r3321;
	// end inline asm
	ld.shared.u32 	%r3438, [%r4267+2384];
	ld.shared.u32 	%r3439, [%r4269+2500];
	// begin inline asm
	dp4a.s32.s32 %r3437, %r3438, %r3439, %r3325;
	// end inline asm
	ld.shared.u32 	%r3442, [%r4267+2384];
	ld.shared.u32 	%r3443, [%r4269+2504];
	// begin inline asm
	dp4a.s32.s32 %r3441, %r3442, %r3443, %r3329;
	// end inline asm
	ld.shared.u32 	%r3446, [%r4267+2384];
	ld.shared.u32 	%r3447, [%r4269+2508];
	// begin inline asm
	dp4a.s32.s32 %r3445, %r3446, %r3447, %r3333;
	// end inline asm
	ld.shared.u32 	%r3450, [%r4267+2400];
	ld.shared.u32 	%r3451, [%r4269+2496];
	// begin inline asm
	dp4a.s32.s32 %r3449, %r3450, %r3451, %r3337;
	// end inline asm
	ld.shared.u32 	%r3454, [%r4267+2400];
	ld.shared.u32 	%r3455, [%r4269+2500];
	// begin inline asm
	dp4a.s32.s32 %r3453, %r3454, %r3455, %r3341;
	// end inline asm
	ld.shared.u32 	%r3458, [%r4267+2400];
	ld.shared.u32 	%r3459, [%r4269+2504];
	// begin inline asm
	dp4a.s32.s32 %r3457, %r3458, %r3459, %r3345;
	// end inline asm
	ld.shared.u32 	%r3462, [%r4267+2400];
	ld.shared.u32 	%r3463, [%r4269+2508];
	// begin inline asm
	dp4a.s32.s32 %r3461, %r3462, %r3463, %r3349;
	// end inline asm
	ld.shared.u32 	%r3466, [%r4267+2416];
	ld.shared.u32 	%r3467, [%r4269+2496];
	// begin inline asm
	dp4a.s32.s32 %r3465, %r3466, %r3467, %r3353;
	// end inline asm
	ld.shared.u32 	%r3470, [%r4267+2416];
	ld.shared.u32 	%r3471, [%r4269+2500];
	// begin inline asm
	dp4a.s32.s32 %r3469, %r3470, %r3471, %r3357;
	// end inline asm
	ld.shared.u32 	%r3474, [%r4267+2416];
	ld.shared.u32 	%r3475, [%r4269+2504];
	// begin inline asm
	dp4a.s32.s32 %r3473, %r3474, %r3475, %r3361;
	// end inline asm
	ld.shared.u32 	%r3478, [%r4267+2416];
	ld.shared.u32 	%r3479, [%r4269+2508];
	// begin inline asm
	dp4a.s32.s32 %r3477, %r3478, %r3479, %r3365;
	// end inline asm
	ld.shared.u32 	%r3482, [%r4267+2336];
	ld.shared.u32 	%r3483, [%r4269+2544];
	// begin inline asm
	dp4a.s32.s32 %r3481, %r3482, %r3483, %r3369;
	// end inline asm
	ld.shared.u32 	%r3486, [%r4267+2336];
	ld.shared.u32 	%r3487, [%r4269+2548];
	// begin inline asm
	dp4a.s32.s32 %r3485, %r3486, %r3487, %r3373;
	// end inline asm
	ld.shared.u32 	%r3490, [%r4267+2336];
	ld.shared.u32 	%r3491, [%r4269+2552];
	// begin inline asm
	dp4a.s32.s32 %r3489, %r3490, %r3491, %r3377;
	// end inline asm
	ld.shared.u32 	%r3494, [%r4267+2336];
	ld.shared.u32 	%r3495, [%r4269+2556];
	// begin inline asm
	dp4a.s32.s32 %r3493, %r3494, %r3495, %r3381;
	// end inline asm
	ld.shared.u32 	%r3498, [%r4267+2352];
	ld.shared.u32 	%r3499, [%r4269+2544];
	// begin inline asm
	dp4a.s32.s32 %r3497, %r3498, %r3499, %r3385;
	// end inline asm
	ld.shared.u32 	%r3502, [%r4267+2352];
	ld.shared.u32 	%r3503, [%r4269+2548];
	// begin inline asm
	dp4a.s32.s32 %r3501, %r3502, %r3503, %r3389;
	// end inline asm
	ld.shared.u32 	%r3506, [%r4267+2352];
	ld.shared.u32 	%r3507, [%r4269+2552];
	// begin inline asm
	dp4a.s32.s32 %r3505, %r3506, %r3507, %r3393;
	// end inline asm
	ld.shared.u32 	%r3510, [%r4267+2352];
	ld.shared.u32 	%r3511, [%r4269+2556];
	// begin inline asm
	dp4a.s32.s32 %r3509, %r3510, %r3511, %r3397;
	// end inline asm
	ld.shared.u32 	%r3514, [%r4267+2368];
	ld.shared.u32 	%r3515, [%r4269+2544];
	// begin inline asm
	dp4a.s32.s32 %r3513, %r3514, %r3515, %r3401;
	// end inline asm
	ld.shared.u32 	%r3518, [%r4267+2368];
	ld.shared.u32 	%r3519, [%r4269+2548];
	// begin inline asm
	dp4a.s32.s32 %r3517, %r3518, %r3519, %r3405;
	// end inline asm
	ld.shared.u32 	%r3522, [%r4267+2368];
	ld.shared.u32 	%r3523, [%r4269+2552];
	// begin inline asm
	dp4a.s32.s32 %r3521, %r3522, %r3523, %r3409;
	// end inline asm
	ld.shared.u32 	%r3526, [%r4267+2368];
	ld.shared.u32 	%r3527, [%r4269+2556];
	// begin inline asm
	dp4a.s32.s32 %r3525, %r3526, %r3527, %r3413;
	// end inline asm
	ld.shared.u32 	%r3530, [%r4267+2384];
	ld.shared.u32 	%r3531, [%r4269+2544];
	// begin inline asm
	dp4a.s32.s32 %r3529, %r3530, %r3531, %r3417;
	// end inline asm
	ld.shared.u32 	%r3534, [%r4267+2384];
	ld.shared.u32 	%r3535, [%r4269+2548];
	// begin inline asm
	dp4a.s32.s32 %r3533, %r3534, %r3535, %r3421;
	// end inline asm
	ld.shared.u32 	%r3538, [%r4267+2384];
	ld.shared.u32 	%r3539, [%r4269+2552];
	// begin inline asm
	dp4a.s32.s32 %r3537, %r3538, %r3539, %r3425;
	// end inline asm
	ld.shared.u32 	%r3542, [%r4267+2384];
	ld.shared.u32 	%r3543, [%r4269+2556];
	// begin inline asm
	dp4a.s32.s32 %r3541, %r3542, %r3543, %r3429;
	// end inline asm
	ld.shared.u32 	%r3546, [%r4267+2400];
	ld.shared.u32 	%r3547, [%r4269+2544];
	// begin inline asm
	dp4a.s32.s32 %r3545, %r3546, %r3547, %r3433;
	// end inline asm
	ld.shared.u32 	%r3550, [%r4267+2400];
	ld.shared.u32 	%r3551, [%r4269+2548];
	// begin inline asm
	dp4a.s32.s32 %r3549, %r3550, %r3551, %r3437;
	// end inline asm
	ld.shared.u32 	%r3554, [%r4267+2400];
	ld.shared.u32 	%r3555, [%r4269+2552];
	// begin inline asm
	dp4a.s32.s32 %r3553, %r3554, %r3555, %r3441;
	// end inline asm
	ld.shared.u32 	%r3558, [%r4267+2400];
	ld.shared.u32 	%r3559, [%r4269+2556];
	// begin inline asm
	dp4a.s32.s32 %r3557, %r3558, %r3559, %r3445;
	// end inline asm
	ld.shared.u32 	%r3562, [%r4267+2416];
	ld.shared.u32 	%r3563, [%r4269+2544];
	// begin inline asm
	dp4a.s32.s32 %r3561, %r3562, %r3563, %r3449;
	// end inline asm
	ld.shared.u32 	%r3566, [%r4267+2416];
	ld.shared.u32 	%r3567, [%r4269+2548];
	// begin inline asm
	dp4a.s32.s32 %r3565, %r3566, %r3567, %r3453;
	// end inline asm
	ld.shared.u32 	%r3570, [%r4267+2416];
	ld.shared.u32 	%r3571, [%r4269+2552];
	// begin inline asm
	dp4a.s32.s32 %r3569, %r3570, %r3571, %r3457;
	// end inline asm
	ld.shared.u32 	%r3574, [%r4267+2416];
	ld.shared.u32 	%r3575, [%r4269+2556];
	// begin inline asm
	dp4a.s32.s32 %r3573, %r3574, %r3575, %r3461;
	// end inline asm
	ld.shared.u32 	%r3578, [%r4267+2432];
	ld.shared.u32 	%r3579, [%r4269+2544];
	// begin inline asm
	dp4a.s32.s32 %r3577, %r3578, %r3579, %r3465;
	// end inline asm
	ld.shared.u32 	%r3582, [%r4267+2432];
	ld.shared.u32 	%r3583, [%r4269+2548];
	// begin inline asm
	dp4a.s32.s32 %r3581, %r3582, %r3583, %r3469;
	// end inline asm
	ld.shared.u32 	%r3586, [%r4267+2432];
	ld.shared.u32 	%r3587, [%r4269+2552];
	// begin inline asm
	dp4a.s32.s32 %r3585, %r3586, %r3587, %r3473;
	// end inline asm
	ld.shared.u32 	%r3590, [%r4267+2432];
	ld.shared.u32 	%r3591, [%r4269+2556];
	// begin inline asm
	dp4a.s32.s32 %r3589, %r3590, %r3591, %r3477;
	// end inline asm
	ld.shared.u32 	%r3594, [%r4267+2308];
	ld.shared.u32 	%r3595, [%r4269+2464];
	// begin inline asm
	dp4a.s32.s32 %r3593, %r3594, %r3595, %r3481;
	// end inline asm
	ld.shared.u32 	%r3598, [%r4267+2308];
	ld.shared.u32 	%r3599, [%r4269+2468];
	// begin inline asm
	dp4a.s32.s32 %r3597, %r3598, %r3599, %r3485;
	// end inline asm
	ld.shared.u32 	%r3602, [%r4267+2308];
	ld.shared.u32 	%r3603, [%r4269+2472];
	// begin inline asm
	dp4a.s32.s32 %r3601, %r3602, %r3603, %r3489;
	// end inline asm
	ld.shared.u32 	%r3606, [%r4267+2308];
	ld.shared.u32 	%r3607, [%r4269+2476];
	// begin inline asm
	dp4a.s32.s32 %r3605, %r3606, %r3607, %r3493;
	// end inline asm
	ld.shared.u32 	%r3610, [%r4267+2324];
	ld.shared.u32 	%r3611, [%r4269+2464];
	// begin inline asm
	dp4a.s32.s32 %r3609, %r3610, %r3611, %r3497;
	// end inline asm
	ld.shared.u32 	%r3614, [%r4267+2324];
	ld.shared.u32 	%r3615, [%r4269+2468];
	// begin inline asm
	dp4a.s32.s32 %r3613, %r3614, %r3615, %r3501;
	// end inline asm
	ld.shared.u32 	%r3618, [%r4267+2324];
	ld.shared.u32 	%r3619, [%r4269+2472];
	// begin inline asm
	dp4a.s32.s32 %r3617, %r3618, %r3619, %r3505;
	// end inline asm
	ld.shared.u32 	%r3622, [%r4267+2324];
	ld.shared.u32 	%r3623, [%r4269+2476];
	// begin inline asm
	dp4a.s32.s32 %r3621, %r3622, %r3623, %r3509;
	// end inline asm
	ld.shared.u32 	%r3626, [%r4267+2340];
	ld.shared.u32 	%r3627, [%r4269+2464];
	// begin inline asm
	dp4a.s32.s32 %r3625, %r3626, %r3627, %r3513;
	// end inline asm
	ld.shared.u32 	%r3630, [%r4267+2340];
	ld.shared.u32 	%r3631, [%r4269+2468];
	// begin inline asm
	dp4a.s32.s32 %r3629, %r3630, %r3631, %r3517;
	// end inline asm
	ld.shared.u32 	%r3634, [%r4267+2340];
	ld.shared.u32 	%r3635, [%r4269+2472];
	// begin inline asm
	dp4a.s32.s32 %r3633, %r3634, %r3635, %r3521;
	// end inline asm
	ld.shared.u32 	%r3638, [%r4267+2340];
	ld.shared.u32 	%r3639, [%r4269+2476];
	// begin inline asm
	dp4a.s32.s32 %r3637, %r3638, %r3639, %r3525;
	// end inline asm
	ld.shared.u32 	%r3642, [%r4267+2356];
	ld.shared.u32 	%r3643, [%r4269+2464];
	// begin inline asm
	dp4a.s32.s32 %r3641, %r3642, %r3643, %r3529;
	// end inline asm
	ld.shared.u32 	%r3646, [%r4267+2356];
	ld.shared.u32 	%r3647, [%r4269+2468];
	// begin inline asm
	dp4a.s32.s32 %r3645, %r3646, %r3647, %r3533;
	// end inline asm
	ld.shared.u32 	%r3650, [%r4267+2356];
	ld.shared.u32 	%r3651, [%r4269+2472];
	// begin inline asm
	dp4a.s32.s32 %r3649, %r3650, %r3651, %r3537;
	// end inline asm
	ld.shared.u32 	%r3654, [%r4267+2356];
	ld.shared.u32 	%r3655, [%r4269+2476];
	// begin inline asm
	dp4a.s32.s32 %r3653, %r3654, %r3655, %r3541;
	// end inline asm
	ld.shared.u32 	%r3658, [%r4267+2372];
	ld.shared.u32 	%r3659, [%r4269+2464];
	// begin inline asm
	dp4a.s32.s32 %r3657, %r3658, %r3659, %r3545;
	// end inline asm
	ld.shared.u32 	%r3662, [%r4267+2372];
	ld.shared.u32 	%r3663, [%r4269+2468];
	// begin inline asm
	dp4a.s32.s32 %r3661, %r3662, %r3663, %r3549;
	// end inline asm
	ld.shared.u32 	%r3666, [%r4267+2372];
	ld.shared.u32 	%r3667, [%r4269+2472];
	// begin inline asm
	dp4a.s32.s32 %r3665, %r3666, %r3667, %r3553;
	// end inline asm
	ld.shared.u32 	%r3670, [%r4267+2372];
	ld.shared.u32 	%r3671, [%r4269+2476];
	// begin inline asm
	dp4a.s32.s32 %r3669, %r3670, %r3671, %r3557;
	// end inline asm
	ld.shared.u32 	%r3674, [%r4267+2388];
	ld.shared.u32 	%r3675, [%r4269+2464];
	// begin inline asm
	dp4a.s32.s32 %r3673, %r3674, %r3675, %r3561;
	// end inline asm
	ld.shared.u32 	%r3678, [%r4267+2388];
	ld.shared.u32 	%r3679, [%r4269+2468];
	// begin inline asm
	dp4a.s32.s32 %r3677, %r3678, %r3679, %r3565;
	// end inline asm
	ld.shared.u32 	%r3682, [%r4267+2388];
	ld.shared.u32 	%r3683, [%r4269+2472];
	// begin inline asm
	dp4a.s32.s32 %r3681, %r3682, %r3683, %r3569;
	// end inline asm
	ld.shared.u32 	%r3686, [%r4267+2388];
	ld.shared.u32 	%r3687, [%r4269+2476];
	// begin inline asm
	dp4a.s32.s32 %r3685, %r3686, %r3687, %r3573;
	// end inline asm
	ld.shared.u32 	%r3690, [%r4267+2404];
	ld.shared.u32 	%r3691, [%r4269+2464];
	// begin inline asm
	dp4a.s32.s32 %r3689, %r3690, %r3691, %r3577;
	// end inline asm
	ld.shared.u32 	%r3694, [%r4267+2404];
	ld.shared.u32 	%r3695, [%r4269+2468];
	// begin inline asm
	dp4a.s32.s32 %r3693, %r3694, %r3695, %r3581;
	// end inline asm
	ld.shared.u32 	%r3698, [%r4267+2404];
	ld.shared.u32 	%r3699, [%r4269+2472];
	// begin inline asm
	dp4a.s32.s32 %r3697, %r3698, %r3699, %r3585;
	// end inline asm
	ld.shared.u32 	%r3702, [%r4267+2404];
	ld.shared.u32 	%r3703, [%r4269+2476];
	// begin inline asm
	dp4a.s32.s32 %r3701, %r3702, %r3703, %r3589;
	// end inline asm
	ld.shared.u32 	%r3706, [%r4267+2324];
	ld.shared.u32 	%r3707, [%r4269+2512];
	// begin inline asm
	dp4a.s32.s32 %r3705, %r3706, %r3707, %r3593;
	// end inline asm
	ld.shared.u32 	%r3710, [%r4267+2324];
	ld.shared.u32 	%r3711, [%r4269+2516];
	// begin inline asm
	dp4a.s32.s32 %r3709, %r3710, %r3711, %r3597;
	// end inline asm
	ld.shared.u32 	%r3714, [%r4267+2324];
	ld.shared.u32 	%r3715, [%r4269+2520];
	// begin inline asm
	dp4a.s32.s32 %r3713, %r3714, %r3715, %r3601;
	// end inline asm
	ld.shared.u32 	%r3718, [%r4267+2324];
	ld.shared.u32 	%r3719, [%r4269+2524];
	// begin inline asm
	dp4a.s32.s32 %r3717, %r3718, %r3719, %r3605;
	// end inline asm
	ld.shared.u32 	%r3722, [%r4267+2340];
	ld.shared.u32 	%r3723, [%r4269+2512];
	// begin inline asm
	dp4a.s32.s32 %r3721, %r3722, %r3723, %r3609;
	// end inline asm
	ld.shared.u32 	%r3726, [%r4267+2340];
	ld.shared.u32 	%r3727, [%r4269+2516];
	// begin inline asm
	dp4a.s32.s32 %r3725, %r3726, %r3727, %r3613;
	// end inline asm
	ld.shared.u32 	%r3730, [%r4267+2340];
	ld.shared.u32 	%r3731, [%r4269+2520];
	// begin inline asm
	dp4a.s32.s32 %r3729, %r3730, %r3731, %r3617;
	// end inline asm
	ld.shared.u32 	%r3734, [%r4267+2340];
	ld.shared.u32 	%r3735, [%r4269+2524];
	// begin inline asm
	dp4a.s32.s32 %r3733, %r3734, %r3735, %r3621;
	// end inline asm
	ld.shared.u32 	%r3738, [%r4267+2356];
	ld.shared.u32 	%r3739, [%r4269+2512];
	// begin inline asm
	dp4a.s32.s32 %r3737, %r3738, %r3739, %r3625;
	// end inline asm
	ld.shared.u32 	%r3742, [%r4267+2356];
	ld.shared.u32 	%r3743, [%r4269+2516];
	// begin inline asm
	dp4a.s32.s32 %r3741, %r3742, %r3743, %r3629;
	// end inline asm
	ld.shared.u32 	%r3746, [%r4267+2356];
	ld.shared.u32 	%r3747, [%r4269+2520];
	// begin inline asm
	dp4a.s32.s32 %r3745, %r3746, %r3747, %r3633;
	// end inline asm
	ld.shared.u32 	%r3750, [%r4267+2356];
	ld.shared.u32 	%r3751, [%r4269+2524];
	// begin inline asm
	dp4a.s32.s32 %r3749, %r3750, %r3751, %r3637;
	// end inline asm
	ld.shared.u32 	%r3754, [%r4267+2372];
	ld.shared.u32 	%r3755, [%r4269+2512];
	// begin inline asm
	dp4a.s32.s32 %r3753, %r3754, %r3755, %r3641;
	// end inline asm
	ld.shared.u32 	%r3758, [%r4267+2372];
	ld.shared.u32 	%r3759, [%r4269+2516];
	// begin inline asm
	dp4a.s32.s32 %r3757, %r3758, %r3759, %r3645;
	// end inline asm
	ld.shared.u32 	%r3762, [%r4267+2372];
	ld.shared.u32 	%r3763, [%r4269+2520];
	// begin inline asm
	dp4a.s32.s32 %r3761, %r3762, %r3763, %r3649;
	// end inline asm
	ld.shared.u32 	%r3766, [%r4267+2372];
	ld.shared.u32 	%r3767, [%r4269+2524];
	// begin inline asm
	dp4a.s32.s32 %r3765, %r3766, %r3767, %r3653;
	// end inline asm
	ld.shared.u32 	%r3770, [%r4267+2388];
	ld.shared.u32 	%r3771, [%r4269+2512];
	// begin inline asm
	dp4a.s32.s32 %r3769, %r3770, %r3771, %r3657;
	// end inline asm
	ld.shared.u32 	%r3774, [%r4267+2388];
	ld.shared.u32 	%r3775, [%r4269+2516];
	// begin inline asm
	dp4a.s32.s32 %r3773, %r3774, %r3775, %r3661;
	// end inline asm
	ld.shared.u32 	%r3778, [%r4267+2388];
	ld.shared.u32 	%r3779, [%r4269+2520];
	// begin inline asm
	dp4a.s32.s32 %r3777, %r3778, %r3779, %r3665;
	// end inline asm
	ld.shared.u32 	%r3782, [%r4267+2388];
	ld.shared.u32 	%r3783, [%r4269+2524];
	// begin inline asm
	dp4a.s32.s32 %r3781, %r3782, %r3783, %r3669;
	// end inline asm
	ld.shared.u32 	%r3786, [%r4267+2404];
	ld.shared.u32 	%r3787, [%r4269+2512];
	// begin inline asm
	dp4a.s32.s32 %r3785, %r3786, %r3787, %r3673;
	// end inline asm
	ld.shared.u32 	%r3790, [%r4267+2404];
	ld.shared.u32 	%r3791, [%r4269+2516];
	// begin inline asm
	dp4a.s32.s32 %r3789, %r3790, %r3791, %r3677;
	// end inline asm
	ld.shared.u32 	%r3794, [%r4267+2404];
	ld.shared.u32 	%r3795, [%r4269+2520];
	// begin inline asm
	dp4a.s32.s32 %r3793, %r3794, %r3795, %r3681;
	// end inline asm
	ld.shared.u32 	%r3798, [%r4267+2404];
	ld.shared.u32 	%r3799, [%r4269+2524];
	// begin inline asm
	dp4a.s32.s32 %r3797, %r3798, %r3799, %r3685;
	// end inline asm
	ld.shared.u32 	%r3802, [%r4267+2420];
	ld.shared.u32 	%r3803, [%r4269+2512];
	// begin inline asm
	dp4a.s32.s32 %r3801, %r3802, %r3803, %r3689;
	// end inline asm
	ld.shared.u32 	%r3806, [%r4267+2420];
	ld.shared.u32 	%r3807, [%r4269+2516];
	// begin inline asm
	dp4a.s32.s32 %r3805, %r3806, %r3807, %r3693;
	// end inline asm
	ld.shared.u32 	%r3810, [%r4267+2420];
	ld.shared.u32 	%r3811, [%r4269+2520];
	// begin inline asm
	dp4a.s32.s32 %r3809, %r3810, %r3811, %r3697;
	// end inline asm
	ld.shared.u32 	%r3814, [%r4267+2420];
	ld.shared.u32 	%r3815, [%r4269+2524];
	// begin inline asm
	dp4a.s32.s32 %r3813, %r3814, %r3815, %r3701;
	// end inline asm
	ld.shared.u32 	%r3818, [%r4267+2340];
	ld.shared.u32 	%r3819, [%r4269+2560];
	// begin inline asm
	dp4a.s32.s32 %r3817, %r3818, %r3819, %r3705;
	// end inline asm
	ld.shared.u32 	%r3822, [%r4267+2340];
	ld.shared.u32 	%r3823, [%r4269+2564];
	// begin inline asm
	dp4a.s32.s32 %r3821, %r3822, %r3823, %r3709;
	// end inline asm
	ld.shared.u32 	%r3826, [%r4267+2340];
	ld.shared.u32 	%r3827, [%r4269+2568];
	// begin inline asm
	dp4a.s32.s32 %r3825, %r3826, %r3827, %r3713;
	// end inline asm
	ld.shared.u32 	%r3830, [%r4267+2340];
	ld.shared.u32 	%r3831, [%r4269+2572];
	// begin inline asm
	dp4a.s32.s32 %r3829, %r3830, %r3831, %r3717;
	// end inline asm
	ld.shared.u32 	%r3834, [%r4267+2356];
	ld.shared.u32 	%r3835, [%r4269+2560];
	// begin inline asm
	dp4a.s32.s32 %r3833, %r3834, %r3835, %r3721;
	// end inline asm
	ld.shared.u32 	%r3838, [%r4267+2356];
	ld.shared.u32 	%r3839, [%r4269+2564];
	// begin inline asm
	dp4a.s32.s32 %r3837, %r3838, %r3839, %r3725;
	// end inline asm
	ld.shared.u32 	%r3842, [%r4267+2356];
	ld.shared.u32 	%r3843, [%r4269+2568];
	// begin inline asm
	dp4a.s32.s32 %r3841, %r3842, %r3843, %r3729;
	// end inline asm
	ld.shared.u32 	%r3846, [%r4267+2356];
	ld.shared.u32 	%r3847, [%r4269+2572];
	// begin inline asm
	dp4a.s32.s32 %r3845, %r3846, %r3847, %r3733;
	// end inline asm
	ld.shared.u32 	%r3850, [%r4267+2372];
	ld.shared.u32 	%r3851, [%r4269+2560];
	// begin inline asm
	dp4a.s32.s32 %r3849, %r3850, %r3851, %r3737;
	// end inline asm
	ld.shared.u32 	%r3854, [%r4267+2372];
	ld.shared.u32 	%r3855, [%r4269+2564];
	// begin inline asm
	dp4a.s32.s32 %r3853, %r3854, %r3855, %r3741;
	// end inline asm
	ld.shared.u32 	%r3858, [%r4267+2372];
	ld.shared.u32 	%r3859, [%r4269+2568];
	// begin inline asm
	dp4a.s32.s32 %r3857, %r3858, %r3859, %r3745;
	// end inline asm
	ld.shared.u32 	%r3862, [%r4267+2372];
	ld.shared.u32 	%r3863, [%r4269+2572];
	// begin inline asm
	dp4a.s32.s32 %r3861, %r3862, %r3863, %r3749;
	// end inline asm
	ld.shared.u32 	%r3866, [%r4267+2388];
	ld.shared.u32 	%r3867, [%r4269+2560];
	// begin inline asm
	dp4a.s32.s32 %r3865, %r3866, %r3867, %r3753;
	// end inline asm
	ld.shared.u32 	%r3870, [%r4267+2388];
	ld.shared.u32 	%r3871, [%r4269+2564];
	// begin inline asm
	dp4a.s32.s32 %r3869, %r3870, %r3871, %r3757;
	// end inline asm
	ld.shared.u32 	%r3874, [%r4267+2388];
	ld.shared.u32 	%r3875, [%r4269+2568];
	// begin inline asm
	dp4a.s32.s32 %r3873, %r3874, %r3875, %r3761;
	// end inline asm
	ld.shared.u32 	%r3878, [%r4267+2388];
	ld.shared.u32 	%r3879, [%r4269+2572];
	// begin inline asm
	dp4a.s32.s32 %r3877, %r3878, %r3879, %r3765;
	// end inline asm
	ld.shared.u32 	%r3882, [%r4267+2404];
	ld.shared.u32 	%r3883, [%r4269+2560];
	// begin inline asm
	dp4a.s32.s32 %r3881, %r3882, %r3883, %r3769;
	// end inline asm
	ld.shared.u32 	%r3886, [%r4267+2404];
	ld.shared.u32 	%r3887, [%r4269+2564];
	// begin inline asm
	dp4a.s32.s32 %r3885, %r3886, %r3887, %r3773;
	// end inline asm
	ld.shared.u32 	%r3890, [%r4267+2404];
	ld.shared.u32 	%r3891, [%r4269+2568];
	// begin inline asm
	dp4a.s32.s32 %r3889, %r3890, %r3891, %r3777;
	// end inline asm
	ld.shared.u32 	%r3894, [%r4267+2404];
	ld.shared.u32 	%r3895, [%r4269+2572];
	// begin inline asm
	dp4a.s32.s32 %r3893, %r3894, %r3895, %r3781;
	// end inline asm
	ld.shared.u32 	%r3898, [%r4267+2420];
	ld.shared.u32 	%r3899, [%r4269+2560];
	// begin inline asm
	dp4a.s32.s32 %r3897, %r3898, %r3899, %r3785;
	// end inline asm
	ld.shared.u32 	%r3902, [%r4267+2420];
	ld.shared.u32 	%r3903, [%r4269+2564];
	// begin inline asm
	dp4a.s32.s32 %r3901, %r3902, %r3903, %r3789;
	// end inline asm
	ld.shared.u32 	%r3906, [%r4267+2420];
	ld.shared.u32 	%r3907, [%r4269+2568];
	// begin inline asm
	dp4a.s32.s32 %r3905, %r3906, %r3907, %r3793;
	// end inline asm
	ld.shared.u32 	%r3910, [%r4267+2420];
	ld.shared.u32 	%r3911, [%r4269+2572];
	// begin inline asm
	dp4a.s32.s32 %r3909, %r3910, %r3911, %r3797;
	// end inline asm
	ld.shared.u32 	%r3914, [%r4267+2436];
	ld.shared.u32 	%r3915, [%r4269+2560];
	// begin inline asm
	dp4a.s32.s32 %r3913, %r3914, %r3915, %r3801;
	// end inline asm
	ld.shared.u32 	%r3918, [%r4267+2436];
	ld.shared.u32 	%r3919, [%r4269+2564];
	// begin inline asm
	dp4a.s32.s32 %r3917, %r3918, %r3919, %r3805;
	// end inline asm
	ld.shared.u32 	%r3922, [%r4267+2436];
	ld.shared.u32 	%r3923, [%r4269+2568];
	// begin inline asm
	dp4a.s32.s32 %r3921, %r3922, %r3923, %r3809;
	// end inline asm
	ld.shared.u32 	%r3926, [%r4267+2436];
	ld.shared.u32 	%r3927, [%r4269+2572];
	// begin inline asm
	dp4a.s32.s32 %r3925, %r3926, %r3927, %r3813;
	// end inline asm
	ld.shared.u32 	%r3930, [%r4267+2312];
	ld.shared.u32 	%r3931, [%r4269+2480];
	// begin inline asm
	dp4a.s32.s32 %r3929, %r3930, %r3931, %r3817;
	// end inline asm
	ld.shared.u32 	%r3934, [%r4267+2312];
	ld.shared.u32 	%r3935, [%r4269+2484];
	// begin inline asm
	dp4a.s32.s32 %r3933, %r3934, %r3935, %r3821;
	// end inline asm
	ld.shared.u32 	%r3938, [%r4267+2312];
	ld.shared.u32 	%r3939, [%r4269+2488];
	// begin inline asm
	dp4a.s32.s32 %r3937, %r3938, %r3939, %r3825;
	// end inline asm
	ld.shared.u32 	%r3942, [%r4267+2312];
	ld.shared.u32 	%r3943, [%r4269+2492];
	// begin inline asm
	dp4a.s32.s32 %r3941, %r3942, %r3943, %r3829;
	// end inline asm
	ld.shared.u32 	%r3946, [%r4267+2328];
	ld.shared.u32 	%r3947, [%r4269+2480];
	// begin inline asm
	dp4a.s32.s32 %r3945, %r3946, %r3947, %r3833;
	// end inline asm
	ld.shared.u32 	%r3950, [%r4267+2328];
	ld.shared.u32 	%r3951, [%r4269+2484];
	// begin inline asm
	dp4a.s32.s32 %r3949, %r3950, %r3951, %r3837;
	// end inline asm
	ld.shared.u32 	%r3954, [%r4267+2328];
	ld.shared.u32 	%r3955, [%r4269+2488];
	// begin inline asm
	dp4a.s32.s32 %r3953, %r3954, %r3955, %r3841;
	// end inline asm
	ld.shared.u32 	%r3958, [%r4267+2328];
	ld.shared.u32 	%r3959, [%r4269+2492];
	// begin inline asm
	dp4a.s32.s32 %r3957, %r3958, %r3959, %r3845;
	// end inline asm
	ld.shared.u32 	%r3962, [%r4267+2344];
	ld.shared.u32 	%r3963, [%r4269+2480];
	// begin inline asm
	dp4a.s32.s32 %r3961, %r3962, %r3963, %r3849;
	// end inline asm
	ld.shared.u32 	%r3966, [%r4267+2344];
	ld.shared.u32 	%r3967, [%r4269+2484];
	// begin inline asm
	dp4a.s32.s32 %r3965, %r3966, %r3967, %r3853;
	// end inline asm
	ld.shared.u32 	%r3970, [%r4267+2344];
	ld.shared.u32 	%r3971, [%r4269+2488];
	// begin inline asm
	dp4a.s32.s32 %r3969, %r3970, %r3971, %r3857;
	// end inline asm
	ld.shared.u32 	%r3974, [%r4267+2344];
	ld.shared.u32 	%r3975, [%r4269+2492];
	// begin inline asm
	dp4a.s32.s32 %r3973, %r3974, %r3975, %r3861;
	// end inline asm
	ld.shared.u32 	%r3978, [%r4267+2360];
	ld.shared.u32 	%r3979, [%r4269+2480];
	// begin inline asm
	dp4a.s32.s32 %r3977, %r3978, %r3979, %r3865;
	// end inline asm
	ld.shared.u32 	%r3982, [%r4267+2360];
	ld.shared.u32 	%r3983, [%r4269+2484];
	// begin inline asm
	dp4a.s32.s32 %r3981, %r3982, %r3983, %r3869;
	// end inline asm
	ld.shared.u32 	%r3986, [%r4267+2360];
	ld.shared.u32 	%r3987, [%r4269+2488];
	// begin inline asm
	dp4a.s32.s32 %r3985, %r3986, %r3987, %r3873;
	// end inline asm
	ld.shared.u32 	%r3990, [%r4267+2360];
	ld.shared.u32 	%r3991, [%r4269+2492];
	// begin inline asm
	dp4a.s32.s32 %r3989, %r3990, %r3991, %r3877;
	// end inline asm
	ld.shared.u32 	%r3994, [%r4267+2376];
	ld.shared.u32 	%r3995, [%r4269+2480];
	// begin inline asm
	dp4a.s32.s32 %r3993, %r3994, %r3995, %r3881;
	// end inline asm
	ld.shared.u32 	%r3998, [%r4267+2376];
	ld.shared.u32 	%r3999, [%r4269+2484];
	// begin inline asm
	dp4a.s32.s32 %r3997, %r3998, %r3999, %r3885;
	// end inline asm
	ld.shared.u32 	%r4002, [%r4267+2376];
	ld.shared.u32 	%r4003, [%r4269+2488];
	// begin inline asm
	dp4a.s32.s32 %r4001, %r4002, %r4003, %r3889;
	// end inline asm
	ld.shared.u32 	%r4006, [%r4267+2376];
	ld.shared.u32 	%r4007, [%r4269+2492];
	// begin inline asm
	dp4a.s32.s32 %r4005, %r4006, %r4007, %r3893;
	// end inline asm
	ld.shared.u32 	%r4010, [%r4267+2392];
	ld.shared.u32 	%r4011, [%r4269+2480];
	// begin inline asm
	dp4a.s32.s32 %r4009, %r4010, %r4011, %r3897;
	// end inline asm
	ld.shared.u32 	%r4014, [%r4267+2392];
	ld.shared.u32 	%r4015, [%r4269+2484];
	// begin inline asm
	dp4a.s32.s32 %r4013, %r4014, %r4015, %r3901;
	// end inline asm
	ld.shared.u32 	%r4018, [%r4267+2392];
	ld.shared.u32 	%r4019, [%r4269+2488];
	// begin inline asm
	dp4a.s32.s32 %r4017, %r4018, %r4019, %r3905;
	// end inline asm
	ld.shared.u32 	%r4022, [%r4267+2392];
	ld.shared.u32 	%r4023, [%r4269+2492];
	// begin inline asm
	dp4a.s32.s32 %r4021, %r4022, %r4023, %r3909;
	// end inline asm
	ld.shared.u32 	%r4026, [%r4267+2408];
	ld.shared.u32 	%r4027, [%r4269+2480];
	// begin inline asm
	dp4a.s32.s32 %r4025, %r4026, %r4027, %r3913;
	// end inline asm
	ld.shared.u32 	%r4030, [%r4267+2408];
	ld.shared.u32 	%r4031, [%r4269+2484];
	// begin inline asm
	dp4a.s32.s32 %r4029, %r4030, %r4031, %r3917;
	// end inline asm
	ld.shared.u32 	%r4034, [%r4267+2408];
	ld.shared.u32 	%r4035, [%r4269+2488];
	// begin inline asm
	dp4a.s32.s32 %r4033, %r4034, %r4035, %r3921;
	// end inline asm
	ld.shared.u32 	%r4038, [%r4267+2408];
	ld.shared.u32 	%r4039, [%r4269+2492];
	// begin inline asm
	dp4a.s32.s32 %r4037, %r4038, %r4039, %r3925;
	// end inline asm
	ld.shared.u32 	%r4042, [%r4267+2328];
	ld.shared.u32 	%r4043, [%r4269+2528];
	// begin inline asm
	dp4a.s32.s32 %r4041, %r4042, %r4043, %r3929;
	// end inline asm
	ld.shared.u32 	%r4046, [%r4267+2328];
	ld.shared.u32 	%r4047, [%r4269+2532];
	// begin inline asm
	dp4a.s32.s32 %r4045, %r4046, %r4047, %r3933;
	// end inline asm
	ld.shared.u32 	%r4050, [%r4267+2328];
	ld.shared.u32 	%r4051, [%r4269+2536];
	// begin inline asm
	dp4a.s32.s32 %r4049, %r4050, %r4051, %r3937;
	// end inline asm
	ld.shared.u32 	%r4054, [%r4267+2328];
	ld.shared.u32 	%r4055, [%r4269+2540];
	// begin inline asm
	dp4a.s32.s32 %r4053, %r4054, %r4055, %r3941;
	// end inline asm
	ld.shared.u32 	%r4058, [%r4267+2344];
	ld.shared.u32 	%r4059, [%r4269+2528];
	// begin inline asm
	dp4a.s32.s32 %r4057, %r4058, %r4059, %r3945;
	// end inline asm
	ld.shared.u32 	%r4062, [%r4267+2344];
	ld.shared.u32 	%r4063, [%r4269+2532];
	// begin inline asm
	dp4a.s32.s32 %r4061, %r4062, %r4063, %r3949;
	// end inline asm
	ld.shared.u32 	%r4066, [%r4267+2344];
	ld.shared.u32 	%r4067, [%r4269+2536];
	// begin inline asm
	dp4a.s32.s32 %r4065, %r4066, %r4067, %r3953;
	// end inline asm
	ld.shared.u32 	%r4070, [%r4267+2344];
	ld.shared.u32 	%r4071, [%r4269+2540];
	// begin inline asm
	dp4a.s32.s32 %r4069, %r4070, %r4071, %r3957;
	// end inline asm
	ld.shared.u32 	%r4074, [%r4267+2360];
	ld.shared.u32 	%r4075, [%r4269+2528];
	// begin inline asm
	dp4a.s32.s32 %r4073, %r4074, %r4075, %r3961;
	// end inline asm
	ld.shared.u32 	%r4078, [%r4267+2360];
	ld.shared.u32 	%r4079, [%r4269+2532];
	// begin inline asm
	dp4a.s32.s32 %r4077, %r4078, %r4079, %r3965;
	// end inline asm
	ld.shared.u32 	%r4082, [%r4267+2360];
	ld.shared.u32 	%r4083, [%r4269+2536];
	// begin inline asm
	dp4a.s32.s32 %r4081, %r4082, %r4083, %r3969;
	// end inline asm
	ld.shared.u32 	%r4086, [%r4267+2360];
	ld.shared.u32 	%r4087, [%r4269+2540];
	// begin inline asm
	dp4a.s32.s32 %r4085, %r4086, %r4087, %r3973;
	// end inline asm
	ld.shared.u32 	%r4090, [%r4267+2376];
	ld.shared.u32 	%r4091, [%r4269+2528];
	// begin inline asm
	dp4a.s32.s32 %r4089, %r4090, %r4091, %r3977;
	// end inline asm
	ld.shared.u32 	%r4094, [%r4267+2376];
	ld.shared.u32 	%r4095, [%r4269+2532];
	// begin inline asm
	dp4a.s32.s32 %r4093, %r4094, %r4095, %r3981;
	// end inline asm
	ld.shared.u32 	%r4098, [%r4267+2376];
	ld.shared.u32 	%r4099, [%r4269+2536];
	// begin inline asm
	dp4a.s32.s32 %r4097, %r4098, %r4099, %r3985;
	// end inline asm
	ld.shared.u32 	%r4102, [%r4267+2376];
	ld.shared.u32 	%r4103, [%r4269+2540];
	// begin inline asm
	dp4a.s32.s32 %r4101, %r4102, %r4103, %r3989;
	// end inline asm
	ld.shared.u32 	%r4106, [%r4267+2392];
	ld.shared.u32 	%r4107, [%r4269+2528];
	// begin inline asm
	dp4a.s32.s32 %r4105, %r4106, %r4107, %r3993;
	// end inline asm
	ld.shared.u32 	%r4110, [%r4267+2392];
	ld.shared.u32 	%r4111, [%r4269+2532];
	// begin inline asm
	dp4a.s32.s32 %r4109, %r4110, %r4111, %r3997;
	// end inline asm
	ld.shared.u32 	%r4114, [%r4267+2392];
	ld.shared.u32 	%r4115, [%r4269+2536];
	// begin inline asm
	dp4a.s32.s32 %r4113, %r4114, %r4115, %r4001;
	// end inline asm
	ld.shared.u32 	%r4118, [%r4267+2392];
	ld.shared.u32 	%r4119, [%r4269+2540];
	// begin inline asm
	dp4a.s32.s32 %r4117, %r4118, %r4119, %r4005;
	// end inline asm
	ld.shared.u32 	%r4122, [%r4267+2408];
	ld.shared.u32 	%r4123, [%r4269+2528];
	// begin inline asm
	dp4a.s32.s32 %r4121, %r4122, %r4123, %r4009;
	// end inline asm
	ld.shared.u32 	%r4126, [%r4267+2408];
	ld.shared.u32 	%r4127, [%r4269+2532];
	// begin inline asm
	dp4a.s32.s32 %r4125, %r4126, %r4127, %r4013;
	// end inline asm
	ld.shared.u32 	%r4130, [%r4267+2408];
	ld.shared.u32 	%r4131, [%r4269+2536];
	// begin inline asm
	dp4a.s32.s32 %r4129, %r4130, %r4131, %r4017;
	// end inline asm
	ld.shared.u32 	%r4134, [%r4267+2408];
	ld.shared.u32 	%r4135, [%r4269+2540];
	// begin inline asm
	dp4a.s32.s32 %r4133, %r4134, %r4135, %r4021;
	// end inline asm
	ld.shared.u32 	%r4138, [%r4267+2424];
	ld.shared.u32 	%r4139, [%r4269+2528];
	// begin inline asm
	dp4a.s32.s32 %r4137, %r4138, %r4139, %r4025;
	// end inline asm
	ld.shared.u32 	%r4142, [%r4267+2424];
	ld.shared.u32 	%r4143, [%r4269+2532];
	// begin inline asm
	dp4a.s32.s32 %r4141, %r4142, %r4143, %r4029;
	// end inline asm
	ld.shared.u32 	%r4146, [%r4267+2424];
	ld.shared.u32 	%r4147, [%r4269+2536];
	// begin inline asm
	dp4a.s32.s32 %r4145, %r4146, %r4147, %r4033;
	// end inline asm
	ld.shared.u32 	%r4150, [%r4267+2424];
	ld.shared.u32 	%r4151, [%r4269+2540];
	// begin inline asm
	dp4a.s32.s32 %r4149, %r4150, %r4151, %r4037;
	// end inline asm
	ld.shared.u32 	%r4154, [%r4267+2344];
	ld.shared.u32 	%r4155, [%r4269+2576];
	// begin inline asm
	dp4a.s32.s32 %r4153, %r4154, %r4155, %r4041;
	// end inline asm
	ld.shared.u32 	%r4158, [%r4267+2344];
	ld.shared.u32 	%r4159, [%r4269+2580];
	// begin inline asm
	dp4a.s32.s32 %r4157, %r4158, %r4159, %r4045;
	// end inline asm
	ld.shared.u32 	%r4162, [%r4267+2344];
	ld.shared.u32 	%r4163, [%r4269+2584];
	// begin inline asm
	dp4a.s32.s32 %r4161, %r4162, %r4163, %r4049;
	// end inline asm
	ld.shared.u32 	%r4166, [%r4267+2344];
	ld.shared.u32 	%r4167, [%r4269+2588];
	// begin inline asm
	dp4a.s32.s32 %r4165, %r4166, %r4167, %r4053;
	// end inline asm
	ld.shared.u32 	%r4170, [%r4267+2360];
	ld.shared.u32 	%r4171, [%r4269+2576];
	// begin inline asm
	dp4a.s32.s32 %r4169, %r4170, %r4171, %r4057;
	// end inline asm
	ld.shared.u32 	%r4174, [%r4267+2360];
	ld.shared.u32 	%r4175, [%r4269+2580];
	// begin inline asm
	dp4a.s32.s32 %r4173, %r4174, %r4175, %r4061;
	// end inline asm
	ld.shared.u32 	%r4178, [%r4267+2360];
	ld.shared.u32 	%r4179, [%r4269+2584];
	// begin inline asm
	dp4a.s32.s32 %r4177, %r4178, %r4179, %r4065;
	// end inline asm
	ld.shared.u32 	%r4182, [%r4267+2360];
	ld.shared.u32 	%r4183, [%r4269+2588];
	// begin inline asm
	dp4a.s32.s32 %r4181, %r4182, %r4183, %r4069;
	// end inline asm
	ld.shared.u32 	%r4186, [%r4267+2376];
	ld.shared.u32 	%r4187, [%r4269+2576];
	// begin inline asm
	dp4a.s32.s32 %r4185, %r4186, %r4187, %r4073;
	// end inline asm
	ld.shared.u32 	%r4190, [%r4267+2376];
	ld.shared.u32 	%r4191, [%r4269+2580];
	// begin inline asm
	dp4a.s32.s32 %r4189, %r4190, %r4191, %r4077;
	// end inline asm
	ld.shared.u32 	%r4194, [%r4267+2376];
	ld.shared.u32 	%r4195, [%r4269+2584];
	// begin inline asm
	dp4a.s32.s32 %r4193, %r4194, %r4195, %r4081;
	// end inline asm
	ld.shared.u32 	%r4198, [%r4267+2376];
	ld.shared.u32 	%r4199, [%r4269+2588];
	// begin inline asm
	dp4a.s32.s32 %r4197, %r4198, %r4199, %r4085;
	// end inline asm
	ld.shared.u32 	%r4202, [%r4267+2392];
	ld.shared.u32 	%r4203, [%r4269+2576];
	// begin inline asm
	dp4a.s32.s32 %r4201, %r4202, %r4203, %r4089;
	// end inline asm
	ld.shared.u32 	%r4206, [%r4267+2392];
	ld.shared.u32 	%r4207, [%r4269+2580];
	// begin inline asm
	dp4a.s32.s32 %r4205, %r4206, %r4207, %r4093;
	// end inline asm
	ld.shared.u32 	%r4210, [%r4267+2392];
	ld.shared.u32 	%r4211, [%r4269+2584];
	// begin inline asm
	dp4a.s32.s32 %r4209, %r4210, %r4211, %r4097;
	// end inline asm
	ld.shared.u32 	%r4214, [%r4267+2392];
	ld.shared.u32 	%r4215, [%r4269+2588];
	// begin inline asm
	dp4a.s32.s32 %r4213, %r4214, %r4215, %r4101;
	// end inline asm
	ld.shared.u32 	%r4218, [%r4267+2408];
	ld.shared.u32 	%r4219, [%r4269+2576];
	// begin inline asm
	dp4a.s32.s32 %r4217, %r4218, %r4219, %r4105;
	// end inline asm
	ld.shared.u32 	%r4222, [%r4267+2408];
	ld.shared.u32 	%r4223, [%r4269+2580];
	// begin inline asm
	dp4a.s32.s32 %r4221, %r4222, %r4223, %r4109;
	// end inline asm
	ld.shared.u32 	%r4226, [%r4267+2408];
	ld.shared.u32 	%r4227, [%r4269+2584];
	// begin inline asm
	dp4a.s32.s32 %r4225, %r4226, %r4227, %r4113;
	// end inline asm
	ld.shared.u32 	%r4230, [%r4267+2408];
	ld.shared.u32 	%r4231, [%r4269+2588];
	// begin inline asm
	dp4a.s32.s32 %r4229, %r4230, %r4231, %r4117;
	// end inline asm
	ld.shared.u32 	%r4234, [%r4267+2424];
	ld.shared.u32 	%r4235, [%r4269+2576];
	// begin inline asm
	dp4a.s32.s32 %r4233, %r4234, %r4235, %r4121;
	// end inline asm
	ld.shared.u32 	%r4238, [%r4267+2424];
	ld.shared.u32 	%r4239, [%r4269+2580];
	// begin inline asm
	dp4a.s32.s32 %r4237, %r4238, %r4239, %r4125;
	// end inline asm
	ld.shared.u32 	%r4242, [%r4267+2424];
	ld.shared.u32 	%r4243, [%r4269+2584];
	// begin inline asm
	dp4a.s32.s32 %r4241, %r4242, %r4243, %r4129;
	// end inline asm
	ld.shared.u32 	%r4246, [%r4267+2424];
	ld.shared.u32 	%r4247, [%r4269+2588];
	// begin inline asm
	dp4a.s32.s32 %r4245, %r4246, %r4247, %r4133;
	// end inline asm
	ld.shared.u32 	%r4250, [%r4267+2440];
	ld.shared.u32 	%r4251, [%r4269+2576];
	// begin inline asm
	dp4a.s32.s32 %r4249, %r4250, %r4251, %r4137;
	// end inline asm
	ld.shared.u32 	%r4254, [%r4267+2440];
	ld.shared.u32 	%r4255, [%r4269+2580];
	// begin inline asm
	dp4a.s32.s32 %r4253, %r4254, %r4255, %r4141;
	// end inline asm
	ld.shared.u32 	%r4258, [%r4267+2440];
	ld.shared.u32 	%r4259, [%r4269+2584];
	// begin inline asm
	dp4a.s32.s32 %r4257, %r4258, %r4259, %r4145;
	// end inline asm
	ld.shared.u32 	%r4262, [%r4267+2440];
	ld.shared.u32 	%r4263, [%r4269+2588];
	// begin inline asm
	dp4a.s32.s32 %r4261, %r4262, %r4263, %r4149;
	// end inline asm
	shl.b32 	%r4270, %r20, 5;
	shl.b32 	%r4271, %r2, 2;
	add.s32 	%r4272, %r4270, %r4271;
	mad.lo.s32 	%r4273, %r1, 50176, %r6;
	mad.lo.s32 	%r4274, %r20, 6272, %r4273;
	mad.lo.s32 	%r4275, %r2, 784, %r4274;
	add.s32 	%r4276, %r4275, %r7;
	mad.lo.s32 	%r4277, %r23, 392, %r4276;
	add.s32 	%r4278, %r4277, %r64;
	cvt.s64.s32 	%rd62, %r4153;
	mad.lo.s64 	%rd63, %rd62, 128105750986752, 1073741824;
	shr.u64 	%rd64, %rd63, 31;
	cvt.u32.u64 	%r4279, %rd64;
	mul.wide.u32 	%rd65, %r4272, 4;
	add.s64 	%rd66, %rd60, %rd65;
	ld.global.nc.u32 	%r4280, [%rd66];
	add.s32 	%r4281, %r4280, %r4279;
	max.s32 	%r4282, %r4281, 0;
	mul.wide.u32 	%rd67, %r4282, 1275273255;
	add.s64 	%rd68, %rd67, 9007199254740992;
	shr.u64 	%rd69, %rd68, 54;
	cvt.u32.u64 	%r4283, %rd69;
	min.u32 	%r4284, %r4283, 127;
	cvt.u64.u32 	%rd70, %r4278;
	add.s64 	%rd71, %rd61, %rd70;
	st.global.u8 	[%rd71], %r4284;
	cvt.s64.s32 	%rd72, %r4157;
	mad.lo.s64 	%rd73, %rd72, 128105750986752, 1073741824;
	shr.u64 	%rd74, %rd73, 31;
	cvt.u32.u64 	%r4285, %rd74;
	ld.global.nc.u32 	%r4286, [%rd66+4];
	add.s32 	%r4287, %r4286, %r4285;
	max.s32 	%r4288, %r4287, 0;
	mul.wide.u32 	%rd75, %r4288, 1275273255;
	add.s64 	%rd76, %rd75, 9007199254740992;
	shr.u64 	%rd77, %rd76, 54;
	cvt.u32.u64 	%r4289, %rd77;
	min.u32 	%r4290, %r4289, 127;
	st.global.u8 	[%rd71+1], %r4290;
	cvt.s64.s32 	%rd78, %r4161;
	mad.lo.s64 	%rd79, %rd78, 128105750986752, 1073741824;
	shr.u64 	%rd80, %rd79, 31;
	cvt.u32.u64 	%r4291, %rd80;
	ld.global.nc.u32 	%r4292, [%rd66+8];
	add.s32 	%r4293, %r4292, %r4291;
	max.s32 	%r4294, %r4293, 0;
	mul.wide.u32 	%rd81, %r4294, 1275273255;
	add.s64 	%rd82, %rd81, 9007199254740992;
	shr.u64 	%rd83, %rd82, 54;
	cvt.u32.u64 	%r4295, %rd83;
	min.u32 	%r4296, %r4295, 127;
	st.global.u8 	[%rd71+2], %r4296;
	cvt.s64.s32 	%rd84, %r4165;
	mad.lo.s64 	%rd85, %rd84, 128105750986752, 1073741824;
	shr.u64 	%rd86, %rd85, 31;
	cvt.u32.u64 	%r4297, %rd86;
	ld.global.nc.u32 	%r4298, [%rd66+12];
	add.s32 	%r4299, %r4298, %r4297;
	max.s32 	%r4300, %r4299, 0;
	mul.wide.u32 	%rd87, %r4300, 1275273255;
	add.s64 	%rd88, %rd87, 9007199254740992;
	shr.u64 	%rd89, %rd88, 54;
	cvt.u32.u64 	%r4301, %rd89;
	min.u32 	%r4302, %r4301, 127;
	st.global.u8 	[%rd71+3], %r4302;
	cvt.s64.s32 	%rd90, %r4169;
	mad.lo.s64 	%rd91, %rd90, 128105750986752, 1073741824;
	shr.u64 	%rd92, %rd91, 31;
	cvt.u32.u64 	%r4303, %rd92;
	add.s32 	%r4304, %r4280, %r4303;
	max.s32 	%r4305, %r4304, 0;
	mul.wide.u32 	%rd93, %r4305, 1275273255;
	add.s64 	%rd94, %rd93, 9007199254740992;
	shr.u64 	%rd95, %rd94, 54;
	cvt.u32.u64 	%r4306, %rd95;
	min.u32 	%r4307, %r4306, 127;
	st.global.u8 	[%rd71+56], %r4307;
	cvt.s64.s32 	%rd96, %r4173;
	mad.lo.s64 	%rd97, %rd96, 128105750986752, 1073741824;
	shr.u64 	%rd98, %rd97, 31;
	cvt.u32.u64 	%r4308, %rd98;
	add.s32 	%r4309, %r4286, %r4308;
	max.s32 	%r4310, %r4309, 0;
	mul.wide.u32 	%rd99, %r4310, 1275273255;
	add.s64 	%rd100, %rd99, 9007199254740992;
	shr.u64 	%rd101, %rd100, 54;
	cvt.u32.u64 	%r4311, %rd101;
	min.u32 	%r4312, %r4311, 127;
	st.global.u8 	[%rd71+57], %r4312;
	cvt.s64.s32 	%rd102, %r4177;
	mad.lo.s64 	%rd103, %rd102, 128105750986752, 1073741824;
	shr.u64 	%rd104, %rd103, 31;
	cvt.u32.u64 	%r4313, %rd104;
	add.s32 	%r4314, %r4292, %r4313;
	max.s32 	%r4315, %r4314, 0;
	mul.wide.u32 	%rd105, %r4315, 1275273255;
	add.s64 	%rd106, %rd105, 9007199254740992;
	shr.u64 	%rd107, %rd106, 54;
	cvt.u32.u64 	%r4316, %rd107;
	min.u32 	%r4317, %r4316, 127;
	st.global.u8 	[%rd71+58], %r4317;
	cvt.s64.s32 	%rd108, %r4181;
	mad.lo.s64 	%rd109, %rd108, 128105750986752, 1073741824;
	shr.u64 	%rd110, %rd109, 31;
	cvt.u32.u64 	%r4318, %rd110;
	add.s32 	%r4319, %r4298, %r4318;
	max.s32 	%r4320, %r4319, 0;
	mul.wide.u32 	%rd111, %r4320, 1275273255;
	add.s64 	%rd112, %rd111, 9007199254740992;
	shr.u64 	%rd113, %rd112, 54;
	cvt.u32.u64 	%r4321, %rd113;
	min.u32 	%r4322, %r4321, 127;
	st.global.u8 	[%rd71+59], %r4322;
	cvt.s64.s32 	%rd114, %r4185;
	mad.lo.s64 	%rd115, %rd114, 128105750986752, 1073741824;
	shr.u64 	%rd116, %rd115, 31;
	cvt.u32.u64 	%r4323, %rd116;
	add.s32 	%r4324, %r4280, %r4323;
	max.s32 	%r4325, %r4324, 0;
	mul.wide.u32 	%rd117, %r4325, 1275273255;
	add.s64 	%rd118, %rd117, 9007199254740992;
	shr.u64 	%rd119, %rd118, 54;
	cvt.u32.u64 	%r4326, %rd119;
	min.u32 	%r4327, %r4326, 127;
	st.global.u8 	[%rd71+112], %r4327;
	cvt.s64.s32 	%rd120, %r4189;
	mad.lo.s64 	%rd121, %rd120, 128105750986752, 1073741824;
	shr.u64 	%rd122, %rd121, 31;
	cvt.u32.u64 	%r4328, %rd122;
	add.s32 	%r4329, %r4286, %r4328;
	max.s32 	%r4330, %r4329, 0;
	mul.wide.u32 	%rd123, %r4330, 1275273255;
	add.s64 	%rd124, %rd123, 9007199254740992;
	shr.u64 	%rd125, %rd124, 54;
	cvt.u32.u64 	%r4331, %rd125;
	min.u32 	%r4332, %r4331, 127;
	st.global.u8 	[%rd71+113], %r4332;
	cvt.s64.s32 	%rd126, %r4193;
	mad.lo.s64 	%rd127, %rd126, 128105750986752, 1073741824;
	shr.u64 	%rd128, %rd127, 31;
	cvt.u32.u64 	%r4333, %rd128;
	add.s32 	%r4334, %r4292, %r4333;
	max.s32 	%r4335, %r4334, 0;
	mul.wide.u32 	%rd129, %r4335, 1275273255;
	add.s64 	%rd130, %rd129, 9007199254740992;
	shr.u64 	%rd131, %rd130, 54;
	cvt.u32.u64 	%r4336, %rd131;
	min.u32 	%r4337, %r4336, 127;
	st.global.u8 	[%rd71+114], %r4337;
	cvt.s64.s32 	%rd132, %r4197;
	mad.lo.s64 	%rd133, %rd132, 128105750986752, 1073741824;
	shr.u64 	%rd134, %rd133, 31;
	cvt.u32.u64 	%r4338, %rd134;
	add.s32 	%r4339, %r4298, %r4338;
	max.s32 	%r4340, %r4339, 0;
	mul.wide.u32 	%rd135, %r4340, 1275273255;
	add.s64 	%rd136, %rd135, 9007199254740992;
	shr.u64 	%rd137, %rd136, 54;
	cvt.u32.u64 	%r4341, %rd137;
	min.u32 	%r4342, %r4341, 127;
	st.global.u8 	[%rd71+115], %r4342;
	cvt.s64.s32 	%rd138, %r4201;
	mad.lo.s64 	%rd139, %rd138, 128105750986752, 1073741824;
	shr.u64 	%rd140, %rd139, 31;
	cvt.u32.u64 	%r4343, %rd140;
	add.s32 	%r4344, %r4280, %r4343;
	max.s32 	%r4345, %r4344, 0;
	mul.wide.u32 	%rd141, %r4345, 1275273255;
	add.s64 	%rd142, %rd141, 9007199254740992;
	shr.u64 	%rd143, %rd142, 54;
	cvt.u32.u64 	%r4346, %rd143;
	min.u32 	%r4347, %r4346, 127;
	st.global.u8 	[%rd71+168], %r4347;
	cvt.s64.s32 	%rd144, %r4205;
	mad.lo.s64 	%rd145, %rd144, 128105750986752, 1073741824;
	shr.u64 	%rd146, %rd145, 31;
	cvt.u32.u64 	%r4348, %rd146;
	add.s32 	%r4349, %r4286, %r4348;
	max.s32 	%r4350, %r4349, 0;
	mul.wide.u32 	%rd147, %r4350, 1275273255;
	add.s64 	%rd148, %rd147, 9007199254740992;
	shr.u64 	%rd149, %rd148, 54;
	cvt.u32.u64 	%r4351, %rd149;
	min.u32 	%r4352, %r4351, 127;
	st.global.u8 	[%rd71+169], %r4352;
	cvt.s64.s32 	%rd150, %r4209;
	mad.lo.s64 	%rd151, %rd150, 128105750986752, 1073741824;
	shr.u64 	%rd152, %rd151, 31;
	cvt.u32.u64 	%r4353, %rd152;
	add.s32 	%r4354, %r4292, %r4353;
	max.s32 	%r4355, %r4354, 0;
	mul.wide.u32 	%rd153, %r4355, 1275273255;
	add.s64 	%rd154, %rd153, 9007199254740992;
	shr.u64 	%rd155, %rd154, 54;
	cvt.u32.u64 	%r4356, %rd155;
	min.u32 	%r4357, %r4356, 127;
	st.global.u8 	[%rd71+170], %r4357;
	cvt.s64.s32 	%rd156, %r4213;
	mad.lo.s64 	%rd157, %rd156, 128105750986752, 1073741824;
	shr.u64 	%rd158, %rd157, 31;
	cvt.u32.u64 	%r4358, %rd158;
	add.s32 	%r4359, %r4298, %r4358;
	max.s32 	%r4360, %r4359, 0;
	mul.wide.u32 	%rd159, %r4360, 1275273255;
	add.s64 	%rd160, %rd159, 9007199254740992;
	shr.u64 	%rd161, %rd160, 54;
	cvt.u32.u64 	%r4361, %rd161;
	min.u32 	%r4362, %r4361, 127;
	st.global.u8 	[%rd71+171], %r4362;
	cvt.s64.s32 	%rd162, %r4217;
	mad.lo.s64 	%rd163, %rd162, 128105750986752, 1073741824;
	shr.u64 	%rd164, %rd163, 31;
	cvt.u32.u64 	%r4363, %rd164;
	add.s32 	%r4364, %r4280, %r4363;
	max.s32 	%r4365, %r4364, 0;
	mul.wide.u32 	%rd165, %r4365, 1275273255;
	add.s64 	%rd166, %rd165, 9007199254740992;
	shr.u64 	%rd167, %rd166, 54;
	cvt.u32.u64 	%r4366, %rd167;
	min.u32 	%r4367, %r4366, 127;
	st.global.u8 	[%rd71+224], %r4367;
	cvt.s64.s32 	%rd168, %r4221;
	mad.lo.s64 	%rd169, %rd168, 128105750986752, 1073741824;
	shr.u64 	%rd170, %rd169, 31;
	cvt.u32.u64 	%r4368, %rd170;
	add.s32 	%r4369, %r4286, %r4368;
	max.s32 	%r4370, %r4369, 0;
	mul.wide.u32 	%rd171, %r4370, 1275273255;
	add.s64 	%rd172, %rd171, 9007199254740992;
	shr.u64 	%rd173, %rd172, 54;
	cvt.u32.u64 	%r4371, %rd173;
	min.u32 	%r4372, %r4371, 127;
	st.global.u8 	[%rd71+225], %r4372;
	cvt.s64.s32 	%rd174, %r4225;
	mad.lo.s64 	%rd175, %rd174, 128105750986752, 1073741824;
	shr.u64 	%rd176, %rd175, 31;
	cvt.u32.u64 	%r4373, %rd176;
	add.s32 	%r4374, %r4292, %r4373;
	max.s32 	%r4375, %r4374, 0;
	mul.wide.u32 	%rd177, %r4375, 1275273255;
	add.s64 	%rd178, %rd177, 9007199254740992;
	shr.u64 	%rd179, %rd178, 54;
	cvt.u32.u64 	%r4376, %rd179;
	min.u32 	%r4377, %r4376, 127;
	st.global.u8 	[%rd71+226], %r4377;
	cvt.s64.s32 	%rd180, %r4229;
	mad.lo.s64 	%rd181, %rd180, 128105750986752, 1073741824;
	shr.u64 	%rd182, %rd181, 31;
	cvt.u32.u64 	%r4378, %rd182;
	add.s32 	%r4379, %r4298, %r4378;
	max.s32 	%r4380, %r4379, 0;
	mul.wide.u32 	%rd183, %r4380, 1275273255;
	add.s64 	%rd184, %rd183, 9007199254740992;
	shr.u64 	%rd185, %rd184, 54;
	cvt.u32.u64 	%r4381, %rd185;
	min.u32 	%r4382, %r4381, 127;
	st.global.u8 	[%rd71+227], %r4382;
	cvt.s64.s32 	%rd186, %r4233;
	mad.lo.s64 	%rd187, %rd186, 128105750986752, 1073741824;
	shr.u64 	%rd188, %rd187, 31;
	cvt.u32.u64 	%r4383, %rd188;
	add.s32 	%r4384, %r4280, %r4383;
	max.s32 	%r4385, %r4384, 0;
	mul.wide.u32 	%rd189, %r4385, 1275273255;
	add.s64 	%rd190, %rd189, 9007199254740992;
	shr.u64 	%rd191, %rd190, 54;
	cvt.u32.u64 	%r4386, %rd191;
	min.u32 	%r4387, %r4386, 127;
	st.global.u8 	[%rd71+280], %r4387;
	cvt.s64.s32 	%rd192, %r4237;
	mad.lo.s64 	%rd193, %rd192, 128105750986752, 1073741824;
	shr.u64 	%rd194, %rd193, 31;
	cvt.u32.u64 	%r4388, %rd194;
	add.s32 	%r4389, %r4286, %r4388;
	max.s32 	%r4390, %r4389, 0;
	mul.wide.u32 	%rd195, %r4390, 1275273255;
	add.s64 	%rd196, %rd195, 9007199254740992;
	shr.u64 	%rd197, %rd196, 54;
	cvt.u32.u64 	%r4391, %rd197;
	min.u32 	%r4392, %r4391, 127;
	st.global.u8 	[%rd71+281], %r4392;
	cvt.s64.s32 	%rd198, %r4241;
	mad.lo.s64 	%rd199, %rd198, 128105750986752, 1073741824;
	shr.u64 	%rd200, %rd199, 31;
	cvt.u32.u64 	%r4393, %rd200;
	add.s32 	%r4394, %r4292, %r4393;
	max.s32 	%r4395, %r4394, 0;
	mul.wide.u32 	%rd201, %r4395, 1275273255;
	add.s64 	%rd202, %rd201, 9007199254740992;
	shr.u64 	%rd203, %rd202, 54;
	cvt.u32.u64 	%r4396, %rd203;
	min.u32 	%r4397, %r4396, 127;
	st.global.u8 	[%rd71+282], %r4397;
	cvt.s64.s32 	%rd204, %r4245;
	mad.lo.s64 	%rd205, %rd204, 128105750986752, 1073741824;
	shr.u64 	%rd206, %rd205, 31;
	cvt.u32.u64 	%r4398, %rd206;
	add.s32 	%r4399, %r4298, %r4398;
	max.s32 	%r4400, %r4399, 0;
	mul.wide.u32 	%rd207, %r4400, 1275273255;
	add.s64 	%rd208, %rd207, 9007199254740992;
	shr.u64 	%rd209, %rd208, 54;
	cvt.u32.u64 	%r4401, %rd209;
	min.u32 	%r4402, %r4401, 127;
	st.global.u8 	[%rd71+283], %r4402;
	cvt.s64.s32 	%rd210, %r4249;
	mad.lo.s64 	%rd211, %rd210, 128105750986752, 1073741824;
	shr.u64 	%rd212, %rd211, 31;
	cvt.u32.u64 	%r4403, %rd212;
	add.s32 	%r4404, %r4280, %r4403;
	max.s32 	%r4405, %r4404, 0;
	mul.wide.u32 	%rd213, %r4405, 1275273255;
	add.s64 	%rd214, %rd213, 9007199254740992;
	shr.u64 	%rd215, %rd214, 54;
	cvt.u32.u64 	%r4406, %rd215;
	min.u32 	%r4407, %r4406, 127;
	st.global.u8 	[%rd71+336], %r4407;
	cvt.s64.s32 	%rd216, %r4253;
	mad.lo.s64 	%rd217, %rd216, 128105750986752, 1073741824;
	shr.u64 	%rd218, %rd217, 31;
	cvt.u32.u64 	%r4408, %rd218;
	add.s32 	%r4409, %r4286, %r4408;
	max.s32 	%r4410, %r4409, 0;
	mul.wide.u32 	%rd219, %r4410, 1275273255;
	add.s64 	%rd220, %rd219, 9007199254740992;
	shr.u64 	%rd221, %rd220, 54;
	cvt.u32.u64 	%r4411, %rd221;
	min.u32 	%r4412, %r4411, 127;
	st.global.u8 	[%rd71+337], %r4412;
	cvt.s64.s32 	%rd222, %r4257;
	mad.lo.s64 	%rd223, %rd222, 128105750986752, 1073741824;
	shr.u64 	%rd224, %rd223, 31;
	cvt.u32.u64 	%r4413, %rd224;
	add.s32 	%r4414, %r4292, %r4413;
	max.s32 	%r4415, %r4414, 0;
	mul.wide.u32 	%rd225, %r4415, 1275273255;
	add.s64 	%rd226, %rd225, 9007199254740992;
	shr.u64 	%rd227, %rd226, 54;
	cvt.u32.u64 	%r4416, %rd227;
	min.u32 	%r4417, %r4416, 127;
	st.global.u8 	[%rd71+338], %r4417;
	cvt.s64.s32 	%rd228, %r4261;
	mad.lo.s64 	%rd229, %rd228, 128105750986752, 1073741824;
	shr.u64 	%rd230, %rd229, 31;
	cvt.u32.u64 	%r4418, %rd230;
	add.s32 	%r4419, %r4298, %r4418;
	max.s32 	%r4420, %r4419, 0;
	mul.wide.u32 	%rd231, %r4420, 1275273255;
	add.s64 	%rd232, %rd231, 9007199254740992;
	shr.u64 	%rd233, %rd232, 54;
	cvt.u32.u64 	%r4421, %rd233;
	min.u32 	%r4422, %r4421, 127;
	st.global.u8 	[%rd71+339], %r4422;
	ret;

}
	// .globl	fused_nn_conv2d_cast_fixed_point_multiply_add_cast_fixed_point_multiply_1_kernel0
.visible .entry fused_nn_conv2d_cast_fixed_point_multiply_add_cast_fixed_point_multiply_1_kernel0(
	.param .u64 .ptr .align 1 fused_nn_conv2d_cast_fixed_point_multiply_add_cast_fixed_point_multiply_1_kernel0_param_0,
	.param .u64 .ptr .align 1 fused_nn_conv2d_cast_fixed_point_multiply_add_cast_fixed_point_multiply_1_kernel0_param_1,
	.param .u64 .ptr .align 1 fused_nn_conv2d_cast_fixed_point_multiply_add_cast_fixed_point_multiply_1_kernel0_param_2,
	.param .u64 .ptr .align 1 fused_nn_conv2d_cast_fixed_point_multiply_add_cast_fixed_point_multiply_1_kernel0_param_3
)
{
	.reg .pred 	%p<68>;
	.reg .b16 	%rs<69>;
	.reg .b32 	%r<4376>;
	.reg .b64 	%rd<237>;
	// demoted variable
	.shared .align 4 .b8 _ZZ81fused_nn_conv2d_cast_fixed_point_multiply_add_cast_fixed_point_multiply_1_kernel0E15pad_data_shared[4096];
	// demoted variable
	.shared .align 4 .b8 _ZZ81fused_nn_conv2d_cast_fixed_point_multiply_add_cast_fixed_point_multiply_1_kernel0E18placeholder_shared[4608];
	ld.param.u64 	%rd9, [fused_nn_conv2d_cast_fixed_point_multiply_add_cast_fixed_point_multiply_1_kernel0_param_0];
	ld.param.u64 	%rd12, [fused_nn_conv2d_cast_fixed_point_multiply_add_cast_fixed_point_multiply_1_kernel0_param_1];
	cvta.to.global.u64 	%rd13, %rd9;
	cvta.to.global.u64 	%rd1, %rd12;
	mov.u32 	%r1, %tid.z;
	shl.b32 	%r95, %r1, 3;
	mov.u32 	%r2, %tid.y;
	add.s32 	%r3, %r95, %r2;
	and.b32  	%r4, %r3, 15;
	mov.u32 	%r96, %ctaid.x;
	shl.b32 	%r97, %r96, 1;
	mov.u32 	%r5, %tid.x;
	or.b32  	%r98, %r97, %r5;
	setp.ne.s32 	%p6, %r98, 0;
	add.s32 	%r99, %r97, %r5;
	setp.lt.u32 	%p7, %r99, 15;
	and.pred  	%p1, %p6, %p7;
	mov.u32 	%r101, %ctaid.z;
	mul.lo.s32 	%r6, %r101, 200704;
	shr.u32 	%r102, %r3, 4;
	shl.b32 	%r7, %r96, 3;
	shl.b32 	%r8, %r5, 2;
	add.s32 	%r103, %r6, %r7;
	add.s32 	%r104, %r103, %r8;
	mad.lo.s32 	%r105, %r102, 784, %r104;
	mad.lo.s32 	%r106, %r4, 56, %r105;
	add.s32 	%r107, %r106, -60;
	shl.b32 	%r108, %r1, 7;
	shl.b32 	%r109, %r2, 4;
	add.s32 	%r110, %r109, %r108;
	add.s32 	%r9, %r110, %r8;
	cvt.s64.s32 	%rd14, %r107;
	add.s64 	%rd2, %rd13, %rd14;
	mov.b32 	%r4339, 0;
	setp.eq.s32 	%p8, %r4, 0;
	@%p8 bra 	$L__BB26_4;
	setp.eq.s32 	%p9, %r4, 15;
	@%p9 bra 	$L__BB26_4;
	not.pred 	%p10, %p1;
	@%p10 bra 	$L__BB26_4;
	ld.global.nc.u32 	%r4339, [%rd2];
$L__BB26_4:
	mov.u32 	%r113, _ZZ81fused_nn_conv2d_cast_fixed_point_multiply_add_cast_fixed_point_multiply_1_kernel0E15pad_data_shared;
	add.s32 	%r12, %r113, %r9;
	st.shared.u32 	[%r12], %r4339;
	mov.b32 	%r4340, 0;
	setp.eq.s32 	%p11, %r4, 0;
	@%p11 bra 	$L__BB26_8;
	setp.eq.s32 	%p12, %r4, 15;
	@%p12 bra 	$L__BB26_8;
	not.pred 	%p13, %p1;
	@%p13 bra 	$L__BB26_8;
	ld.global.nc.u32 	%r4340, [%rd2+50176];
$L__BB26_8:
	st.shared.u32 	[%r12+512], %r4340;
	mov.b32 	%r4341, 0;
	setp.eq.s32 	%p14, %r4, 0;
	@%p14 bra 	$L__BB26_12;
	setp.eq.s32 	%p15, %r4, 15;
	@%p15 bra 	$L__BB26_12;
	not.pred 	%p16, %p1;
	@%p16 bra 	$L__BB26_12;
	ld.global.nc.u32 	%r4341, [%rd2+100352];
$L__BB26_12:
	st.shared.u32 	[%r12+1024], %r4341;
	mov.b32 	%r4342, 0;
	setp.eq.s32 	%p17, %r4, 0;
	@%p17 bra 	$L__BB26_16;
	setp.eq.s32 	%p18, %r4, 15;
	@%p18 bra 	$L__BB26_16;
	not.pred 	%p19, %p1;
	@%p19 bra 	$L__BB26_16;
	ld.global.nc.u32 	%r4342, [%rd2+150528];
$L__BB26_16:
	st.shared.u32 	[%r12+1536], %r4342;
	shl.b32 	%r120, %r1, 5;
	shl.b32 	%r121, %r2, 2;
	add.s32 	%r122, %r120, %r5;
	add.s32 	%r123, %r122, %r121;
	mov.u32 	%r20, %ctaid.y;
	mul.lo.s32 	%r124, %r20, 73728;
	or.b32  	%r21, %r8, %r124;
	setp.gt.u32 	%p20, %r3, 143;
	setp.gt.u32 	%p21, %r123, 575;
	or.pred  	%p22, %p20, %p21;
	setp.gt.u32 	%p23, %r1, 17;
	mov.u32 	%r125, _ZZ81fused_nn_conv2d_cast_fixed_point_multiply_add_cast_fixed_point_multiply_1_kernel0E18placeholder_shared;
	add.s32 	%r22, %r125, %r9;
	or.pred  	%p24, %p22, %p23;
	@%p24 bra 	$L__BB26_18;
	cvt.u16.u32 	%rs1, %r3;
	mul.lo.s16 	%rs2, %rs1, 57;
	shr.u16 	%rs3, %rs2, 10;
	mul.wide.u16 	%r126, %rs3, 9216;
	mul.lo.s16 	%rs4, %rs3, 18;
	sub.s16 	%rs5, %rs1, %rs4;
	and.b16  	%rs6, %rs5, 255;
	mul.wide.u16 	%r127, %rs6, 16;
	add.s32 	%r128, %r21, %r126;
	add.s32 	%r129, %r128, %r127;
	cvt.u64.u32 	%rd15, %r129;
	add.s64 	%rd16, %rd1, %rd15;
	ld.global.nc.u32 	%r130, [%rd16];
	st.shared.u32 	[%r22], %r130;
$L__BB26_18:
	setp.lt.u32 	%p25, %r3, 112;
	setp.lt.u32 	%p26, %r123, 448;
	and.pred  	%p27, %p25, %p26;
	setp.lt.u32 	%p28, %r1, 14;
	and.pred  	%p2, %p27, %p28;
	not.pred 	%p29, %p2;
	@%p29 bra 	$L__BB26_20;
	cvt.u16.u32 	%rs7, %r3;
	add.s16 	%rs8, %rs7, 32;
	and.b16  	%rs9, %rs8, 255;
	mul.lo.s16 	%rs10, %rs9, 57;
	shr.u16 	%rs11, %rs10, 10;
	mul.wide.u16 	%r132, %rs11, 9216;
	mul.lo.s16 	%rs12, %rs11, 18;
	sub.s16 	%rs13, %rs8, %rs12;
	and.b16  	%rs14, %rs13, 255;
	mul.wide.u16 	%r133, %rs14, 16;
	add.s32 	%r134, %r21, %r132;
	add.s32 	%r135, %r134, %r133;
	cvt.u64.u32 	%rd17, %r135;
	add.s64 	%rd18, %rd1, %rd17;
	ld.global.nc.u32 	%r136, [%rd18];
	st.shared.u32 	[%r22+512], %r136;
$L__BB26_20:
	setp.lt.u32 	%p30, %r3, 80;
	setp.lt.u32 	%p31, %r123, 320;
	and.pred  	%p32, %p30, %p31;
	setp.lt.u32 	%p33, %r1, 10;
	and.pred  	%p3, %p32, %p33;
	not.pred 	%p34, %p3;
	@%p34 bra 	$L__BB26_22;
	cvt.u16.u32 	%rs15, %r3;
	add.s16 	%rs16, %rs15, 64;
	and.b16  	%rs17, %rs16, 255;
	mul.lo.s16 	%rs18, %rs17, 57;
	shr.u16 	%rs19, %rs18, 10;
	mul.wide.u16 	%r138, %rs19, 9216;
	mul.lo.s16 	%rs20, %rs19, 18;
	sub.s16 	%rs21, %rs16, %rs20;
	and.b16  	%rs22, %rs21, 255;
	mul.wide.u16 	%r139, %rs22, 16;
	add.s32 	%r140, %r21, %r138;
	add.s32 	%r141, %r140, %r139;
	cvt.u64.u32 	%rd19, %r141;
	add.s64 	%rd20, %rd1, %rd19;
	ld.global.nc.u32 	%r142, [%rd20];
	st.shared.u32 	[%r22+1024], %r142;
$L__BB26_22:
	setp.lt.u32 	%p35, %r3, 48;
	setp.lt.u32 	%p36, %r123, 192;
	and.pred  	%p37, %p35, %p36;
	setp.lt.u32 	%p38, %r1, 6;
	and.pred  	%p4, %p37, %p38;
	not.pred 	%p39, %p4;
	@%p39 bra 	$L__BB26_24;
	cvt.u16.u32 	%rs23, %r3;
	add.s16 	%rs24, %rs23, 96;
	and.b16  	%rs25, %rs24, 255;
	mul.lo.s16 	%rs26, %rs25, 57;
	shr.u16 	%rs27, %rs26, 10;
	mul.wide.u16 	%r144, %rs27, 9216;
	mul.lo.s16 	%rs28, %rs27, 18;
	sub.s16 	%rs29, %rs24, %rs28;
	and.b16  	%rs30, %rs29, 255;
	mul.wide.u16 	%r145, %rs30, 16;
	add.s32 	%r146, %r21, %r144;
	add.s32 	%r147, %r146, %r145;
	cvt.u64.u32 	%rd21, %r147;
	add.s64 	%rd22, %rd1, %rd21;
	ld.global.nc.u32 	%r148, [%rd22];
	st.shared.u32 	[%r22+1536], %r148;
$L__BB26_24:
	setp.lt.u32 	%p40, %r3, 16;
	setp.lt.u32 	%p41, %r123, 64;
	and.pred  	%p42, %p40, %p41;
	setp.lt.u32 	%p43, %r1, 2;
	and.pred  	%p5, %p42, %p43;
	not.pred 	%p44, %p5;
	@%p44 bra 	$L__BB26_26;
	cvt.u16.u32 	%rs31, %r3;
	xor.b16  	%rs32, %rs31, -128;
	and.b16  	%rs33, %rs32, 255;
	mul.lo.s16 	%rs34, %rs33, 57;
	shr.u16 	%rs35, %rs34, 10;
	mul.wide.u16 	%r150, %rs35, 9216;
	mul.lo.s16 	%rs36, %rs35, 18;
	sub.s16 	%rs37, %rs32, %rs36;
	and.b16  	%rs38, %rs37, 255;
	mul.wide.u16 	%r151, %rs38, 16;
	add.s32 	%r152, %r21, %r150;
	add.s32 	%r153, %r152, %r151;
	cvt.u64.u32 	%rd23, %r153;
	add.s64 	%rd24, %rd1, %rd23;
	ld.global.nc.u32 	%r154, [%rd24];
	st.shared.u32 	[%r22+2048], %r154;
$L__BB26_26:
	shr.u32 	%r23, %r5, 1;
	cvt.u16.u32 	%rs39, %r3;
	and.b16  	%rs40, %rs39, 255;
	mul.lo.s16 	%rs41, %rs40, 57;
	shr.u16 	%rs42, %rs41, 10;
	cvt.u32.u16 	%r156, %rs42;
	mul.wide.u32 	%rd25, %r156, 9216;
	mul.lo.s16 	%rs43, %rs42, 18;
	sub.s16 	%rs44, %rs39, %rs43;
	cvt.u32.u16 	%r157, %rs44;
	and.b32  	%r158, %r157, 255;
	mul.wide.u32 	%rd26, %r158, 16;
	or.b64  	%rd3, %rd25, %rd26;
	add.s16 	%rs45, %rs39, 32;
	and.b16  	%rs46, %rs45, 255;
	mul.lo.s16 	%rs47, %rs46, 57;
	shr.u16 	%rs48, %rs47, 10;
	cvt.u32.u16 	%r159, %rs48;
	mul.wide.u32 	%rd27, %r159, 9216;
	mul.lo.s16 	%rs49, %rs48, 18;
	sub.s16 	%rs50, %rs45, %rs49;
	cvt.u32.u16 	%r160, %rs50;
	and.b32  	%r161, %r160, 255;
	mul.wide.u32 	%rd28, %r161, 16;
	or.b64  	%rd4, %rd27, %rd28;
	add.s16 	%rs51, %rs39, 64;
	and.b16  	%rs52, %rs51, 255;
	mul.lo.s16 	%rs53, %rs52, 57;
	shr.u16 	%rs54, %rs53, 10;
	cvt.u32.u16 	%r162, %rs54;
	mul.wide.u32 	%rd29, %r162, 9216;
	mul.lo.s16 	%rs55, %rs54, 18;
	sub.s16 	%rs56, %rs51, %rs55;
	cvt.u32.u16 	%r163, %rs56;
	and.b32  	%r164, %r163, 255;
	mul.wide.u32 	%rd30, %r164, 16;
	or.b64  	%rd5, %rd29, %rd30;
	add.s16 	%rs57, %rs39, 96;
	and.b16  	%rs58, %rs57, 255;
	mul.lo.s16 	%rs59, %rs58, 57;
	shr.u16 	%rs60, %rs59, 10;
	cvt.u32.u16 	%r165, %rs60;
	mul.wide.u32 	%rd31, %r165, 9216;
	mul.lo.s16 	%rs61, %rs60, 18;
	sub.s16 	%rs62, %rs57, %rs61;
	cvt.u32.u16 	%r166, %rs62;
	and.b32  	%r167, %r166, 255;
	mul.wide.u32 	%rd32, %r167, 16;
	or.b64  	%rd6, %rd31, %rd32;
	xor.b16  	%rs63, %rs39, -128;
	and.b16  	%rs64, %rs63, 255;
	mul.lo.s16 	%rs65, %rs64, 57;
	shr.u16 	%rs66, %rs65, 10;
	cvt.u32.u16 	%r168, %rs66;
	mul.wide.u32 	%rd33, %r168, 9216;
	mul.lo.s16 	%rs67, %rs66, 18;
	sub.s16 	%rs68, %rs63, %rs67;
	cvt.u32.u16 	%r169, %rs68;
	and.b32  	%r170, %r169, 255;
	mul.wide.u32 	%rd34, %r170, 16;
	or.b64  	%rd7, %rd33, %rd34;
	mov.b32 	%r4343, 0;
	cvt.u64.u32 	%rd35, %r8;
	mul.lo.s32 	%r177, %r102, 784;
	mov.u32 	%r4344, %r4343;
	mov.u32 	%r4345, %r4343;
	mov.u32 	%r4346, %r4343;
	mov.u32 	%r4347, %r4343;
	mov.u32 	%r4348, %r4343;
	mov.u32 	%r4349, %r4343;
	mov.u32 	%r4350, %r4343;
	mov.u32 	%r4351, %r4343;
	mov.u32 	%r4352, %r4343;
	mov.u32 	%r4353, %r4343;
	mov.u32 	%r4354, %r4343;
	mov.u32 	%r4355, %r4343;
	mov.u32 	%r4356, %r4343;
	mov.u32 	%r4357, %r4343;
	mov.u32 	%r4358, %r4343;
	mov.u32 	%r4359, %r4343;
	mov.u32 	%r4360, %r4343;
	mov.u32 	%r4361, %r4343;
	mov.u32 	%r4362, %r4343;
	mov.u32 	%r4363, %r4343;
	mov.u32 	%r4364, %r4343;
	mov.u32 	%r4365, %r4343;
	mov.u32 	%r4366, %r4343;
	mov.u32 	%r4367, %r4343;
	mov.u32 	%r4368, %r4343;
	mov.u32 	%r4369, %r4343;
	mov.u32 	%r4370, %r4343;
	mov.u32 	%r4371, %r4343;
$L__BB26_27:
	ld.param.u64 	%rd234, [fused_nn_conv2d_cast_fixed_point_multiply_add_cast_fixed_point_multiply_1_kernel0_param_0];
	bar.sync 	0;
	mul.lo.s32 	%r172, %r4371, 1568;
	cvt.u64.u32 	%rd36, %r103;
	cvt.u64.u32 	%rd37, %r177;
	add.s64 	%rd38, %rd36, %rd35;
	mul.lo.s32 	%r178, %r4, 56;
	cvt.u64.u32 	%rd39, %r178;
	add.s64 	%rd40, %rd38, %rd37;
	cvt.u64.u32 	%rd41, %r172;
	add.s64 	%rd42, %rd40, %rd39;
	add.s64 	%rd43, %rd42, %rd41;
	cvta.to.global.u64 	%rd44, %rd234;
	add.s64 	%rd8, %rd44, %rd43;
	mov.b32 	%r4372, 0;
	setp.eq.s32 	%p45, %r4, 0;
	@%p45 bra 	$L__BB26_31;
	setp.eq.s32 	%p46, %r4, 15;
	@%p46 bra 	$L__BB26_31;
	not.pred 	%p47, %p1;
	@%p47 bra 	$L__BB26_31;
	ld.global.nc.u32 	%r4372, [%rd8+1508];
$L__BB26_31:
	shl.b32 	%r181, %r4371, 11;
	not.b32 	%r182, %r181;
	and.b32  	%r183, %r182, 2048;
	add.s32 	%r55, %r12, %r183;
	st.shared.u32 	[%r55], %r4372;
	mov.b32 	%r4373, 0;
	@%p45 bra 	$L__BB26_35;
	setp.eq.s32 	%p49, %r4, 15;
	@%p49 bra 	$L__BB26_35;
	not.pred 	%p50, %p1;
	@%p50 bra 	$L__BB26_35;
	ld.global.nc.u32 	%r4373, [%rd8+51684];
$L__BB26_35:
	st.shared.u32 	[%r55+512], %r4373;
	mov.b32 	%r4374, 0;
	setp.eq.s32 	%p51, %r4, 0;
	@%p51 bra 	$L__BB26_39;
	setp.eq.s32 	%p52, %r4, 15;
	@%p52 bra 	$L__BB26_39;
	not.pred 	%p53, %p1;
	@%p53 bra 	$L__BB26_39;
	ld.global.nc.u32 	%r4374, [%rd8+101860];
$L__BB26_39:
	st.shared.u32 	[%r55+1024], %r4374;
	mov.b32 	%r4375, 0;
	@%p51 bra 	$L__BB26_43;
	setp.eq.s32 	%p55, %r4, 15;
	@%p55 bra 	$L__BB26_43;
	not.pred 	%p56, %p1;
	@%p56 bra 	$L__BB26_43;
	ld.global.nc.u32 	%r4375, [%rd8+152036];
$L__BB26_43:
	st.shared.u32 	[%r55+1536], %r4375;
	shl.b32 	%r189, %r4371, 8;
	not.b32 	%r190, %r189;
	and.b32  	%r191, %r190, 256;
	shl.b32 	%r192, %r4371, 11;
	not.b32 	%r193, %r192;
	and.b32  	%r194, %r193, 2048;
	shl.b32 	%r195, %r2, 4;
	shl.b32 	%r197, %r1, 7;
	add.s32 	%r198, %r195, %r197;
	add.s32 	%r199, %r198, %r8;
	add.s32 	%r200, %r199, %r194;
	add.s32 	%r201, %r200, %r191;
	mov.u32 	%r202, _ZZ81fused_nn_conv2d_cast_fixed_point_multiply_add_cast_fixed_point_multiply_1_kernel0E18placeholder_shared;
	add.s32 	%r62, %r202, %r201;
	shl.b32 	%r203, %r1, 3;
	add.s32 	%r204, %r203, %r2;
	setp.gt.u32 	%p57, %r204, 143;
	shl.b32 	%r205, %r1, 5;
	mov.u32 	%r206, %tid.x;
	add.s32 	%r207, %r205, %r206;
	shl.b32 	%r208, %r2, 2;
	add.s32 	%r209, %r207, %r208;
	setp.gt.u32 	%p58, %r209, 575;
	or.pred  	%p59, %p57, %p58;
	setp.gt.u32 	%p60, %r1, 17;
	or.pred  	%p61, %p59, %p60;
	@%p61 bra 	$L__BB26_45;
	mad.lo.s32 	%r211, %r4371, 288, %r21;
	cvt.u64.u32 	%rd45, %r211;
	add.s64 	%rd46, %rd3, %rd45;
	add.s64 	%rd47, %rd1, %rd46;
	ld.global.nc.u32 	%r212, [%rd47+288];
	st.shared.u32 	[%r62], %r212;
$L__BB26_45:
	@%p29 bra 	$L__BB26_47;
	mad.lo.s32 	%r213, %r4371, 288, %r21;
	cvt.u64.u32 	%rd48, %r213;
	add.s64 	%rd49, %rd4, %rd48;
	add.s64 	%rd50, %rd1, %rd49;
	ld.global.nc.u32 	%r214, [%rd50+288];
	st.shared.u32 	[%r62+512], %r214;
$L__BB26_47:
	@%p34 bra 	$L__BB26_49;
	mad.lo.s32 	%r215, %r4371, 288, %r21;
	cvt.u64.u32 	%rd51, %r215;
	add.s64 	%rd52, %rd5, %rd51;
	add.s64 	%rd53, %rd1, %rd52;
	ld.global.nc.u32 	%r216, [%rd53+288];
	st.shared.u32 	[%r62+1024], %r216;
$L__BB26_49:
	@%p39 bra 	$L__BB26_51;
	mad.lo.s32 	%r217, %r4371, 288, %r21;
	cvt.u64.u32 	%rd54, %r217;
	add.s64 	%rd55, %rd6, %rd54;
	add.s64 	%rd56, %rd1, %rd55;
	ld.global.nc.u32 	%r218, [%rd56+288];
	st.shared.u32 	[%r62+1536], %r218;
$L__BB26_51:
	@%p44 bra 	$L__BB26_53;
	mad.lo.s32 	%r219, %r4371, 288, %r21;
	cvt.u64.u32 	%rd57, %r219;
	add.s64 	%rd58, %rd7, %rd57;
	add.s64 	%rd59, %rd1, %rd58;
	ld.global.nc.u32 	%r220, [%rd59+288];
	st.shared.u32 	[%r62+2048], %r220;
$L__BB26_53:
	and.b32  	%r2238, %r192, 2048;
	shl.b32 	%r2239, %r1, 9;
	mad.lo.s32 	%r63, %r23, 112, %r2239;
	add.s32 	%r2240, %r2238, %r63;
	and.b32  	%r2241, %r4371, 1;
	setp.eq.b32 	%p66, %r2241, 1;
	selp.b32 	%r2242, 2304, 0, %p66;
	mad.lo.s32 	%r2243, %r2, 288, %r2242;
	and.b32  	%r64, %r8, 4;
	or.b32  	%r2244, %r2240, %r64;
	mov.u32 	%r2245, _ZZ81fused_nn_conv2d_cast_fixed_point_multiply_add_cast_fixed_point_multiply_1_kernel0E15pad_data_shared;
	add.s32 	%r2246, %r2245, %r2244;
	ld.shared.u32 	%r222, [%r2246];
	add.s32 	%r2248, %r202, %r2243;
	ld.shared.u32 	%r223, [%r2248];
	// begin inline asm
	dp4a.s32.s32 %r221, %r222, %r223, %r4370;
	// end inline asm
	ld.shared.u32 	%r226, [%r2246];
	ld.shared.u32 	%r227, [%r2248+4];
	// begin inline asm
	dp4a.s32.s32 %r225, %r226, %r227, %r4369;
	// end inline asm
	ld.shared.u32 	%r230, [%r2246];
	ld.shared.u32 	%r231, [%r2248+8];
	// begin inline asm
	dp4a.s32.s32 %r229, %r230, %r231, %r4368;
	// end inline asm
	ld.shared.u32 	%r234, [%r2246];
	ld.shared.u32 	%r235, [%r2248+12];
	// begin inline asm
	dp4a.s32.s32 %r233, %r234, %r235, %r4367;
	// end inline asm
	ld.shared.u32 	%r238, [%r2246+16];
	ld.shared.u32 	%r239, [%r2248];
	// begin inline asm
	dp4a.s32.s32 %r237, %r238, %r239, %r4366;
	// end inline asm
	ld.shared.u32 	%r242, [%r2246+16];
	ld.shared.u32 	%r243, [%r2248+4];
	// begin inline asm
	dp4a.s32.s32 %r241, %r242, %r243, %r4365;
	// end inline asm
	ld.shared.u32 	%r246, [%r2246+16];
	ld.shared.u32 	%r247, [%r2248+8];
	// begin inline asm
	dp4a.s32.s32 %r245, %r246, %r247, %r4364;
	// end inline asm
	ld.shared.u32 	%r250, [%r2246+16];
	ld.shared.u32 	%r251, [%r2248+12];
	// begin inline asm
	dp4a.s32.s32 %r249, %r250, %r251, %r4363;
	// end inline asm
	ld.shared.u32 	%r254, [%r2246+32];
	ld.shared.u32 	%r255, [%r2248];
	// begin inline asm
	dp4a.s32.s32 %r253, %r254, %r255, %r4362;
	// end inline asm
	ld.shared.u32 	%r258, [%r2246+32];
	ld.shared.u32 	%r259, [%r2248+4];
	// begin inline asm
	dp4a.s32.s32 %r257, %r258, %r259, %r4361;
	// end inline asm
	ld.shared.u32 	%r262, [%r2246+32];
	ld.shared.u32 	%r263, [%r2248+8];
	// begin inline asm
	dp4a.s32.s32 %r261, %r262, %r263, %r4360;
	// end inline asm
	ld.shared.u32 	%r266, [%r2246+32];
	ld.shared.u32 	%r267, [%r2248+12];
	// begin inline asm
	dp4a.s32.s32 %r265, %r266, %r267, %r4359;
	// end inline asm
	ld.shared.u32 	%r270, [%r2246+48];
	ld.shared.u32 	%r271, [%r2248];
	// begin inline asm
	dp4a.s32.s32 %r269, %r270, %r271, %r4358;
	// end inline asm
	ld.shared.u32 	%r274, [%r2246+48];
	ld.shared.u32 	%r275, [%r2248+4];
	// begin inline asm
	dp4a.s32.s32 %r273, %r274, %r275, %r4357;
	// end inline asm
	ld.shared.u32 	%r278, [%r2246+48];
	ld.shared.u32 	%r279, [%r2248+8];
	// begin inline asm
	dp4a.s32.s32 %r277, %r278, %r279, %r4356;
	// end inline asm
	ld.shared.u32 	%r282, [%r2246+48];
	ld.shared.u32 	%r283, [%r2248+12];
	// begin inline asm
	dp4a.s32.s32 %r281, %r282, %r283, %r4355;
	// end inline asm
	ld.shared.u32 	%r286, [%r2246+64];
	ld.shared.u32 	%r287, [%r2248];
	// begin inline asm
	dp4a.s32.s32 %r285, %r286, %r287, %r4354;
	// end inline asm
	ld.shared.u32 	%r290, [%r2246+64];
	ld.shared.u32 	%r291, [%r2248+4];
	// begin inline asm
	dp4a.s32.s32 %r289, %r290, %r291, %r4353;
	// end inline asm
	ld.shared.u32 	%r294, [%r2246+64];
	ld.shared.u32 	%r295, [%r2248+8];
	// begin inline asm
	dp4a.s32.s32 %r293, %r294, %r295, %r4352;
	// end inline asm
	ld.shared.u32 	%r298, [%r2246+64];
	ld.shared.u32 	%r299, [%r2248+12];
	// begin inline asm
	dp4a.s32.s32 %r297, %r298, %r299, %r4351;
	// end inline asm
	ld.shared.u32 	%r302, [%r2246+80];
	ld.shared.u32 	%r303, [%r2248];
	// begin inline asm
	dp4a.s32.s32 %r301, %r302, %r303, %r4350;
	// end inline asm
	ld.shared.u32 	%r306, [%r2246+80];
	ld.shared.u32 	%r307, [%r2248+4];
	// begin inline asm
	dp4a.s32.s32 %r305, %r306, %r307, %r4349;
	// end inline asm
	ld.shared.u32 	%r310, [%r2246+80];
	ld.shared.u32 	%r311, [%r2248+8];
	// begin inline asm
	dp4a.s32.s32 %r309, %r310, %r311, %r4348;
	// end inline asm
	ld.shared.u32 	%r314, [%r2246+80];
	ld.shared.u32 	%r315, [%r2248+12];
	// begin inline asm
	dp4a.s32.s32 %r313, %r314, %r315, %r4347;
	// end inline asm
	ld.shared.u32 	%r318, [%r2246+96];
	ld.shared.u32 	%r319, [%r2248];
	// begin inline asm
	dp4a.s32.s32 %r317, %r318, %r319, %r4346;
	// end inline asm
	ld.shared.u32 	%r322, [%r2246+96];
	ld.shared.u32 	%r323, [%r2248+4];
	// begin inline asm
	dp4a.s32.s32 %r321, %r322, %r323, %r4345;
	// end inline asm
	ld.shared.u32 	%r326, [%r2246+96];
	ld.shared.u32 	%r327, [%r2248+8];
	// begin inline asm
	dp4a.s32.s32 %r325, %r326, %r327, %r4344;
	// end inline asm
	ld.shared.u32 	%r330, [%r2246+96];
	ld.shared.u32 	%r331, [%r2248+12];
	// begin inline asm
	dp4a.s32.s32 %r329, %r330, %r331, %r4343;
	// end inline asm
	ld.shared.u32 	%r334, [%r2246+16];
	ld.shared.u32 	%r335, [%r2248+48];
	// begin inline asm
	dp4a.s32.s32 %r333, %r334, %r335, %r221;
	// end inline asm
	ld.shared.u32 	%r338, [%r2246+16];
	ld.shared.u32 	%r339, [%r2248+52];
	// begin inline asm
	dp4a.s32.s32 %r337, %r338, %r339, %r225;
	// end inline asm
	ld.shared.u32 	%r342, [%r2246+16];
	ld.shared.u32 	%r343, [%r2248+56];
	// begin inline asm
	dp4a.s32.s32 %r341, %r342, %r343, %r229;
	// end inline asm
	ld.shared.u32 	%r346, [%r2246+16];
	ld.shared.u32 	%r347, [%r2248+60];
	// begin inline asm
	dp4a.s32.s32 %r345, %r346, %r347, %r233;
	// end inline asm
	ld.shared.u32 	%r350, [%r2246+32];
	ld.shared.u32 	%r351, [%r2248+48];
	// begin inline asm
	dp4a.s32.s32 %r349, %r350, %r351, %r237;
	// end inline asm
	ld.shared.u32 	%r354, [%r2246+32];
	ld.shared.u32 	%r355, [%r2248+52];
	// begin inline asm
	dp4a.s32.s32 %r353, %r354, %r355, %r241;
	// end inline asm
	ld.shared.u32 	%r358, [%r2246+32];
	ld.shared.u32 	%r359, [%r2248+56];
	// begin inline asm
	dp4a.s32.s32 %r357, %r358, %r359, %r245;
	// end inline asm
	ld.shared.u32 	%r362, [%r2246+32];
	ld.shared.u32 	%r363, [%r2248+60];
	// begin inline asm
	dp4a.s32.s32 %r361, %r362, %r363, %r249;
	// end inline asm
	ld.shared.u32 	%r366, [%r2246+48];
	ld.shared.u32 	%r367, [%r2248+48];
	// begin inline asm
	dp4a.s32.s32 %r365, %r366, %r367, %r253;
	// end inline asm
	ld.shared.u32 	%r370, [%r2246+48];
	ld.shared.u32 	%r371, [%r2248+52];
	// begin inline asm
	dp4a.s32.s32 %r369, %r370, %r371, %r257;
	// end inline asm
	ld.shared.u32 	%r374, [%r2246+48];
	ld.shared.u32 	%r375, [%r2248+56];
	// begin inline asm
	dp4a.s32.s32 %r373, %r374, %r375, %r261;
	// end inline asm
	ld.shared.u32 	%r378, [%r2246+48];
	ld.shared.u32 	%r379, [%r2248+60];
	// begin inline asm
	dp4a.s32.s32 %r377, %r378, %r379, %r265;
	// end inline asm
	ld.shared.u32 	%r382, [%r2246+64];
	ld.shared.u32 	%r383, [%r2248+48];
	// begin inline asm
	dp4a.s32.s32 %r381, %r382, %r383, %r269;
	// end inline asm
	ld.shared.u32 	%r386, [%r2246+64];
	ld.shared.u32 	%r387, [%r2248+52];
	// begin inline asm
	dp4a.s32.s32 %r385, %r386, %r387, %r273;
	// end inline asm
	ld.shared.u32 	%r390, [%r2246+64];
	ld.shared.u32 	%r391, [%r2248+56];
	// begin inline asm
	dp4a.s32.s32 %r389, %r390, %r391, %r277;
	// end inline asm
	ld.shared.u32 	%r394, [%r2246+64];
	ld.shared.u32 	%r395, [%r2248+60];
	// begin inline asm
	dp4a.s32.s32 %r393, %r394, %r395, %r281;
	// end inline asm
	ld.shared.u32 	%r398, [%r2246+80];
	ld.shared.u32 	%r399, [%r2248+48];
	// begin inline asm
	dp4a.s32.s32 %r397, %r398, %r399, %r285;
	// end inline asm
	ld.shared.u32 	%r402, [%r2246+80];
	ld.shared.u32 	%r403, [%r2248+52];
	// begin inline asm
	dp4a.s32.s32 %r401, %r402, %r403, %r289;
	// end inline asm
	ld.shared.u32 	%r406, [%r2246+80];
	ld.shared.u32 	%r407, [%r2248+56];
	// begin inline asm
	dp4a.s32.s32 %r405, %r406, %r407, %r293;
	// end inline asm
	ld.shared.u32 	%r410, [%r2246+80];
	ld.shared.u32 	%r411, [%r2248+60];
	// begin inline asm
	dp4a.s32.s32 %r409, %r410, %r411, %r297;
	// end inline asm
	ld.shared.u32 	%r414, [%r2246+96];
	ld.shared.u32 	%r415, [%r2248+48];
	// begin inline asm
	dp4a.s32.s32 %r413, %r414, %r415, %r301;
	// end inline asm
	ld.shared.u32 	%r418, [%r2246+96];
	ld.shared.u32 	%r419, [%r2248+52];
	// begin inline asm
	dp4a.s32.s32 %r417, %r418, %r419, %r305;
	// end inline asm
	ld.shared.u32 	%r422, [%r2246+96];
	ld.shared.u32 	%r423, [%r2248+56];
	// begin inline asm
	dp4a.s32.s32 %r421, %r422, %r423, %r309;
	// end inline asm
	ld.shared.u32 	%r426, [%r2246+96];
	ld.shared.u32 	%r427, [%r2248+60];
	// begin inline asm
	dp4a.s32.s32 %r425, %r426, %r427, %r313;
	// end inline asm
	ld.shared.u32 	%r430, [%r2246+112];
	ld.shared.u32 	%r431, [%r2248+48];
	// begin inline asm
	dp4a.s32.s32 %r429, %r430, %r431, %r317;
	// end inline asm
	ld.shared.u32 	%r434, [%r2246+112];
	ld.shared.u32 	%r435, [%r2248+52];
	// begin inline asm
	dp4a.s32.s32 %r433, %r434, %r435, %r321;
	// end inline asm
	ld.shared.u32 	%r438, [%r2246+112];
	ld.shared.u32 	%r439, [%r2248+56];
	// begin inline asm
	dp4a.s32.s32 %r437, %r438, %r439, %r325;
	// end inline asm
	ld.shared.u32 	%r442, [%r2246+112];
	ld.shared.u32 	%r443, [%r2248+60];
	// begin inline asm
	dp4a.s32.s32 %r441, %r442, %r443, %r329;
	// end inline asm
	ld.shared.u32 	%r446, [%r2246+32];
	ld.shared.u32 	%r447, [%r2248+96];
	// begin inline asm
	dp4a.s32.s32 %r445, %r446, %r447, %r333;
	// end inline asm
	ld.shared.u32 	%r450, [%r2246+32];
	ld.shared.u32 	%r451, [%r2248+100];
	// begin inline asm
	dp4a.s32.s32 %r449, %r450, %r451, %r337;
	// end inline asm
	ld.shared.u32 	%r454, [%r2246+32];
	ld.shared.u32 	%r455, [%r2248+104];
	// begin inline asm
	dp4a.s32.s32 %r453, %r454, %r455, %r341;
	// end inline asm
	ld.shared.u32 	%r458, [%r2246+32];
	ld.shared.u32 	%r459, [%r2248+108];
	// begin inline asm
	dp4a.s32.s32 %r457, %r458, %r459, %r345;
	// end inline asm
	ld.shared.u32 	%r462, [%r2246+48];
	ld.shared.u32 	%r463, [%r2248+96];
	// begin inline asm
	dp4a.s32.s32 %r461, %r462, %r463, %r349;
	// end inline asm
	ld.shared.u32 	%r466, [%r2246+48];
	ld.shared.u32 	%r467, [%r2248+100];
	// begin inline asm
	dp4a.s32.s32 %r465, %r466, %r467, %r353;
	// end inline asm
	ld.shared.u32 	%r470, [%r2246+48];
	ld.shared.u32 	%r471, [%r2248+104];
	// begin inline asm
	dp4a.s32.s32 %r469, %r470, %r471, %r357;
	// end inline asm
	ld.shared.u32 	%r474, [%r2246+48];
	ld.shared.u32 	%r475, [%r2248+108];
	// begin inline asm
	dp4a.s32.s32 %r473, %r474, %r475, %r361;
	// end inline asm
	ld.shared.u32 	%r478, [%r2246+64];
	ld.shared.u32 	%r479, [%r2248+96];
	// begin inline asm
	dp4a.s32.s32 %r477, %r478, %r479, %r365;
	// end inline asm
	ld.shared.u32 	%r482, [%r2246+64];
	ld.shared.u32 	%r483, [%r2248+100];
	// begin inline asm
	dp4a.s32.s32 %r481, %r482, %r483, %r369;
	// end inline asm
	ld.shared.u32 	%r486, [%r2246+64];
	ld.shared.u32 	%r487, [%r2248+104];
	// begin inline asm
	dp4a.s32.s32 %r485, %r486, %r487, %r373;
	// end inline asm
	ld.shared.u32 	%r490, [%r2246+64];
	ld.shared.u32 	%r491, [%r2248+108];
	// begin inline asm
	dp4a.s32.s32 %r489, %r490, %r491, %r377;
	// end inline asm
	ld.shared.u32 	%r494, [%r2246+80];
	ld.shared.u32 	%r495, [%r2248+96];
	// begin inline asm
	dp4a.s32.s32 %r493, %r494, %r495, %r381;
	// end inline asm
	ld.shared.u32 	%r498, [%r2246+80];
	ld.shared.u32 	%r499, [%r2248+100];
	// begin inline asm
	dp4a.s32.s32 %r497, %r498, %r499, %r385;
	// end inline asm
	ld.shared.u32 	%r502, [%r2246+80];
	ld.shared.u32 	%r503, [%r2248+104];
	// begin inline asm
	dp4a.s32.s32 %r501, %r502, %r503, %r389;
	// end inline asm
	ld.shared.u32 	%r506, [%r2246+80];
	ld.shared.u32 	%r507, [%r2248+108];
	// begin inline asm
	dp4a.s32.s32 %r505, %r506, %r507, %r393;
	// end inline asm
	ld.shared.u32 	%r510, [%r2246+96];
	ld.shared.u32 	%r511, [%r2248+96];
	// begin inline asm
	dp4a.s32.s32 %r509, %r510, %r511, %r397;
	// end inline asm
	ld.shared.u32 	%r514, [%r2246+96];
	ld.shared.u32 	%r515, [%r2248+100];
	// begin inline asm
	dp4a.s32.s32 %r513, %r514, %r515, %r401;
	// end inline asm
	ld.shared.u32 	%r518, [%r2246+96];
	ld.shared.u32 	%r519, [%r2248+104];
	// begin inline asm
	dp4a.s32.s32 %r517, %r518, %r519, %r405;
	// end inline asm
	ld.shared.u32 	%r522, [%r2246+96];
	ld.shared.u32 	%r523, [%r2248+108];
	// begin inline asm
	dp4a.s32.s32 %r521, %r522, %r523, %r409;
	// end inline asm
	ld.shared.u32 	%r526, [%r2246+112];
	ld.shared.u32 	%r527, [%r2248+96];
	// begin inline asm
	dp4a.s32.s32 %r525, %r526, %r527, %r413;
	// end inline asm
	ld.shared.u32 	%r530, [%r2246+112];
	ld.shared.u32 	%r531, [%r2248+100];
	// begin inline asm
	dp4a.s32.s32 %r529, %r530, %r531, %r417;
	// end inline asm
	ld.shared.u32 	%r534, [%r2246+112];
	ld.shared.u32 	%r535, [%r2248+104];
	// begin inline asm
	dp4a.s32.s32 %r533, %r534, %r535, %r421;
	// end inline asm
	ld.shared.u32 	%r538, [%r2246+112];
	ld.shared.u32 	%r539, [%r2248+108];
	// begin inline asm
	dp4a.s32.s32 %r537, %r538, %r539, %r425;
	// end inline asm
	ld.shared.u32 	%r542, [%r2246+128];
	ld.shared.u32 	%r543, [%r2248+96];
	// begin inline asm
	dp4a.s32.s32 %r541, %r542, %r543, %r429;
	// end inline asm
	ld.shared.u32 	%r546, [%r2246+128];
	ld.shared.u32 	%r547, [%r2248+100];
	// begin inline asm
	dp4a.s32.s32 %r545, %r546, %r547, %r433;
	// end inline asm
	ld.shared.u32 	%r550, [%r2246+128];
	ld.shared.u32 	%r551, [%r2248+104];
	// begin inline asm
	dp4a.s32.s32 %r549, %r550, %r551, %r437;
	// end inline asm
	ld.shared.u32 	%r554, [%r2246+128];
	ld.shared.u32 	%r555, [%r2248+108];
	// begin inline asm
	dp4a.s32.s32 %r553, %r554, %r555, %r441;
	// end inline asm
	ld.shared.u32 	%r558, [%r2246+4];
	ld.shared.u32 	%r559, [%r2248+16];
	// begin inline asm
	dp4a.s32.s32 %r557, %r558, %r559, %r445;
	// end inline asm
	ld.shared.u32 	%r562, [%r2246+4];
	ld.shared.u32 	%r563, [%r2248+20];
	// begin inline asm
	dp4a.s32.s32 %r561, %r562, %r563, %r449;
	// end inline asm
	ld.shared.u32 	%r566, [%r2246+4];
	ld.shared.u32 	%r567, [%r2248+24];
	// begin inline asm
	dp4a.s32.s32 %r565, %r566, %r567, %r453;
	// end inline asm
	ld.shared.u32 	%r570, [%r2246+4];
	ld.shared.u32 	%r571, [%r2248+28];
	// begin inline asm
	dp4a.s32.s32 %r569, %r570, %r571, %r457;
	// end inline asm
	ld.shared.u32 	%r574, [%r2246+20];
	ld.shared.u32 	%r575, [%r2248+16];
	// begin inline asm
	dp4a.s32.s32 %r573, %r574, %r575, %r461;
	// end inline asm
	ld.shared.u32 	%r578, [%r2246+20];
	ld.shared.u32 	%r579, [%r2248+20];
	// begin inline asm
	dp4a.s32.s32 %r577, %r578, %r579, %r465;
	// end inline asm
	ld.shared.u32 	%r582, [%r2246+20];
	ld.shared.u32 	%r583, [%r2248+24];
	// begin inline asm
	dp4a.s32.s32 %r581, %r582, %r583, %r469;
	// end inline asm
	ld.shared.u32 	%r586, [%r2246+20];
	ld.shared.u32 	%r587, [%r2248+28];
	// begin inline asm
	dp4a.s32.s32 %r585, %r586, %r587, %r473;
	// end inline asm
	ld.shared.u32 	%r590, [%r2246+36];
	ld.shared.u32 	%r591, [%r2248+16];
	// begin inline asm
	dp4a.s32.s32 %r589, %r590, %r591, %r477;
	// end inline asm
	ld.shared.u32 	%r594, [%r2246+36];
	ld.shared.u32 	%r595, [%r2248+20];
	// begin inline asm
	dp4a.s32.s32 %r593, %r594, %r595, %r481;
	// end inline asm
	ld.shared.u32 	%r598, [%r2246+36];
	ld.shared.u32 	%r599, [%r2248+24];
	// begin inline asm
	dp4a.s32.s32 %r597, %r598, %r599, %r485;
	// end inline asm
	ld.shared.u32 	%r602, [%r2246+36];
	ld.shared.u32 	%r603, [%r2248+28];
	// begin inline asm
	dp4a.s32.s32 %r601, %r602, %r603, %r489;
	// end inline asm
	ld.shared.u32 	%r606, [%r2246+52];
	ld.shared.u32 	%r607, [%r2248+16];
	// begin inline asm
	dp4a.s32.s32 %r605, %r606, %r607, %r493;
	// end inline asm
	ld.shared.u32 	%r610, [%r2246+52];
	ld.shared.u32 	%r611, [%r2248+20];
	// begin inline asm
	dp4a.s32.s32 %r609, %r610, %r611, %r497;
	// end inline asm
	ld.shared.u32 	%r614, [%r2246+52];
	ld.shared.u32 	%r615, [%r2248+24];
	// begin inline asm
	dp4a.s32.s32 %r613, %r614, %r615, %r501;
	// end inline asm
	ld.shared.u32 	%r618, [%r2246+52];
	ld.shared.u32 	%r619, [%r2248+28];
	// begin inline asm
	dp4a.s32.s32 %r617, %r618, %r619, %r505;
	// end inline asm
	ld.shared.u32 	%r622, [%r2246+68];
	ld.shared.u32 	%r623, [%r2248+16];
	// begin inline asm
	dp4a.s32.s32 %r621, %r622, %r623, %r509;
	// end inline asm
	ld.shared.u32 	%r626, [%r2246+68];
	ld.shared.u32 	%r627, [%r2248+20];
	// begin inline asm
	dp4a.s32.s32 %r625, %r626, %r627, %r513;
	// end inline asm
	ld.shared.u32 	%r630, [%r2246+68];
	ld.shared.u32 	%r631, [%r2248+24];
	// begin inline asm
	dp4a.s32.s32 %r629, %r630, %r631, %r517;
	// end inline asm
	ld.shared.u32 	%r634, [%r2246+68];
	ld.shared.u32 	%r635, [%r2248+28];
	// begin inline asm
	dp4a.s32.s32 %r633, %r634, %r635, %r521;
	// end inline asm
	ld.shared.u32 	%r638, [%r2246+84];
	ld.shared.u32 	%r639, [%r2248+16];
	// begin inline asm
	dp4a.s32.s32 %r637, %r638, %r639, %r525;
	// end inline asm
	ld.shared.u32 	%r642, [%r2246+84];
	ld.shared.u32 	%r643, [%r2248+20];
	// begin inline asm
	dp4a.s32.s32 %r641, %r642, %r643, %r529;
	// end inline asm
	ld.shared.u32 	%r646, [%r2246+84];
	ld.shared.u32 	%r647, [%r2248+24];
	// begin inline asm
	dp4a.s32.s32 %r645, %r646, %r647, %r533;
	// end inline asm
	ld.shared.u32 	%r650, [%r2246+84];
	ld.shared.u32 	%r651, [%r2248+28];
	// begin inline asm
	dp4a.s32.s32 %r649, %r650, %r651, %r537;
	// end inline asm
	ld.shared.u32 	%r654, [%r2246+100];
	ld.shared.u32 	%r655, [%r2248+16];
	// begin inline asm
	dp4a.s32.s32 %r653, %r654, %r655, %r541;
	// end inline asm
	ld.shared.u32 	%r658, [%r2246+100];
	ld.shared.u32 	%r659, [%r2248+20];
	// begin inline asm
	dp4a.s32.s32 %r657, %r658, %r659, %r545;
	// end inline asm
	ld.shared.u32 	%r662, [%r2246+100];
	ld.shared.u32 	%r663, [%r2248+24];
	// begin inline asm
	dp4a.s32.s32 %r661, %r662, %r663, %r549;
	// end inline asm
	ld.shared.u32 	%r666, [%r2246+100];
	ld.shared.u32 	%r667, [%r2248+28];
	// begin inline asm
	dp4a.s32.s32 %r665, %r666, %r667, %r553;
	// end inline asm
	ld.shared.u32 	%r670, [%r2246+20];
	ld.shared.u32 	%r671, [%r2248+64];
	// begin inline asm
	dp4a.s32.s32 %r669, %r670, %r671, %r557;
	// end inline asm
	ld.shared.u32 	%r674, [%r2246+20];
	ld.shared.u32 	%r675, [%r2248+68];
	// begin inline asm
	dp4a.s32.s32 %r673, %r674, %r675, %r561;
	// end inline asm
	ld.shared.u32 	%r678, [%r2246+20];
	ld.shared.u32 	%r679, [%r2248+72];
	// begin inline asm
	dp4a.s32.s32 %r677, %r678, %r679, %r565;
	// end inline asm
	ld.shared.u32 	%r682, [%r2246+20];
	ld.shared.u32 	%r683, [%r2248+76];
	// begin inline asm
	dp4a.s32.s32 %r681, %r682, %r683, %r569;
	// end inline asm
	ld.shared.u32 	%r686, [%r2246+36];
	ld.shared.u32 	%r687, [%r2248+64];
	// begin inline asm
	dp4a.s32.s32 %r685, %r686, %r687, %r573;
	// end inline asm
	ld.shared.u32 	%r690, [%r2246+36];
	ld.shared.u32 	%r691, [%r2248+68];
	// begin inline asm
	dp4a.s32.s32 %r689, %r690, %r691, %r577;
	// end inline asm
	ld.shared.u32 	%r694, [%r2246+36];
	ld.shared.u32 	%r695, [%r2248+72];
	// begin inline asm
	dp4a.s32.s32 %r693, %r694, %r695, %r581;
	// end inline asm
	ld.shared.u32 	%r698, [%r2246+36];
	ld.shared.u32 	%r699, [%r2248+76];
	// begin inline asm
	dp4a.s32.s32 %r697, %r698, %r699, %r585;
	// end inline asm
	ld.shared.u32 	%r702, [%r2246+52];
	ld.shared.u32 	%r703, [%r2248+64];
	// begin inline asm
	dp4a.s32.s32 %r701, %r702, %r703, %r589;
	// end inline asm
	ld.shared.u32 	%r706, [%r2246+52];
	ld.shared.u32 	%r707, [%r2248+68];
	// begin inline asm
	dp4a.s32.s32 %r705, %r706, %r707, %r593;
	// end inline asm
	ld.shared.u32 	%r710, [%r2246+52];
	ld.shared.u32 	%r711, [%r2248+72];
	// begin inline asm
	dp4a.s32.s32 %r709, %r710, %r711, %r597;
	// end inline asm
	ld.shared.u32 	%r714, [%r2246+52];
	ld.shared.u32 	%r715, [%r2248+76];
	// begin inline asm
	dp4a.s32.s32 %r713, %r714, %r715, %r601;
	// end inline asm
	ld.shared.u32 	%r718, [%r2246+68];
	ld.shared.u32 	%r719, [%r2248+64];
	// begin inline asm
	dp4a.s32.s32 %r717, %r718, %r719, %r605;
	// end inline asm
	ld.shared.u32 	%r722, [%r2246+68];
	ld.shared.u32 	%r723, [%r2248+68];
	// begin inline asm
	dp4a.s32.s32 %r721, %r722, %r723, %r609;
	// end inline asm
	ld.shared.u32 	%r726, [%r2246+68];
	ld.shared.u32 	%r727, [%r2248+72];
	// begin inline asm
	dp4a.s32.s32 %r725, %r726, %r727, %r613;
	// end inline asm
	ld.shared.u32 	%r730, [%r2246+68];
	ld.shared.u32 	%r731, [%r2248+76];
	// begin inline asm
	dp4a.s32.s32 %r729, %r730, %r731, %r617;
	// end inline asm
	ld.shared.u32 	%r734, [%r2246+84];
	ld.shared.u32 	%r735, [%r2248+64];
	// begin inline asm
	dp4a.s32.s32 %r733, %r734, %r735, %r621;
	// end inline asm
	ld.shared.u32 	%r738, [%r2246+84];
	ld.shared.u32 	%r739, [%r2248+68];
	// begin inline asm
	dp4a.s32.s32 %r737, %r738, %r739, %r625;
	// end inline asm
	ld.shared.u32 	%r742, [%r2246+84];
	ld.shared.u32 	%r743, [%r2248+72];
	// begin inline asm
	dp4a.s32.s32 %r741, %r742, %r743, %r629;
	// end inline asm
	ld.shared.u32 	%r746, [%r2246+84];
	ld.shared.u32 	%r747, [%r2248+76];
	// begin inline asm
	dp4a.s32.s32 %r745, %r746, %r747, %r633;
	// end inline asm
	ld.shared.u32 	%r750, [%r2246+100];
	ld.shared.u32 	%r751, [%r2248+64];
	// begin inline asm
	dp4a.s32.s32 %r749, %r750, %r751, %r637;
	// end inline asm
	ld.shared.u32 	%r754, [%r2246+100];
	ld.shared.u32 	%r755, [%r2248+68];
	// begin inline asm
	dp4a.s32.s32 %r753, %r754, %r755, %r641;
	// end inline asm
	ld.shared.u32 	%r758, [%r2246+100];
	ld.shared.u32 	%r759, [%r2248+72];
	// begin inline asm
	dp4a.s32.s32 %r757, %r758, %r759, %r645;
	// end inline asm
	ld.shared.u32 	%r762, [%r2246+100];
	ld.shared.u32 	%r763, [%r2248+76];
	// begin inline asm
	dp4a.s32.s32 %r761, %r762, %r763, %r649;
	// end inline asm
	ld.shared.u32 	%r766, [%r2246+116];
	ld.shared.u32 	%r767, [%r2248+64];
	// begin inline asm
	dp4a.s32.s32 %r765, %r766, %r767, %r653;
	// end inline asm
	ld.shared.u32 	%r770, [%r2246+116];
	ld.shared.u32 	%r771, [%r2248+68];
	// begin inline asm
	dp4a.s32.s32 %r769, %r770, %r771, %r657;
	// end inline asm
	ld.shared.u32 	%r774, [%r2246+116];
	ld.shared.u32 	%r775, [%r2248+72];
	// begin inline asm
	dp4a.s32.s32 %r773, %r774, %r775, %r661;
	// end inline asm
	ld.shared.u32 	%r778, [%r2246+116];
	ld.shared.u32 	%r779, [%r2248+76];
	// begin inline asm
	dp4a.s32.s32 %r777, %r778, %r779, %r665;
	// end inline asm
	ld.shared.u32 	%r782, [%r2246+36];
	ld.shared.u32 	%r783, [%r2248+112];
	// begin inline asm
	dp4a.s32.s32 %r781, %r782, %r783, %r669;
	// end inline asm
	ld.shared.u32 	%r786, [%r2246+36];
	ld.shared.u32 	%r787, [%r2248+116];
	// begin inline asm
	dp4a.s32.s32 %r785, %r786, %r787, %r673;
	// end inline asm
	ld.shared.u32 	%r790, [%r2246+36];
	ld.shared.u32 	%r791, [%r2248+120];
	// begin inline asm
	dp4a.s32.s32 %r789, %r790, %r791, %r677;
	// end inline asm
	ld.shared.u32 	%r794, [%r2246+36];
	ld.shared.u32 	%r795, [%r2248+124];
	// begin inline asm
	dp4a.s32.s32 %r793, %r794, %r795, %r681;
	// end inline asm
	ld.shared.u32 	%r798, [%r2246+52];
	ld.shared.u32 	%r799, [%r2248+112];
	// begin inline asm
	dp4a.s32.s32 %r797, %r798, %r799, %r685;
	// end inline asm
	ld.shared.u32 	%r802, [%r2246+52];
	ld.shared.u32 	%r803, [%r2248+116];
	// begin inline asm
	dp4a.s32.s32 %r801, %r802, %r803, %r689;
	// end inline asm
	ld.shared.u32 	%r806, [%r2246+52];
	ld.shared.u32 	%r807, [%r2248+120];
	// begin inline asm
	dp4a.s32.s32 %r805, %r806, %r807, %r693;
	// end inline asm
	ld.shared.u32 	%r810, [%r2246+52];
	ld.shared.u32 	%r811, [%r2248+124];
	// begin inline asm
	dp4a.s32.s32 %r809, %r810, %r811, %r697;
	// end inline asm
	ld.shared.u32 	%r814, [%r2246+68];
	ld.shared.u32 	%r815, [%r2248+112];
	// begin inline asm
	dp4a.s32.s32 %r813, %r814, %r815, %r701;
	// end inline asm
	ld.shared.u32 	%r818, [%r2246+68];
	ld.shared.u32 	%r819, [%r2248+116];
	// begin inline asm
	dp4a.s32.s32 %r817, %r818, %r819, %r705;
	// end inline asm
	ld.shared.u32 	%r822, [%r2246+68];
	ld.shared.u32 	%r823, [%r2248+120];
	// begin inline asm
	dp4a.s32.s32 %r821, %r822, %r823, %r709;
	// end inline asm
	ld.shared.u32 	%r826, [%r2246+68];
	ld.shared.u32 	%r827, [%r2248+124];
	// begin inline asm
	dp4a.s32.s32 %r825, %r826, %r827, %r713;
	// end inline asm
	ld.shared.u32 	%r830, [%r2246+84];
	ld.shared.u32 	%r831, [%r2248+112];
	// begin inline asm
	dp4a.s32.s32 %r829, %r830, %r831, %r717;
	// end inline asm
	ld.shared.u32 	%r834, [%r2246+84];
	ld.shared.u32 	%r835, [%r2248+116];
	// begin inline asm
	dp4a.s32.s32 %r833, %r834, %r835, %r721;
	// end inline asm
	ld.shared.u32 	%r838, [%r2246+84];
	ld.shared.u32 	%r839, [%r2248+120];
	// begin inline asm
	dp4a.s32.s32 %r837, %r838, %r839, %r725;
	// end inline asm
	ld.shared.u32 	%r842, [%r2246+84];
	ld.shared.u32 	%r843, [%r2248+124];
	// begin inline asm
	dp4a.s32.s32 %r841, %r842, %r843, %r729;
	// end inline asm
	ld.shared.u32 	%r846, [%r2246+100];
	ld.shared.u32 	%r847, [%r2248+112];
	// begin inline asm
	dp4a.s32.s32 %r845, %r846, %r847, %r733;
	// end inline asm
	ld.shared.u32 	%r850, [%r2246+100];
	ld.shared.u32 	%r851, [%r2248+116];
	// begin inline asm
	dp4a.s32.s32 %r849, %r850, %r851, %r737;
	// end inline asm
	ld.shared.u32 	%r854, [%r2246+100];
	ld.shared.u32 	%r855, [%r2248+120];
	// begin inline asm
	dp4a.s32.s32 %r853, %r854, %r855, %r741;
	// end inline asm
	ld.shared.u32 	%r858, [%r2246+100];
	ld.shared.u32 	%r859, [%r2248+124];
	// begin inline asm
	dp4a.s32.s32 %r857, %r858, %r859, %r745;
	// end inline asm
	ld.shared.u32 	%r862, [%r2246+116];
	ld.shared.u32 	%r863, [%r2248+112];
	// begin inline asm
	dp4a.s32.s32 %r861, %r862, %r863, %r749;
	// end inline asm
	ld.shared.u32 	%r866, [%r2246+116];
	ld.shared.u32 	%r867, [%r2248+116];
	// begin inline asm
	dp4a.s32.s32 %r865, %r866, %r867, %r753;
	// end inline asm
	ld.shared.u32 	%r870, [%r2246+116];
	ld.shared.u32 	%r871, [%r2248+120];
	// begin inline asm
	dp4a.s32.s32 %r869, %r870, %r871, %r757;
	// end inline asm
	ld.shared.u32 	%r874, [%r2246+116];
	ld.shared.u32 	%r875, [%r2248+124];
	// begin inline asm
	dp4a.s32.s32 %r873, %r874, %r875, %r761;
	// end inline asm
	ld.shared.u32 	%r878, [%r2246+132];
	ld.shared.u32 	%r879, [%r2248+112];
	// begin inline asm
	dp4a.s32.s32 %r877, %r878, %r879, %r765;
	// end inline asm
	ld.shared.u32 	%r882, [%r2246+132];
	ld.shared.u32 	%r883, [%r2248+116];
	// begin inline asm
	dp4a.s32.s32 %r881, %r882, %r883, %r769;
	// end inline asm
	ld.shared.u32 	%r886, [%r2246+132];
	ld.shared.u32 	%r887, [%r2248+120];
	// begin inline asm
	dp4a.s32.s32 %r885, %r886, %r887, %r773;
	// end inline asm
	ld.shared.u32 	%r890, [%r2246+132];
	ld.shared.u32 	%r891, [%r2248+124];
	// begin inline asm
	dp4a.s32.s32 %r889, %r890, %r891, %r777;
	// end inline asm
	ld.shared.u32 	%r894, [%r2246+8];
	ld.shared.u32 	%r895, [%r2248+32];
	// begin inline asm
	dp4a.s32.s32 %r893, %r894, %r895, %r781;
	// end inline asm
	ld.shared.u32 	%r898, [%r2246+8];
	ld.shared.u32 	%r899, [%r2248+36];
	// begin inline asm
	dp4a.s32.s32 %r897, %r898, %r899, %r785;
	// end inline asm
	ld.shared.u32 	%r902, [%r2246+8];
	ld.shared.u32 	%r903, [%r2248+40];
	// begin inline asm
	dp4a.s32.s32 %r901, %r902, %r903, %r789;
	// end inline asm
	ld.shared.u32 	%r906, [%r2246+8];
	ld.shared.u32 	%r907, [%r2248+44];
	// begin inline asm
	dp4a.s32.s32 %r905, %r906, %r907, %r793;
	// end inline asm
	ld.shared.u32 	%r910, [%r2246+24];
	ld.shared.u32 	%r911, [%r2248+32];
	// begin inline asm
	dp4a.s32.s32 %r909, %r910, %r911, %r797;
	// end inline asm
	ld.shared.u32 	%r914, [%r2246+24];
	ld.shared.u32 	%r915, [%r2248+36];
	// begin inline asm
	dp4a.s32.s32 %r913, %r914, %r915, %r801;
	// end inline asm
	ld.shared.u32 	%r918, [%r2246+24];
	ld.shared.u32 	%r919, [%r2248+40];
	// begin inline asm
	dp4a.s32.s32 %r917, %r918, %r919, %r805;
	// end inline asm
	ld.shared.u32 	%r922, [%r2246+24];
	ld.shared.u32 	%r923, [%r2248+44];
	// begin inline asm
	dp4a.s32.s32 %r921, %r922, %r923, %r809;
	// end inline asm
	ld.shared.u32 	%r926, [%r2246+40];
	ld.shared.u32 	%r927, [%r2248+32];
	// begin inline asm
	dp4a.s32.s32 %r925, %r926, %r927, %r813;
	// end inline asm
	ld.shared.u32 	%r930, [%r2246+40];
	ld.shared.u32 	%r931, [%r2248+36];
	// begin inline asm
	dp4a.s32.s32 %r929, %r930, %r931, %r817;
	// end inline asm
	ld.shared.u32 	%r934, [%r2246+40];
	ld.shared.u32 	%r935, [%r2248+40];
	// begin inline asm
	dp4a.s32.s32 %r933, %r934, %r935, %r821;
	// end inline asm
	ld.shared.u32 	%r938, [%r2246+40];
	ld.shared.u32 	%r939, [%r2248+44];
	// begin inline asm
	dp4a.s32.s32 %r937, %r938, %r939, %r825;
	// end inline asm
	ld.shared.u32 	%r942, [%r2246+56];
	ld.shared.u32 	%r943, [%r2248+32];
	// begin inline asm
	dp4a.s32.s32 %r941, %r942, %r943, %r829;
	// end inline asm
	ld.shared.u32 	%r946, [%r2246+56];
	ld.shared.u32 	%r947, [%r2248+36];
	// begin inline asm
	dp4a.s32.s32 %r945, %r946, %r947, %r833;
	// end inline asm
	ld.shared.u32 	%r950, [%r2246+56];
	ld.shared.u32 	%r951, [%r2248+40];
	// begin inline asm
	dp4a.s32.s32 %r949, %r950, %r951, %r837;
	// end inline asm
	ld.shared.u32 	%r954, [%r2246+56];
	ld.shared.u32 	%r955, [%r2248+44];
	// begin inline asm
	dp4a.s32.s32 %r953, %r954, %r955, %r841;
	// end inline asm
	ld.shared.u32 	%r958, [%r2246+72];
	ld.shared.u32 	%r959, [%r2248+32];
	// begin inline asm
	dp4a.s32.s32 %r957, %r958, %r959, %r845;
	// end inline asm
	ld.shared.u32 	%r962, [%r2246+72];
	ld.shared.u32 	%r963, [%r2248+36];
	// begin inline asm
	dp4a.s32.s32 %r961, %r962, %r963, %r849;
	// end inline asm
	ld.shared.u32 	%r966, [%r2246+72];
	ld.shared.u32 	%r967, [%r2248+40];
	// begin inline asm
	dp4a.s32.s32 %r965, %r966, %r967, %r853;
	// end inline asm
	ld.shared.u32 	%r970, [%r2246+72];
	ld.shared.u32 	%r971, [%r2248+44];
	// begin inline asm
	dp4a.s32.s32 %r969, %r970, %r971, %r857;
	// end inline asm
	ld.shared.u32 	%r974, [%r2246+88];
	ld.shared.u32 	%r975, [%r2248+32];
	// begin inline asm
	dp4a.s32.s32 %r973, %r974, %r975, %r861;
	// end inline asm
	ld.shared.u32 	%r978, [%r2246+88];
	ld.shared.u32 	%r979, [%r2248+36];
	// begin inline asm
	dp4a.s32.s32 %r977, %r978, %r979, %r865;
	// end inline asm
	ld.shared.u32 	%r982, [%r2246+88];
	ld.shared.u32 	%r983, [%r2248+40];
	// begin inline asm
	dp4a.s32.s32 %r981, %r982, %r983, %r869;
	// end inline asm
	ld.shared.u32 	%r986, [%r2246+88];
	ld.shared.u32 	%r987, [%r2248+44];
	// begin inline asm
	dp4a.s32.s32 %r985, %r986, %r987, %r873;
	// end inline asm
	ld.shared.u32 	%r990, [%r2246+104];
	ld.shared.u32 	%r991, [%r2248+32];
	// begin inline asm
	dp4a.s32.s32 %r989, %r990, %r991, %r877;
	// end inline asm
	ld.shared.u32 	%r994, [%r2246+104];
	ld.shared.u32 	%r995, [%r2248+36];
	// begin inline asm
	dp4a.s32.s32 %r993, %r994, %r995, %r881;
	// end inline asm
	ld.shared.u32 	%r998, [%r2246+104];
	ld.shared.u32 	%r999, [%r2248+40];
	// begin inline asm
	dp4a.s32.s32 %r997, %r998, %r999, %r885;
	// end inline asm
	ld.shared.u32 	%r1002, [%r2246+104];
	ld.shared.u32 	%r1003, [%r2248+44];
	// begin inline asm
	dp4a.s32.s32 %r1001, %r1002, %r1003, %r889;
	// end inline asm
	ld.shared.u32 	%r1006, [%r2246+24];
	ld.shared.u32 	%r1007, [%r2248+80];
	// begin inline asm
	dp4a.s32.s32 %r1005, %r1006, %r1007, %r893;
	// end inline asm
	ld.shared.u32 	%r1010, [%r2246+24];
	ld.shared.u32 	%r1011, [%r2248+84];
	// begin inline asm
	dp4a.s32.s32 %r1009, %r1010, %r1011, %r897;
	// end inline asm
	ld.shared.u32 	%r1014, [%r2246+24];
	ld.shared.u32 	%r1015, [%r2248+88];
	// begin inline asm
	dp4a.s32.s32 %r1013, %r1014, %r1015, %r901;
	// end inline asm
	ld.shared.u32 	%r1018, [%r2246+24];
	ld.shared.u32 	%r1019, [%r2248+92];
	// begin inline asm
	dp4a.s32.s32 %r1017, %r1018, %r1019, %r905;
	// end inline asm
	ld.shared.u32 	%r1022, [%r2246+40];
	ld.shared.u32 	%r1023, [%r2248+80];
	// begin inline asm
	dp4a.s32.s32 %r1021, %r1022, %r1023, %r909;
	// end inline asm
	ld.shared.u32 	%r1026, [%r2246+40];
	ld.shared.u32 	%r1027, [%r2248+84];
	// begin inline asm
	dp4a.s32.s32 %r1025, %r1026, %r1027, %r913;
	// end inline asm
	ld.shared.u32 	%r1030, [%r2246+40];
	ld.shared.u32 	%r1031, [%r2248+88];
	// begin inline asm
	dp4a.s32.s32 %r1029, %r1030, %r1031, %r917;
	// end inline asm
	ld.shared.u32 	%r1034, [%r2246+40];
	ld.shared.u32 	%r1035, [%r2248+92];
	// begin inline asm
	dp4a.s32.s32 %r1033, %r1034, %r1035, %r921;
	// end inline asm
	ld.shared.u32 	%r1038, [%r2246+56];
	ld.shared.u32 	%r1039, [%r2248+80];
	// begin inline asm
	dp4a.s32.s32 %r1037, %r1038, %r1039, %r925;
	// end inline asm
	ld.shared.u32 	%r1042, [%r2246+56];
	ld.shared.u32 	%r1043, [%r2248+84];
	// begin inline asm
	dp4a.s32.s32 %r1041, %r1042, %r1043, %r929;
	// end inline asm
	ld.shared.u32 	%r1046, [%r2246+56];
	ld.shared.u32 	%r1047, [%r2248+88];
	// begin inline asm
	dp4a.s32.s32 %r1045, %r1046, %r1047, %r933;
	// end inline asm
	ld.shared.u32 	%r1050, [%r2246+56];
	ld.shared.u32 	%r1051, [%r2248+92];
	// begin inline asm
	dp4a.s32.s32 %r1049, %r1050, %r1051, %r937;
	// end inline asm
	ld.shared.u32 	%r1054, [%r2246+72];
	ld.shared.u32 	%r1055, [%r2248+80];
	// begin inline asm
	dp4a.s32.s32 %r1053, %r1054, %r1055, %r941;
	// end inline asm
	ld.shared.u32 	%r1058, [%r2246+72];
	ld.shared.u32 	%r1059, [%r2248+84];
	// begin inline asm
	dp4a.s32.s32 %r1057, %r1058, %r1059, %r945;
	// end inline asm
	ld.shared.u32 	%r1062, [%r2246+72];
	ld.shared.u32 	%r1063, [%r2248+88];
	// begin inline asm
	dp4a.s32.s32 %r1061, %r1062, %r1063, %r949;
	// end inline asm
	ld.shared.u32 	%r1066, [%r2246+72];
	ld.shared.u32 	%r1067, [%r2248+92];
	// begin inline asm
	dp4a.s32.s32 %r1065, %r1066, %r1067, %r953;
	// end inline asm
	ld.shared.u32 	%r1070, [%r2246+88];
	ld.shared.u32 	%r1071, [%r2248+80];
	// begin inline asm
	dp4a.s32.s32 %r1069, %r1070, %r1071, %r957;
	// end inline asm
	ld.shared.u32 	%r1074, [%r2246+88];
	ld.shared.u32 	%r1075, [%r2248+84];
	// begin inline asm
	dp4a.s32.s32 %r1073, %r1074, %r1075, %r961;
	// end inline asm
	ld.shared.u32 	%r1078, [%r2246+88];
	ld.shared.u32 	%r1079, [%r2248+88];
	// begin inline asm
	dp4a.s32.s32 %r1077, %r1078, %r1079, %r965;
	// end inline asm
	ld.shared.u32 	%r1082, [%r2246+88];
	ld.shared.u32 	%r1083, [%r2248+92];
	// begin inline asm
	dp4a.s32.s32 %r1081, %r1082, %r1083, %r969;
	// end inline asm
	ld.shared.u32 	%r1086, [%r2246+104];
	ld.shared.u32 	%r1087, [%r2248+80];
	// begin inline asm
	dp4a.s32.s32 %r1085, %r1086, %r1087, %r973;
	// end inline asm
	ld.shared.u32 	%r1090, [%r2246+104];
	ld.shared.u32 	%r1091, [%r2248+84];
	// begin inline asm
	dp4a.s32.s32 %r1089, %r1090, %r1091, %r977;
	// end inline asm
	ld.shared.u32 	%r1094, [%r2246+104];
	ld.shared.u32 	%r1095, [%r2248+88];
	// begin inline asm
	dp4a.s32.s32 %r1093, %r1094, %r1095, %r981;
	// end inline asm
	ld.shared.u32 	%r1098, [%r2246+104];
	ld.shared.u32 	%r1099, [%r2248+92];
	// begin inline asm
	dp4a.s32.s32 %r1097, %r1098, %r1099, %r985;
	// end inline asm
	ld.shared.u32 	%r1102, [%r2246+120];
	ld.shared.u32 	%r1103, [%r2248+80];
	// begin inline asm
	dp4a.s32.s32 %r1101, %r1102, %r1103, %r989;
	// end inline asm
	ld.shared.u32 	%r1106, [%r2246+120];
	ld.shared.u32 	%r1107, [%r2248+84];
	// begin inline asm
	dp4a.s32.s32 %r1105, %r1106, %r1107, %r993;
	// end inline asm
	ld.shared.u32 	%r1110, [%r2246+120];
	ld.shared.u32 	%r1111, [%r2248+88];
	// begin inline asm
	dp4a.s32.s32 %r1109, %r1110, %r1111, %r997;
	// end inline asm
	ld.shared.u32 	%r1114, [%r2246+120];
	ld.shared.u32 	%r1115, [%r2248+92];
	// begin inline asm
	dp4a.s32.s32 %r1113, %r1114, %r1115, %r1001;
	// end inline asm
	ld.shared.u32 	%r1118, [%r2246+40];
	ld.shared.u32 	%r1119, [%r2248+128];
	// begin inline asm
	dp4a.s32.s32 %r1117, %r1118, %r1119, %r1005;
	// end inline asm
	ld.shared.u32 	%r1122, [%r2246+40];
	ld.shared.u32 	%r1123, [%r2248+132];
	// begin inline asm
	dp4a.s32.s32 %r1121, %r1122, %r1123, %r1009;
	// end inline asm
	ld.shared.u32 	%r1126, [%r2246+40];
	ld.shared.u32 	%r1127, [%r2248+136];
	// begin inline asm
	dp4a.s32.s32 %r1125, %r1126, %r1127, %r1013;
	// end inline asm
	ld.shared.u32 	%r1130, [%r2246+40];
	ld.shared.u32 	%r1131, [%r2248+140];
	// begin inline asm
	dp4a.s32.s32 %r1129, %r1130, %r1131, %r1017;
	// end inline asm
	ld.shared.u32 	%r1134, [%r2246+56];
	ld.shared.u32 	%r1135, [%r2248+128];
	// begin inline asm
	dp4a.s32.s32 %r1133, %r1134, %r1135, %r1021;
	// end inline asm
	ld.shared.u32 	%r1138, [%r2246+56];
	ld.shared.u32 	%r1139, [%r2248+132];
	// begin inline asm
	dp4a.s32.s32 %r1137, %r1138, %r1139, %r1025;
	// end inline asm
	ld.shared.u32 	%r1142, [%r2246+56];
	ld.shared.u32 	%r1143, [%r2248+136];
	// begin inline asm
	dp4a.s32.s32 %r1141, %r1142, %r1143, %r1029;
	// end inline asm
	ld.shared.u32 	%r1146, [%r2246+56];
	ld.shared.u32 	%r1147, [%r2248+140];
	// begin inline asm
	dp4a.s32.s32 %r1145, %r1146, %r1147, %r1033;
	// end inline asm
	ld.shared.u32 	%r1150, [%r2246+72];
	ld.shared.u32 	%r1151, [%r2248+128];
	// begin inline asm
	dp4a.s32.s32 %r1149, %r1150, %r1151, %r1037;
	// end inline asm
	ld.shared.u32 	%r1154, [%r2246+72];
	ld.shared.u32 	%r1155, [%r2248+132];
	// begin inline asm
	dp4a.s32.s32 %r1153, %r1154, %r1155, %r1041;
	// end inline asm
	ld.shared.u32 	%r1158, [%r2246+72];
	ld.shared.u32 	%r1159, [%r2248+136];
	// begin inline asm
	dp4a.s32.s32 %r1157, %r1158, %r1159, %r1045;
	// end inline asm
	ld.shared.u32 	%r1162, [%r2246+72];
	ld.shared.u32 	%r1163, [%r2248+140];
	// begin inline asm
	dp4a.s32.s32 %r1161, %r1162, %r1163, %r1049;
	// end inline asm
	ld.shared.u32 	%r1166, [%r2246+88];
	ld.shared.u32 	%r1167, [%r2248+128];
	// begin inline asm
	dp4a.s32.s32 %r1165, %r1166, %r1167, %r1053;
	// end inline asm
	ld.shared.u32 	%r1170, [%r2246+88];
	ld.shared.u32 	%r1171, [%r2248+132];
	// begin inline asm
	dp4a.s32.s32 %r1169, %r1170, %r1171, %r1057;
	// end inline asm
	ld.shared.u32 	%r1174, [%r2246+88];
	ld.shared.u32 	%r1175, [%r2248+136];
	// begin inline asm
	dp4a.s32.s32 %r1173, %r1174, %r1175, %r1061;
	// end inline asm
	ld.shared.u32 	%r1178, [%r2246+88];
	ld.shared.u32 	%r1179, [%r2248+140];
	// begin inline asm
	dp4a.s32.s32 %r1177, %r1178, %r1179, %r1065;
	// end inline asm
	ld.shared.u32 	%r1182, [%r2246+104];
	ld.shared.u32 	%r1183, [%r2248+128];
	// begin inline asm
	dp4a.s32.s32 %r1181, %r1182, %r1183, %r1069;
	// end inline asm
	ld.shared.u32 	%r1186, [%r2246+104];
	ld.shared.u32 	%r1187, [%r2248+132];
	// begin inline asm
	dp4a.s32.s32 %r1185, %r1186, %r1187, %r1073;
	// end inline asm
	ld.shared.u32 	%r1190, [%r2246+104];
	ld.shared.u32 	%r1191, [%r2248+136];
	// begin inline asm
	dp4a.s32.s32 %r1189, %r1190, %r1191, %r1077;
	// end inline asm
	ld.shared.u32 	%r1194, [%r2246+104];
	ld.shared.u32 	%r1195, [%r2248+140];
	// begin inline asm
	dp4a.s32.s32 %r1193, %r1194, %r1195, %r1081;
	// end inline asm
	ld.shared.u32 	%r1198, [%r2246+120];
	ld.shared.u32 	%r1199, [%r2248+128];
	// begin inline asm
	dp4a.s32.s32 %r1197, %r1198, %r1199, %r1085;
	// end inline asm
	ld.shared.u32 	%r1202, [%r2246+120];
	ld.shared.u32 	%r1203, [%r2248+132];
	// begin inline asm
	dp4a.s32.s32 %r1201, %r1202, %r1203, %r1089;
	// end inline asm
	ld.shared.u32 	%r1206, [%r2246+120];
	ld.shared.u32 	%r1207, [%r2248+136];
	// begin inline asm
	dp4a.s32.s32 %r1205, %r1206, %r1207, %r1093;
	// end inline asm
	ld.shared.u32 	%r1210, [%r2246+120];
	ld.shared.u32 	%r1211, [%r2248+140];
	// begin inline asm
	dp4a.s32.s32 %r1209, %r1210, %r1211, %r1097;
	// end inline asm
	ld.shared.u32 	%r1214, [%r2246+136];
	ld.shared.u32 	%r1215, [%r2248+128];
	// begin inline asm
	dp4a.s32.s32 %r1213, %r1214, %r1215, %r1101;
	// end inline asm
	ld.shared.u32 	%r1218, [%r2246+136];
	ld.shared.u32 	%r1219, [%r2248+132];
	// begin inline asm
	dp4a.s32.s32 %r1217, %r1218, %r1219, %r1105;
	// end inline asm
	ld.shared.u32 	%r1222, [%r2246+136];
	ld.shared.u32 	%r1223, [%r2248+136];
	// begin inline asm
	dp4a.s32.s32 %r1221, %r1222, %r1223, %r1109;
	// end inline asm
	ld.shared.u32 	%r1226, [%r2246+136];
	ld.shared.u32 	%r1227, [%r2248+140];
	// begin inline asm
	dp4a.s32.s32 %r1225, %r1226, %r1227, %r1113;
	// end inline asm
	ld.shared.u32 	%r1230, [%r2246+256];
	ld.shared.u32 	%r1231, [%r2248+144];
	// begin inline asm
	dp4a.s32.s32 %r1229, %r1230, %r1231, %r1117;
	// end inline asm
	ld.shared.u32 	%r1234, [%r2246+256];
	ld.shared.u32 	%r1235, [%r2248+148];
	// begin inline asm
	dp4a.s32.s32 %r1233, %r1234, %r1235, %r1121;
	// end inline asm
	ld.shared.u32 	%r1238, [%r2246+256];
	ld.shared.u32 	%r1239, [%r2248+152];
	// begin inline asm
	dp4a.s32.s32 %r1237, %r1238, %r1239, %r1125;
	// end inline asm
	ld.shared.u32 	%r1242, [%r2246+256];
	ld.shared.u32 	%r1243, [%r2248+156];
	// begin inline asm
	dp4a.s32.s32 %r1241, %r1242, %r1243, %r1129;
	// end inline asm
	ld.shared.u32 	%r1246, [%r2246+272];
	ld.shared.u32 	%r1247, [%r2248+144];
	// begin inline asm
	dp4a.s32.s32 %r1245, %r1246, %r1247, %r1133;
	// end inline asm
	ld.shared.u32 	%r1250, [%r2246+272];
	ld.shared.u32 	%r1251, [%r2248+148];
	// begin inline asm
	dp4a.s32.s32 %r1249, %r1250, %r1251, %r1137;
	// end inline asm
	ld.shared.u32 	%r1254, [%r2246+272];
	ld.shared.u32 	%r1255, [%r2248+152];
	// begin inline asm
	dp4a.s32.s32 %r1253, %r1254, %r1255, %r1141;
	// end inline asm
	ld.shared.u32 	%r1258, [%r2246+272];
	ld.shared.u32 	%r1259, [%r2248+156];
	// begin inline asm
	dp4a.s32.s32 %r1257, %r1258, %r1259, %r1145;
	// end inline asm
	ld.shared.u32 	%r1262, [%r2246+288];
	ld.shared.u32 	%r1263, [%r2248+144];
	// begin inline asm
	dp4a.s32.s32 %r1261, %r1262, %r1263, %r1149;
	// end inline asm
	ld.shared.u32 	%r1266, [%r2246+288];
	ld.shared.u32 	%r1267, [%r2248+148];
	// begin inline asm
	dp4a.s32.s32 %r1265, %r1266, %r1267, %r1153;
	// end inline asm
	ld.shared.u32 	%r1270, [%r2246+288];
	ld.shared.u32 	%r1271, [%r2248+152];
	// begin inline asm
	dp4a.s32.s32 %r1269, %r1270, %r1271, %r1157;
	// end inline asm
	ld.shared.u32 	%r1274, [%r2246+288];
	ld.shared.u32 	%r1275, [%r2248+156];
	// begin inline asm
	dp4a.s32.s32 %r1273, %r1274, %r1275, %r1161;
	// end inline asm
	ld.shared.u32 	%r1278, [%r2246+304];
	ld.shared.u32 	%r1279, [%r2248+144];
	// begin inline asm
	dp4a.s32.s32 %r1277, %r1278, %r1279, %r1165;
	// end inline asm
	ld.shared.u32 	%r1282, [%r2246+304];
	ld.shared.u32 	%r1283, [%r2248+148];
	// begin inline asm
	dp4a.s32.s32 %r1281, %r1282, %r1283, %r1169;
	// end inline asm
	ld.shared.u32 	%r1286, [%r2246+304];
	ld.shared.u32 	%r1287, [%r2248+152];
	// begin inline asm
	dp4a.s32.s32 %r1285, %r1286, %r1287, %r1173;
	// end inline asm
	ld.shared.u32 	%r1290, [%r2246+304];
	ld.shared.u32 	%r1291, [%r2248+156];
	// begin inline asm
	dp4a.s32.s32 %r1289, %r1290, %r1291, %r1177;
	// end inline asm
	ld.shared.u32 	%r1294, [%r2246+320];
	ld.shared.u32 	%r1295, [%r2248+144];
	// begin inline asm
	dp4a.s32.s32 %r1293, %r1294, %r1295, %r1181;
	// end inline asm
	ld.shared.u32 	%r1298, [%r2246+320];
	ld.shared.u32 	%r1299, [%r2248+148];
	// begin inline asm
	dp4a.s32.s32 %r1297, %r1298, %r1299, %r1185;
	// end inline asm
	ld.shared.u32 	%r1302, [%r2246+320];
	ld.shared.u32 	%r1303, [%r2248+152];
	// begin inline asm
	dp4a.s32.s32 %r1301, %r1302, %r1303, %r1189;
	// end inline asm
	ld.shared.u32 	%r1306, [%r2246+320];
	ld.shared.u32 	%r1307, [%r2248+156];
	// begin inline asm
	dp4a.s32.s32 %r1305, %r1306, %r1307, %r1193;
	// end inline asm
	ld.shared.u32 	%r1310, [%r2246+336];
	ld.shared.u32 	%r1311, [%r2248+144];
	// begin inline asm
	dp4a.s32.s32 %r1309, %r1310, %r1311, %r1197;
	// end inline asm
	ld.shared.u32 	%r1314, [%r2246+336];
	ld.shared.u32 	%r1315, [%r2248+148];
	// begin inline asm
	dp4a.s32.s32 %r1313, %r1314, %r1315, %r1201;
	// end inline asm
	ld.shared.u32 	%r1318, [%r2246+336];
	ld.shared.u32 	%r1319, [%r2248+152];
	// begin inline asm
	dp4a.s32.s32 %r1317, %r1318, %r1319, %r1205;
	// end inline asm
	ld.shared.u32 	%r1322, [%r2246+336];
	ld.shared.u32 	%r1323, [%r2248+156];
	// begin inline asm
	dp4a.s32.s32 %r1321, %r1322, %r1323, %r1209;
	// end inline asm
	ld.shared.u32 	%r1326, [%r2246+352];
	ld.shared.u32 	%r1327, [%r2248+144];
	// begin inline asm
	dp4a.s32.s32 %r1325, %r1326, %r1327, %r1213;
	// end inline asm
	ld.shared.u32 	%r1330, [%r2246+352];
	ld.shared.u32 	%r1331, [%r2248+148];
	// begin inline asm
	dp4a.s32.s32 %r1329, %r1330, %r1331, %r1217;
	// end inline asm
	ld.shared.u32 	%r1334, [%r2246+352];
	ld.shared.u32 	%r1335, [%r2248+152];
	// begin inline asm
	dp4a.s32.s32 %r1333, %r1334, %r1335, %r1221;
	// end inline asm
	ld.shared.u32 	%r1338, [%r2246+352];
	ld.shared.u32 	%r1339, [%r2248+156];
	// begin inline asm
	dp4a.s32.s32 %r1337, %r1338, %r1339, %r1225;
	// end inline asm
	ld.shared.u32 	%r1342, [%r2246+272];
	ld.shared.u32 	%r1343, [%r2248+192];
	// begin inline asm
	dp4a.s32.s32 %r1341, %r1342, %r1343, %r1229;
	// end inline asm
	ld.shared.u32 	%r1346, [%r2246+272];
	ld.shared.u32 	%r1347, [%r2248+196];
	// begin inline asm
	dp4a.s32.s32 %r1345, %r1346, %r1347, %r1233;
	// end inline asm
	ld.shared.u32 	%r1350, [%r2246+272];
	ld.shared.u32 	%r1351, [%r2248+200];
	// begin inline asm
	dp4a.s32.s32 %r1349, %r1350, %r1351, %r1237;
	// end inline asm
	ld.shared.u32 	%r1354, [%r2246+272];
	ld.shared.u32 	%r1355, [%r2248+204];
	// begin inline asm
	dp4a.s32.s32 %r1353, %r1354, %r1355, %r1241;
	// end inline asm
	ld.shared.u32 	%r1358, [%r2246+288];
	ld.shared.u32 	%r1359, [%r2248+192];
	// begin inline asm
	dp4a.s32.s32 %r1357, %r1358, %r1359, %r1245;
	// end inline asm
	ld.shared.u32 	%r1362, [%r2246+288];
	ld.shared.u32 	%r1363, [%r2248+196];
	// begin inline asm
	dp4a.s32.s32 %r1361, %r1362, %r1363, %r1249;
	// end inline asm
	ld.shared.u32 	%r1366, [%r2246+288];
	ld.shared.u32 	%r1367, [%r2248+200];
	// begin inline asm
	dp4a.s32.s32 %r1365, %r1366, %r1367, %r1253;
	// end inline asm
	ld.shared.u32 	%r1370, [%r2246+288];
	ld.shared.u32 	%r1371, [%r2248+204];
	// begin inline asm
	dp4a.s32.s32 %r1369, %r1370, %r1371, %r1257;
	// end inline asm
	ld.shared.u32 	%r1374, [%r2246+304];
	ld.shared.u32 	%r1375, [%r2248+192];
	// begin inline asm
	dp4a.s32.s32 %r1373, %r1374, %r1375, %r1261;
	// end inline asm
	ld.shared.u32 	%r1378, [%r2246+304];
	ld.shared.u32 	%r1379, [%r2248+196];
	// begin inline asm
	dp4a.s32.s32 %r1377, %r1378, %r1379, %r1265;
	// end inline asm
	ld.shared.u32 	%r1382, [%r2246+304];
	ld.shared.u32 	%r1383, [%r2248+200];
	// begin inline asm
	dp4a.s32.s32 %r1381, %r1382, %r1383, %r1269;
	// end inline asm
	ld.shared.u32 	%r1386, [%r2246+304];
	ld.shared.u32 	%r1387, [%r2248+204];
	// begin inline asm
	dp4a.s32.s32 %r1385, %r1386, %r1387, %r1273;
	// end inline asm
	ld.shared.u32 	%r1390, [%r2246+320];
	ld.shared.u32 	%r1391, [%r2248+192];
	// begin inline asm
	dp4a.s32.s32 %r1389, %r1390, %r1391, %r1277;
	// end inline asm
	ld.shared.u32 	%r1394, [%r2246+320];
	ld.shared.u32 	%r1395, [%r2248+196];
	// begin inline asm
	dp4a.s32.s32 %r1393, %r1394, %r1395, %r1281;
	// end inline asm
	ld.shared.u32 	%r1398, [%r2246+320];
	ld.shared.u32 	%r1399, [%r2248+200];
	// begin inline asm
	dp4a.s32.s32 %r1397, %r1398, %r1399, %r1285;
	// end inline asm
	ld.shared.u32 	%r1402, [%r2246+320];
	ld.shared.u32 	%r1403, [%r2248+204];
	// begin inline asm
	dp4a.s32.s32 %r1401, %r1402, %r1403, %r1289;
	// end inline asm
	ld.shared.u32 	%r1406, [%r2246+336];
	ld.shared.u32 	%r1407, [%r2248+192];
	// begin inline asm
	dp4a.s32.s32 %r1405, %r1406, %r1407, %r1293;
	// end inline asm
	ld.shared.u32 	%r1410, [%r2246+336];
	ld.shared.u32 	%r1411, [%r2248+196];
	// begin inline asm
	dp4a.s32.s32 %r1409, %r1410, %r1411, %r1297;
	// end inline asm
	ld.shared.u32 	%r1414, [%r2246+336];
	ld.shared.u32 	%r1415, [%r2248+200];
	// begin inline asm
	dp4a.s32.s32 %r1413, %r1414, %r1415, %r1301;
	// end inline asm
	ld.shared.u32 	%r1418, [%r2246+336];
	ld.shared.u32 	%r1419, [%r2248+204];
	// begin inline asm
	dp4a.s32.s32 %r1417, %r1418, %r1419, %r1305;
	// end inline asm
	ld.shared.u32 	%r1422, [%r2246+352];
	ld.shared.u32 	%r1423, [%r2248+192];
	// begin inline asm
	dp4a.s32.s32 %r1421, %r1422, %r1423, %r1309;
	// end inline asm
	ld.shared.u32 	%r1426, [%r2246+352];
	ld.shared.u32 	%r1427, [%r2248+196];
	// begin inline asm
	dp4a.s32.s32 %r1425, %r1426, %r1427, %r1313;
	// end inline asm
	ld.shared.u32 	%r1430, [%r2246+352];
	ld.shared.u32 	%r1431, [%r2248+200];
	// begin inline asm
	dp4a.s32.s32 %r1429, %r1430, %r1431, %r1317;
	// end inline asm
	ld.shared.u32 	%r1434, [%r2246+352];
	ld.shared.u32 	%r1435, [%r2248+204];
	// begin inline asm
	dp4a.s32.s32 %r1433, %r1434, %r1435, %r1321;
	// end inline asm
	ld.shared.u32 	%r1438, [%r2246+368];
	ld.shared.u32 	%r1439, [%r2248+192];
	// begin inline asm
	dp4a.s32.s32 %r1437, %r1438, %r1439, %r1325;
	// end inline asm
	ld.shared.u32 	%r1442, [%r2246+368];
	ld.shared.u32 	%r1443, [%r2248+196];
	// begin inline asm
	dp4a.s32.s32 %r1441, %r1442, %r1443, %r1329;
	// end inline asm
	ld.shared.u32 	%r1446, [%r2246+368];
	ld.shared.u32 	%r1447, [%r2248+200];
	// begin inline asm
	dp4a.s32.s32 %r1445, %r1446, %r1447, %r1333;
	// end inline asm
	ld.shared.u32 	%r1450, [%r2246+368];
	ld.shared.u32 	%r1451, [%r2248+204];
	// begin inline asm
	dp4a.s32.s32 %r1449, %r1450, %r1451, %r1337;
	// end inline asm
	ld.shared.u32 	%r1454, [%r2246+288];
	ld.shared.u32 	%r1455, [%r2248+240];
	// begin inline asm
	dp4a.s32.s32 %r1453, %r1454, %r1455, %r1341;
	// end inline asm
	ld.shared.u32 	%r1458, [%r2246+288];
	ld.shared.u32 	%r1459, [%r2248+244];
	// begin inline asm
	dp4a.s32.s32 %r1457, %r1458, %r1459, %r1345;
	// end inline asm
	ld.shared.u32 	%r1462, [%r2246+288];
	ld.shared.u32 	%r1463, [%r2248+248];
	// begin inline asm
	dp4a.s32.s32 %r1461, %r1462, %r1463, %r1349;
	// end inline asm
	ld.shared.u32 	%r1466, [%r2246+288];
	ld.shared.u32 	%r1467, [%r2248+252];
	// begin inline asm
	dp4a.s32.s32 %r1465, %r1466, %r1467, %r1353;
	// end inline asm
	ld.shared.u32 	%r1470, [%r2246+304];
	ld.shared.u32 	%r1471, [%r2248+240];
	// begin inline asm
	dp4a.s32.s32 %r1469, %r1470, %r1471, %r1357;
	// end inline asm
	ld.shared.u32 	%r1474, [%r2246+304];
	ld.shared.u32 	%r1475, [%r2248+244];
	// begin inline asm
	dp4a.s32.s32 %r1473, %r1474, %r1475, %r1361;
	// end inline asm
	ld.shared.u32 	%r1478, [%r2246+304];
	ld.shared.u32 	%r1479, [%r2248+248];
	// begin inline asm
	dp4a.s32.s32 %r1477, %r1478, %r1479, %r1365;
	// end inline asm
	ld.shared.u32 	%r1482, [%r2246+304];
	ld.shared.u32 	%r1483, [%r2248+252];
	// begin inline asm
	dp4a.s32.s32 %r1481, %r1482, %r1483, %r1369;
	// end inline asm
	ld.shared.u32 	%r1486, [%r2246+320];
	ld.shared.u32 	%r1487, [%r2248+240];
	// begin inline asm
	dp4a.s32.s32 %r1485, %r1486, %r1487, %r1373;
	// end inline asm
	ld.shared.u32 	%r1490, [%r2246+320];
	ld.shared.u32 	%r1491, [%r2248+244];
	// begin inline asm
	dp4a.s32.s32 %r1489, %r1490, %r1491, %r1377;
	// end inline asm
	ld.shared.u32 	%r1494, [%r2246+320];
	ld.shared.u32 	%r1495, [%r2248+248];
	// begin inline asm
	dp4a.s32.s32 %r1493, %r1494, %r1495, %r1381;
	// end inline asm
	ld.shared.u32 	%r1498, [%r2246+320];
	ld.shared.u32 	%r1499, [%r2248+252];
	// begin inline asm
	dp4a.s32.s32 %r1497, %r1498, %r1499, %r1385;
	// end inline asm
	ld.shared.u32 	%r1502, [%r2246+336];
	ld.shared.u32 	%r1503, [%r2248+240];
	// begin inline asm
	dp4a.s32.s32 %r1501, %r1502, %r1503, %r1389;
	// end inline asm
	ld.shared.u32 	%r1506, [%r2246+336];
	ld.shared.u32 	%r1507, [%r2248+244];
	// begin inline asm
	dp4a.s32.s32 %r1505, %r1506, %r1507, %r1393;
	// end inline asm
	ld.shared.u32 	%r1510, [%r2246+336];
	ld.shared.u32 	%r1511, [%r2248+248];
	// begin inline asm
	dp4a.s32.s32 %r1509, %r1510, %r1511, %r1397;
	// end inline asm
	ld.shared.u32 	%r1514, [%r2246+336];
	ld.shared.u32 	%r1515, [%r2248+252];
	// begin inline asm
	dp4a.s32.s32 %r1513, %r1514, %r1515, %r1401;
	// end inline asm
	ld.shared.u32 	%r1518, [%r2246+352];
	ld.shared.u32 	%r1519, [%r2248+240];
	// begin inline asm
	dp4a.s32.s32 %r1517, %r1518, %r1519, %r1405;
	// end inline asm
	ld.shared.u32 	%r1522, [%r2246+352];
	ld.shared.u32 	%r1523, [%r2248+244];
	// begin inline asm
	dp4a.s32.s32 %r1521, %r1522, %r1523, %r1409;
	// end inline asm
	ld.shared.u32 	%r1526, [%r2246+352];
	ld.shared.u32 	%r1527, [%r2248+248];
	// begin inline asm
	dp4a.s32.s32 %r1525, %r1526, %r1527, %r1413;
	// end inline asm
	ld.shared.u32 	%r1530, [%r2246+352];
	ld.shared.u32 	%r1531, [%r2248+252];
	// begin inline asm
	dp4a.s32.s32 %r1529, %r1530, %r1531, %r1417;
	// end inline asm
	ld.shared.u32 	%r1534, [%r2246+368];
	ld.shared.u32 	%r1535, [%r2248+240];
	// begin inline asm
	dp4a.s32.s32 %r1533, %r1534, %r1535, %r1421;
	// end inline asm
	ld.shared.u32 	%r1538, [%r2246+368];
	ld.shared.u32 	%r1539, [%r2248+244];
	// begin inline asm
	dp4a.s32.s32 %r1537, %r1538, %r1539, %r1425;
	// end inline asm
	ld.shared.u32 	%r1542, [%r2246+368];
	ld.shared.u32 	%r1543, [%r2248+248];
	// begin inline asm
	dp4a.s32.s32 %r1541, %r1542, %r1543, %r1429;
	// end inline asm
	ld.shared.u32 	%r1546, [%r2246+368];
	ld.shared.u32 	%r1547, [%r2248+252];
	// begin inline asm
	dp4a.s32.s32 %r1545, %r1546, %r1547, %r1433;
	// end inline asm
	ld.shared.u32 	%r1550, [%r2246+384];
	ld.shared.u32 	%r1551, [%r2248+240];
	// begin inline asm
	dp4a.s32.s32 %r1549, %r1550, %r1551, %r1437;
	// end inline asm
	ld.shared.u32 	%r1554, [%r2246+384];
	ld.shared.u32 	%r1555, [%r2248+244];
	// begin inline asm
	dp4a.s32.s32 %r1553, %r1554, %r1555, %r1441;
	// end inline asm
	ld.shared.u32 	%r1558, [%r2246+384];
	ld.shared.u32 	%r1559, [%r2248+248];
	// begin inline asm
	dp4a.s32.s32 %r1557, %r1558, %r1559, %r1445;
	// end inline asm
	ld.shared.u32 	%r1562, [%r2246+384];
	ld.shared.u32 	%r1563, [%r2248+252];
	// begin inline asm
	dp4a.s32.s32 %r1561, %r1562, %r1563, %r1449;
	// end inline asm
	ld.shared.u32 	%r1566, [%r2246+260];
	ld.shared.u32 	%r1567, [%r2248+160];
	// begin inline asm
	dp4a.s32.s32 %r1565, %r1566, %r1567, %r1453;
	// end inline asm
	ld.shared.u32 	%r1570, [%r2246+260];
	ld.shared.u32 	%r1571, [%r2248+164];
	// begin inline asm
	dp4a.s32.s32 %r1569, %r1570, %r1571, %r1457;
	// end inline asm
	ld.shared.u32 	%r1574, [%r2246+260];
	ld.shared.u32 	%r1575, [%r2248+168];
	// begin inline asm
	dp4a.s32.s32 %r1573, %r1574, %r1575, %r1461;
	// end inline asm
	ld.shared.u32 	%r1578, [%r2246+260];
	ld.shared.u32 	%r1579, [%r2248+172];
	// begin inline asm
	dp4a.s32.s32 %r1577, %r1578, %r1579, %r1465;
	// end inline asm
	ld.shared.u32 	%r1582, [%r2246+276];
	ld.shared.u32 	%r1583, [%r2248+160];
	// begin inline asm
	dp4a.s32.s32 %r1581, %r1582, %r1583, %r1469;
	// end inline asm
	ld.shared.u32 	%r1586, [%r2246+276];
	ld.shared.u32 	%r1587, [%r2248+164];
	// begin inline asm
	dp4a.s32.s32 %r1585, %r1586, %r1587, %r1473;
	// end inline asm
	ld.shared.u32 	%r1590, [%r2246+276];
	ld.shared.u32 	%r1591, [%r2248+168];
	// begin inline asm
	dp4a.s32.s32 %r1589, %r1590, %r1591, %r1477;
	// end inline asm
	ld.shared.u32 	%r1594, [%r2246+276];
	ld.shared.u32 	%r1595, [%r2248+172];
	// begin inline asm
	dp4a.s32.s32 %r1593, %r1594, %r1595, %r1481;
	// end inline asm
	ld.shared.u32 	%r1598, [%r2246+292];
	ld.shared.u32 	%r1599, [%r2248+160];
	// begin inline asm
	dp4a.s32.s32 %r1597, %r1598, %r1599, %r1485;
	// end inline asm
	ld.shared.u32 	%r1602, [%r2246+292];
	ld.shared.u32 	%r1603, [%r2248+164];
	// begin inline asm
	dp4a.s32.s32 %r1601, %r1602, %r1603, %r1489;
	// end inline asm
	ld.shared.u32 	%r1606, [%r2246+292];
	ld.shared.u32 	%r1607, [%r2248+168];
	// begin inline asm
	dp4a.s32.s32 %r1605, %r1606, %r1607, %r1493;
	// end inline asm
	ld.shared.u32 	%r1610, [%r2246+292];
	ld.shared.u32 	%r1611, [%r2248+172];
	// begin inline asm
	dp4a.s32.s32 %r1609, %r1610, %r1611, %r1497;
	// end inline asm
	ld.shared.u32 	%r1614, [%r2246+308];
	ld.shared.u32 	%r1615, [%r2248+160];
	// begin inline asm
	dp4a.s32.s32 %r1613, %r1614, %r1615, %r1501;
	// end inline asm
	ld.shared.u32 	%r1618, [%r2246+308];
	ld.shared.u32 	%r1619, [%r2248+164];
	// begin inline asm
	dp4a.s32.s32 %r1617, %r1618, %r1619, %r1505;
	// end inline asm
	ld.shared.u32 	%r1622, [%r2246+308];
	ld.shared.u32 	%r1623, [%r2248+168];
	// begin inline asm
	dp4a.s32.s32 %r1621, %r1622, %r1623, %r1509;
	// end inline asm
	ld.shared.u32 	%r1626, [%r2246+308];
	ld.shared.u32 	%r1627, [%r2248+172];
	// begin inline asm
	dp4a.s32.s32 %r1625, %r1626, %r1627, %r1513;
	// end inline asm
	ld.shared.u32 	%r1630, [%r2246+324];
	ld.shared.u32 	%r1631, [%r2248+160];
	// begin inline asm
	dp4a.s32.s32 %r1629, %r1630, %r1631, %r1517;
	// end inline asm
	ld.shared.u32 	%r1634, [%r2246+324];
	ld.shared.u32 	%r1635, [%r2248+164];
	// begin inline asm
	dp4a.s32.s32 %r1633, %r1634, %r1635, %r1521;
	// end inline asm
	ld.shared.u32 	%r1638, [%r2246+324];
	ld.shared.u32 	%r1639, [%r2248+168];
	// begin inline asm
	dp4a.s32.s32 %r1637, %r1638, %r1639, %r1525;
	// end inline asm
	ld.shared.u32 	%r1642, [%r2246+324];
	ld.shared.u32 	%r1643, [%r2248+172];
	// begin inline asm
	dp4a.s32.s32 %r1641, %r1642, %r1643, %r1529;
	// end inline asm
	ld.shared.u32 	%r1646, [%r2246+340];
	ld.shared.u32 	%r1647, [%r2248+160];
	// begin inline asm
	dp4a.s32.s32 %r1645, %r1646, %r1647, %r1533;
	// end inline asm
	ld.shared.u32 	%r1650, [%r2246+340];
	ld.shared.u32 	%r1651, [%r2248+164];
	// begin inline asm
	dp4a.s32.s32 %r1649, %r1650, %r1651, %r1537;
	// end inline asm
	ld.shared.u32 	%r1654, [%r2246+340];
	ld.shared.u32 	%r1655, [%r2248+168];
	// begin inline asm
	dp4a.s32.s32 %r1653, %r1654, %r1655, %r1541;
	// end inline asm
	ld.shared.u32 	%r1658, [%r2246+340];
	ld.shared.u32 	%r1659, [%r2248+172];
	// begin inline asm
	dp4a.s32.s32 %r1657, %r1658, %r1659, %r1545;
	// end inline asm
	ld.shared.u32 	%r1662, [%r2246+356];
	ld.shared.u32 	%r1663, [%r2248+160];
	// begin inline asm
	dp4a.s32.s32 %r1661, %r1662, %r1663, %r1549;
	// end inline asm
	ld.shared.u32 	%r1666, [%r2246+356];
	ld.shared.u32 	%r1667, [%r2248+164];
	// begin inline asm
	dp4a.s32.s32 %r1665, %r1666, %r1667, %r1553;
	// end inline asm
	ld.shared.u32 	%r1670, [%r2246+356];
	ld.shared.u32 	%r1671, [%r2248+168];
	// begin inline asm
	dp4a.s32.s32 %r1669, %r1670, %r1671, %r1557;
	// end inline asm
	ld.shared.u32 	%r1674, [%r2246+356];
	ld.shared.u32 	%r1675, [%r2248+172];
	// begin inline asm
	dp4a.s32.s32 %r1673, %r1674, %r1675, %r1561;
	// end inline asm
	ld.shared.u32 	%r1678, [%r2246+276];
	ld.shared.u32 	%r1679, [%r2248+208];
	// begin inline asm
	dp4a.s32.s32 %r1677, %r1678, %r1679, %r1565;
	// end inline asm
	ld.shared.u32 	%r1682, [%r2246+276];
	ld.shared.u32 	%r1683, [%r2248+212];
	// begin inline asm
	dp4a.s32.s32 %r1681, %r1682, %r1683, %r1569;
	// end inline asm
	ld.shared.u32 	%r1686, [%r2246+276];
	ld.shared.u32 	%r1687, [%r2248+216];
	// begin inline asm
	dp4a.s32.s32 %r1685, %r1686, %r1687, %r1573;
	// end inline asm
	ld.shared.u32 	%r1690, [%r2246+276];
	ld.shared.u32 	%r1691, [%r2248+220];
	// begin inline asm
	dp4a.s32.s32 %r1689, %r1690, %r1691, %r1577;
	// end inline asm
	ld.shared.u32 	%r1694, [%r2246+292];
	ld.shared.u32 	%r1695, [%r2248+208];
	// begin inline asm
	dp4a.s32.s32 %r1693, %r1694, %r1695, %r1581;
	// end inline asm
	ld.shared.u32 	%r1698, [%r2246+292];
	ld.shared.u32 	%r1699, [%r2248+212];
	// begin inline asm
	dp4a.s32.s32 %r1697, %r1698, %r1699, %r1585;
	// end inline asm
	ld.shared.u32 	%r1702, [%r2246+292];
	ld.shared.u32 	%r1703, [%r2248+216];
	// begin inline asm
	dp4a.s32.s32 %r1701, %r1702, %r1703, %r1589;
	// end inline asm
	ld.shared.u32 	%r1706, [%r2246+292];
	ld.shared.u32 	%r1707, [%r2248+220];
	// begin inline asm
	dp4a.s32.s32 %r1705, %r1706, %r1707, %r1593;
	// end inline asm
	ld.shared.u32 	%r1710, [%r2246+308];
	ld.shared.u32 	%r1711, [%r2248+208];
	// begin inline asm
	dp4a.s32.s32 %r1709, %r1710, %r1711, %r1597;
	// end inline asm
	ld.shared.u32 	%r1714, [%r2246+308];
	ld.shared.u32 	%r1715, [%r2248+212];
	// begin inline asm
	dp4a.s32.s32 %r1713, %r1714, %r1715, %r1601;
	// end inline asm
	ld.shared.u32 	%r1718, [%r2246+308];
	ld.shared.u32 	%r1719, [%r2248+216];
	// begin inline asm
	dp4a.s32.s32 %r1717, %r1718, %r1719, %r1605;
	// end inline asm
	ld.shared.u32 	%r1722, [%r2246+308];
	ld.shared.u32 	%r1723, [%r2248+220];
	// begin inline asm
	dp4a.s32.s32 %r1721, %r1722, %r1723, %r1609;
	// end inline asm
	ld.shared.u32 	%r1726, [%r2246+324];
	ld.shared.u32 	%r1727, [%r2248+208];
	// begin inline asm
	dp4a.s32.s32 %r1725, %r1726, %r1727, %r1613;
	// end inline asm
	ld.shared.u32 	%r1730, [%r2246+324];
	ld.shared.u32 	%r1731, [%r2248+212];
	// begin inline asm
	dp4a.s32.s32 %r1729, %r1730, %r1731, %r1617;
	// end inline asm
	ld.shared.u32 	%r1734, [%r2246+324];
	ld.shared.u32 	%r1735, [%r2248+216];
	// begin inline asm
	dp4a.s32.s32 %r1733, %r1734, %r1735, %r1621;
	// end inline asm
	ld.shared.u32 	%r1738, [%r2246+324];
	ld.shared.u32 	%r1739, [%r2248+220];
	// begin inline asm
	dp4a.s32.s32 %r1737, %r1738, %r1739, %r1625;
	// end inline asm
	ld.shared.u32 	%r1742, [%r2246+340];
	ld.shared.u32 	%r1743, [%r2248+208];
	// begin inline asm
	dp4a.s32.s32 %r1741, %r1742, %r1743, %r1629;
	// end inline asm
	ld.shared.u32 	%r1746, [%r2246+340];
	ld.shared.u32 	%r1747, [%r2248+212];
	// begin inline asm
	dp4a.s32.s32 %r1745, %r1746, %r1747, %r1633;
	// end inline asm
	ld.shared.u32 	%r1750, [%r2246+340];
	ld.shared.u32 	%r1751, [%r2248+216];
	// begin inline asm
	dp4a.s32.s32 %r1749, %r1750, %r1751, %r1637;
	// end inline asm
	ld.shared.u32 	%r1754, [%r2246+340];
	ld.shared.u32 	%r1755, [%r2248+220];
	// begin inline asm
	dp4a.s32.s32 %r1753, %r1754, %r1755, %r1641;
	// end inline asm
	ld.shared.u32 	%r1758, [%r2246+356];
	ld.shared.u32 	%r1759, [%r2248+208];
	// begin inline asm
	dp4a.s32.s32 %r1757, %r1758, %r1759, %r1645;
	// end inline asm
	ld.shared.u32 	%r1762, [%r2246+356];
	ld.shared.u32 	%r1763, [%r2248+212];
	// begin inline asm
	dp4a.s32.s32 %r1761, %r1762, %r1763, %r1649;
	// end inline asm
	ld.shared.u32 	%r1766, [%r2246+356];
	ld.shared.u32 	%r1767, [%r2248+216];
	// begin inline asm
	dp4a.s32.s32 %r1765, %r1766, %r1767, %r1653;
	// end inline asm
	ld.shared.u32 	%r1770, [%r2246+356];
	ld.shared.u32 	%r1771, [%r2248+220];
	// begin inline asm
	dp4a.s32.s32 %r1769, %r1770, %r1771, %r1657;
	// end inline asm
	ld.shared.u32 	%r1774, [%r2246+372];
	ld.shared.u32 	%r1775, [%r2248+208];
	// begin inline asm
	dp4a.s32.s32 %r1773, %r1774, %r1775, %r1661;
	// end inline asm
	ld.shared.u32 	%r1778, [%r2246+372];
	ld.shared.u32 	%r1779, [%r2248+212];
	// begin inline asm
	dp4a.s32.s32 %r1777, %r1778, %r1779, %r1665;
	// end inline asm
	ld.shared.u32 	%r1782, [%r2246+372];
	ld.shared.u32 	%r1783, [%r2248+216];
	// begin inline asm
	dp4a.s32.s32 %r1781, %r1782, %r1783, %r1669;
	// end inline asm
	ld.shared.u32 	%r1786, [%r2246+372];
	ld.shared.u32 	%r1787, [%r2248+220];
	// begin inline asm
	dp4a.s32.s32 %r1785, %r1786, %r1787, %r1673;
	// end inline asm
	ld.shared.u32 	%r1790, [%r2246+292];
	ld.shared.u32 	%r1791, [%r2248+256];
	// begin inline asm
	dp4a.s32.s32 %r1789, %r1790, %r1791, %r1677;
	// end inline asm
	ld.shared.u32 	%r1794, [%r2246+292];
	ld.shared.u32 	%r1795, [%r2248+260];
	// begin inline asm
	dp4a.s32.s32 %r1793, %r1794, %r1795, %r1681;
	// end inline asm
	ld.shared.u32 	%r1798, [%r2246+292];
	ld.shared.u32 	%r1799, [%r2248+264];
	// begin inline asm
	dp4a.s32.s32 %r1797, %r1798, %r1799, %r1685;
	// end inline asm
	ld.shared.u32 	%r1802, [%r2246+292];
	ld.shared.u32 	%r1803, [%r2248+268];
	// begin inline asm
	dp4a.s32.s32 %r1801, %r1802, %r1803, %r1689;
	// end inline asm
	ld.shared.u32 	%r1806, [%r2246+308];
	ld.shared.u32 	%r1807, [%r2248+256];
	// begin inline asm
	dp4a.s32.s32 %r1805, %r1806, %r1807, %r1693;
	// end inline asm
	ld.shared.u32 	%r1810, [%r2246+308];
	ld.shared.u32 	%r1811, [%r2248+260];
	// begin inline asm
	dp4a.s32.s32 %r1809, %r1810, %r1811, %r1697;
	// end inline asm
	ld.shared.u32 	%r1814, [%r2246+308];
	ld.shared.u32 	%r1815, [%r2248+264];
	// begin inline asm
	dp4a.s32.s32 %r1813, %r1814, %r1815, %r1701;
	// end inline asm
	ld.shared.u32 	%r1818, [%r2246+308];
	ld.shared.u32 	%r1819, [%r2248+268];
	// begin inline asm
	dp4a.s32.s32 %r1817, %r1818, %r1819, %r1705;
	// end inline asm
	ld.shared.u32 	%r1822, [%r2246+324];
	ld.shared.u32 	%r1823, [%r2248+256];
	// begin inline asm
	dp4a.s32.s32 %r1821, %r1822, %r1823, %r1709;
	// end inline asm
	ld.shared.u32 	%r1826, [%r2246+324];
	ld.shared.u32 	%r1827, [%r2248+260];
	// begin inline asm
	dp4a.s32.s32 %r1825, %r1826, %r1827, %r1713;
	// end inline asm
	ld.shared.u32 	%r1830, [%r2246+324];
	ld.shared.u32 	%r1831, [%r2248+264];
	// begin inline asm
	dp4a.s32.s32 %r1829, %r1830, %r1831, %r1717;
	// end inline asm
	ld.shared.u32 	%r1834, [%r2246+324];
	ld.shared.u32 	%r1835, [%r2248+268];
	// begin inline asm
	dp4a.s32.s32 %r1833, %r1834, %r1835, %r1721;
	// end inline asm
	ld.shared.u32 	%r1838, [%r2246+340];
	ld.shared.u32 	%r1839, [%r2248+256];
	// begin inline asm
	dp4a.s32.s32 %r1837, %r1838, %r1839, %r1725;
	// end inline asm
	ld.shared.u32 	%r1842, [%r2246+340];
	ld.shared.u32 	%r1843, [%r2248+260];
	// begin inline asm
	dp4a.s32.s32 %r1841, %r1842, %r1843, %r1729;
	// end inline asm
	ld.shared.u32 	%r1846, [%r2246+340];
	ld.shared.u32 	%r1847, [%r2248+264];
	// begin inline asm
	dp4a.s32.s32 %r1845, %r1846, %r1847, %r1733;
	// end inline asm
	ld.shared.u32 	%r1850, [%r2246+340];
	ld.shared.u32 	%r1851, [%r2248+268];
	// begin inline asm
	dp4a.s32.s32 %r1849, %r1850, %r1851, %r1737;
	// end inline asm
	ld.shared.u32 	%r1854, [%r2246+356];
	ld.shared.u32 	%r1855, [%r2248+256];
	// begin inline asm
	dp4a.s32.s32 %r1853, %r1854, %r1855, %r1741;
	// end inline asm
	ld.shared.u32 	%r1858, [%r2246+356];
	ld.shared.u32 	%r1859, [%r2248+260];
	// begin inline asm
	dp4a.s32.s32 %r1857, %r1858, %r1859, %r1745;
	// end inline asm
	ld.shared.u32 	%r1862, [%r2246+356];
	ld.shared.u32 	%r1863, [%r2248+264];
	// begin inline asm
	dp4a.s32.s32 %r1861, %r1862, %r1863, %r1749;
	// end inline asm
	ld.shared.u32 	%r1866, [%r2246+356];
	ld.shared.u32 	%r1867, [%r2248+268];
	// begin inline asm
	dp4a.s32.s32 %r1865, %r1866, %r1867, %r1753;
	// end inline asm
	ld.shared.u32 	%r1870, [%r2246+372];
	ld.shared.u32 	%r1871, [%r2248+256];
	// begin inline asm
	dp4a.s32.s32 %r1869, %r1870, %r1871, %r1757;
	// end inline asm
	ld.shared.u32 	%r1874, [%r2246+372];
	ld.shared.u32 	%r1875, [%r2248+260];
	// begin inline asm
	dp4a.s32.s32 %r1873, %r1874, %r1875, %r1761;
	// end inline asm
	ld.shared.u32 	%r1878, [%r2246+372];
	ld.shared.u32 	%r1879, [%r2248+264];
	// begin inline asm
	dp4a.s32.s32 %r1877, %r1878, %r1879, %r1765;
	// end inline asm
	ld.shared.u32 	%r1882, [%r2246+372];
	ld.shared.u32 	%r1883, [%r2248+268];
	// begin inline asm
	dp4a.s32.s32 %r1881, %r1882, %r1883, %r1769;
	// end inline asm
	ld.shared.u32 	%r1886, [%r2246+388];
	ld.shared.u32 	%r1887, [%r2248+256];
	// begin inline asm
	dp4a.s32.s32 %r1885, %r1886, %r1887, %r1773;
	// end inline asm
	ld.shared.u32 	%r1890, [%r2246+388];
	ld.shared.u32 	%r1891, [%r2248+260];
	// begin inline asm
	dp4a.s32.s32 %r1889, %r1890, %r1891, %r1777;
	// end inline asm
	ld.shared.u32 	%r1894, [%r2246+388];
	ld.shared.u32 	%r1895, [%r2248+264];
	// begin inline asm
	dp4a.s32.s32 %r1893, %r1894, %r1895, %r1781;
	// end inline asm
	ld.shared.u32 	%r1898, [%r2246+388];
	ld.shared.u32 	%r1899, [%r2248+268];
	// begin inline asm
	dp4a.s32.s32 %r1897, %r1898, %r1899, %r1785;
	// end inline asm
	ld.shared.u32 	%r1902, [%r2246+264];
	ld.shared.u32 	%r1903, [%r2248+176];
	// begin inline asm
	dp4a.s32.s32 %r1901, %r1902, %r1903, %r1789;
	// end inline asm
	ld.shared.u32 	%r1906, [%r2246+264];
	ld.shared.u32 	%r1907, [%r2248+180];
	// begin inline asm
	dp4a.s32.s32 %r1905, %r1906, %r1907, %r1793;
	// end inline asm
	ld.shared.u32 	%r1910, [%r2246+264];
	ld.shared.u32 	%r1911, [%r2248+184];
	// begin inline asm
	dp4a.s32.s32 %r1909, %r1910, %r1911, %r1797;
	// end inline asm
	ld.shared.u32 	%r1914, [%r2246+264];
	ld.shared.u32 	%r1915, [%r2248+188];
	// begin inline asm
	dp4a.s32.s32 %r1913, %r1914, %r1915, %r1801;
	// end inline asm
	ld.shared.u32 	%r1918, [%r2246+280];
	ld.shared.u32 	%r1919, [%r2248+176];
	// begin inline asm
	dp4a.s32.s32 %r1917, %r1918, %r1919, %r1805;
	// end inline asm
	ld.shared.u32 	%r1922, [%r2246+280];
	ld.shared.u32 	%r1923, [%r2248+180];
	// begin inline asm
	dp4a.s32.s32 %r1921, %r1922, %r1923, %r1809;
	// end inline asm
	ld.shared.u32 	%r1926, [%r2246+280];
	ld.shared.u32 	%r1927, [%r2248+184];
	// begin inline asm
	dp4a.s32.s32 %r1925, %r1926, %r1927, %r1813;
	// end inline asm
	ld.shared.u32 	%r1930, [%r2246+280];
	ld.shared.u32 	%r1931, [%r2248+188];
	// begin inline asm
	dp4a.s32.s32 %r1929, %r1930, %r1931, %r1817;
	// end inline asm
	ld.shared.u32 	%r1934, [%r2246+296];
	ld.shared.u32 	%r1935, [%r2248+176];
	// begin inline asm
	dp4a.s32.s32 %r1933, %r1934, %r1935, %r1821;
	// end inline asm
	ld.shared.u32 	%r1938, [%r2246+296];
	ld.shared.u32 	%r1939, [%r2248+180];
	// begin inline asm
	dp4a.s32.s32 %r1937, %r1938, %r1939, %r1825;
	// end inline asm
	ld.shared.u32 	%r1942, [%r2246+296];
	ld.shared.u32 	%r1943, [%r2248+184];
	// begin inline asm
	dp4a.s32.s32 %r1941, %r1942, %r1943, %r1829;
	// end inline asm
	ld.shared.u32 	%r1946, [%r2246+296];
	ld.shared.u32 	%r1947, [%r2248+188];
	// begin inline asm
	dp4a.s32.s32 %r1945, %r1946, %r1947, %r1833;
	// end inline asm
	ld.shared.u32 	%r1950, [%r2246+312];
	ld.shared.u32 	%r1951, [%r2248+176];
	// begin inline asm
	dp4a.s32.s32 %r1949, %r1950, %r1951, %r1837;
	// end inline asm
	ld.shared.u32 	%r1954, [%r2246+312];
	ld.shared.u32 	%r1955, [%r2248+180];
	// begin inline asm
	dp4a.s32.s32 %r1953, %r1954, %r1955, %r1841;
	// end inline asm
	ld.shared.u32 	%r1958, [%r2246+312];
	ld.shared.u32 	%r1959, [%r2248+184];
	// begin inline asm
	dp4a.s32.s32 %r1957, %r1958, %r1959, %r1845;
	// end inline asm
	ld.shared.u32 	%r1962, [%r2246+312];
	ld.shared.u32 	%r1963, [%r2248+188];
	// begin inline asm
	dp4a.s32.s32 %r1961, %r1962, %r1963, %r1849;
	// end inline asm
	ld.shared.u32 	%r1966, [%r2246+328];
	ld.shared.u32 	%r1967, [%r2248+176];
	// begin inline asm
	dp4a.s32.s32 %r1965, %r1966, %r1967, %r1853;
	// end inline asm
	ld.shared.u32 	%r1970, [%r2246+328];
	ld.shared.u32 	%r1971, [%r2248+180];
	// begin inline asm
	dp4a.s32.s32 %r1969, %r1970, %r1971, %r1857;
	// end inline asm
	ld.shared.u32 	%r1974, [%r2246+328];
	ld.shared.u32 	%r1975, [%r2248+184];
	// begin inline asm
	dp4a.s32.s32 %r1973, %r1974, %r1975, %r1861;
	// end inline asm
	ld.shared.u32 	%r1978, [%r2246+328];
	ld.shared.u32 	%r1979, [%r2248+188];
	// begin inline asm
	dp4a.s32.s32 %r1977, %r1978, %r1979, %r1865;
	// end inline asm
	ld.shared.u32 	%r1982, [%r2246+344];
	ld.shared.u32 	%r1983, [%r2248+176];
	// begin inline asm
	dp4a.s32.s32 %r1981, %r1982, %r1983, %r1869;
	// end inline asm
	ld.shared.u32 	%r1986, [%r2246+344];
	ld.shared.u32 	%r1987, [%r2248+180];
	// begin inline asm
	dp4a.s32.s32 %r1985, %r1986, %r1987, %r1873;
	// end inline asm
	ld.shared.u32 	%r1990, [%r2246+344];
	ld.shared.u32 	%r1991, [%r2248+184];
	// begin inline asm
	dp4a.s32.s32 %r1989, %r1990, %r1991, %r1877;
	// end inline asm
	ld.shared.u32 	%r1994, [%r2246+344];
	ld.shared.u32 	%r1995, [%r2248+188];
	// begin inline asm
	dp4a.s32.s32 %r1993, %r1994, %r1995, %r1881;
	// end inline asm
	ld.shared.u32 	%r1998, [%r2246+360];
	ld.shared.u32 	%r1999, [%r2248+176];
	// begin inline asm
	dp4a.s32.s32 %r1997, %r1998, %r1999, %r1885;
	// end inline asm
	ld.shared.u32 	%r2002, [%r2246+360];
	ld.shared.u32 	%r2003, [%r2248+180];
	// begin inline asm
	dp4a.s32.s32 %r2001, %r2002, %r2003, %r1889;
	// end inline asm
	ld.shared.u32 	%r2006, [%r2246+360];
	ld.shared.u32 	%r2007, [%r2248+184];
	// begin inline asm
	dp4a.s32.s32 %r2005, %r2006, %r2007, %r1893;
	// end inline asm
	ld.shared.u32 	%r2010, [%r2246+360];
	ld.shared.u32 	%r2011, [%r2248+188];
	// begin inline asm
	dp4a.s32.s32 %r2009, %r2010, %r2011, %r1897;
	// end inline asm
	ld.shared.u32 	%r2014, [%r2246+280];
	ld.shared.u32 	%r2015, [%r2248+224];
	// begin inline asm
	dp4a.s32.s32 %r2013, %r2014, %r2015, %r1901;
	// end inline asm
	ld.shared.u32 	%r2018, [%r2246+280];
	ld.shared.u32 	%r2019, [%r2248+228];
	// begin inline asm
	dp4a.s32.s32 %r2017, %r2018, %r2019, %r1905;
	// end inline asm
	ld.shared.u32 	%r2022, [%r2246+280];
	ld.shared.u32 	%r2023, [%r2248+232];
	// begin inline asm
	dp4a.s32.s32 %r2021, %r2022, %r2023, %r1909;
	// end inline asm
	ld.shared.u32 	%r2026, [%r2246+280];
	ld.shared.u32 	%r2027, [%r2248+236];
	// begin inline asm
	dp4a.s32.s32 %r2025, %r2026, %r2027, %r1913;
	// end inline asm
	ld.shared.u32 	%r2030, [%r2246+296];
	ld.shared.u32 	%r2031, [%r2248+224];
	// begin inline asm
	dp4a.s32.s32 %r2029, %r2030, %r2031, %r1917;
	// end inline asm
	ld.shared.u32 	%r2034, [%r2246+296];
	ld.shared.u32 	%r2035, [%r2248+228];
	// begin inline asm
	dp4a.s32.s32 %r2033, %r2034, %r2035, %r1921;
	// end inline asm
	ld.shared.u32 	%r2038, [%r2246+296];
	ld.shared.u32 	%r2039, [%r2248+232];
	// begin inline asm
	dp4a.s32.s32 %r2037, %r2038, %r2039, %r1925;
	// end inline asm
	ld.shared.u32 	%r2042, [%r2246+296];
	ld.shared.u32 	%r2043, [%r2248+236];
	// begin inline asm
	dp4a.s32.s32 %r2041, %r2042, %r2043, %r1929;
	// end inline asm
	ld.shared.u32 	%r2046, [%r2246+312];
	ld.shared.u32 	%r2047, [%r2248+224];
	// begin inline asm
	dp4a.s32.s32 %r2045, %r2046, %r2047, %r1933;
	// end inline asm
	ld.shared.u32 	%r2050, [%r2246+312];
	ld.shared.u32 	%r2051, [%r2248+228];
	// begin inline asm
	dp4a.s32.s32 %r2049, %r2050, %r2051, %r1937;
	// end inline asm
	ld.shared.u32 	%r2054, [%r2246+312];
	ld.shared.u32 	%r2055, [%r2248+232];
	// begin inline asm
	dp4a.s32.s32 %r2053, %r2054, %r2055, %r1941;
	// end inline asm
	ld.shared.u32 	%r2058, [%r2246+312];
	ld.shared.u32 	%r2059, [%r2248+236];
	// begin inline asm
	dp4a.s32.s32 %r2057, %r2058, %r2059, %r1945;
	// end inline asm
	ld.shared.u32 	%r2062, [%r2246+328];
	ld.shared.u32 	%r2063, [%r2248+224];
	// begin inline asm
	dp4a.s32.s32 %r2061, %r2062, %r2063, %r1949;
	// end inline asm
	ld.shared.u32 	%r2066, [%r2246+328];
	ld.shared.u32 	%r2067, [%r2248+228];
	// begin inline asm
	dp4a.s32.s32 %r2065, %r2066, %r2067, %r1953;
	// end inline asm
	ld.shared.u32 	%r2070, [%r2246+328];
	ld.shared.u32 	%r2071, [%r2248+232];
	// begin inline asm
	dp4a.s32.s32 %r2069, %r2070, %r2071, %r1957;
	// end inline asm
	ld.shared.u32 	%r2074, [%r2246+328];
	ld.shared.u32 	%r2075, [%r2248+236];
	// begin inline asm
	dp4a.s32.s32 %r2073, %r2074, %r2075, %r1961;
	// end inline asm
	ld.shared.u32 	%r2078, [%r2246+344];
	ld.shared.u32 	%r2079, [%r2248+224];
	// begin inline asm
	dp4a.s32.s32 %r2077, %r2078, %r2079, %r1965;
	// end inline asm
	ld.shared.u32 	%r2082, [%r2246+344];
	ld.shared.u32 	%r2083, [%r2248+228];
	// begin inline asm
	dp4a.s32.s32 %r2081, %r2082, %r2083, %r1969;
	// end inline asm
	ld.shared.u32 	%r2086, [%r2246+344];
	ld.shared.u32 	%r2087, [%r2248+232];
	// begin inline asm
	dp4a.s32.s32 %r2085, %r2086, %r2087, %r1973;
	// end inline asm
	ld.shared.u32 	%r2090, [%r2246+344];
	ld.shared.u32 	%r2091, [%r2248+236];
	// begin inline asm
	dp4a.s32.s32 %r2089, %r2090, %r2091, %r1977;
	// end inline asm
	ld.shared.u32 	%r2094, [%r2246+360];
	ld.shared.u32 	%r2095, [%r2248+224];
	// begin inline asm
	dp4a.s32.s32 %r2093, %r2094, %r2095, %r1981;
	// end inline asm
	ld.shared.u32 	%r2098, [%r2246+360];
	ld.shared.u32 	%r2099, [%r2248+228];
	// begin inline asm
	dp4a.s32.s32 %r2097, %r2098, %r2099, %r1985;
	// end inline asm
	ld.shared.u32 	%r2102, [%r2246+360];
	ld.shared.u32 	%r2103, [%r2248+232];
	// begin inline asm
	dp4a.s32.s32 %r2101, %r2102, %r2103, %r1989;
	// end inline asm
	ld.shared.u32 	%r2106, [%r2246+360];
	ld.shared.u32 	%r2107, [%r2248+236];
	// begin inline asm
	dp4a.s32.s32 %r2105, %r2106, %r2107, %r1993;
	// end inline asm
	ld.shared.u32 	%r2110, [%r2246+376];
	ld.shared.u32 	%r2111, [%r2248+224];
	// begin inline asm
	dp4a.s32.s32 %r2109, %r2110, %r2111, %r1997;
	// end inline asm
	ld.shared.u32 	%r2114, [%r2246+376];
	ld.shared.u32 	%r2115, [%r2248+228];
	// begin inline asm
	dp4a.s32.s32 %r2113, %r2114, %r2115, %r2001;
	// end inline asm
	ld.shared.u32 	%r2118, [%r2246+376];
	ld.shared.u32 	%r2119, [%r2248+232];
	// begin inline asm
	dp4a.s32.s32 %r2117, %r2118, %r2119, %r2005;
	// end inline asm
	ld.shared.u32 	%r2122, [%r2246+376];
	ld.shared.u32 	%r2123, [%r2248+236];
	// begin inline asm
	dp4a.s32.s32 %r2121, %r2122, %r2123, %r2009;
	// end inline asm
	ld.shared.u32 	%r2126, [%r2246+296];
	ld.shared.u32 	%r2127, [%r2248+272];
	// begin inline asm
	dp4a.s32.s32 %r4370, %r2126, %r2127, %r2013;
	// end inline asm
	ld.shared.u32 	%r2130, [%r2246+296];
	ld.shared.u32 	%r2131, [%r2248+276];
	// begin inline asm
	dp4a.s32.s32 %r4369, %r2130, %r2131, %r2017;
	// end inline asm
	ld.shared.u32 	%r2134, [%r2246+296];
	ld.shared.u32 	%r2135, [%r2248+280];
	// begin inline asm
	dp4a.s32.s32 %r4368, %r2134, %r2135, %r2021;
	// end inline asm
	ld.shared.u32 	%r2138, [%r2246+296];
	ld.shared.u32 	%r2139, [%r2248+284];
	// begin inline asm
	dp4a.s32.s32 %r4367, %r2138, %r2139, %r2025;
	// end inline asm
	ld.shared.u32 	%r2142, [%r2246+312];
	ld.shared.u32 	%r2143, [%r2248+272];
	// begin inline asm
	dp4a.s32.s32 %r4366, %r2142, %r2143, %r2029;
	// end inline asm
	ld.shared.u32 	%r2146, [%r2246+312];
	ld.shared.u32 	%r2147, [%r2248+276];
	// begin inline asm
	dp4a.s32.s32 %r4365, %r2146, %r2147, %r2033;
	// end inline asm
	ld.shared.u32 	%r2150, [%r2246+312];
	ld.shared.u32 	%r2151, [%r2248+280];
	// begin inline asm
	dp4a.s32.s32 %r4364, %r2150, %r2151, %r2037;
	// end inline asm
	ld.shared.u32 	%r2154, [%r2246+312];
	ld.shared.u32 	%r2155, [%r2248+284];
	// begin inline asm
	dp4a.s32.s32 %r4363, %r2154, %r2155, %r2041;
	// end inline asm
	ld.shared.u32 	%r2158, [%r2246+328];
	ld.shared.u32 	%r2159, [%r2248+272];
	// begin inline asm
	dp4a.s32.s32 %r4362, %r2158, %r2159, %r2045;
	// end inline asm
	ld.shared.u32 	%r2162, [%r2246+328];
	ld.shared.u32 	%r2163, [%r2248+276];
	// begin inline asm
	dp4a.s32.s32 %r4361, %r2162, %r2163, %r2049;
	// end inline asm
	ld.shared.u32 	%r2166, [%r2246+328];
	ld.shared.u32 	%r2167, [%r2248+280];
	// begin inline asm
	dp4a.s32.s32 %r4360, %r2166, %r2167, %r2053;
	// end inline asm
	ld.shared.u32 	%r2170, [%r2246+328];
	ld.shared.u32 	%r2171, [%r2248+284];
	// begin inline asm
	dp4a.s32.s32 %r4359, %r2170, %r2171, %r2057;
	// end inline asm
	ld.shared.u32 	%r2174, [%r2246+344];
	ld.shared.u32 	%r2175, [%r2248+272];
	// begin inline asm
	dp4a.s32.s32 %r4358, %r2174, %r2175, %r2061;
	// end inline asm
	ld.shared.u32 	%r2178, [%r2246+344];
	ld.shared.u32 	%r2179, [%r2248+276];
	// begin inline asm
	dp4a.s32.s32 %r4357, %r2178, %r2179, %r2065;
	// end inline asm
	ld.shared.u32 	%r2182, [%r2246+344];
	ld.shared.u32 	%r2183, [%r2248+280];
	// begin inline asm
	dp4a.s32.s32 %r4356, %r2182, %r2183, %r2069;
	// end inline asm
	ld.shared.u32 	%r2186, [%r2246+344];
	ld.shared.u32 	%r2187, [%r2248+284];
	// begin inline asm
	dp4a.s32.s32 %r4355, %r2186, %r2187, %r2073;
	// end inline asm
	ld.shared.u32 	%r2190, [%r2246+360];
	ld.shared.u32 	%r2191, [%r2248+272];
	// begin inline asm
	dp4a.s32.s32 %r4354, %r2190, %r2191, %r2077;
	// end inline asm
	ld.shared.u32 	%r2194, [%r2246+360];
	ld.shared.u32 	%r2195, [%r2248+276];
	// begin inline asm
	dp4a.s32.s32 %r4353, %r2194, %r2195, %r2081;
	// end inline asm
	ld.shared.u32 	%r2198, [%r2246+360];
	ld.shared.u32 	%r2199, [%r2248+280];
	// begin inline asm
	dp4a.s32.s32 %r4352, %r2198, %r2199, %r2085;
	// end inline asm
	ld.shared.u32 	%r2202, [%r2246+360];
	ld.shared.u32 	%r2203, [%r2248+284];
	// begin inline asm
	dp4a.s32.s32 %r4351, %r2202, %r2203, %r2089;
	// end inline asm
	ld.shared.u32 	%r2206, [%r2246+376];
	ld.shared.u32 	%r2207, [%r2248+272];
	// begin inline asm
	dp4a.s32.s32 %r4350, %r2206, %r2207, %r2093;
	// end inline asm
	ld.shared.u32 	%r2210, [%r2246+376];
	ld.shared.u32 	%r2211, [%r2248+276];
	// begin inline asm
	dp4a.s32.s32 %r4349, %r2210, %r2211, %r2097;
	// end inline asm
	ld.shared.u32 	%r2214, [%r2246+376];
	ld.shared.u32 	%r2215, [%r2248+280];
	// begin inline asm
	dp4a.s32.s32 %r4348, %r2214, %r2215, %r2101;
	// end inline asm
	ld.shared.u32 	%r2218, [%r2246+376];
	ld.shared.u32 	%r2219, [%r2248+284];
	// begin inline asm
	dp4a.s32.s32 %r4347, %r2218, %r2219, %r2105;
	// end inline asm
	ld.shared.u32 	%r2222, [%r2246+392];
	ld.shared.u32 	%r2223, [%r2248+272];
	// begin inline asm
	dp4a.s32.s32 %r4346, %r2222, %r2223, %r2109;
	// end inline asm
	ld.shared.u32 	%r2226, [%r2246+392];
	ld.shared.u32 	%r2227, [%r2248+276];
	// begin inline asm
	dp4a.s32.s32 %r4345, %r2226, %r2227, %r2113;
	// end inline asm
	ld.shared.u32 	%r2230, [%r2246+392];
	ld.shared.u32 	%r2231, [%r2248+280];
	// begin inline asm
	dp4a.s32.s32 %r4344, %r2230, %r2231, %r2117;
	// end inline asm
	ld.shared.u32 	%r2234, [%r2246+392];
	ld.shared.u32 	%r2235, [%r2248+284];
	// begin inline asm
	dp4a.s32.s32 %r4343, %r2234, %r2235, %r2121;
	// end inline asm
	add.s32 	%r4371, %r4371, 1;
	setp.ne.s32 	%p67, %r4371, 31;
	@%p67 bra 	$L__BB26_27;
	ld.param.u64 	%rd236, [fused_nn_conv2d_cast_fixed_point_multiply_add_cast_fixed_point_multiply_1_kernel0_param_3];
	ld.param.u64 	%rd235, [fused_nn_conv2d_cast_fixed_point_multiply_add_cast_fixed_point_multiply_1_kernel0_param_2];
	cvta.to.global.u64 	%rd60, %rd236;
	cvta.to.global.u64 	%rd61, %rd235;
	bar.sync 	0;
	add.s32 	%r4265, %r63, %r64;
	add.s32 	%r4267, %r2245, %r4265;
	ld.shared.u32 	%r2250, [%r4267+2048];
	mov.u32 	%r4268, _ZZ81fused_nn_conv2d_cast_fixed_point_multiply_add_cast_fixed_point_multiply_1_kernel0E18placeholder_shared;
	mad.lo.s32 	%r4269, %r2, 288, %r4268;
	ld.shared.u32 	%r2251, [%r4269+2304];
	// begin inline asm
	dp4a.s32.s32 %r2249, %r2250, %r2251, %r4370;
	// end inline asm
	ld.shared.u32 	%r2254, [%r4267+2048];
	ld.shared.u32 	%r2255, [%r4269+2308];
	// begin inline asm
	dp4a.s32.s32 %r2253, %r2254, %r2255, %r4369;
	// end inline asm
	ld.shared.u32 	%r2258, [%r4267+2048];
	ld.shared.u32 	%r2259, [%r4269+2312];
	// begin inline asm
	dp4a.s32.s32 %r2257, %r2258, %r2259, %r4368;
	// end inline asm
	ld.shared.u32 	%r2262, [%r4267+2048];
	ld.shared.u32 	%r2263, [%r4269+2316];
	// begin inline asm
	dp4a.s32.s32 %r2261, %r2262, %r2263, %r4367;
	// end inline asm
	ld.shared.u32 	%r2266, [%r4267+2064];
	ld.shared.u32 	%r2267, [%r4269+2304];
	// begin inline asm
	dp4a.s32.s32 %r2265, %r2266, %r2267, %r4366;
	// end inline asm
	ld.shared.u32 	%r2270, [%r4267+2064];
	ld.shared.u32 	%r2271, [%r4269+2308];
	// begin inline asm
	dp4a.s32.s32 %r2269, %r2270, %r2271, %r4365;
	// end inline asm
	ld.shared.u32 	%r2274, [%r4267+2064];
	ld.shared.u32 	%r2275, [%r4269+2312];
	// begin inline asm
	dp4a.s32.s32 %r2273, %r2274, %r2275, %r4364;
	// end inline asm
	ld.shared.u32 	%r2278, [%r4267+2064];
	ld.shared.u32 	%r2279, [%r4269+2316];
	// begin inline asm
	dp4a.s32.s32 %r2277, %r2278, %r2279, %r4363;
	// end inline asm
	ld.shared.u32 	%r2282, [%r4267+2080];
	ld.shared.u32 	%r2283, [%r4269+2304];
	// begin inline asm
	dp4a.s32.s32 %r2281, %r2282, %r2283, %r4362;
	// end inline asm
	ld.shared.u32 	%r2286, [%r4267+2080];
	ld.shared.u32 	%r2287, [%r4269+2308];
	// begin inline asm
	dp4a.s32.s32 %r2285, %r2286, %r2287, %r4361;
	// end inline asm
	ld.shared.u32 	%r2290, [%r4267+2080];
	ld.shared.u32 	%r2291, [%r4269+2312];
	// begin inline asm
	dp4a.s32.s32 %r2289, %r2290, %r2291, %r4360;
	// end inline asm
	ld.shared.u32 	%r2294, [%r4267+2080];
	ld.shared.u32 	%r2295, [%r4269+2316];
	// begin inline asm
	dp4a.s32.s32 %r2293, %r2294, %r2295, %r4359;
	// end inline asm
	ld.shared.u32 	%r2298, [%r4267+2096];
	ld.shared.u32 	%r2299, [%r4269+2304];
	// begin inline asm
	dp4a.s32.s32 %r2297, %r2298, %r2299, %r4358;
	// end inline asm
	ld.shared.u32 	%r2302, [%r4267+2096];
	ld.shared.u32 	%r2303, [%r4269+2308];
	// begin inline asm
	dp4a.s32.s32 %r2301, %r2302, %r2303, %r4357;
	// end inline asm
	ld.shared.u32 	%r2306, [%r4267+2096];
	ld.shared.u32 	%r2307, [%r4269+2312];
	// begin inline asm
	dp4a.s32.s32 %r2305, %r2306, %r2307, %r4356;
	// end inline asm
	ld.shared.u32 	%r2310, [%r4267+2096];
	ld.shared.u32 	%r2311, [%r4269+2316];
	// begin inline asm
	dp4a.s32.s32 %r2309, %r2310, %r2311, %r4355;
	// end inline asm
	ld.shared.u32 	%r2314, [%r4267+2112];
	ld.shared.u32 	%r2315, [%r4269+2304];
	// begin inline asm
	dp4a.s32.s32 %r2313, %r2314, %r2315, %r4354;
	// end inline asm
	ld.shared.u32 	%r2318, [%r4267+2112];
	ld.shared.u32 	%r2319, [%r4269+2308];
	// begin inline asm
	dp4a.s32.s32 %r2317, %r2318, %r2319, %r4353;
	// end inline asm
	ld.shared.u32 	%r2322, [%r4267+2112];
	ld.shared.u32 	%r2323, [%r4269+2312];
	// begin inline asm
	dp4a.s32.s32 %r2321, %r2322, %r2323, %r4352;
	// end inline asm
	ld.shared.u32 	%r2326, [%r4267+2112];
	ld.shared.u32 	%r2327, [%r4269+2316];
	// begin inline asm
	dp4a.s32.s32 %r2325, %r2326, %r2327, %r4351;
	// end inline asm
	ld.shared.u32 	%r2330, [%r4267+2128];
	ld.shared.u32 	%r2331, [%r4269+2304];
	// begin inline asm
	dp4a.s32.s32 %r2329, %r2330, %r2331, %r4350;
	// end inline asm
	ld.shared.u32 	%r2334, [%r4267+2128];
	ld.shared.u32 	%r2335, [%r4269+2308];
	// begin inline asm
	dp4a.s32.s32 %r2333, %r2334, %r2335, %r4349;
	// end inline asm
	ld.shared.u32 	%r2338, [%r4267+2128];
	ld.shared.u32 	%r2339, [%r4269+2312];
	// begin inline asm
	dp4a.s32.s32 %r2337, %r2338, %r2339, %r4348;
	// end inline asm
	ld.shared.u32 	%r2342, [%r4267+2128];
	ld.shared.u32 	%r2343, [%r4269+2316];
	// begin inline asm
	dp4a.s32.s32 %r2341, %r2342, %r2343, %r4347;
	// end inline asm
	ld.shared.u32 	%r2346, [%r4267+2144];
	ld.shared.u32 	%r2347, [%r4269+2304];
	// begin inline asm
	dp4a.s32.s32 %r2345, %r2346, %r2347, %r4346;
	// end inline asm
	ld.shared.u32 	%r2350, [%r4267+2144];
	ld.shared.u32 	%r2351, [%r4269+2308];
	// begin inline asm
	dp4a.s32.s32 %r2349, %r2350, %r2351, %r4345;
	// end inline asm
	ld.shared.u32 	%r2354, [%r4267+2144];
	ld.shared.u32 	%r2355, [%r4269+2312];
	// begin inline asm
	dp4a.s32.s32 %r2353, %r2354, %r2355, %r4344;
	// end inline asm
	ld.shared.u32 	%r2358, [%r4267+2144];
	ld.shared.u32 	%r2359, [%r4269+2316];
	// begin inline asm
	dp4a.s32.s32 %r2357, %r2358, %r2359, %r4343;
	// end inline asm
	ld.shared.u32 	%r2362, [%r4267+2064];
	ld.shared.u32 	%r2363, [%r4269+2352];
	// begin inline asm
	dp4a.s32.s32 %r2361, %r2362, %r2363, %r2249;
	// end inline asm
	ld.shared.u32 	%r2366, [%r4267+2064];
	ld.shared.u32 	%r2367, [%r4269+2356];
	// begin inline asm
	dp4a.s32.s32 %r2365, %r2366, %r2367, %r2253;
	// end inline asm
	ld.shared.u32 	%r2370, [%r4267+2064];
	ld.shared.u32 	%r2371, [%r4269+2360];
	// begin inline asm
	dp4a.s32.s32 %r2369, %r2370, %r2371, %r2257;
	// end inline asm
	ld.shared.u32 	%r2374, [%r4267+2064];
	ld.shared.u32 	%r2375, [%r4269+2364];
	// begin inline asm
	dp4a.s32.s32 %r2373, %r2374, %r2375, %r2261;
	// end inline asm
	ld.shared.u32 	%r2378, [%r4267+2080];
	ld.shared.u32 	%r2379, [%r4269+2352];
	// begin inline asm
	dp4a.s32.s32 %r2377, %r2378, %r2379, %r2265;
	// end inline asm
	ld.shared.u32 	%r2382, [%r4267+2080];
	ld.shared.u32 	%r2383, [%r4269+2356];
	// begin inline asm
	dp4a.s32.s32 %r2381, %r2382, %r2383, %r2269;
	// end inline asm
	ld.shared.u32 	%r2386, [%r4267+2080];
	ld.shared.u32 	%r2387, [%r4269+2360];
	// begin inline asm
	dp4a.s32.s32 %r2385, %r2386, %r2387, %r2273;
	// end inline asm
	ld.shared.u32 	%r2390, [%r4267+2080];
	ld.shared.u32 	%r2391, [%r4269+2364];
	// begin inline asm
	dp4a.s32.s32 %r2389, %r2390, %r2391, %r2277;
	// end inline asm
	ld.shared.u32 	%r2394, [%r4267+2096];
	ld.shared.u32 	%r2395, [%r4269+2352];
	// begin inline asm
	dp4a.s32.s32 %r2393, %r2394, %r2395, %r2281;
	// end inline asm
	ld.shared.u32 	%r2398, [%r4267+2096];
	ld.shared.u32 	%r2399, [%r4269+2356];
	// begin inline asm
	dp4a.s32.s32 %r2397, %r2398, %r2399, %r2285;
	// end inline asm
	ld.shared.u32 	%r2402, [%r4267+2096];
	ld.shared.u32 	%r2403, [%r4269+2360];
	// begin inline asm
	dp4a.s32.s32 %r2401, %r2402, %r2403, %r2289;
	// end inline asm
	ld.shared.u32 	%r2406, [%r4267+2096];
	ld.shared.u32 	%r2407, [%r4269+2364];
	// begin inline asm
	dp4a.s32.s32 %r2405, %r2406, %r2407, %r2293;
	// end inline asm
	ld.shared.u32 	%r2410, [%r4267+2112];
	ld.shared.u32 	%r2411, [%r4269+2352];
	// begin inline asm
	dp4a.s32.s32 %r2409, %r2410, %r2411, %r2297;
	// end inline asm
	ld.shared.u32 	%r2414, [%r4267+2112];
	ld.shared.u32 	%r2415, [%r4269+2356];
	// begin inline asm
	dp4a.s32.s32 %r2413, %r2414, %r2415, %r2301;
	// end inline asm
	ld.shared.u32 	%r2418, [%r4267+2112];
	ld.shared.u32 	%r2419, [%r4269+2360];
	// begin inline asm
	dp4a.s32.s32 %r2417, %r2418, %r2419, %r2305;
	// end inline asm
	ld.shared.u32 	%r2422, [%r4267+2112];
	ld.shared.u32 	%r2423, [%r4269+2364];
	// begin inline asm
	dp4a.s32.s32 %r2421, %r2422, %r2423, %r2309;
	// end inline asm
	ld.shared.u32 	%r2426, [%r4267+2128];
	ld.shared.u32 	%r2427, [%r4269+2352];
	// begin inline asm
	dp4a.s32.s32 %r2425, %r2426, %r2427, %r2313;
	// end inline asm
	ld.shared.u32 	%r2430, [%r4267+2128];
	ld.shared.u32 	%r2431, [%r4269+2356];
	// begin inline asm
	dp4a.s32.s32 %r2429, %r2430, %r2431, %r2317;
	// end inline asm
	ld.shared.u32 	%r2434, [%r4267+2128];
	ld.shared.u32 	%r2435, [%r4269+2360];
	// begin inline asm
	dp4a.s32.s32 %r2433, %r2434, %r2435, %r2321;
	// end inline asm
	ld.shared.u32 	%r2438, [%r4267+2128];
	ld.shared.u32 	%r2439, [%r4269+2364];
	// begin inline asm
	dp4a.s32.s32 %r2437, %r2438, %r2439, %r2325;
	// end inline asm
	ld.shared.u32 	%r2442, [%r4267+2144];
	ld.shared.u32 	%r2443, [%r4269+2352];
	// begin inline asm
	dp4a.s32.s32 %r2441, %r2442, %r2443, %r2329;
	// end inline asm
	ld.shared.u32 	%r2446, [%r4267+2144];
	ld.shared.u32 	%r2447, [%r4269+2356];
	// begin inline asm
	dp4a.s32.s32 %r2445, %r2446, %r2447, %r2333;
	// end inline asm
	ld.shared.u32 	%r2450, [%r4267+2144];
	ld.shared.u32 	%r2451, [%r4269+2360];
	// begin inline asm
	dp4a.s32.s32 %r2449, %r2450, %r2451, %r2337;
	// end inline asm
	ld.shared.u32 	%r2454, [%r4267+2144];
	ld.shared.u32 	%r2455, [%r4269+2364];
	// begin inline asm
	dp4a.s32.s32 %r2453, %r2454, %r2455, %r2341;
	// end inline asm
	ld.shared.u32 	%r2458, [%r4267+2160];
	ld.shared.u32 	%r2459, [%r4269+2352];
	// begin inline asm
	dp4a.s32.s32 %r2457, %r2458, %r2459, %r2345;
	// end inline asm
	ld.shared.u32 	%r2462, [%r4267+2160];
	ld.shared.u32 	%r2463, [%r4269+2356];
	// begin inline asm
	dp4a.s32.s32 %r2461, %r2462, %r2463, %r2349;
	// end inline asm
	ld.shared.u32 	%r2466, [%r4267+2160];
	ld.shared.u32 	%r2467, [%r4269+2360];
	// begin inline asm
	dp4a.s32.s32 %r2465, %r2466, %r2467, %r2353;
	// end inline asm
	ld.shared.u32 	%r2470, [%r4267+2160];
	ld.shared.u32 	%r2471, [%r4269+2364];
	// begin inline asm
	dp4a.s32.s32 %r2469, %r2470, %r2471, %r2357;
	// end inline asm
	ld.shared.u32 	%r2474, [%r4267+2080];
	ld.shared.u32 	%r2475, [%r4269+2400];
	// begin inline asm
	dp4a.s32.s32 %r2473, %r2474, %r2475, %r2361;
	// end inline asm
	ld.shared.u32 	%r2478, [%r4267+2080];
	ld.shared.u32 	%r2479, [%r4269+2404];
	// begin inline asm
	dp4a.s32.s32 %r2477, %r2478, %r2479, %r2365;
	// end inline asm
	ld.shared.u32 	%r2482, [%r4267+2080];
	ld.shared.u32 	%r2483, [%r4269+2408];
	// begin inline asm
	dp4a.s32.s32 %r2481, %r2482, %r2483, %r2369;
	// end inline asm
	ld.shared.u32 	%r2486, [%r4267+2080];
	ld.shared.u32 	%r2487, [%r4269+2412];
	// begin inline asm
	dp4a.s32.s32 %r2485, %r2486, %r2487, %r2373;
	// end inline asm
	ld.shared.u32 	%r2490, [%r4267+2096];
	ld.shared.u32 	%r2491, [%r4269+2400];
	// begin inline asm
	dp4a.s32.s32 %r2489, %r2490, %r2491, %r2377;
	// end inline asm
	ld.shared.u32 	%r2494, [%r4267+2096];
	ld.shared.u32 	%r2495, [%r4269+2404];
	// begin inline asm
	dp4a.s32.s32 %r2493, %r2494, %r2495, %r2381;
	// end inline asm
	ld.shared.u32 	%r2498, [%r4267+2096];
	ld.shared.u32 	%r2499, [%r4269+2408];
	// begin inline asm
	dp4a.s32.s32 %r2497, %r2498, %r2499, %r2385;
	// end inline asm
	ld.shared.u32 	%r2502, [%r4267+2096];
	ld.shared.u32 	%r2503, [%r4269+2412];
	// begin inline asm
	dp4a.s32.s32 %r2501, %r2502, %r2503, %r2389;
	// end inline asm
	ld.shared.u32 	%r2506, [%r4267+2112];
	ld.shared.u32 	%r2507, [%r4269+2400];
	// begin inline asm
	dp4a.s32.s32 %r2505, %r2506, %r2507, %r2393;
	// end inline asm
	ld.shared.u32 	%r2510, [%r4267+2112];
	ld.shared.u32 	%r2511, [%r4269+2404];
	// begin inline asm
	dp4a.s32.s32 %r2509, %r2510, %r2511, %r2397;
	// end inline asm
	ld.shared.u32 	%r2514, [%r4267+2112];
	ld.shared.u32 	%r2515, [%r4269+2408];
	// begin inline asm
	dp4a.s32.s32 %r2513, %r2514, %r2515, %r2401;
	// end inline asm
	ld.shared.u32 	%r2518, [%r4267+2112];
	ld.shared.u32 	%r2519, [%r4269+2412];
	// begin inline asm
	dp4a.s32.s32 %r2517, %r2518, %r2519, %r2405;
	// end inline asm
	ld.shared.u32 	%r2522, [%r4267+2128];
	ld.shared.u32 	%r2523, [%r4269+2400];
	// begin inline asm
	dp4a.s32.s32 %r2521, %r2522, %r2523, %r2409;
	// end inline asm
	ld.shared.u32 	%r2526, [%r4267+2128];
	ld.shared.u32 	%r2527, [%r4269+2404];
	// begin inline asm
	dp4a.s32.s32 %r2525, %r2526, %r2527, %r2413;
	// end inline asm
	ld.shared.u32 	%r2530, [%r4267+2128];
	ld.shared.u32 	%r2531, [%r4269+2408];
	// begin inline asm
	dp4a.s32.s32 %r2529, %r2530, %r2531, %r2417;
	// end inline asm
	ld.shared.u32 	%r2534, [%r4267+2128];
	ld.shared.u32 	%r2535, [%r4269+2412];
	// begin inline asm
	dp4a.s32.s32 %r2533, %r2534, %r2535, %r2421;
	// end inline asm
	ld.shared.u32 	%r2538, [%r4267+2144];
	ld.shared.u32 	%r2539, [%r4269+2400];
	// begin inline asm
	dp4a.s32.s32 %r2537, %r2538, %r2539, %r2425;
	// end inline asm
	ld.shared.u32 	%r2542, [%r4267+2144];
	ld.shared.u32 	%r2543, [%r4269+2404];
	// begin inline asm
	dp4a.s32.s32 %r2541, %r2542, %r2543, %r2429;
	// end inline asm
	ld.shared.u32 	%r2546, [%r4267+2144];
	ld.shared.u32 	%r2547, [%r4269+2408];
	// begin inline asm
	dp4a.s32.s32 %r2545, %r2546, %r2547, %r2433;
	// end inline asm
	ld.shared.u32 	%r2550, [%r4267+2144];
	ld.shared.u32 	%r2551, [%r4269+2412];
	// begin inline asm
	dp4a.s32.s32 %r2549, %r2550, %r2551, %r2437;
	// end inline asm
	ld.shared.u32 	%r2554, [%r4267+2160];
	ld.shared.u32 	%r2555, [%r4269+2400];
	// begin inline asm
	dp4a.s32.s32 %r2553, %r2554, %r2555, %r2441;
	// end inline asm
	ld.shared.u32 	%r2558, [%r4267+2160];
	ld.shared.u32 	%r2559, [%r4269+2404];
	// begin inline asm
	dp4a.s32.s32 %r2557, %r2558, %r2559, %r2445;
	// end inline asm
	ld.shared.u32 	%r2562, [%r4267+2160];
	ld.shared.u32 	%r2563, [%r4269+2408];
	// begin inline asm
	dp4a.s32.s32 %r2561, %r2562, %r2563, %r2449;
	// end inline asm
	ld.shared.u32 	%r2566, [%r4267+2160];
	ld.shared.u32 	%r2567, [%r4269+2412];
	// begin inline asm
	dp4a.s32.s32 %r2565, %r2566, %r2567, %r2453;
	// end inline asm
	ld.shared.u32 	%r2570, [%r4267+2176];
	ld.shared.u32 	%r2571, [%r4269+2400];
	// begin inline asm
	dp4a.s32.s32 %r2569, %r2570, %r2571, %r2457;
	// end inline asm
	ld.shared.u32 	%r2574, [%r4267+2176];
	ld.shared.u32 	%r2575, [%r4269+2404];
	// begin inline asm
	dp4a.s32.s32 %r2573, %r2574, %r2575, %r2461;
	// end inline asm
	ld.shared.u32 	%r2578, [%r4267+2176];
	ld.shared.u32 	%r2579, [%r4269+2408];
	// begin inline asm
	dp4a.s32.s32 %r2577, %r2578, %r2579, %r2465;
	// end inline asm
	ld.shared.u32 	%r2582, [%r4267+2176];
	ld.shared.u32 	%r2583, [%r4269+2412];
	// begin inline asm
	dp4a.s32.s32 %r2581, %r2582, %r2583, %r2469;
	// end inline asm
	ld.shared.u32 	%r2586, [%r4267+2052];
	ld.shared.u32 	%r2587, [%r4269+2320];
	// begin inline asm
	dp4a.s32.s32 %r2585, %r2586, %r2587, %r2473;
	// end inline asm
	ld.shared.u32 	%r2590, [%r4267+2052];
	ld.shared.u32 	%r2591, [%r4269+2324];
	// begin inline asm
	dp4a.s32.s32 %r2589, %r2590, %r2591, %r2477;
	// end inline asm
	ld.shared.u32 	%r2594, [%r4267+2052];
	ld.shared.u32 	%r2595, [%r4269+2328];
	// begin inline asm
	dp4a.s32.s32 %r2593, %r2594, %r2595, %r2481;
	// end inline asm
	ld.shared.u32 	%r2598, [%r4267+2052];
	ld.shared.u32 	%r2599, [%r4269+2332];
	// begin inline asm
	dp4a.s32.s32 %r2597, %r2598, %r2599, %r2485;
	// end inline asm
	ld.shared.u32 	%r2602, [%r4267+2068];
	ld.shared.u32 	%r2603, [%r4269+2320];
	// begin inline asm
	dp4a.s32.s32 %r2601, %r2602, %r2603, %r2489;
	// end inline asm
	ld.shared.u32 	%r2606, [%r4267+2068];
	ld.shared.u32 	%r2607, [%r4269+2324];
	// begin inline asm
	dp4a.s32.s32 %r2605, %r2606, %r2607, %r2493;
	// end inline asm
	ld.shared.u32 	%r2610, [%r4267+2068];
	ld.shared.u32 	%r2611, [%r4269+2328];
	// begin inline asm
	dp4a.s32.s32 %r2609, %r2610, %r2611, %r2497;
	// end inline asm
	ld.shared.u32 	%r2614, [%r4267+2068];
	ld.shared.u32 	%r2615, [%r4269+2332];
	// begin inline asm
	dp4a.s32.s32 %r2613, %r2614, %r2615, %r2501;
	// end inline asm
	ld.shared.u32 	%r2618, [%r4267+2084];
	ld.shared.u32 	%r2619, [%r4269+2320];
	// begin inline asm
	dp4a.s32.s32 %r2617, %r2618, %r2619, %r2505;
	// end inline asm
	ld.shared.u32 	%r2622, [%r4267+2084];
	ld.shared.u32 	%r2623, [%r4269+2324];
	// begin inline asm
	dp4a.s32.s32 %r2621, %r2622, %r2623, %r2509;
	// end inline asm
	ld.shared.u32 	%r2626, [%r4267+2084];
	ld.shared.u32 	%r2627, [%r4269+2328];
	// begin inline asm
	dp4a.s32.s32 %r2625, %r2626, %r2627, %r2513;
	// end inline asm
	ld.shared.u32 	%r2630, [%r4267+2084];
	ld.shared.u32 	%r2631, [%r4269+2332];
	// begin inline asm
	dp4a.s32.s32 %r2629, %r2630, %r2631, %r2517;
	// end inline asm
	ld.shared.u32 	%r2634, [%r4267+2100];
	ld.shared.u32 	%r2635, [%r4269+2320];
	// begin inline asm
	dp4a.s32.s32 %r2633, %r2634, %r2635, %r2521;
	// end inline asm
	ld.shared.u32 	%r2638, [%r4267+2100];
	ld.shared.u32 	%r2639, [%r4269+2324];
	// begin inline asm
	dp4a.s32.s32 %r2637, %r2638, %r2639, %r2525;
	// end inline asm
	ld.shared.u32 	%r2642, [%r4267+2100];
	ld.shared.u32 	%r2643, [%r4269+2328];
	// begin inline asm
	dp4a.s32.s32 %r2641, %r2642, %r2643, %r2529;
	// end inline asm
	ld.shared.u32 	%r2646, [%r4267+2100];
	ld.shared.u32 	%r2647, [%r4269+2332];
	// begin inline asm
	dp4a.s32.s32 %r2645, %r2646, %r2647, %r2533;
	// end inline asm
	ld.shared.u32 	%r2650, [%r4267+2116];
	ld.shared.u32 	%r2651, [%r4269+2320];
	// begin inline asm
	dp4a.s32.s32 %r2649, %r2650, %r2651, %r2537;
	// end inline asm
	ld.shared.u32 	%r2654, [%r4267+2116];
	ld.shared.u32 	%r2655, [%r4269+2324];
	// begin inline asm
	dp4a.s32.s32 %r2653, %r2654, %r2655, %r2541;
	// end inline asm
	ld.shared.u32 	%r2658, [%r4267+2116];
	ld.shared.u32 	%r2659, [%r4269+2328];
	// begin inline asm
	dp4a.s32.s32 %r2657, %r2658, %r2659, %r2545;
	// end inline asm
	ld.shared.u32 	%r2662, [%r4267+2116];
	ld.shared.u32 	%r2663, [%r4269+2332];
	// begin inline asm
	dp4a.s32.s32 %r2661, %r2662, %r2663, %r2549;
	// end inline asm
	ld.shared.u32 	%r2666, [%r4267+2132];
	ld.shared.u32 	%r2667, [%r4269+2320];
	// begin inline asm
	dp4a.s32.s32 %r2665, %r2666, %r2667, %r2553;
	// end inline asm
	ld.shared.u32 	%r2670, [%r4267+2132];
	ld.shared.u32 	%r2671, [%r4269+2324];
	// begin inline asm
	dp4a.s32.s32 %r2669, %r2670, %r2671, %r2557;
	// end inline asm
	ld.shared.u32 	%r2674, [%r4267+2132];
	ld.shared.u32 	%r2675, [%r4269+2328];
	// begin inline asm
	dp4a.s32.s32 %r2673, %r2674, %r2675, %r2561;
	// end inline asm
	ld.shared.u32 	%r2678, [%r4267+2132];
	ld.shared.u32 	%r2679, [%r4269+2332];
	// begin inline asm
	dp4a.s32.s32 %r2677, %r2678, %r2679, %r2565;
	// end inline asm
	ld.shared.u32 	%r2682, [%r4267+2148];
	ld.shared.u32 	%r2683, [%r4269+2320];
	// begin inline asm
	dp4a.s32.s32 %r2681, %r2682, %r2683, %r2569;
	// end inline asm
	ld.shared.u32 	%r2686, [%r4267+2148];
	ld.shared.u32 	%r2687, [%r4269+2324];
	// begin inline asm
	dp4a.s32.s32 %r2685, %r2686, %r2687, %r2573;
	// end inline asm
	ld.shared.u32 	%r2690, [%r4267+2148];
	ld.shared.u32 	%r2691, [%r4269+2328];
	// begin inline asm
	dp4a.s32.s32 %r2689, %r2690, %r2691, %r2577;
	// end inline asm
	ld.shared.u32 	%r2694, [%r4267+2148];
	ld.shared.u32 	%r2695, [%r4269+2332];
	// begin inline asm
	dp4a.s32.s32 %r2693, %r2694, %r2695, %r2581;
	// end inline asm
	ld.shared.u32 	%r2698, [%r4267+2068];
	ld.shared.u32 	%r2699, [%r4269+2368];
	// begin inline asm
	dp4a.s32.s32 %r2697, %r2698, %r2699, %r2585;
	// end inline asm
	ld.shared.u32 	%r2702, [%r4267+2068];
	ld.shared.u32 	%r2703, [%r4269+2372];
	// begin inline asm
	dp4a.s32.s32 %r2701, %r2702, %r2703, %r2589;
	// end inline asm
	ld.shared.u32 	%r2706, [%r4267+2068];
	ld.shared.u32 	%r2707, [%r4269+2376];
	// begin inline asm
	dp4a.s32.s32 %r2705, %r2706, %r2707, %r2593;
	// end inline asm
	ld.shared.u32 	%r2710, [%r4267+2068];
	ld.shared.u32 	%r2711, [%r4269+2380];
	// begin inline asm
	dp4a.s32.s32 %r2709, %r2710, %r2711, %r2597;
	// end inline asm
	ld.shared.u32 	%r2714, [%r4267+2084];
	ld.shared.u32 	%r2715, [%r4269+2368];
	// begin inline asm
	dp4a.s32.s32 %r2713, %r2714, %r2715, %r2601;
	// end inline asm
	ld.shared.u32 	%r2718, [%r4267+2084];
	ld.shared.u32 	%r2719, [%r4269+2372];
	// begin inline asm
	dp4a.s32.s32 %r2717, %r2718, %r2719, %r2605;
	// end inline asm
	ld.shared.u32 	%r2722, [%r4267+2084];
	ld.shared.u32 	%r2723, [%r4269+2376];
	// begin inline asm
	dp4a.s32.s32 %r2721, %r2722, %r2723, %r2609;
	// end inline asm
	ld.shared.u32 	%r2726, [%r4267+2084];
	ld.shared.u32 	%r2727, [%r4269+2380];
	// begin inline asm
	dp4a.s32.s32 %r2725, %r2726, %r2727, %r2613;
	// end inline asm
	ld.shared.u32 	%r2730, [%r4267+2100];
	ld.shared.u32 	%r2731, [%r4269+2368];
	// begin inline asm
	dp4a.s32.s32 %r2729, %r2730, %r2731, %r2617;
	// end inline asm
	ld.shared.u32 	%r2734, [%r4267+2100];
	ld.shared.u32 	%r2735, [%r4269+2372];
	// begin inline asm
	dp4a.s32.s32 %r2733, %r2734, %r2735, %r2621;
	// end inline asm
	ld.shared.u32 	%r2738, [%r4267+2100];
	ld.shared.u32 	%r2739, [%r4269+2376];
	// begin inline asm
	dp4a.s32.s32 %r2737, %r2738, %r2739, %r2625;
	// end inline asm
	ld.shared.u32 	%r2742, [%r4267+2100];
	ld.shared.u32 	%r2743, [%r4269+2380];
	// begin inline asm
	dp4a.s32.s32 %r2741, %r2742, %r2743, %r2629;
	// end inline asm
	ld.shared.u32 	%r2746, [%r4267+2116];
	ld.shared.u32 	%r2747, [%r4269+2368];
	// begin inline asm
	dp4a.s32.s32 %r2745, %r2746, %r2747, %r2633;
	// end inline asm
	ld.shared.u32 	%r2750, [%r4267+2116];
	ld.shared.u32 	%r2751, [%r4269+2372];
	// begin inline asm
	dp4a.s32.s32 %r2749, %r2750, %r2751, %r2637;
	// end inline asm
	ld.shared.u32 	%r2754, [%r4267+2116];
	ld.shared.u32 	%r2755, [%r4269+2376];
	// begin inline asm
	dp4a.s32.s32 %r2753, %r2754, %r2755, %r2641;
	// end inline asm
	ld.shared.u32 	%r2758, [%r4267+2116];
	ld.shared.u32 	%r2759, [%r4269+2380];
	// begin inline asm
	dp4a.s32.s32 %r2757, %r2758, %r2759, %r2645;
	// end inline asm
	ld.shared.u32 	%r2762, [%r4267+2132];
	ld.shared.u32 	%r2763, [%r4269+2368];
	// begin inline asm
	dp4a.s32.s32 %r2761, %r2762, %r2763, %r2649;
	// end inline asm
	ld.shared.u32 	%r2766, [%r4267+2132];
	ld.shared.u32 	%r2767, [%r4269+2372];
	// begin inline asm
	dp4a.s32.s32 %r2765, %r2766, %r2767, %r2653;
	// end inline asm
	ld.shared.u32 	%r2770, [%r4267+2132];
	ld.shared.u32 	%r2771, [%r4269+2376];
	// begin inline asm
	dp4a.s32.s32 %r2769, %r2770, %r2771, %r2657;
	// end inline asm
	ld.shared.u32 	%r2774, [%r4267+2132];
	ld.shared.u32 	%r2775, [%r4269+2380];
	// begin inline asm
	dp4a.s32.s32 %r2773, %r2774, %r2775, %r2661;
	// end inline asm
	ld.shared.u32 	%r2778, [%r4267+2148];
	ld.shared.u32 	%r2779, [%r4269+2368];
	// begin inline asm
	dp4a.s32.s32 %r2777, %r2778, %r2779, %r2665;
	// end inline asm
	ld.shared.u32 	%r2782, [%r4267+2148];
	ld.shared.u32 	%r2783, [%r4269+2372];
	// begin inline asm
	dp4a.s32.s32 %r2781, %r2782, %r2783, %r2669;
	// end inline asm
	ld.shared.u32 	%r2786, [%r4267+2148];
	ld.shared.u32 	%r2787, [%r4269+2376];
	// begin inline asm
	dp4a.s32.s32 %r2785, %r2786, %r2787, %r2673;
	// end inline asm
	ld.shared.u32 	%r2790, [%r4267+2148];
	ld.shared.u32 	%r2791, [%r4269+2380];
	// begin inline asm
	dp4a.s32.s32 %r2789, %r2790, %r2791, %r2677;
	// end inline asm
	ld.shared.u32 	%r2794, [%r4267+2164];
	ld.shared.u32 	%r2795, [%r4269+2368];
	// begin inline asm
	dp4a.s32.s32 %r2793, %r2794, %r2795, %r2681;
	// end inline asm
	ld.shared.u32 	%r2798, [%r4267+2164];
	ld.shared.u32 	%r2799, [%r4269+2372];
	// begin inline asm
	dp4a.s32.s32 %r2797, %r2798, %r2799, %r2685;
	// end inline asm
	ld.shared.u32 	%r2802, [%r4267+2164];
	ld.shared.u32 	%r2803, [%r4269+2376];
	// begin inline asm
	dp4a.s32.s32 %r2801, %r2802, %r2803, %r2689;
	// end inline asm
	ld.shared.u32 	%r2806, [%r4267+2164];
	ld.shared.u32 	%r2807, [%r4269+2380];
	// begin inline asm
	dp4a.s32.s32 %r2805, %r2806, %r2807, %r2693;
	// end inline asm
	ld.shared.u32 	%r2810, [%r4267+2084];
	ld.shared.u32 	%r2811, [%r4269+2416];
	// begin inline asm
	dp4a.s32.s32 %r2809, %r2810, %r2811, %r2697;
	// end inline asm
	ld.shared.u32 	%r2814, [%r4267+2084];
	ld.shared.u32 	%r2815, [%r4269+2420];
	// begin inline asm
	dp4a.s32.s32 %r2813, %r2814, %r2815, %r2701;
	// end inline asm
	ld.shared.u32 	%r2818, [%r4267+2084];
	ld.shared.u32 	%r2819, [%r4269+2424];
	// begin inline asm
	dp4a.s32.s32 %r2817, %r2818, %r2819, %r2705;
	// end inline asm
	ld.shared.u32 	%r2822, [%r4267+2084];
	ld.shared.u32 	%r2823, [%r4269+2428];
	// begin inline asm
	dp4a.s32.s32 %r2821, %r2822, %r2823, %r2709;
	// end inline asm
	ld.shared.u32 	%r2826, [%r4267+2100];
	ld.shared.u32 	%r2827, [%r4269+2416];
	// begin inline asm
	dp4a.s32.s32 %r2825, %r2826, %r2827, %r2713;
	// end inline asm
	ld.shared.u32 	%r2830, [%r4267+2100];
	ld.shared.u32 	%r2831, [%r4269+2420];
	// begin inline asm
	dp4a.s32.s32 %r2829, %r2830, %r2831, %r2717;
	// end inline asm
	ld.shared.u32 	%r2834, [%r4267+2100];
	ld.shared.u32 	%r2835, [%r4269+2424];
	// begin inline asm
	dp4a.s32.s32 %r2833, %r2834, %r2835, %r2721;
	// end inline asm
	ld.shared.u32 	%r2838, [%r4267+2100];
	ld.shared.u32 	%r2839, [%r4269+2428];
	// begin inline asm
	dp4a.s32.s32 %r2837, %r2838, %r2839, %r2725;
	// end inline asm
	ld.shared.u32 	%r2842, [%r4267+2116];
	ld.shared.u32 	%r2843, [%r4269+2416];
	// begin inline asm
	dp4a.s32.s32 %r2841, %r2842, %r2843, %r2729;
	// end inline asm
	ld.shared.u32 	%r2846, [%r4267+2116];
	ld.shared.u32 	%r2847, [%r4269+2420];
	// begin inline asm
	dp4a.s32.s32 %r2845, %r2846, %r2847, %r2733;
	// end inline asm
	ld.shared.u32 	%r2850, [%r4267+2116];
	ld.shared.u32 	%r2851, [%r4269+2424];
	// begin inline asm
	dp4a.s32.s32 %r2849, %r2850, %r2851, %r2737;
	// end inline asm
	ld.shared.u32 	%r2854, [%r4267+2116];
	ld.shared.u32 	%r2855, [%r4269+2428];
	// begin inline asm
	dp4a.s32.s32 %r2853, %r2854, %r2855, %r2741;
	// end inline asm
	ld.shared.u32 	%r2858, [%r4267+2132];
	ld.shared.u32 	%r2859, [%r4269+2416];
	// begin inline asm
	dp4a.s32.s32 %r2857, %r2858, %r2859, %r2745;
	// end inline asm
	ld.shared.u32 	%r2862, [%r4267+2132];
	ld.shared.u32 	%r2863, [%r4269+2420];
	// begin inline asm
	dp4a.s32.s32 %r2861, %r2862, %r2863, %r2749;
	// end inline asm
	ld.shared.u32 	%r2866, [%r4267+2132];
	ld.shared.u32 	%r2867, [%r4269+2424];
	// begin inline asm
	dp4a.s32.s32 %r2865, %r2866, %r2867, %r2753;
	// end inline asm
	ld.shared.u32 	%r2870, [%r4267+2132];
	ld.shared.u32 	%r2871, [%r4269+2428];
	// begin inline asm
	dp4a.s32.s32 %r2869, %r2870, %r2871, %r2757;
	// end inline asm
	ld.shared.u32 	%r2874, [%r4267+2148];
	ld.shared.u32 	%r2875, [%r4269+2416];
	// begin inline asm
	dp4a.s32.s32 %r2873, %r2874, %r2875, %r2761;
	// end inline asm
	ld.shared.u32 	%r2878, [%r4267+2148];
	ld.shared.u32 	%r2879, [%r4269+2420];
	// begin inline asm
	dp4a.s32.s32 %r2877, %r2878, %r2879, %r2765;
	// end inline asm
	ld.shared.u32 	%r2882, [%r4267+2148];
	ld.shared.u32 	%r2883, [%r4269+2424];
	// begin inline asm
	dp4a.s32.s32 %r2881, %r2882, %r2883, %r2769;
	// end inline asm
	ld.shared.u32 	%r2886, [%r4267+2148];
	ld.shared.u32 	%r2887, [%r4269+2428];
	// begin inline asm
	dp4a.s32.s32 %r2885, %r2886, %r2887, %r2773;
	// end inline asm
	ld.shared.u32 	%r2890, [%r4267+2164];
	ld.shared.u32 	%r2891, [%r4269+2416];
	// begin inline asm
	dp4a.s32.s32 %r2889, %r2890, %r2891, %r2777;
	// end inline asm
	ld.shared.u32 	%r2894, [%r4267+2164];
	ld.shared.u32 	%r2895, [%r4269+2420];
	// begin inline asm
	dp4a.s32.s32 %r2893, %r2894, %r2895, %r2781;
	// end inline asm
	ld.shared.u32 	%r2898, [%r4267+2164];
	ld.shared.u32 	%r2899, [%r4269+2424];
	// begin inline asm
	dp4a.s32.s32 %r2897, %r2898, %r2899, %r2785;
	// end inline asm
	ld.shared.u32 	%r2902, [%r4267+2164];
	ld.shared.u32 	%r2903, [%r4269+2428];
	// begin inline asm
	dp4a.s32.s32 %r2901, %r2902, %r2903, %r2789;
	// end inline asm
	ld.shared.u32 	%r2906, [%r4267+2180];
	ld.shared.u32 	%r2907, [%r4269+2416];
	// begin inline asm
	dp4a.s32.s32 %r2905, %r2906, %r2907, %r2793;
	// end inline asm
	ld.shared.u32 	%r2910, [%r4267+2180];
	ld.shared.u32 	%r2911, [%r4269+2420];
	// begin inline asm
	dp4a.s32.s32 %r2909, %r2910, %r2911, %r2797;
	// end inline asm
	ld.shared.u32 	%r2914, [%r4267+2180];
	ld.shared.u32 	%r2915, [%r4269+2424];
	// begin inline asm
	dp4a.s32.s32 %r2913, %r2914, %r2915, %r2801;
	// end inline asm
	ld.shared.u32 	%r2918, [%r4267+2180];
	ld.shared.u32 	%r2919, [%r4269+2428];
	// begin inline asm
	dp4a.s32.s32 %r2917, %r2918, %r2919, %r2805;
	// end inline asm
	ld.shared.u32 	%r2922, [%r4267+2056];
	ld.shared.u32 	%r2923, [%r4269+2336];
	// begin inline asm
	dp4a.s32.s32 %r2921, %r2922, %r2923, %r2809;
	// end inline asm
	ld.shared.u32 	%r2926, [%r4267+2056];
	ld.shared.u32 	%r2927, [%r4269+2340];
	// begin inline asm
	dp4a.s32.s32 %r2925, %r2926, %r2927, %r2813;
	// end inline asm
	ld.shared.u32 	%r2930, [%r4267+2056];
	ld.shared.u32 	%r2931, [%r4269+2344];
	// begin inline asm
	dp4a.s32.s32 %r2929, %r2930, %r2931, %r2817;
	// end inline asm
	ld.shared.u32 	%r2934, [%r4267+2056];
	ld.shared.u32 	%r2935, [%r4269+2348];
	// begin inline asm
	dp4a.s32.s32 %r2933, %r2934, %r2935, %r2821;
	// end inline asm
	ld.shared.u32 	%r2938, [%r4267+2072];
	ld.shared.u32 	%r2939, [%r4269+2336];
	// begin inline asm
	dp4a.s32.s32 %r2937, %r2938, %r2939, %r2825;
	// end inline asm
	ld.shared.u32 	%r2942, [%r4267+2072];
	ld.shared.u32 	%r2943, [%r4269+2340];
	// begin inline asm
	dp4a.s32.s32 %r2941, %r2942, %r2943, %r2829;
	// end inline asm
	ld.shared.u32 	%r2946, [%r4267+2072];
	ld.shared.u32 	%r2947, [%r4269+2344];
	// begin inline asm
	dp4a.s32.s32 %r2945, %r2946, %r2947, %r2833;
	// end inline asm
	ld.shared.u32 	%r2950, [%r4267+2072];
	ld.shared.u32 	%r2951, [%r4269+2348];
	// begin inline asm
	dp4a.s32.s32 %r2949, %r2950, %r2951, %r2837;
	// end inline asm
	ld.shared.u32 	%r2954, [%r4267+2088];
	ld.shared.u32 	%r2955, [%r4269+2336];
	// begin inline asm
	dp4a.s32.s32 %r2953, %r2954, %r2955, %r2841;
	// end inline asm
	ld.shared.u32 	%r2958, [%r4267+2088];
	ld.shared.u32 	%r2959, [%r4269+2340];
	// begin inline asm
	dp4a.s32.s32 %r2957, %r2958, %r2959, %r2845;
	// end inline asm
	ld.shared.u32 	%r2962, [%r4267+2088];
	ld.shared.u32 	%r2963, [%r4269+2344];
	// begin inline asm
	dp4a.s32.s32 %r2961, %r2962, %r2963, %r2849;
	// end inline asm
	ld.shared.u32 	%r2966, [%r4267+2088];
	ld.shared.u32 	%r2967, [%r4269+2348];
	// begin inline asm
	dp4a.s32.s32 %r2965, %r2966, %r2967, %r2853;
	// end inline asm
	ld.shared.u32 	%r2970, [%r4267+2104];
	ld.shared.u32 	%r2971, [%r4269+2336];
	// begin inline asm
	dp4a.s32.s32 %r2969, %r2970, %r2971, %r2857;
	// end inline asm
	ld.shared.u32 	%r2974, [%r4267+2104];
	ld.shared.u32 	%r2975, [%r4269+2340];
	// begin inline asm
	dp4a.s32.s32 %r2973, %r2974, %r2975, %r2861;
	// end inline asm
	ld.shared.u32 	%r2978, [%r4267+2104];
	ld.shared.u32 	%r2979, [%r4269+2344];
	// begin inline asm
	dp4a.s32.s32 %r2977, %r2978, %r2979, %r2865;
	// end inline asm
	ld.shared.u32 	%r2982, [%r4267+2104];
	ld.shared.u32 	%r2983, [%r4269+2348];
	// begin inline asm
	dp4a.s32.s32 %r2981, %r2982, %r2983, %r2869;
	// end inline asm
	ld.shared.u32 	%r2986, [%r4267+2120];
	ld.shared.u32 	%r2987, [%r4269+2336];
	// begin inline asm
	dp4a.s32.s32 %r2985, %r2986, %r2987, %r2873;
	// end inline asm
	ld.shared.u32 	%r2990, [%r4267+2120];
	ld.shared.u32 	%r2991, [%r4269+2340];
	// begin inline asm
	dp4a.s32.s32 %r2989, %r2990, %r2991, %r2877;
	// end inline asm
	ld.shared.u32 	%r2994, [%r4267+2120];
	ld.shared.u32 	%r2995, [%r4269+2344];
	// begin inline asm
	dp4a.s32.s32 %r2993, %r2994, %r2995, %r2881;
	// end inline asm
	ld.shared.u32 	%r2998, [%r4267+2120];
	ld.shared.u32 	%r2999, [%r4269+2348];
	// begin inline asm
	dp4a.s32.s32 %r2997, %r2998, %r2999, %r2885;
	// end inline asm
	ld.shared.u32 	%r3002, [%r4267+2136];
	ld.shared.u32 	%r3003, [%r4269+2336];
	// begin inline asm
	dp4a.s32.s32 %r3001, %r3002, %r3003, %r2889;
	// end inline asm
	ld.shared.u32 	%r3006, [%r4267+2136];
	ld.shared.u32 	%r3007, [%r4269+2340];
	// begin inline asm
	dp4a.s32.s32 %r3005, %r3006, %r3007, %r2893;
	// end inline asm
	ld.shared.u32 	%r3010, [%r4267+2136];
	ld.shared.u32 	%r3011, [%r4269+2344];
	// begin inline asm
	dp4a.s32.s32 %r3009, %r3010, %r3011, %r2897;
	// end inline asm
	ld.shared.u32 	%r3014, [%r4267+2136];
	ld.shared.u32 	%r3015, [%r4269+2348];
	// begin inline asm
	dp4a.s32.s32 %r3013, %r3014, %r3015, %r2901;
	// end inline asm
	ld.shared.u32 	%r3018, [%r4267+2152];
	ld.shared.u32 	%r3019, [%r4269+2336];
	// begin inline asm
	dp4a.s32.s32 %r3017, %r3018, %r3019, %r2905;
	// end inline asm
	ld.shared.u32 	%r3022, [%r4267+2152];
	ld.shared.u32 	%r3023, [%r4269+2340];
	// begin inline asm
	dp4a.s32.s32 %r3021, %r3022, %r3023, %r2909;
	// end inline asm
	ld.shared.u32 	%r3026, [%r4267+2152];
	ld.shared.u32 	%r3027, [%r4269+2344];
	// begin inline asm
	dp4a.s32.s32 %r3025, %r3026, %r3027, %r2913;
	// end inline asm
	ld.shared.u32 	%r3030, [%r4267+2152];
	ld.shared.u32 	%r3031, [%r4269+2348];
	// begin inline asm
	dp4a.s32.s32 %r3029, %r3030, %r3031, %r2917;
	// end inline asm
	ld.shared.u32 	%r3034, [%r4267+2072];
	ld.shared.u32 	%r3035, [%r4269+2384];
	// begin inline asm
	dp4a.s32.s32 %r3033, %r3034, %r3035, %r2921;
	// end inline asm
	ld.shared.u32 	%r3038, [%r4267+2072];
	ld.shared.u32 	%r3039, [%r4269+2388];
	// begin inline asm
	dp4a.s32.s32 %r3037, %r3038, %r3039, %r2925;
	// end inline asm
	ld.shared.u32 	%r3042, [%r4267+2072];
	ld.shared.u32 	%r3043, [%r4269+2392];
	// begin inline asm
	dp4a.s32.s32 %r3041, %r3042, %r3043, %r2929;
	// end inline asm
	ld.shared.u32 	%r3046, [%r4267+2072];
	ld.shared.u32 	%r3047, [%r4269+2396];
	// begin inline asm
	dp4a.s32.s32 %r3045, %r3046, %r3047, %r2933;
	// end inline asm
	ld.shared.u32 	%r3050, [%r4267+2088];
	ld.shared.u32 	%r3051, [%r4269+2384];
	// begin inline asm
	dp4a.s32.s32 %r3049, %r3050, %r3051, %r2937;
	// end inline asm
	ld.shared.u32 	%r3054, [%r4267+2088];
	ld.shared.u32 	%r3055, [%r4269+2388];
	// begin inline asm
	dp4a.s32.s32 %r3053, %r3054, %r3055, %r2941;
	// end inline asm
	ld.shared.u32 	%r3058, [%r4267+2088];
	ld.shared.u32 	%r3059, [%r4269+2392];
	// begin inline asm
	dp4a.s32.s32 %r3057, %r3058, %r3059, %r2945;
	// end inline asm
	ld.shared.u32 	%r3062, [%r4267+2088];
	ld.shared.u32 	%r3063, [%r4269+2396];
	// begin inline asm
	dp4a.s32.s32 %r3061, %r3062, %r3063, %r2949;
	// end inline asm
	ld.shared.u32 	%r3066, [%r4267+2104];
	ld.shared.u32 	%r3067, [%r4269+2384];
	// begin inline asm
	dp4a.s32.s32 %r3065, %r3066, %r3067, %r2953;
	// end inline asm
	ld.shared.u32 	%r3070, [%r4267+2104];
	ld.shared.u32 	%r3071, [%r4269+2388];
	// begin inline asm
	dp4a.s32.s32 %r3069, %r3070, %r3071, %r2957;
	// end inline asm
	ld.shared.u32 	%r3074, [%r4267+2104];
	ld.shared.u32 	%r3075, [%r4269+2392];
	// begin inline asm
	dp4a.s32.s32 %r3073, %r3074, %r3075, %r2961;
	// end inline asm
	ld.shared.u32 	%r3078, [%r4267+2104];
	ld.shared.u32 	%r3079, [%r4269+2396];
	// begin inline asm
	dp4a.s32.s32 %r3077, %r3078, %r3079, %r2965;
	// end inline asm
	ld.shared.u32 	%r3082, [%r4267+2120];
	ld.shared.u32 	%r3083, [%r4269+2384];
	// begin inline asm
	dp4a.s32.s32 %r3081, %r3082, %r3083, %r2969;
	// end inline asm
	ld.shared.u32 	%r3086, [%r4267+2120];
	ld.shared.u32 	%r3087, [%r4269+2388];
	// begin inline asm
	dp4a.s32.s32 %r3085, %r3086, %r3087, %r2973;
	// end inline asm
	ld.shared.u32 	%r3090, [%r4267+2120];
	ld.shared.u32 	%r3091, [%r4269+2392];
	// begin inline asm
	dp4a.s32.s32 %r3089, %r3090, %r3091, %r2977;
	// end inline asm
	ld.shared.u32 	%r3094, [%r4267+2120];
	ld.shared.u32 	%r3095, [%r4269+2396];
	// begin inline asm
	dp4a.s32.s32 %r3093, %r3094, %r3095, %r2981;
	// end inline asm
	ld.shared.u32 	%r3098, [%r4267+2136];
	ld.shared.u32 	%r3099, [%r4269+2384];
	// begin inline asm
	dp4a.s32.s32 %r3097, %r3098, %r3099, %r2985;
	// end inline asm
	ld.shared.u32 	%r3102, [%r4267+2136];
	ld.shared.u32 	%r3103, [%r4269+2388];
	// begin inline asm
	dp4a.s32.s32 %r3101, %r3102, %r3103, %r2989;
	// end inline asm
	ld.shared.u32 	%r3106, [%r4267+2136];
	ld.shared.u32 	%r3107, [%r4269+2392];
	// begin inline asm
	dp4a.s32.s32 %r3105, %r3106, %r3107, %r2993;
	// end inline asm
	ld.shared.u32 	%r3110, [%r4267+2136];
	ld.shared.u32 	%r3111, [%r4269+2396];
	// begin inline asm
	dp4a.s32.s32 %r3109, %r3110, %r3111, %r2997;
	// end inline asm
	ld.shared.u32 	%r3114, [%r4267+2152];
	ld.shared.u32 	%r3115, [%r4269+2384];
	// begin inline asm
	dp4a.s32.s32 %r3113, %r3114, %r3115, %r3001;
	// end inline asm
	ld.shared.u32 	%r3118, [%r4267+2152];
	ld.shared.u32 	%r3119, [%r4269+2388];
	// begin inline asm
	dp4a.s32.s32 %r3117, %r3118, %r3119, %r3005;
	// end inline asm
	ld.shared.u32 	%r3122, [%r4267+2152];
	ld.shared.u32 	%r3123, [%r4269+2392];
	// begin inline asm
	dp4a.s32.s32 %r3121, %r3122, %r3123, %r3009;
	// end inline asm
	ld.shared.u32 	%r3126, [%r4267+2152];
	ld.shared.u32 	%r3127, [%r4269+2396];
	// begin inline asm
	dp4a.s32.s32 %r3125, %r3126, %r3127, %r3013;
	// end inline asm
	ld.shared.u32 	%r3130, [%r4267+2168];
	ld.shared.u32 	%r3131, [%r4269+2384];
	// begin inline asm
	dp4a.s32.s32 %r3129, %r3130, %r3131, %r3017;
	// end inline asm
	ld.shared.u32 	%r3134, [%r4267+2168];
	ld.shared.u32 	%r3135, [%r4269+2388];
	// begin inline asm
	dp4a.s32.s32 %r3133, %r3134, %r3135, %r3021;
	// end inline asm
	ld.shared.u32 	%r3138, [%r4267+2168];
	ld.shared.u32 	%r3139, [%r4269+2392];
	// begin inline asm
	dp4a.s32.s32 %r3137, %r3138, %r3139, %r3025;
	// end inline asm
	ld.shared.u32 	%r3142, [%r4267+2168];
	ld.shared.u32 	%r3143, [%r4269+2396];
	// begin inline asm
	dp4a.s32.s32 %r3141, %r3142, %r3143, %r3029;
	// end inline asm
	ld.shared.u32 	%r3146, [%r4267+2088];
	ld.shared.u32 	%r3147, [%r4269+2432];
	// begin inline asm
	dp4a.s32.s32 %r3145, %r3146, %r3147, %r3033;
	// end inline asm
	ld.shared.u32 	%r3150, [%r4267+2088];
	ld.shared.u32 	%r3151, [%r4269+2436];
	// begin inline asm
	dp4a.s32.s32 %r3149, %r3150, %r3151, %r3037;
	// end inline asm
	ld.shared.u32 	%r3154, [%r4267+2088];
	ld.shared.u32 	%r3155, [%r4269+2440];
	// begin inline asm
	dp4a.s32.s32 %r3153, %r3154, %r3155, %r3041;
	// end inline asm
	ld.shared.u32 	%r3158, [%r4267+2088];
	ld.shared.u32 	%r3159, [%r4269+2444];
	// begin inline asm
	dp4a.s32.s32 %r3157, %r3158, %r3159, %r3045;
	// end inline asm
	ld.shared.u32 	%r3162, [%r4267+2104];
	ld.shared.u32 	%r3163, [%r4269+2432];
	// begin inline asm
	dp4a.s32.s32 %r3161, %r3162, %r3163, %r3049;
	// end inline asm
	ld.shared.u32 	%r3166, [%r4267+2104];
	ld.shared.u32 	%r3167, [%r4269+2436];
	// begin inline asm
	dp4a.s32.s32 %r3165, %r3166, %r3167, %r3053;
	// end inline asm
	ld.shared.u32 	%r3170, [%r4267+2104];
	ld.shared.u32 	%r3171, [%r4269+2440];
	// begin inline asm
	dp4a.s32.s32 %r3169, %r3170, %r3171, %r3057;
	// end inline asm
	ld.shared.u32 	%r3174, [%r4267+2104];
	ld.shared.u32 	%r3175, [%r4269+2444];
	// begin inline asm
	dp4a.s32.s32 %r3173, %r3174, %r3175, %r3061;
	// end inline asm
	ld.shared.u32 	%r3178, [%r4267+2120];
	ld.shared.u32 	%r3179, [%r4269+2432];
	// begin inline asm
	dp4a.s32.s32 %r3177, %r3178, %r3179, %r3065;
	// end inline asm
	ld.shared.u32 	%r3182, [%r4267+2120];
	ld.shared.u32 	%r3183, [%r4269+2436];
	// begin inline asm
	dp4a.s32.s32 %r3181, %r3182, %r3183, %r3069;
	// end inline asm
	ld.shared.u32 	%r3186, [%r4267+2120];
	ld.shared.u32 	%r3187, [%r4269+2440];
	// begin inline asm
	dp4a.s32.s32 %r3185, %r3186, %r3187, %r3073;
	// end inline asm
	ld.shared.u32 	%r3190, [%r4267+2120];
	ld.shared.u32 	%r3191, [%r4269+2444];
	// begin inline asm
	dp4a.s32.s32 %r3189, %r3190, %r3191, %r3077;
	// end inline asm
	ld.shared.u32 	%r3194, [%r4267+2136];
	ld.shared.u32 	%r3195, [%r4269+2432];
	// begin inline asm
	dp4a.s32.s32 %r3193, %r3194, %r3195, %r3081;
	// end inline asm
	ld.shared.u32 	%r3198, [%r4267+2136];
	ld.shared.u32 	%r3199, [%r4269+2436];
	// begin inline asm
	dp4a.s32.s32 %r3197, %r3198, %r3199, %r3085;
	// end inline asm
	ld.shared.u32 	%r3202, [%r4267+2136];
	ld.shared.u32 	%r3203, [%r4269+2440];
	// begin inline asm
	dp4a.s32.s32 %r3201, %r3202, %r3203, %r3089;
	// end inline asm
	ld.shared.u32 	%r3206, [%r4267+2136];
	ld.shared.u32 	%r3207, [%r4269+2444];
	// begin inline asm
	dp4a.s32.s32 %r3205, %r3206, %r3207, %r3093;
	// end inline asm
	ld.shared.u32 	%r3210, [%r4267+2152];
	ld.shared.u32 	%r3211, [%r4269+2432];
	// begin inline asm
	dp4a.s32.s32 %r3209, %r3210, %r3211, %r3097;
	// end inline asm
	ld.shared.u32 	%r3214, [%r4267+2152];
	ld.shared.u32 	%r3215, [%r4269+2436];
	// begin inline asm
	dp4a.s32.s32 %r3213, %r3214, %r3215, %r3101;
	// end inline asm
	ld.shared.u32 	%r3218, [%r4267+2152];
	ld.shared.u32 	%r3219, [%r4269+2440];
	// begin inline asm
	dp4a.s32.s32 %r3217, %r3218, %r3219, %r3105;
	// end inline asm
	ld.shared.u32 	%r3222, [%r4267+2152];
	ld.shared.u32 	%r3223, [%r4269+2444];
	// begin inline asm
	dp4a.s32.s32 %r3221, %r3222, %r3223, %r3109;
	// end inline asm
	ld.shared.u32 	%r3226, [%r4267+2168];
	ld.shared.u32 	%r3227, [%r4269+2432];
	// begin inline asm
	dp4a.s32.s32 %r3225, %r3226, %r3227, %r3113;
	// end inline asm
	ld.shared.u32 	%r3230, [%r4267+2168];
	ld.shared.u32 	%r3231, [%r4269+2436];
	// begin inline asm
	dp4a.s32.s32 %r3229, %r3230, %r3231, %r3117;
	// end inline asm
	ld.shared.u32 	%r3234, [%r4267+2168];
	ld.shared.u32 	%r3235, [%r4269+2440];
	// begin inline asm
	dp4a.s32.s32 %r3233, %r3234, %r3235, %r3121;
	// end inline asm
	ld.shared.u32 	%r3238, [%r4267+2168];
	ld.shared.u32 	%r3239, [%r4269+2444];
	// begin inline asm
	dp4a.s32.s32 %r3237, %r3238, %r3239, %r3125;
	// end inline asm
	ld.shared.u32 	%r3242, [%r4267+2184];
	ld.shared.u32 	%r3243, [%r4269+2432];
	// begin inline asm
	dp4a.s32.s32 %r3241, %r3242, %r3243, %r3129;
	// end inline asm
	ld.shared.u32 	%r3246, [%r4267+2184];
	ld.shared.u32 	%r3247, [%r4269+2436];
	// begin inline asm
	dp4a.s32.s32 %r3245, %r3246, %r3247, %r3133;
	// end inline asm
	ld.shared.u32 	%r3250, [%r4267+2184];
	ld.shared.u32 	%r3251, [%r4269+2440];
	// begin inline asm
	dp4a.s32.s32 %r3249, %r3250, %r3251, %r3137;
	// end inline asm
	ld.shared.u32 	%r3254, [%r4267+2184];
	ld.shared.u32 	%r3255, [%r4269+2444];
	// begin inline asm
	dp4a.s32.s32 %r3253, %r3254, %r3255, %r3141;
	// end inline asm
	ld.shared.u32 	%r3258, [%r4267+2304];
	ld.shared.u32 	%r3259, [%r4269+2448];
	// begin inline asm
	dp4a.s32.s32 %r3257, %r3258, %r3259, %r3145;
	// end inline asm
	ld.shared.u32 	%r3262, [%r4267+2304];
	ld.shared.u32 	%r3263, [%r4269+2452];
	// begin inline asm
	dp4a.s32.s32 %r3261, %r3262, %r3263, %r3149;
	// end inline asm
	ld.shared.u32 	%r3266, [%r4267+2304];
	ld.shared.u32 	%r3267, [%r4269+2456];
	// begin inline asm
	dp4a.s32.s32 %r3265, %r3266, %r3267, %r3153;
	// end inline asm
	ld.shared.u32 	%r3270, [%r4267+2304];
	ld.shared.u32 	%r3271, [%r4269+2460];
	// begin inline asm
	dp4a.s32.s32 %r3269, %r3270, %r3271, %r3157;
	// end inline asm
	ld.shared.u32 	%r3274, [%r4267+2320];
	ld.shared.u32 	%r3275, [%r4269+2448];
	// begin inline asm
	dp4a.s32.s32 %r3273, %r3274, %r3275, %r3161;
	// end inline asm
	ld.shared.u32 	%r3278, [%r4267+2320];
	ld.shared.u32 	%r3279, [%r4269+2452];
	// begin inline asm
	dp4a.s32.s32 %r3277, %r3278, %r3279, %r3165;
	// end inline asm
	ld.shared.u32 	%r3282, [%r4267+2320];
	ld.shared.u32 	%r3283, [%r4269+2456];
	// begin inline asm
	dp4a.s32.s32 %r3281, %r3282, %r3283, %r3169;
	// end inline asm
	ld.shared.u32 	%r3286, [%r4267+2320];
	ld.shared.u32 	%r3287, [%r4269+2460];
	// begin inline asm
	dp4a.s32.s32 %r3285, %r3286, %r3287, %r3173;
	// end inline asm
	ld.shared.u32 	%r3290, [%r4267+2336];
	ld.shared.u32 	%r3291, [%r4269+2448];
	// begin inline asm
	dp4a.s32.s32 %r3289, %r3290, %r3291, %r3177;
	// end inline asm
	ld.shared.u32 	%r3294, [%r4267+2336];
	ld.shared.u32 	%r3295, [%r4269+2452];
	// begin inline asm
	dp4a.s32.s32 %r3293, %r3294, %r3295, %r3181;
	// end inline asm
	ld.shared.u32 	%r3298, [%r4267+2336];
	ld.shared.u32 	%r3299, [%r4269+2456];
	// begin inline asm
	dp4a.s32.s32 %r3297, %r3298, %r3299, %r3185;
	// end inline asm
	ld.shared.u32 	%r3302, [%r4267+2336];
	ld.shared.u32 	%r3303, [%r4269+2460];
	// begin inline asm
	dp4a.s32.s32 %r3301, %r3302, %r3303, %r3189;
	// end inline asm
	ld.shared.u32 	%r3306, [%r4267+2352];
	ld.shared.u32 	%r3307, [%r4269+2448];
	// begin inline asm
	dp4a.s32.s32 %r3305, %r3306, %r3307, %r3193;
	// end inline asm
	ld.shared.u32 	%r3310, [%r4267+2352];
	ld.shared.u32 	%r3311, [%r4269+2452];
	// begin inline asm
	dp4a.s32.s32 %r3309, %r3310, %r3311, %r3197;
	// end inline asm
	ld.shared.u32 	%r3314, [%r4267+2352];
	ld.shared.u32 	%r3315, [%r4269+2456];
	// begin inline asm
	dp4a.s32.s32 %r3313, %r3314, %r3315, %r3201;
	// end inline asm
	ld.shared.u32 	%r3318, [%r4267+2352];
	ld.shared.u32 	%r3319, [%r4269+2460];
	// begin inline asm
	dp4a.s32.s32 %r3317, %r3318, %r3319, %r3205;
	// end inline asm
	ld.shared.u32 	%r3322, [%r4267+2368];
	ld.shared.u32 	%r3323, [%r4269+2448];
	// begin inline asm
	dp4a.s32.s32 %r3321, %r3322, %r3323, %r3209;
	// end inline asm
	ld.shared.u32 	%r3326, [%r4267+2368];
	ld.shared.u32 	%r3327, [%r4269+2452];
	// begin inline asm
	dp4a.s32.s32 %r3325, %r3326, %r3327, %r3213;
	// end inline asm
	ld.shared.u32 	%r3330, [%r4267+2368];
	ld.shared.u32 	%r3331, [%r4269+2456];
	// begin inline asm
	dp4a.s32.s32 %r3329, %r3330, %r3331, %r3217;
	// end inline asm
	ld.shared.u32 	%r3334, [%r4267+2368];
	ld.shared.u32 	%r3335, [%r4269+2460];
	// begin inline asm
	dp4a.s32.s32 %r3333, %r3334, %r3335, %r3221;
	// end inline asm
	ld.shared.u32 	%r3338, [%r4267+2384];
	ld.shared.u32 	%r3339, [%r4269+2448];
	// begin inline asm
	dp4a.s32.s32 %r3337, %r3338, %r3339, %r3225;
	// end inline asm
	ld.shared.u32 	%r3342, [%r4267+2384];
	ld.shared.u32 	%r3343, [%r4269+2452];
	// begin inline asm
	dp4a.s32.s32 %r3341, %r3342, %r3343, %r3229;
	// end inline asm
	ld.shared.u32 	%r3346, [%r4267+2384];
	ld.shared.u32 	%r3347, [%r4269+2456];
	// begin inline asm
	dp4a.s32.s32 %r3345, %r3346, %r3347, %r3233;
	// end inline asm
	ld.shared.u32 	%r3350, [%r4267+2384];
	ld.shared.u32 	%r3351, [%r4269+2460];
	// begin inline asm
	dp4a.s32.s32 %r3349, %r3350, %r3351, %r3237;
	// end inline asm
	ld.shared.u32 	%r3354, [%r4267+2400];
	ld.shared.u32 	%r3355, [%r4269+2448];
	// begin inline asm
	dp4a.s32.s32 %r3353, %r3354, %r3355, %r3241;
	// end inline asm
	ld.shared.u32 	%r3358, [%r4267+2400];
	ld.shared.u32 	%r3359, [%r4269+2452];
	// begin inline asm
	dp4a.s32.s32 %r3357, %r3358, %r3359, %r3245;
	// end inline asm
	ld.shared.u32 	%r3362, [%r4267+2400];
	ld.shared.u32 	%r3363, [%r4269+2456];
	// begin inline asm
	dp4a.s32.s32 %r3361, %r3362, %r3363, %r3249;
	// end inline asm
	ld.shared.u32 	%r3366, [%r4267+2400];
	ld.shared.u32 	%r3367, [%r4269+2460];
	// begin inline asm
	dp4a.s32.s32 %r3365, %r3366, %r3367, %r3253;
	// end inline asm
	ld.shared.u32 	%r3370, [%r4267+2320];
	ld.shared.u32 	%r3371, [%r4269+2496];
	// begin inline asm
	dp4a.s32.s32 %r3369, %r3370, %r3371, %r3257;
	// end inline asm
	ld.shared.u32 	%r3374, [%r4267+2320];
	ld.shared.u32 	%r3375, [%r4269+2500];
	// begin inline asm
	dp4a.s32.s32 %r3373, %r3374, %r3375, %r3261;
	// end inline asm
	ld.shared.u32 	%r3378, [%r4267+2320];
	ld.shared.u32 	%r3379, [%r4269+2504];
	// begin inline asm
	dp4a.s32.s32 %r3377, %r3378, %r3379, %r3265;
	// end inline asm
	ld.shared.u32 	%r3382, [%r4267+2320];
	ld.shared.u32 	%r3383, [%r4269+2508];
	// begin inline asm
	dp4a.s32.s32 %r3381, %r3382, %r3383, %r3269;
	// end inline asm
	ld.shared.u32 	%r3386, [%r4267+2336];
	ld.shared.u32 	%r3387, [%r4269+2496];
	// begin inline asm
	dp4a.s32.s32 %r3385, %r3386, %r3387, %r3273;
	// end inline asm
	ld.shared.u32 	%r3390, [%r4267+2336];
	ld.shared.u32 	%r3391, [%r4269+2500];
	// begin inline asm
	dp4a.s32.s32 %r3389, %r3390, %r3391, %r3277;
	// end inline asm
	ld.shared.u32 	%r3394, [%r4267+2336];
	ld.shared.u32 	%r3395, [%r4269+2504];
	// begin inline asm
	dp4a.s32.s32 %r3393, %r3394, %r3395, %r3281;
	// end inline asm
	ld.shared.u32 	%r3398, [%r4267+2336];
	ld.shared.u32 	%r3399, [%r4269+2508];
	// begin inline asm
	dp4a.s32.s32 %r3397, %r3398, %r3399, %r3285;
	// end inline asm
	ld.shared.u32 	%r3402, [%r4267+2352];
	ld.shared.u32 	%r3403, [%r4269+2496];
	// begin inline asm
	dp4a.s32.s32 %r3401, %r3402, %r3403, %r3289;
	// end inline asm
	ld.shared.u32 	%r3406, [%r4267+2352];
	ld.shared.u32 	%r3407, [%r4269+2500];
	// begin inline asm
	dp4a.s32.s32 %r3405, %r3406, %r3407, %r3293;
	// end inline asm
	ld.shared.u32 	%r3410, [%r4267+2352];
	ld.shared.u32 	%r3411, [%r4269+2504];
	// begin inline asm
	dp4a.s32.s32 %r3409, %r3410, %r3411, %r3297;
	// end inline asm
	ld.shared.u32 	%r3414, [%r4267+2352];
	ld.shared.u32 	%r3415, [%r4269+2508];
	// begin inline asm
	dp4a.s32.s32 %r3413, %r3414, %r3415, %r3301;
	// end inline asm
	ld.shared.u32 	%r3418, [%r4267+2368];
	ld.shared.u32 	%r3419, [%r4269+2496];
	// begin inline asm
	dp4a.s32.s32 %r3417, %r3418, %r3419, %r3305;
	// end inline asm
	ld.shared.u32 	%r3422, [%r4267+2368];
	ld.shared.u32 	%r3423, [%r4269+2500];
	// begin inline asm
	dp4a.s32.s32 %r3421, %r3422, %r3423, %r3309;
	// end inline asm
	ld.shared.u32 	%r3426, [%r4267+2368];
	ld.shared.u32 	%r3427, [%r4269+2504];
	// begin inline asm
	dp4a.s32.s32 %r3425, %r3426, %r3427, %r3313;
	// end inline asm
	ld.shared.u32 	%r3430, [%r4267+2368];
	ld.shared.u32 	%r3431, [%r4269+2508];
	// begin inline asm
	dp4a.s32.s32 %r3429, %r3430, %r3431, %r3317;
	// end inline asm
	ld.shared.u32 	%r3434, [%r4267+2384];
	ld.shared.u32 	%r3435, [%r4269+2496];
	// begin inline asm
	dp4a.s32.s32 %r3433, %r3434, %r3435, %r3321;
	// end inline asm
	ld.shared.u32 	%r3438, [%r4267+2384];
	ld.shared.u32 	%r3439, [%r4269+2500];
	// begin inline asm
	dp4a.s32.s32 %r3437, %r3438, %r3439, %r3325;
	// end inline asm
	ld.shared.u32 	%r3442, [%r4267+2384];
	ld.shared.u32 	%r3443, [%r4269+2504];
	// begin inline asm
	dp4a.s32.s32 %r3441, %r3442, %r3443, %r3329;
	// end inline asm
	ld.shared.u32 	%r3446, [%r4267+2384];
	ld.shared.u32 	%r3447, [%r4269+2508];
	// begin inline asm
	dp4a.s32.s32 %r3445, %r3446, %r3447, %r3333;
	// end inline asm
	ld.shared.u32 	%r3450, [%r4267+2400];
	ld.shared.u32 	%r3451, [%r4269+2496];
	// begin inline asm
	dp4a.s32.s32 %r3449, %r3450, %r3451, %r3337;
	// end inline asm
	ld.shared.u32 	%r3454, [%r4267+2400];
	ld.shared.u32 	%r3455, [%r4269+2500];
	// begin inline asm
	dp4a.s32.s32 %r3453, %r3454, %r3455, %r3341;
	// end inline asm
	ld.shared.u32 	%r3458, [%r4267+2400];
	ld.shared.u32 	%r3459, [%r4269+2504];
	// begin inline asm
	dp4a.s32.s32 %r3457, %r3458, %r3459, %r3345;
	// end inline asm
	ld.shared.u32 	%r3462, [%r4267+2400];
	ld.shared.u32 	%r3463, [%r4269+2508];
	// begin inline asm
	dp4a.s32.s32 %r3461, %r3462, %r3463, %r3349;
	// end inline asm
	ld.shared.u32 	%r3466, [%r4267+2416];
	ld.shared.u32 	%r3467, [%r4269+2496];
	// begin inline asm
	dp4a.s32.s32 %r3465, %r3466, %r3467, %r3353;
	// end inline asm
	ld.shared.u32 	%r3470, [%r4267+2416];
	ld.shared.u32 	%r3471, [%r4269+2500];
	// begin inline asm
	dp4a.s32.s32 %r3469, %r3470, %r3471, %r3357;
	// end inline asm
	ld.shared.u32 	%r3474, [%r4267+2416];
	ld.shared.u32 	%r3475, [%r4269+2504];
	// begin inline asm
	dp4a.s32.s32 %r3473, %r3474, %r3475, %r3361;
	// end inline asm
	ld.shared.u32 	%r3478, [%r4267+2416];
	ld.shared.u32 	%r3479, [%r4269+2508];
	// begin inline asm
	dp4a.s32.s32 %r3477, %r3478, %r3479, %r3365;
	// end inline asm
	ld.shared.u32 	%r3482, [%r4267+2336];
	ld.shared.u32 	%r3483, [%r4269+2544];
	// begin inline asm
	dp4a.s32.s32 %r3481, %r3482, %r3483, %r3369;
	// end inline asm
	ld.shared.u32 	%r3486, [%r4267+2336];
	ld.shared.u32 	%r3487, [%r4269+2548];
	// begin inline asm
	dp4a.s32.s32 %r3485, %r3486, %r3487, %r3373;
	// end inline asm
	ld.shared.u32 	%r3490, [%r4267+2336];
	ld.shared.u32 	%r3491, [%r4269+2552];
	// begin inline asm
	dp4a.s32.s32 %r3489, %r3490, %r3491, %r3377;
	// end inline asm
	ld.shared.u32 	%r3494, [%r4267+2336];
	ld.shared.u32 	%r3495, [%r4269+2556];
	// begin inline asm
	dp4a.s32.s32 %r3493, %r3494, %r3495, %r3381;
	// end inline asm
	ld.shared.u32 	%r3498, [%r4267+2352];
	ld.shared.u32 	%r3499, [%r4269+2544];
	// begin inline asm
	dp4a.s32.s32 %r3497, %r3498, %r3499, %r3385;
	// end inline asm
	ld.shared.u32 	%r3502, [%r4267+2352];
	ld.shared.u32 	%r3503, [%r4269+2548];
	// begin inline asm
	dp4a.s32.s32 %r3501, %r3502, %r3503, %r3389;
	// end inline asm
	ld.shared.u32 	%r3506, [%r4267+2352];
	ld.shared.u32 	%r3507, [%r4269+2552];
	// begin inline asm
	dp4a.s32.s32 %r3505, %r3506, %r3507, %r3393;
	// end inline asm
	ld.shared.u32 	%r3510, [%r4267+2352];
	ld.shared.u32 	%r3511, [%r4269+2556];
	// begin inline asm
	dp4a.s32.s32 %r3509, %r3510, %r3511, %r3397;
	// end inline asm
	ld.shared.u32 	%r3514, [%r4267+2368];
	ld.shared.u32 	%r3515, [%r4269+2544];
	// begin inline asm
	dp4a.s32.s32 %r3513, %r3514, %r3515, %r3401;
	// end inline asm
	ld.shared.u32 	%r3518, [%r4267+2368];
	ld.shared.u32 	%r3519, [%r4269+2548];
	// begin inline asm
	dp4a.s32.s32 %r3517, %r3518, %r3519, %r3405;
	// end inline asm
	ld.shared.u32 	%r3522, [%r4267+2368];
	ld.shared.u32 	%r3523, [%r4269+2552];
	// begin inline asm
	dp4a.s32.s32 %r3521, %r3522, %r3523, %r3409;
	// end inline asm
	ld.shared.u32 	%r3526, [%r4267+2368];
	ld.shared.u32 	%r3527, [%r4269+2556];
	// begin inline asm
	dp4a.s32.s32 %r3525, %r3526, %r3527, %r3413;
	// end inline asm
	ld.shared.u32 	%r3530, [%r4267+2384];
	ld.shared.u32 	%r3531, [%r4269+2544];
	// begin inline asm
	dp4a.s32.s32 %r3529, %r3530, %r3531, %r3417;
	// end inline asm
	ld.shared.u32 	%r3534, [%r4267+2384];
	ld.shared.u32 	%r3535, [%r4269+2548];
	// begin inline asm
	dp4a.s32.s32 %r3533, %r3534, %r3535, %r3421;
	// end inline asm
	ld.shared.u32 	%r3538, [%r4267+2384];
	ld.shared.u32 	%r3539, [%r4269+2552];
	// begin inline asm
	dp4a.s32.s32 %r3537, %r3538, %r3539, %r3425;
	// end inline asm
	ld.shared.u32 	%r3542, [%r4267+2384];
	ld.shared.u32 	%r3543, [%r4269+2556];
	// begin inline asm
	dp4a.s32.s32 %r3541, %r3542, %r3543, %r3429;
	// end inline asm
	ld.shared.u32 	%r3546, [%r4267+2400];
	ld.shared.u32 	%r3547, [%r4269+2544];
	// begin inline asm
	dp4a.s32.s32 %r3545, %r3546, %r3547, %r3433;
	// end inline asm
	ld.shared.u32 	%r3550, [%r4267+2400];
	ld.shared.u32 	%r3551, [%r4269+2548];
	// begin inline asm
	dp4a.s32.s32 %r3549, %r3550, %r3551, %r3437;
	// end inline asm
	ld.shared.u32 	%r3554, [%r4267+2400];
	ld.shared.u32 	%r3555, [%r4269+2552];
	// begin inline asm
	dp4a.s32.s32 %r3553, %r3554, %r3555, %r3441;
	// end inline asm
	ld.shared.u32 	%r3558, [%r4267+2400];
	ld.shared.u32 	%r3559, [%r4269+2556];
	// begin inline asm
	dp4a.s32.s32 %r3557, %r3558, %r3559, %r3445;
	// end inline asm
	ld.shared.u32 	%r3562, [%r4267+2416];
	ld.shared.u32 	%r3563, [%r4269+2544];
	// begin inline asm
	dp4a.s32.s32 %r3561, %r3562, %r3563, %r3449;
	// end inline asm
	ld.shared.u32 	%r3566, [%r4267+2416];
	ld.shared.u32 	%r3567, [%r4269+2548];
	// begin inline asm
	dp4a.s32.s32 %r3565, %r3566, %r3567, %r3453;
	// end inline asm
	ld.shared.u32 	%r3570, [%r4267+2416];
	ld.shared.u32 	%r3571, [%r4269+2552];
	// begin inline asm
	dp4a.s32.s32 %r3569, %r3570, %r3571, %r3457;
	// end inline asm
	ld.shared.u32 	%r3574, [%r4267+2416];
	ld.shared.u32 	%r3575, [%r4269+2556];
	// begin inline asm
	dp4a.s32.s32 %r3573, %r3574, %r3575, %r3461;
	// end inline asm
	ld.shared.u32 	%r3578, [%r4267+2432];
	ld.shared.u32 	%r3579, [%r4269+2544];
	// begin inline asm
	dp4a.s32.s32 %r3577, %r3578, %r3579, %r3465;
	// end inline asm
	ld.shared.u32 	%r3582, [%r4267+2432];
	ld.shared.u32 	%r3583, [%r4269+2548];
	// begin inline asm
	dp4a.s32.s32 %r3581, %r3582, %r3583, %r3469;
	// end inline asm
	ld.shared.u32 	%r3586, [%r4267+2432];
	ld.shared.u32 	%r3587, [%r4269+2552];
	// begin inline asm
	dp4a.s32.s32 %r3585, %r3586, %r3587, %r3473;
	// end inline asm
	ld.shared.u32 	%r3590, [%r4267+2432];
	ld.shared.u32 	%r3591, [%r4269+2556];
	// begin inline asm
	dp4a.s32.s32 %r3589, %r3590, %r3591, %r3477;
	// end inline asm
	ld.shared.u32 	%r3594, [%r4267+2308];
	ld.shared.u32 	%r3595, [%r4269+2464];
	// begin inline asm
	dp4a.s32.s32 %r3593, %r3594, %r3595, %r3481;
	// end inline asm
	ld.shared.u32 	%r3598, [%r4267+2308];
	ld.shared.u32 	%r3599, [%r4269+2468];
	// begin inline asm
	dp4a.s32.s32 %r3597, %r3598, %r3599, %r3485;
	// end inline asm
	ld.shared.u32 	%r3602, [%r4267+2308];
	ld.shared.u32 	%r3603, [%r4269+2472];
	// begin inline asm
	dp4a.s32.s32 %r3601, %r3602, %r3603, %r3489;
	// end inline asm
	ld.shared.u32 	%r3606, [%r4267+2308];
	ld.shared.u32 	%r3607, [%r4269+2476];
	// begin inline asm
	dp4a.s32.s32 %r3605, %r3606, %r3607, %r3493;
	// end inline asm
	ld.shared.u32 	%r3610, [%r4267+2324];
	ld.shared.u32 	%r3611, [%r4269+2464];
	// begin inline asm
	dp4a.s32.s32 %r3609, %r3610, %r3611, %r3497;
	// end inline asm
	ld.shared.u32 	%r3614, [%r4267+2324];
	ld.shared.u32 	%r3615, [%r4269+2468];
	// begin inline asm
	dp4a.s32.s32 %r3613, %r3614, %r3615, %r3501;
	// end inline asm
	ld.shared.u32 	%r3618, [%r4267+2324];
	ld.shared.u32 	%r3619, [%r4269+2472];
	// begin inline asm
	dp4a.s32.s32 %r3617, %r3618, %r3619, %r3505;
	// end inline asm
	ld.shared.u32 	%r3622, [%r4267+2324];
	ld.shared.u32 	%r3623, [%r4269+2476];
	// begin inline asm
	dp4a.s32.s32 %r3621, %r3622, %r3623, %r3509;
	// end inline asm
	ld.shared.u32 	%r3626, [%r4267+2340];
	ld.shared.u32 	%r3627, [%r4269+2464];
	// begin inline asm
	dp4a.s32.s32 %r3625, %r3626, %r3627, %r3513;
	// end inline asm
	ld.shared.u32 	%r3630, [%r4267+2340];
	ld.shared.u32 	%r3631, [%r4269+2468];
	// begin inline asm
	dp4a.s32.s32 %r3629, %r3630, %r3631, %r3517;
	// end inline asm
	ld.shared.u32 	%r3634, [%r4267+2340];
	ld.shared.u32 	%r3635, [%r4269+2472];
	// begin inline asm
	dp4a.s32.s32 %r3633, %r3634, %r3635, %r3521;
	// end inline asm
	ld.shared.u32 	%r3638, [%r4267+2340];
	ld.shared.u32 	%r3639, [%r4269+2476];
	// begin inline asm
	dp4a.s32.s32 %r3637, %r3638, %r3639, %r3525;
	// end inline asm
	ld.shared.u32 	%r3642, [%r4267+2356];
	ld.shared.u32 	%r3643, [%r4269+2464];
	// begin inline asm
	dp4a.s32.s32 %r3641, %r3642, %r3643, %r3529;
	// end inline asm
	ld.shared.u32 	%r3646, [%r4267+2356];
	ld.shared.u32 	%r3647, [%r4269+2468];
	// begin inline asm
	dp4a.s32.s32 %r3645, %r3646, %r3647, %r3533;
	// end inline asm
	ld.shared.u32 	%r3650, [%r4267+2356];
	ld.shared.u32 	%r3651, [%r4269+2472];
	// begin inline asm
	dp4a.s32.s32 %r3649, %r3650, %r3651, %r3537;
	// end inline asm
	ld.shared.u32 	%r3654, [%r4267+2356];
	ld.shared.u32 	%r3655, [%r4269+2476];
	// begin inline asm
	dp4a.s32.s32 %r3653, %r3654, %r3655, %r3541;
	// end inline asm
	ld.shared.u32 	%r3658, [%r4267+2372];
	ld.shared.u32 	%r3659, [%r4269+2464];
	// begin inline asm
	dp4a.s32.s32 %r3657, %r3658, %r3659, %r3545;
	// end inline asm
	ld.shared.u32 	%r3662, [%r4267+2372];
	ld.shared.u32 	%r3663, [%r4269+2468];
	// begin inline asm
	dp4a.s32.s32 %r3661, %r3662, %r3663, %r3549;
	// end inline asm
	ld.shared.u32 	%r3666, [%r4267+2372];
	ld.shared.u32 	%r3667, [%r4269+2472];
	// begin inline asm
	dp4a.s32.s32 %r3665, %r3666, %r3667, %r3553;
	// end inline asm
	ld.shared.u32 	%r3670, [%r4267+2372];
	ld.shared.u32 	%r3671, [%r4269+2476];
	// begin inline asm
	dp4a.s32.s32 %r3669, %r3670, %r3671, %r3557;
	// end inline asm
	ld.shared.u32 	%r3674, [%r4267+2388];
	ld.shared.u32 	%r3675, [%r4269+2464];
	// begin inline asm
	dp4a.s32.s32 %r3673, %r3674, %r3675, %r3561;
	// end inline asm
	ld.shared.u32 	%r3678, [%r4267+2388];
	ld.shared.u32 	%r3679, [%r4269+2468];
	// begin inline asm
	dp4a.s32.s32 %r3677, %r3678, %r3679, %r3565;
	// end inline asm
	ld.shared.u32 	%r3682, [%r4267+2388];
	ld.shared.u32 	%r3683, [%r4269+2472];
	// begin inline asm
	dp4a.s32.s32 %r3681, %r3682, %r3683, %r3569;
	// end inline asm
	ld.shared.u32 	%r3686, [%r4267+2388];
	ld.shared.u32 	%r3687, [%r4269+2476];
	// begin inline asm
	dp4a.s32.s32 %r3685, %r3686, %r3687, %r3573;
	// end inline asm
	ld.shared.u32 	%r3690, [%r4267+2404];
	ld.shared.u32 	%r3691, [%r4269+2464];
	// begin inline asm
	dp4a.s32.s32 %r3689, %r3690, %r3691, %r3577;
	// end inline asm
	ld.shared.u32 	%r3694, [%r4267+2404];
	ld.shared.u32 	%r3695, [%r4269+2468];
	// begin inline asm
	dp4a.s32.s32 %r3693, %r3694, %r3695, %r3581;
	// end inline asm
	ld.shared.u32 	%r3698, [%r4267+2404];
	ld.shared.u32 	%r3699, [%r4269+2472];
	// begin inline asm
	dp4a.s32.s32 %r3697, %r3698, %r3699, %r3585;
	// end inline asm
	ld.shared.u32 	%r3702, [%r4267+2404];
	ld.shared.u32 	%r3703, [%r4269+2476];
	// begin inline asm
	dp4a.s32.s32 %r3701, %r3702, %r3703, %r3589;
	// end inline asm
	ld.shared.u32 	%r3706, [%r4267+2324];
	ld.shared.u32 	%r3707, [%r4269+2512];
	// begin inline asm
	dp4a.s32.s32 %r3705, %r3706, %r3707, %r3593;
	// end inline asm
	ld.shared.u32 	%r3710, [%r4267+2324];
	ld.shared.u32 	%r3711, [%r4269+2516];
	// begin inline asm
	dp4a.s32.s32 %r3709, %r3710, %r3711, %r3597;
	// end inline asm
	ld.shared.u32 	%r3714, [%r4267+2324];
	ld.shared.u32 	%r3715, [%r4269+2520];
	// begin inline asm
	dp4a.s32.s32 %r3713, %r3714, %r3715, %r3601;
	// end inline asm
	ld.shared.u32 	%r3718, [%r4267+2324];
	ld.shared.u32 	%r3719, [%r4269+2524];
	// begin inline asm
	dp4a.s32.s32 %r3717, %r3718, %r3719, %r3605;
	// end inline asm
	ld.shared.u32 	%r3722, [%r4267+2340];
	ld.shared.u32 	%r3723, [%r4269+2512];
	// begin inline asm
	dp4a.s32.s32 %r3721, %r3722, %r3723, %r3609;
	// end inline asm
	ld.shared.u32 	%r3726, [%r4267+2340];
	ld.shared.u32 	%r3727, [%r4269+2516];
	// begin inline asm
	dp4a.s32.s32 %r3725, %r3726, %r3727, %r3613;
	// end inline asm
	ld.shared.u32 	%r3730, [%r4267+2340];
	ld.shared.u32 	%r3731, [%r4269+2520];
	// begin inline asm
	dp4a.s32.s32 %r3729, %r3730, %r3731, %r3617;
	// end inline asm
	ld.shared.u32 	%r3734, [%r4267+2340];
	ld.shared.u32 	%r3735, [%r4269+2524];
	// begin inline asm
	dp4a.s32.s32 %r3733, %r3734, %r3735, %r3621;
	// end inline asm
	ld.shared.u32 	%r3738, [%r4267+2356];
	ld.shared.u32 	%r3739, [%r4269+2512];
	// begin inline asm
	dp4a.s32.s32 %r3737, %r3738, %r3739, %r3625;
	// end inline asm
	ld.shared.u32 	%r3742, [%r4267+2356];
	ld.shared.u32 	%r3743, [%r4269+2516];
	// begin inline asm
	dp4a.s32.s32 %r3741, %r3742, %r3743, %r3629;
	// end inline asm
	ld.shared.u32 	%r3746, [%r4267+2356];
	ld.shared.u32 	%r3747, [%r4269+2520];
	// begin inline asm
	dp4a.s32.s32 %r3745, %r3746, %r3747, %r3633;
	// end inline asm
	ld.shared.u32 	%r3750, [%r4267+2356];
	ld.shared.u32 	%r3751, [%r4269+2524];
	// begin inline asm
	dp4a.s32.s32 %r3749, %r3750, %r3751, %r3637;
	// end inline asm
	ld.shared.u32 	%r3754, [%r4267+2372];
	ld.shared.u32 	%r3755, [%r4269+2512];
	// begin inline asm
	dp4a.s32.s32 %r3753, %r3754, %r3755, %r3641;
	// end inline asm
	ld.shared.u32 	%r3758, [%r4267+2372];
	ld.shared.u32 	%r3759, [%r4269+2516];
	// begin inline asm
	dp4a.s32.s32 %r3757, %r3758, %r3759, %r3645;
	// end inline asm
	ld.shared.u32 	%r3762, [%r4267+2372];
	ld.shared.u32 	%r3763, [%r4269+2520];
	// begin inline asm
	dp4a.s32.s32 %r3761, %r3762, %r3763, %r3649;
	// end inline asm
	ld.shared.u32 	%r3766, [%r4267+2372];
	ld.shared.u32 	%r3767, [%r4269+2524];
	// begin inline asm
	dp4a.s32.s32 %r3765, %r3766, %r3767, %r3653;
	// end inline asm
	ld.shared.u32 	%r3770, [%r4267+2388];
	ld.shared.u32 	%r3771, [%r4269+2512];
	// begin inline asm
	dp4a.s32.s32 %r3769, %r3770, %r3771, %r3657;
	// end inline asm
	ld.shared.u32 	%r3774, [%r4267+2388];
	ld.shared.u32 	%r3775, [%r4269+2516];
	// begin inline asm
	dp4a.s32.s32 %r3773, %r3774, %r3775, %r3661;
	// end inline asm
	ld.shared.u32 	%r3778, [%r4267+2388];
	ld.shared.u32 	%r3779, [%r4269+2520];
	// begin inline asm
	dp4a.s32.s32 %r3777, %r3778, %r3779, %r3665;
	// end inline asm
	ld.shared.u32 	%r3782, [%r4267+2388];
	ld.shared.u32 	%r3783, [%r4269+2524];
	// begin inline asm
	dp4a.s32.s32 %r3781, %r3782, %r3783, %r3669;
	// end inline asm
	ld.shared.u32 	%r3786, [%r4267+2404];
	ld.shared.u32 	%r3787, [%r4269+2512];
	// begin inline asm
	dp4a.s32.s32 %r3785, %r3786, %r3787, %r3673;
	// end inline asm
	ld.shared.u32 	%r3790, [%r4267+2404];
	ld.shared.u32 	%r3791, [%r4269+2516];
	// begin inline asm
	dp4a.s32.s32 %r3789, %r3790, %r3791, %r3677;
	// end inline asm
	ld.shared.u32 	%r3794, [%r4267+2404];
	ld.shared.u32 	%r3795, [%r4269+2520];
	// begin inline asm
	dp4a.s32.s32 %r3793, %r3794, %r3795, %r3681;
	// end inline asm
	ld.shared.u32 	%r3798, [%r4267+2404];
	ld.shared.u32 	%r3799, [%r4269+2524];
	// begin inline asm
	dp4a.s32.s32 %r3797, %r3798, %r3799, %r3685;
	// end inline asm
	ld.shared.u32 	%r3802, [%r4267+2420];
	ld.shared.u32 	%r3803, [%r4269+2512];
	// begin inline asm
	dp4a.s32.s32 %r3801, %r3802, %r3803, %r3689;
	// end inline asm
	ld.shared.u32 	%r3806, [%r4267+2420];
	ld.shared.u32 	%r3807, [%r4269+2516];
	// begin inline asm
	dp4a.s32.s32 %r3805, %r3806, %r3807, %r3693;
	// end inline asm
	ld.shared.u32 	%r3810, [%r4267+2420];
	ld.shared.u32 	%r3811, [%r4269+2520];
	// begin inline asm
	dp4a.s32.s32 %r3809, %r3810, %r3811, %r3697;
	// end inline asm
	ld.shared.u32 	%r3814, [%r4267+2420];
	ld.shared.u32 	%r3815, [%r4269+2524];
	// begin inline asm
	dp4a.s32.s32 %r3813, %r3814, %r3815, %r3701;
	// end inline asm
	ld.shared.u32 	%r3818, [%r4267+2340];
	ld.shared.u32 	%r3819, [%r4269+2560];
	// begin inline asm
	dp4a.s32.s32 %r3817, %r3818, %r3819, %r3705;
	// end inline asm
	ld.shared.u32 	%r3822, [%r4267+2340];
	ld.shared.u32 	%r3823, [%r4269+2564];
	// begin inline asm
	dp4a.s32.s32 %r3821, %r3822, %r3823, %r3709;
	// end inline asm
	ld.shared.u32 	%r3826, [%r4267+2340];
	ld.shared.u32 	%r3827, [%r4269+2568];
	// begin inline asm
	dp4a.s32.s32 %r3825, %r3826, %r3827, %r3713;
	// end inline asm
	ld.shared.u32 	%r3830, [%r4267+2340];
	ld.shared.u32 	%r3831, [%r4269+2572];
	// begin inline asm
	dp4a.s32.s32 %r3829, %r3830, %r3831, %r3717;
	// end inline asm
	ld.shared.u32 	%r3834, [%r4267+2356];
	ld.shared.u32 	%r3835, [%r4269+2560];
	// begin inline asm
	dp4a.s32.s32 %r3833, %r3834, %r3835, %r3721;
	// end inline asm
	ld.shared.u32 	%r3838, [%r4267+2356];
	ld.shared.u32 	%r3839, [%r4269+2564];
	// begin inline asm
	dp4a.s32.s32 %r3837, %r3838, %r3839, %r3725;
	// end inline asm
	ld.shared.u32 	%r3842, [%r4267+2356];
	ld.shared.u32 	%r3843, [%r4269+2568];
	// begin inline asm
	dp4a.s32.s32 %r3841, %r3842, %r3843, %r3729;
	// end inline asm
	ld.shared.u32 	%r3846, [%r4267+2356];
	ld.shared.u32 	%r3847, [%r4269+2572];
	// begin inline asm
	dp4a.s32.s32 %r3845, %r3846, %r3847, %r3733;
	// end inline asm
	ld.shared.u32 	%r3850, [%r4267+2372];
	ld.shared.u32 	%r3851, [%r4269+2560];
	// begin inline asm
	dp4a.s32.s32 %r3849, %r3850, %r3851, %r3737;
	// end inline asm
	ld.shared.u32 	%r3854, [%r4267+2372];
	ld.shared.u32 	%r3855, [%r4269+2564];
	// begin inline asm
	dp4a.s32.s32 %r3853, %r3854, %r3855, %r3741;
	// end inline asm
	ld.shared.u32 	%r3858, [%r4267+2372];
	ld.shared.u32 	%r3859, [%r4269+2568];
	// begin inline asm
	dp4a.s32.s32 %r3857, %r3858, %r3859, %r3745;
	// end inline asm
	ld.shared.u32 	%r3862, [%r4267+2372];
	ld.shared.u32 	%r3863, [%r4269+2572];
	// begin inline asm
	dp4a.s32.s32 %r3861, %r3862, %r3863, %r3749;
	// end inline asm
	ld.shared.u32 	%r3866, [%r4267+2388];
	ld.shared.u32 	%r3867, [%r4269+2560];
	// begin inline asm
	dp4a.s32.s32 %r3865, %r3866, %r3867, %r3753;
	// end inline asm
	ld.shared.u32 	%r3870, [%r4267+2388];
	ld.shared.u32 	%r3871, [%r4269+2564];
	// begin inline asm
	dp4a.s32.s32 %r3869, %r3870, %r3871, %r3757;
	// end inline asm
	ld.shared.u32 	%r3874, [%r4267+2388];
	ld.shared.u32 	%r3875, [%r4269+2568];
	// begin inline asm
	dp4a.s32.s32 %r3873, %r3874, %r3875, %r3761;
	// end inline asm
	ld.shared.u32 	%r3878, [%r4267+2388];
	ld.shared.u32 	%r3879, [%r4269+2572];
	// begin inline asm
	dp4a.s32.s32 %r3877, %r3878, %r3879, %r3765;
	// end inline asm
	ld.shared.u32 	%r3882, [%r4267+2404];
	ld.shared.u32 	%r3883, [%r4269+2560];
	// begin inline asm
	dp4a.s32.s32 %r3881, %r3882, %r3883, %r3769;
	// end inline asm
	ld.shared.u32 	%r3886, [%r4267+2404];
	ld.shared.u32 	%r3887, [%r4269+2564];
	// begin inline asm
	dp4a.s32.s32 %r3885, %r3886, %r3887, %r3773;
	// end inline asm
	ld.shared.u32 	%r3890, [%r4267+2404];
	ld.shared.u32 	%r3891, [%r4269+2568];
	// begin inline asm
	dp4a.s32.s32 %r3889, %r3890, %r3891, %r3777;
	// end inline asm
	ld.shared.u32 	%r3894, [%r4267+2404];
	ld.shared.u32 	%r3895, [%r4269+2572];
	// begin inline asm
	dp4a.s32.s32 %r3893, %r3894, %r3895, %r3781;
	// end inline asm
	ld.shared.u32 	%r3898, [%r4267+2420];
	ld.shared.u32 	%r3899, [%r4269+2560];
	// begin inline asm
	dp4a.s32.s32 %r3897, %r3898, %r3899, %r3785;
	// end inline asm
	ld.shared.u32 	%r3902, [%r4267+2420];
	ld.shared.u32 	%r3903, [%r4269+2564];
	// begin inline asm
	dp4a.s32.s32 %r3901, %r3902, %r3903, %r3789;
	// end inline asm
	ld.shared.u32 	%r3906, [%r4267+2420];
	ld.shared.u32 	%r3907, [%r4269+2568];
	// begin inline asm
	dp4a.s32.s32 %r3905, %r3906, %r3907, %r3793;
	// end inline asm
	ld.shared.u32 	%r3910, [%r4267+2420];
	ld.shared.u32 	%r3911, [%r4269+2572];
	// begin inline asm
	dp4a.s32.s32 %r3909, %r3910, %r3911, %r3797;
	// end inline asm
	ld.shared.u32 	%r3914, [%r4267+2436];
	ld.shared.u32 	%r3915, [%r4269+2560];
	// begin inline asm
	dp4a.s32.s32 %r3913, %r3914, %r3915, %r3801;
	// end inline asm
	ld.shared.u32 	%r3918, [%r4267+2436];
	ld.shared.u32 	%r3919, [%r4269+2564];
	// begin inline asm
	dp4a.s32.s32 %r3917, %r3918, %r3919, %r3805;
	// end inline asm
	ld.shared.u32 	%r3922, [%r4267+2436];
	ld.shared.u32 	%r3923, [%r4269+2568];
	// begin inline asm
	dp4a.s32.s32 %r3921, %r3922, %r3923, %r3809;
	// end inline asm
	ld.shared.u32 	%r3926, [%r4267+2436];
	ld.shared.u32 	%r3927, [%r4269+2572];
	// begin inline asm
	dp4a.s32.s32 %r3925, %r3926, %r3927, %r3813;
	// end inline asm
	ld.shared.u32 	%r3930, [%r4267+2312];
	ld.shared.u32 	%r3931, [%r4269+2480];
	// begin inline asm
	dp4a.s32.s32 %r3929, %r3930, %r3931, %r3817;
	// end inline asm
	ld.shared.u32 	%r3934, [%r4267+2312];
	ld.shared.u32 	%r3935, [%r4269+2484];
	// begin inline asm
	dp4a.s32.s32 %r3933, %r3934, %r3935, %r3821;
	// end inline asm
	ld.shared.u32 	%r3938, [%r4267+2312];
	ld.shared.u32 	%r3939, [%r4269+2488];
	// begin inline asm
	dp4a.s32.s32 %r3937, %r3938, %r3939, %r3825;
	// end inline asm
	ld.shared.u32 	%r3942, [%r4267+2312];
	ld.shared.u32 	%r3943, [%r4269+2492];
	// begin inline asm
	dp4a.s32.s32 %r3941, %r3942, %r3943, %r3829;
	// end inline asm
	ld.shared.u32 	%r3946, [%r4267+2328];
	ld.shared.u32 	%r3947, [%r4269+2480];
	// begin inline asm
	dp4a.s32.s32 %r3945, %r3946, %r3947, %r3833;
	// end inline asm
	ld.shared.u32 	%r3950, [%r4267+2328];
	ld.shared.u32 	%r3951, [%r4269+2484];
	// begin inline asm
	dp4a.s32.s32 %r3949, %r3950, %r3951, %r3837;
	// end inline asm
	ld.shared.u32 	%r3954, [%r4267+2328];
	ld.shared.u32 	%r3955, [%r4269+2488];
	// begin inline asm
	dp4a.s32.s32 %r3953, %r3954, %r3955, %r3841;
	// end inline asm
	ld.shared.u32 	%r3958, [%r4267+2328];
	ld.shared.u32 	%r3959, [%r4269+2492];
	// begin inline asm
	dp4a.s32.s32 %r3957, %r3958, %r3959, %r3845;
	// end inline asm
	ld.shared.u32 	%r3962, [%r4267+2344];
	ld.shared.u32 	%r3963, [%r4269+2480];
	// begin inline asm
	dp4a.s32.s32 %r3961, %r3962, %r3963, %r3849;
	// end inline asm
	ld.shared.u32 	%r3966, [%r4267+2344];
	ld.shared.u32 	%r3967, [%r4269+2484];
	// begin inline asm
	dp4a.s32.s32 %r3965, %r3966, %r3967, %r3853;
	// end inline asm
	ld.shared.u32 	%r3970, [%r4267+2344];
	ld.shared.u32 	%r3971, [%r4269+2488];
	// begin inline asm
	dp4a.s32.s32 %r3969, %r3970, %r3971, %r3857;
	// end inline asm
	ld.shared.u32 	%r3974, [%r4267+2344];
	ld.shared.u32 	%r3975, [%r4269+2492];
	// begin inline asm
	dp4a.s32.s32 %r3973, %r3974, %r3975, %r3861;
	// end inline asm
	ld.shared.u32 	%r3978, [%r4267+2360];
	ld.shared.u32 	%r3979, [%r4269+2480];
	// begin inline asm
	dp4a.s32.s32 %r3977, %r3978, %r3979, %r3865;
	// end inline asm
	ld.shared.u32 	%r3982, [%r4267+2360];
	ld.shared.u32 	%r3983, [%r4269+2484];
	// begin inline asm
	dp4a.s32.s32 %r3981, %r3982, %r3983, %r3869;
	// end inline asm
	ld.shared.u32 	%r3986, [%r4267+2360];
	ld.shared.u32 	%r3987, [%r4269+2488];
	// begin inline asm
	dp4a.s32.s32 %r3985, %r3986, %r3987, %r3873;
	// end inline asm
	ld.shared.u32 	%r3990, [%r4267+2360];
	ld.shared.u32 	%r3991, [%r4269+2492];
	// begin inline asm
	dp4a.s32.s32 %r3989, %r3990, %r3991, %r3877;
	// end inline asm
	ld.shared.u32 	%r3994, [%r4267+2376];
	ld.shared.u32 	%r3995, [%r4269+2480];
	// begin inline asm
	dp4a.s32.s32 %r3993, %r3994, %r3995, %r3881;
	// end inline asm
	ld.shared.u32 	%r3998, [%r4267+2376];
	ld.shared.u32 	%r3999, [%r4269+2484];
	// begin inline asm
	dp4a.s32.s32 %r3997, %r3998, %r3999, %r3885;
	// end inline asm
	ld.shared.u32 	%r4002, [%r4267+2376];
	ld.shared.u32 	%r4003, [%r4269+2488];
	// begin inline asm
	dp4a.s32.s32 %r4001, %r4002, %r4003, %r3889;
	// end inline asm
	ld.shared.u32 	%r4006, [%r4267+2376];
	ld.shared.u32 	%r4007, [%r4269+2492];
	// begin inline asm
	dp4a.s32.s32 %r4005, %r4006, %r4007, %r3893;
	// end inline asm
	ld.shared.u32 	%r4010, [%r4267+2392];
	ld.shared.u32 	%r4011, [%r4269+2480];
	// begin inline asm
	dp4a.s32.s32 %r4009, %r4010, %r4011, %r3897;
	// end inline asm
	ld.shared.u32 	%r4014, [%r4267+2392];
	ld.shared.u32 	%r4015, [%r4269+2484];
	// begin inline asm
	dp4a.s32.s32 %r4013, %r4014, %r4015, %r3901;
	// end inline asm
	ld.shared.u32 	%r4018, [%r4267+2392];
	ld.shared.u32 	%r4019, [%r4269+2488];
	// begin inline asm
	dp4a.s32.s32 %r4017, %r4018, %r4019, %r3905;
	// end inline asm
	ld.shared.u32 	%r4022, [%r4267+2392];
	ld.shared.u32 	%r4023, [%r4269+2492];
	// begin inline asm
	dp4a.s32.s32 %r4021, %r4022, %r4023, %r3909;
	// end inline asm
	ld.shared.u32 	%r4026, [%r4267+2408];
	ld.shared.u32 	%r4027, [%r4269+2480];
	// begin inline asm
	dp4a.s32.s32 %r4025, %r4026, %r4027, %r3913;
	// end inline asm
	ld.shared.u32 	%r4030, [%r4267+2408];
	ld.shared.u32 	%r4031, [%r4269+2484];
	// begin inline asm
	dp4a.s32.s32 %r4029, %r4030, %r4031, %r3917;
	// end inline asm
	ld.shared.u32 	%r4034, [%r4267+2408];
	ld.shared.u32 	%r4035, [%r4269+2488];
	// begin inline asm
	dp4a.s32.s32 %r4033, %r4034, %r4035, %r3921;
	// end inline asm
	ld.shared.u32 	%r4038, [%r4267+2408];
	ld.shared.u32 	%r4039, [%r4269+2492];
	// begin inline asm
	dp4a.s32.s32 %r4037, %r4038, %r4039, %r3925;
	// end inline asm
	ld.shared.u32 	%r4042, [%r4267+2328];
	ld.shared.u32 	%r4043, [%r4269+2528];
	// begin inline asm
	dp4a.s32.s32 %r4041, %r4042, %r4043, %r3929;
	// end inline asm
	ld.shared.u32 	%r4046, [%r4267+2328];
	ld.shared.u32 	%r4047, [%r4269+2532];
	// begin inline asm
	dp4a.s32.s32 %r4045, %r4046, %r4047, %r3933;
	// end inline asm
	ld.shared.u32 	%r4050, [%r4267+2328];
	ld.shared.u32 	%r4051, [%r4269+2536];
	// begin inline asm
	dp4a.s32.s32 %r4049, %r4050, %r4051, %r3937;
	// end inline asm
	ld.shared.u32 	%r4054, [%r4267+2328];
	ld.shared.u32 	%r4055, [%r4269+2540];
	// begin inline asm
	dp4a.s32.s32 %r4053, %r4054, %r4055, %r3941;
	// end inline asm
	ld.shared.u32 	%r4058, [%r4267+2344];
	ld.shared.u32 	%r4059, [%r4269+2528];
	// begin inline asm
	dp4a.s32.s32 %r4057, %r4058, %r4059, %r3945;
	// end inline asm
	ld.shared.u32 	%r4062, [%r4267+2344];
	ld.shared.u32 	%r4063, [%r4269+2532];
	// begin inline asm
	dp4a.s32.s32 %r4061, %r4062, %r4063, %r3949;
	// end inline asm
	ld.shared.u32 	%r4066, [%r4267+2344];
	ld.shared.u32 	%r4067, [%r4269+2536];
	// begin inline asm
	dp4a.s32.s32 %r4065, %r4066, %r4067, %r3953;
	// end inline asm
	ld.shared.u32 	%r4070, [%r4267+2344];
	ld.shared.u32 	%r4071, [%r4269+2540];
	// begin inline asm
	dp4a.s32.s32 %r4069, %r4070, %r4071, %r3957;
	// end inline asm
	ld.shared.u32 	%r4074, [%r4267+2360];
	ld.shared.u32 	%r4075, [%r4269+2528];
	// begin inline asm
	dp4a.s32.s32 %r4073, %r4074, %r4075, %r3961;
	// end inline asm
	ld.shared.u32 	%r4078, [%r4267+2360];
	ld.shared.u32 	%r4079, [%r4269+2532];
	// begin inline asm
	dp4a.s32.s32 %r4077, %r4078, %r4079, %r3965;
	// end inline asm
	ld.shared.u32 	%r4082, [%r4267+2360];
	ld.shared.u32 	%r4083, [%r4269+2536];
	// begin inline asm
	dp4a.s32.s32 %r4081, %r4082, %r4083, %r3969;
	// end inline asm
	ld.shared.u32 	%r4086, [%r4267+2360];
	ld.shared.u32 	%r4087, [%r4269+2540];
	// begin inline asm
	dp4a.s32.s32 %r4085, %r4086, %r4087, %r3973;
	// end inline asm
	ld.shared.u32 	%r4090, [%r4267+2376];
	ld.shared.u32 	%r4091, [%r4269+2528];
	// begin inline asm
	dp4a.s32.s32 %r4089, %r4090, %r4091, %r3977;
	// end inline asm
	ld.shared.u32 	%r4094, [%r4267+2376];
	ld.shared.u32 	%r4095, [%r4269+2532];
	// begin inline asm
	dp4a.s32.s32 %r4093, %r4094, %r4095, %r3981;
	// end inline asm
	ld.shared.u32 	%r4098, [%r4267+2376];
	ld.shared.u32 	%r4099, [%r4269+2536];
	// begin inline asm
	dp4a.s32.s32 %r4097, %r4098, %r4099, %r3985;
	// end inline asm
	ld.shared.u32 	%r4102, [%r4267+2376];
	ld.shared.u32 	%r4103, [%r4269+2540];
	// begin inline asm
	dp4a.s32.s32 %r4101, %r4102, %r4103, %r3989;
	// end inline asm
	ld.shared.u32 	%r4106, [%r4267+2392];
	ld.shared.u32 	%r4107, [%r4269+2528];
	// begin inline asm
	dp4a.s32.s32 %r4105, %r4106, %r4107, %r3993;
	// end inline asm
	ld.shared.u32 	%r4110, [%r4267+2392];
	ld.shared.u32 	%r4111, [%r4269+2532];
	// begin inline asm
	dp4a.s32.s32 %r4109, %r4110, %r4111, %r3997;
	// end inline asm
	ld.shared.u32 	%r4114, [%r4267+2392];
	ld.shared.u32 	%r4115, [%r4269+2536];
	// begin inline asm
	dp4a.s32.s32 %r4113, %r4114, %r4115, %r4001;
	// end inline asm
	ld.shared.u32 	%r4118, [%r4267+2392];
	ld.shared.u32 	%r4119, [%r4269+2540];
	// begin inline asm
	dp4a.s32.s32 %r4117, %r4118, %r4119, %r4005;
	// end inline asm
	ld.shared.u32 	%r4122, [%r4267+2408];
	ld.shared.u32 	%r4123, [%r4269+2528];
	// begin inline asm
	dp4a.s32.s32 %r4121, %r4122, %r4123, %r4009;
	// end inline asm
	ld.shared.u32 	%r4126, [%r4267+2408];
	ld.shared.u32 	%r4127, [%r4269+2532];
	// begin inline asm
	dp4a.s32.s32 %r4125, %r4126, %r4127, %r4013;
	// end inline asm
	ld.shared.u32 	%r4130, [%r4267+2408];
	ld.shared.u32 	%r4131, [%r4269+2536];
	// begin inline asm
	dp4a.s32.s32 %r4129, %r4130, %r4131, %r4017;
	// end inline asm
	ld.shared.u32 	%r4134, [%r4267+2408];
	ld.shared.u32 	%r4135, [%r4269+2540];
	// begin inline asm
	dp4a.s32.s32 %r4133, %r4134, %r4135, %r4021;
	// end inline asm
	ld.shared.u32 	%r4138, [%r4267+2424];
	ld.shared.u32 	%r4139, [%r4269+2528];
	// begin inline asm
	dp4a.s32.s32 %r4137, %r4138, %r4139, %r4025;
	// end inline asm
	ld.shared.u32 	%r4142, [%r4267+2424];
	ld.shared.u32 	%r4143, [%r4269+2532];
	// begin inline asm
	dp4a.s32.s32 %r4141, %r4142, %r4143, %r4029;
	// end inline asm
	ld.shared.u32 	%r4146, [%r4267+2424];
	ld.shared.u32 	%r4147, [%r4269+2536];
	// begin inline asm
	dp4a.s32.s32 %r4145, %r4146, %r4147, %r4033;
	// end inline asm
	ld.shared.u32 	%r4150, [%r4267+2424];
	ld.shared.u32 	%r4151, [%r4269+2540];
	// begin inline asm
	dp4a.s32.s32 %r4149, %r4150, %r4151, %r4037;
	// end inline asm
	ld.shared.u32 	%r4154, [%r4267+2344];
	ld.shared.u32 	%r4155, [%r4269+2576];
	// begin inline asm
	dp4a.s32.s32 %r4153, %r4154, %r4155, %r4041;
	// end inline asm
	ld.shared.u32 	%r4158, [%r4267+2344];
	ld.shared.u32 	%r4159, [%r4269+2580];
	// begin inline asm
	dp4a.s32.s32 %r4157, %r4158, %r4159, %r4045;
	// end inline asm
	ld.shared.u32 	%r4162, [%r4267+2344];
	ld.shared.u32 	%r4163, [%r4269+2584];
	// begin inline asm
	dp4a.s32.s32 %r4161, %r4162, %r4163, %r4049;
	// end inline asm
	ld.shared.u32 	%r4166, [%r4267+2344];
	ld.shared.u32 	%r4167, [%r4269+2588];
	// begin inline asm
	dp4a.s32.s32 %r4165, %r4166, %r4167, %r4053;
	// end inline asm
	ld.shared.u32 	%r4170, [%r4267+2360];
	ld.shared.u32 	%r4171, [%r4269+2576];
	// begin inline asm
	dp4a.s32.s32 %r4169, %r4170, %r4171, %r4057;
	// end inline asm
	ld.shared.u32 	%r4174, [%r4267+2360];
	ld.shared.u32 	%r4175, [%r4269+2580];
	// begin inline asm
	dp4a.s32.s32 %r4173, %r4174, %r4175, %r4061;
	// end inline asm
	ld.shared.u32 	%r4178, [%r4267+2360];
	ld.shared.u32 	%r4179, [%r4269+2584];
	// begin inline asm
	dp4a.s32.s32 %r4177, %r4178, %r4179, %r4065;
	// end inline asm
	ld.shared.u32 	%r4182, [%r4267+2360];
	ld.shared.u32 	%r4183, [%r4269+2588];
	// begin inline asm
	dp4a.s32.s32 %r4181, %r4182, %r4183, %r4069;
	// end inline asm
	ld.shared.u32 	%r4186, [%r4267+2376];
	ld.shared.u32 	%r4187, [%r4269+2576];
	// begin inline asm
	dp4a.s32.s32 %r4185, %r4186, %r4187, %r4073;
	// end inline asm
	ld.shared.u32 	%r4190, [%r4267+2376];
	ld.shared.u32 	%r4191, [%r4269+2580];
	// begin inline asm
	dp4a.s32.s32 %r4189, %r4190, %r4191, %r4077;
	// end inline asm
	ld.shared.u32 	%r4194, [%r4267+2376];
	ld.shared.u32 	%r4195, [%r4269+2584];
	// begin inline asm
	dp4a.s32.s32 %r4193, %r4194, %r4195, %r4081;
	// end inline asm
	ld.shared.u32 	%r4198, [%r4267+2376];
	ld.shared.u32 	%r4199, [%r4269+2588];
	// begin inline asm
	dp4a.s32.s32 %r4197, %r4198, %r4199, %r4085;
	// end inline asm
	ld.shared.u32 	%r4202, [%r4267+2392];
	ld.shared.u32 	%r4203, [%r4269+2576];
	// begin inline asm
	dp4a.s32.s32 %r4201, %r4202, %r4203, %r4089;
	// end inline asm
	ld.shared.u32 	%r4206, [%r4267+2392];
	ld.shared.u32 	%r4207, [%r4269+2580];
	// begin inline asm
	dp4a.s32.s32 %r4205, %r4206, %r4207, %r4093;
	// end inline asm
	ld.shared.u32 	%r4210, [%r4267+2392];
	ld.shared.u32 	%r4211, [%r4269+2584];
	// begin inline asm
	dp4a.s32.s32 %r4209, %r4210, %r4211, %r4097;
	// end inline asm
	ld.shared.u32 	%r4214, [%r4267+2392];
	ld.shared.u32 	%r4215, [%r4269+2588];
	// begin inline asm
	dp4a.s32.s32 %r4213, %r4214, %r4215, %r4101;
	// end inline asm
	ld.shared.u32 	%r4218, [%r4267+2408];
	ld.shared.u32 	%r4219, [%r4269+2576];
	// begin inline asm
	dp4a.s32.s32 %r4217, %r4218, %r4219, %r4105;
	// end inline asm
	ld.shared.u32 	%r4222, [%r4267+2408];
	ld.shared.u32 	%r4223, [%r4269+2580];
	// begin inline asm
	dp4a.s32.s32 %r4221, %r4222, %r4223, %r4109;
	// end inline asm
	ld.shared.u32 	%r4226, [%r4267+2408];
	ld.shared.u32 	%r4227, [%r4269+2584];
	// begin inline asm
	dp4a.s32.s32 %r4225, %r4226, %r4227, %r4113;
	// end inline asm
	ld.shared.u32 	%r4230, [%r4267+2408];
	ld.shared.u32 	%r4231, [%r4269+2588];
	// begin inline asm
	dp4a.s32.s32 %r4229, %r4230, %r4231, %r4117;
	// end inline asm
	ld.shared.u32 	%r4234, [%r4267+2424];
	ld.shared.u32 	%r4235, [%r4269+2576];
	// begin inline asm
	dp4a.s32.s32 %r4233, %r4234, %r4235, %r4121;
	// end inline asm
	ld.shared.u32 	%r4238, [%r4267+2424];
	ld.shared.u32 	%r4239, [%r4269+2580];
	// begin inline asm
	dp4a.s32.s32 %r4237, %r4238, %r4239, %r4125;
	// end inline asm
	ld.shared.u32 	%r4242, [%r4267+2424];
	ld.shared.u32 	%r4243, [%r4269+2584];
	// begin inline asm
	dp4a.s32.s32 %r4241, %r4242, %r4243, %r4129;
	// end inline asm
	ld.shared.u32 	%r4246, [%r4267+2424];
	ld.shared.u32 	%r4247, [%r4269+2588];
	// begin inline asm
	dp4a.s32.s32 %r4245, %r4246, %r4247, %r4133;
	// end inline asm
	ld.shared.u32 	%r4250, [%r4267+2440];
	ld.shared.u32 	%r4251, [%r4269+2576];
	// begin inline asm
	dp4a.s32.s32 %r4249, %r4250, %r4251, %r4137;
	// end inline asm
	ld.shared.u32 	%r4254, [%r4267+2440];
	ld.shared.u32 	%r4255, [%r4269+2580];
	// begin inline asm
	dp4a.s32.s32 %r4253, %r4254, %r4255, %r4141;
	// end inline asm
	ld.shared.u32 	%r4258, [%r4267+2440];
	ld.shared.u32 	%r4259, [%r4269+2584];
	// begin inline asm
	dp4a.s32.s32 %r4257, %r4258, %r4259, %r4145;
	// end inline asm
	ld.shared.u32 	%r4262, [%r4267+2440];
	ld.shared.u32 	%r4263, [%r4269+2588];
	// begin inline asm
	dp4a.s32.s32 %r4261, %r4262, %r4263, %r4149;
	// end inline asm
	shl.b32 	%r4270, %r20, 5;
	shl.b32 	%r4271, %r2, 2;
	add.s32 	%r4272, %r4270, %r4271;
	mad.lo.s32 	%r4273, %r1, 50176, %r6;
	mad.lo.s32 	%r4274, %r20, 6272, %r4273;
	mad.lo.s32 	%r4275, %r2, 784, %r4274;
	add.s32 	%r4276, %r4275, %r7;
	mad.lo.s32 	%r4277, %r23, 392, %r4276;
	add.s32 	%r4278, %r4277, %r64;
	cvt.s64.s32 	%rd62, %r4153;
	mad.lo.s64 	%rd63, %rd62, 128989087465472, 1073741824;
	shr.u64 	%rd64, %rd63, 31;
	cvt.u32.u64 	%r4279, %rd64;
	mul.wide.u32 	%rd65, %r4272, 4;
	add.s64 	%rd66, %rd60, %rd65;
	ld.global.nc.u32 	%r4280, [%rd66];
	add.s32 	%r4281, %r4280, %r4279;
	mul.wide.s32 	%rd67, %r4281, 2088981575;
	add.s64 	%rd68, %rd67, 1073741824;
	shr.u64 	%rd69, %rd68, 31;
	mul.wide.u32 	%rd70, %r4278, 4;
	add.s64 	%rd71, %rd61, %rd70;
	st.global.u32 	[%rd71], %rd69;
	cvt.s64.s32 	%rd72, %r4157;
	mad.lo.s64 	%rd73, %rd72, 128989087465472, 1073741824;
	shr.u64 	%rd74, %rd73, 31;
	cvt.u32.u64 	%r4282, %rd74;
	ld.global.nc.u32 	%r4283, [%rd66+4];
	add.s32 	%r4284, %r4283, %r4282;
	mul.wide.s32 	%rd75, %r4284, 2088981575;
	add.s64 	%rd76, %rd75, 1073741824;
	shr.u64 	%rd77, %rd76, 31;
	st.global.u32 	[%rd71+4], %rd77;
	cvt.s64.s32 	%rd78, %r4161;
	mad.lo.s64 	%rd79, %rd78, 128989087465472, 1073741824;
	shr.u64 	%rd80, %rd79, 31;
	cvt.u32.u64 	%r4285, %rd80;
	ld.global.nc.u32 	%r4286, [%rd66+8];
	add.s32 	%r4287, %r4286, %r4285;
	mul.wide.s32 	%rd81, %r4287, 2088981575;
	add.s64 	%rd82, %rd81, 1073741824;
	shr.u64 	%rd83, %rd82, 31;
	st.global.u32 	[%rd71+8], %rd83;
	cvt.s64.s32 	%rd84, %r4165;
	mad.lo.s64 	%rd85, %rd84, 128989087465472, 1073741824;
	shr.u64 	%rd86, %rd85, 31;
	cvt.u32.u64 	%r4288, %rd86;
	ld.global.nc.u32 	%r4289, [%rd66+12];
	add.s32 	%r4290, %r4289, %r4288;
	mul.wide.s32 	%rd87, %r4290, 2088981575;
	add.s64 	%rd88, %rd87, 1073741824;
	shr.u64 	%rd89, %rd88, 31;
	st.global.u32 	[%rd71+12], %rd89;
	cvt.s64.s32 	%rd90, %r4169;
	mad.lo.s64 	%rd91, %rd90, 128989087465472, 1073741824;
	shr.u64 	%rd92, %rd91, 31;
	cvt.u32.u64 	%r4291, %rd92;
	add.s32 	%r4292, %r4280, %r4291;
	mul.wide.s32 	%rd93, %r4292, 2088981575;
	add.s64 	%rd94, %rd93, 1073741824;
	shr.u64 	%rd95, %rd94, 31;
	st.global.u32 	[%rd71+224], %rd95;
	cvt.s64.s32 	%rd96, %r4173;
	mad.lo.s64 	%rd97, %rd96, 128989087465472, 1073741824;
	shr.u64 	%rd98, %rd97, 31;
	cvt.u32.u64 	%r4293, %rd98;
	add.s32 	%r4294, %r4283, %r4293;
	mul.wide.s32 	%rd99, %r4294, 2088981575;
	add.s64 	%rd100, %rd99, 1073741824;
	shr.u64 	%rd101, %rd100, 31;
	st.global.u32 	[%rd71+228], %rd101;
	cvt.s64.s32 	%rd102, %r4177;
	mad.lo.s64 	%rd103, %rd102, 128989087465472, 1073741824;
	shr.u64 	%rd104, %rd103, 31;
	cvt.u32.u64 	%r4295, %rd104;
	add.s32 	%r4296, %r4286, %r4295;
	mul.wide.s32 	%rd105, %r4296, 2088981575;
	add.s64 	%rd106, %rd105, 1073741824;
	shr.u64 	%rd107, %rd106, 31;
	st.global.u32 	[%rd71+232], %rd107;
	cvt.s64.s32 	%rd108, %r4181;
	mad.lo.s64 	%rd109, %rd108, 128989087465472, 1073741824;
	shr.u64 	%rd110, %rd109, 31;
	cvt.u32.u64 	%r4297, %rd110;
	add.s32 	%r4298, %r4289, %r4297;
	mul.wide.s32 	%rd111, %r4298, 2088981575;
	add.s64 	%rd112, %rd111, 1073741824;
	shr.u64 	%rd113, %rd112, 31;
	st.global.u32 	[%rd71+236], %rd113;
	cvt.s64.s32 	%rd114, %r4185;
	mad.lo.s64 	%rd115, %rd114, 128989087465472, 1073741824;
	shr.u64 	%rd116, %rd115, 31;
	cvt.u32.u64 	%r4299, %rd116;
	add.s32 	%r4300, %r4280, %r4299;
	mul.wide.s32 	%rd117, %r4300, 2088981575;
	add.s64 	%rd118, %rd117, 1073741824;
	shr.u64 	%rd119, %rd118, 31;
	st.global.u32 	[%rd71+448], %rd119;
	cvt.s64.s32 	%rd120, %r4189;
	mad.lo.s64 	%rd121, %rd120, 128989087465472, 1073741824;
	shr.u64 	%rd122, %rd121, 31;
	cvt.u32.u64 	%r4301, %rd122;
	add.s32 	%r4302, %r4283, %r4301;
	mul.wide.s32 	%rd123, %r4302, 2088981575;
	add.s64 	%rd124, %rd123, 1073741824;
	shr.u64 	%rd125, %rd124, 31;
	st.global.u32 	[%rd71+452], %rd125;
	cvt.s64.s32 	%rd126, %r4193;
	mad.lo.s64 	%rd127, %rd126, 128989087465472, 1073741824;
	shr.u64 	%rd128, %rd127, 31;
	cvt.u32.u64 	%r4303, %rd128;
	add.s32 	%r4304, %r4286, %r4303;
	mul.wide.s32 	%rd129, %r4304, 2088981575;
	add.s64 	%rd130, %rd129, 1073741824;
	shr.u64 	%rd131, %rd130, 31;
	st.global.u32 	[%rd71+456], %rd131;
	cvt.s64.s32 	%rd132, %r4197;
	mad.lo.s64 	%rd133, %rd132, 128989087465472, 1073741824;
	shr.u64 	%rd134, %rd133, 31;
	cvt.u32.u64 	%r4305, %rd134;
	add.s32 	%r4306, %r4289, %r4305;
	mul.wide.s32 	%rd135, %r4306, 2088981575;
	add.s64 	%rd136, %rd135, 1073741824;
	shr.u64 	%rd137, %rd136, 31;
	st.global.u32 	[%rd71+460], %rd137;
	cvt.s64.s32 	%rd138, %r4201;
	mad.lo.s64 	%rd139, %rd138, 128989087465472, 1073741824;
	shr.u64 	%rd140, %rd139, 31;
	cvt.u32.u64 	%r4307, %rd140;
	add.s32 	%r4308, %r4280, %r4307;
	mul.wide.s32 	%rd141, %r4308, 2088981575;
	add.s64 	%rd142, %rd141, 1073741824;
	shr.u64 	%rd143, %rd142, 31;
	st.global.u32 	[%rd71+672], %rd143;
	cvt.s64.s32 	%rd144, %r4205;
	mad.lo.s64 	%rd145, %rd144, 128989087465472, 1073741824;
	shr.u64 	%rd146, %rd145, 31;
	cvt.u32.u64 	%r4309, %rd146;
	add.s32 	%r4310, %r4283, %r4309;
	mul.wide.s32 	%rd147, %r4310, 2088981575;
	add.s64 	%rd148, %rd147, 1073741824;
	shr.u64 	%rd149, %rd148, 31;
	st.global.u32 	[%rd71+676], %rd149;
	cvt.s64.s32 	%rd150, %r4209;
	mad.lo.s64 	%rd151, %rd150, 128989087465472, 1073741824;
	shr.u64 	%rd152, %rd151, 31;
	cvt.u32.u64 	%r4311, %rd152;
	add.s32 	%r4312, %r4286, %r4311;
	mul.wide.s32 	%rd153, %r4312, 2088981575;
	add.s64 	%rd154, %rd153, 1073741824;
	shr.u64 	%rd155, %rd154, 31;
	st.global.u32 	[%rd71+680], %rd155;
	cvt.s64.s32 	%rd156, %r4213;
	mad.lo.s64 	%rd157, %rd156, 128989087465472, 1073741824;
	shr.u64 	%rd158, %rd157, 31;
	cvt.u32.u64 	%r4313, %rd158;
	add.s32 	%r4314, %r4289, %r4313;
	mul.wide.s32 	%rd159, %r4314, 2088981575;
	add.s64 	%rd160, %rd159, 1073741824;
	shr.u64 	%rd161, %rd160, 31;
	st.global.u32 	[%rd71+684], %rd161;
	cvt.s64.s32 	%rd162, %r4217;
	mad.lo.s64 	%rd163, %rd162, 128989087465472, 1073741824;
	shr.u64 	%rd164, %rd163, 31;
	cvt.u32.u64 	%r4315, %rd164;
	add.s32 	%r4316, %r4280, %r4315;
	mul.wide.s32 	%rd165, %r4316, 2088981575;
	add.s64 	%rd166, %rd165, 1073741824;
	shr.u64 	%rd167, %rd166, 31;
	st.global.u32 	[%rd71+896], %rd167;
	cvt.s64.s32 	%rd168, %r4221;
	mad.lo.s64 	%rd169, %rd168, 128989087465472, 1073741824;
	shr.u64 	%rd170, %rd169, 31;
	cvt.u32.u64 	%r4317, %rd170;
	add.s32 	%r4318, %r4283, %r4317;
	mul.wide.s32 	%rd171, %r4318, 2088981575;
	add.s64 	%rd172, %rd171, 1073741824;
	shr.u64 	%rd173, %rd172, 31;
	st.global.u32 	[%rd71+900], %rd173;
	cvt.s64.s32 	%rd174, %r4225;
	mad.lo.s64 	%rd175, %rd174, 128989087465472, 1073741824;
	shr.u64 	%rd176, %rd175, 31;
	cvt.u32.u64 	%r4319, %rd176;
	add.s32 	%r4320, %r4286, %r4319;
	mul.wide.s32 	%rd177, %r4320, 2088981575;
	add.s64 	%rd178, %rd177, 1073741824;
	shr.u64 	%rd179, %rd178, 31;
	st.global.u32 	[%rd71+904], %rd179;
	cvt.s64.s32 	%rd180, %r4229;
	mad.lo.s64 	%rd181, %rd180, 128989087465472, 1073741824;
	shr.u64 	%rd182, %rd181, 31;
	cvt.u32.u64 	%r4321, %rd182;
	add.s32 	%r4322, %r4289, %r4321;
	mul.wide.s32 	%rd183, %r4322, 2088981575;
	add.s64 	%rd184, %rd183, 1073741824;
	shr.u64 	%rd185, %rd184, 31;
	st.global.u32 	[%rd71+908], %rd185;
	cvt.s64.s32 	%rd186, %r4233;
	mad.lo.s64 	%rd187, %rd186, 128989087465472, 1073741824;
	shr.u64 	%rd188, %rd187, 31;
	cvt.u32.u64 	%r4323, %rd188;
	add.s32 	%r4324, %r4280, %r4323;
	mul.wide.s32 	%rd189, %r4324, 2088981575;
	add.s64 	%rd190, %rd189, 1073741824;
	shr.u64 	%rd191, %rd190, 31;
	st.global.u32 	[%rd71+1120], %rd191;
	cvt.s64.s32 	%rd192, %r4237;
	mad.lo.s64 	%rd193, %rd192, 128989087465472, 1073741824;
	shr.u64 	%rd194, %rd193, 31;
	cvt.u32.u64 	%r4325, %rd194;
	add.s32 	%r4326, %r4283, %r4325;
	mul.wide.s32 	%rd195, %r4326, 2088981575;
	add.s64 	%rd196, %rd195, 1073741824;
	shr.u64 	%rd197, %rd196, 31;
	st.global.u32 	[%rd71+1124], %rd197;
	cvt.s64.s32 	%rd198, %r4241;
	mad.lo.s64 	%rd199, %rd198, 128989087465472, 1073741824;
	shr.u64 	%rd200, %rd199, 31;
	cvt.u32.u64 	%r4327, %rd200;
	add.s32 	%r4328, %r4286, %r4327;
	mul.wide.s32 	%rd201, %r4328, 2088981575;
	add.s64 	%rd202, %rd201, 1073741824;
	shr.u64 	%rd203, %rd202, 31;
	st.global.u32 	[%rd71+1128], %rd203;
	cvt.s64.s32 	%rd204, %r4245;
	mad.lo.s64 	%rd205, %rd204, 128989087465472, 1073741824;
	shr.u64 	%rd206, %rd205, 31;
	cvt.u32.u64 	%r4329, %rd206;
	add.s32 	%r4330, %r4289, %r4329;
	mul.wide.s32 	%rd207, %r4330, 2088981575;
	add.s64 	%rd208, %rd207, 1073741824;
	shr.u64 	%rd209, %rd208, 31;
	st.global.u32 	[%rd71+1132], %rd209;
	cvt.s64.s32 	%rd210, %r4249;
	mad.lo.s64 	%rd211, %rd210, 128989087465472, 1073741824;
	shr.u64 	%rd212, %rd211, 31;
	cvt.u32.u64 	%r4331, %rd212;
	add.s32 	%r4332, %r4280, %r4331;
	mul.wide.s32 	%rd213, %r4332, 2088981575;
	add.s64 	%rd214, %rd213, 1073741824;
	shr.u64 	%rd215, %rd214, 31;
	st.global.u32 	[%rd71+1344], %rd215;
	cvt.s64.s32 	%rd216, %r4253;
	mad.lo.s64 	%rd217, %rd216, 128989087465472, 1073741824;
	shr.u64 	%rd218, %rd217, 31;
	cvt.u32.u64 	%r4333, %rd218;
	add.s32 	%r4334, %r4283, %r4333;
	mul.wide.s32 	%rd219, %r4334, 2088981575;
	add.s64 	%rd220, %rd219, 1073741824;
	shr.u64 	%rd221, %rd220, 31;
	st.global.u32 	[%rd71+1348], %rd221;
	cvt.s64.s32 	%rd222, %r4257;
	mad.lo.s64 	%rd223, %rd222, 128989087465472, 1073741824;
	shr.u64 	%rd224, %rd223, 31;
	cvt.u32.u64 	%r4335, %rd224;
	add.s32 	%r4336, %r4286, %r4335;
	mul.wide.s32 	%rd225, %r4336, 2088981575;
	add.s64 	%rd226, %rd225, 1073741824;
	shr.u64 	%rd227, %rd226, 31;
	st.global.u32 	[%rd71+1352], %rd227;
	cvt.s64.s32 	%rd228, %r4261;
	mad.lo.s64 	%rd229, %rd228, 128989087465472, 1073741824;
	shr.u64 	%rd230, %rd229, 31;
	cvt.u32.u64 	%r4337, %rd230;
	add.s32 	%r4338, %r4289, %r4337;
	mul.wide.s32 	%rd231, %r4338, 2088981575;
	add.s64 	%rd232, %rd231, 1073741824;
	shr.u64 	%rd233, %rd232, 31;
	st.global.u32 	[%rd71+1356], %rd233;
	ret;

}
	// .globl	fused_nn_conv2d_cast_fixed_point_multiply_add_cast_fixed_point_multiply_add_cast_13255070459903635369__1_kernel0
.visible .entry fused_nn_conv2d_cast_fixed_point_multiply_add_cast_fixed_point_multiply_add_cast_13255070459903635369__1_kernel0(
	.param .u64 .ptr .align 1 fused_nn_conv2d_cast_fixed_point_multiply_add_cast_fixed_point_multiply_add_cast_13255070459903635369__1_kernel0_param_0,
	.param .u64 .ptr .align 1 fused_nn_conv2d_cast_fixed_point_multiply_add_cast_fixed_point_multiply_add_cast_13255070459903635369__1_kernel0_param_1,
	.param .u64 .ptr .align 1 fused_nn_conv2d_cast_fixed_point_multiply_add_cast_fixed_point_multiply_add_cast_13255070459903635369__1_kernel0_param_2,
	.param .u64 .ptr .align 1 fused_nn_conv2d_cast_fixed_point_multiply_add_cast_fixed_point_multiply_add_cast_13255070459903635369__1_kernel0_param_3,
	.param .u64 .ptr .align 1 fused_nn_conv2d_cast_fixed_point_multiply_add_cast_fixed_point_multiply_add_cast_13255070459903635369__1_kernel0_param_4
)
{
	.reg .pred 	%p<107>;
	.reg .b16 	%rs<353>;
	.reg .b32 	%r<5459>;
	.reg .b64 	%rd<511>;
	// demoted variable
	.shared .align 4 .b8 _ZZ112fused_nn_conv2d_cast_fixed_point_multiply_add_cast_fixed_point_multiply_add_cast_13255070459903635369__1_kernel0E15pad_data_shared[1728];
	// demoted variable
	.shared .align 4 .b8 _ZZ112fused_nn_conv2d_cast_fixed_point_multiply_add_cast_fixed_point_multiply_add_cast_13255070459903635369__1_kernel0E18placeholder_shared[1024];
	ld.param.u64 	%rd3, [fused_nn_conv2d_cast_fixed_point_multiply_add_cast_fixed_point_multiply_add_cast_13255070459903635369__1_kernel0_param_0];
	ld.param.u64 	%rd4, [fused_nn_conv2d_cast_fixed_point_multiply_add_cast_fixed_point_multiply_add_cast_13255070459903635369__1_kernel0_param_1];
	cvta.to.global.u64 	%rd1, %rd3;
	mov.u32 	%r1, %tid.z;
	mov.u32 	%r471, %tid.x;
	mad.lo.s32 	%r2, %r1, 14, %r471;
	mov.u32 	%r472, %ctaid.z;
	mul.lo.s32 	%r473, %r472, 401408;
	mov.u32 	%r474, %ctaid.x;
	mad.lo.s32 	%r3, %r474, 224, %r473;
	shl.b32 	%r475, %r471, 2;
	mad.lo.s32 	%r4, %r1, 56, %r475;
	setp.gt.u32 	%p3, %r2, 215;
	mov.u32 	%r476, _ZZ112fused_nn_conv2d_cast_fixed_point_multiply_add_cast_fixed_point_multiply_add_cast_13255070459903635369__1_kernel0E15pad_data_shared;
	add.s32 	%r5, %r476, %r4;
	@%p3 bra 	$L__BB27_2;
	cvt.u16.u32 	%rs1, %r2;
	mul.lo.s16 	%rs2, %rs1, 19;
	shr.u16 	%rs3, %rs2, 10;
	cvt.u32.u16 	%r477, %rs3;
	mul.lo.s16 	%rs4, %rs3, 54;
	sub.s16 	%rs5, %rs1, %rs4;
	and.b16  	%rs6, %rs5, 255;
	setp.gt.u16 	%p4, %rs6, 26;
	selp.b32 	%r478, 3136, 0, %p4;
	shr.u16 	%rs7, %rs2, 9;
	mul.lo.s16 	%rs8, %rs7, 27;
	sub.s16 	%rs9, %rs1, %rs8;
	shl.b16 	%rs10, %rs9, 2;
	cvt.u32.u16 	%r479, %rs10;
	and.b32  	%r480, %r479, 252;
	mad.lo.s32 	%r481, %r477, 100352, %r3;
	add.s32 	%r482, %r481, %r478;
	add.s32 	%r483, %r482, %r480;
	cvt.u64.u32 	%rd8, %r483;
	add.s64 	%rd9, %rd1, %rd8;
	ld.global.nc.u32 	%r484, [%rd9];
	st.shared.u32 	[%r5], %r484;
$L__BB27_2:
	setp.gt.u32 	%p5, %r2, 103;
	@%p5 bra 	$L__BB27_4;
	cvt.u16.u32 	%rs11, %r2;
	add.s16 	%rs12, %rs11, 112;
	and.b16  	%rs13, %rs12, 255;
	mul.lo.s16 	%rs14, %rs13, 19;
	shr.u16 	%rs15, %rs14, 10;
	cvt.u32.u16 	%r485, %rs15;
	mul.lo.s16 	%rs16, %rs15, 54;
	sub.s16 	%rs17, %rs12, %rs16;
	and.b16  	%rs18, %rs17, 255;
	setp.gt.u16 	%p6, %rs18, 26;
	selp.b32 	%r486, 3136, 0, %p6;
	shr.u16 	%rs19, %rs14, 9;
	mul.lo.s16 	%rs20, %rs19, 27;
	sub.s16 	%rs21, %rs12, %rs20;
	shl.b16 	%rs22, %rs21, 2;
	cvt.u32.u16 	%r487, %rs22;
	and.b32  	%r488, %r487, 252;
	mad.lo.s32 	%r489, %r485, 100352, %r3;
	add.s32 	%r490, %r489, %r486;
	add.s32 	%r491, %r490, %r488;
	cvt.u64.u32 	%rd10, %r491;
	add.s64 	%rd11, %rd1, %rd10;
	ld.global.nc.u32 	%r492, [%rd11];
	st.shared.u32 	[%r5+448], %r492;
$L__BB27_4:
	mov.u32 	%r493, %ctaid.y;
	shl.b32 	%r494, %r493, 4;
	shr.u32 	%r495, %r2, 3;
	add.s32 	%r496, %r495, %r494;
	shl.b32 	%r497, %r493, 13;
	shl.b32 	%r498, %r2, 6;
	and.b32  	%r499, %r498, 32256;
	shl.b32 	%r500, %r2, 2;
	and.b32  	%r501, %r500, 28;
	add.s32 	%r502, %r499, %r497;
	or.b32  	%r503, %r502, %r501;
	setp.lt.u32 	%p7, %r2, 128;
	setp.lt.u32 	%p8, %r1, 10;
	and.pred  	%p9, %p7, %p8;
	setp.lt.u32 	%p10, %r496, 64;
	and.pred  	%p1, %p9, %p10;
	cvt.u64.u32 	%rd12, %r503;
	cvta.to.global.u64 	%rd13, %rd4;
	add.s64 	%rd2, %rd13, %rd12;
	mov.u32 	%r505, _ZZ112fused_nn_conv2d_cast_fixed_point_multiply_add_cast_fixed_point_multiply_add_cast_13255070459903635369__1_kernel0E18placeholder_shared;
	add.s32 	%r7, %r505, %r4;
	not.pred 	%p11, %p1;
	@%p11 bra 	$L__BB27_6;
	ld.global.nc.u32 	%r506, [%rd2];
	st.shared.u32 	[%r7], %r506;
$L__BB27_6:
	setp.lt.u32 	%p12, %r2, 16;
	setp.lt.u32 	%p13, %r1, 2;
	and.pred  	%p14, %p12, %p13;
	setp.lt.u32 	%p15, %r496, 50;
	and.pred  	%p2, %p14, %p15;
	not.pred 	%p16, %p2;
	@%p16 bra 	$L__BB27_8;
	ld.global.nc.u32 	%r508, [%rd2+7168];
	st.shared.u32 	[%r7+448], %r508;
$L__BB27_8:
	setp.gt.u32 	%p17, %r2, 215;
	bar.sync 	0;
	@%p17 bra 	$L__BB27_10;
	cvt.u16.u32 	%rs23, %r2;
	mul.lo.s16 	%rs24, %rs23, 19;
	shr.u16 	%rs25, %rs24, 10;
	cvt.u32.u16 	%r509, %rs25;
	mul.wide.u32 	%rd14, %r509, 100352;
	mul.lo.s16 	%rs26, %rs25, 54;
	sub.s16 	%rs27, %rs23, %rs26;
	and.b16  	%rs28, %rs27, 255;
	setp.gt.u16 	%p18, %rs28, 26;
	shr.u16 	%rs29, %rs24, 9;
	mul.lo.s16 	%rs30, %rs29, 27;
	sub.s16 	%rs31, %rs23, %rs30;
	shl.b16 	%rs32, %rs31, 2;
	cvt.u64.u16 	%rd15, %rs32;
	and.b64  	%rd16, %rd15, 252;
	selp.b64 	%rd17, 3136, 0, %p18;
	cvt.u64.u32 	%rd18, %r3;
	add.s64 	%rd19, %rd14, %rd18;
	add.s64 	%rd20, %rd19, %rd17;
	add.s64 	%rd21, %rd20, %rd16;
	add.s64 	%rd22, %rd1, %rd21;
	ld.global.nc.u32 	%r510, [%rd22+6272];
	st.shared.u32 	[%r5+864], %r510;
$L__BB27_10:
	setp.gt.u32 	%p19, %r2, 103;
	@%p19 bra 	$L__BB27_12;
	cvt.u16.u32 	%rs33, %r2;
	add.s16 	%rs34, %rs33, 112;
	and.b16  	%rs35, %rs34, 255;
	mul.lo.s16 	%rs36, %rs35, 19;
	shr.u16 	%rs37, %rs36, 10;
	cvt.u32.u16 	%r511, %rs37;
	mul.wide.u32 	%rd23, %r511, 100352;
	mul.lo.s16 	%rs38, %rs37, 54;
	sub.s16 	%rs39, %rs34, %rs38;
	and.b16  	%rs40, %rs39, 255;
	setp.gt.u16 	%p20, %rs40, 26;
	shr.u16 	%rs41, %rs36, 9;
	mul.lo.s16 	%rs42, %rs41, 27;
	sub.s16 	%rs43, %rs34, %rs42;
	shl.b16 	%rs44, %rs43, 2;
	cvt.u64.u16 	%rd24, %rs44;
	and.b64  	%rd25, %rd24, 252;
	selp.b64 	%rd26, 3136, 0, %p20;
	cvt.u64.u32 	%rd27, %r3;
	add.s64 	%rd28, %rd23, %rd27;
	add.s64 	%rd29, %rd28, %rd26;
	add.s64 	%rd30, %rd29, %rd25;
	add.s64 	%rd31, %rd1, %rd30;
	ld.global.nc.u32 	%r512, [%rd31+6272];
	st.shared.u32 	[%r5+1312], %r512;
$L__BB27_12:
	@%p11 bra 	$L__BB27_14;
	ld.global.nc.u32 	%r513, [%rd2+32];
	st.shared.u32 	[%r7+512], %r513;
$L__BB27_14:
	@%p16 bra 	$L__BB27_16;
	ld.global.nc.u32 	%r514, [%rd2+7200];
	st.shared.u32 	[%r7+960], %r514;
$L__BB27_16:
	setp.gt.u32 	%p23, %r2, 215;
	shl.b32 	%r774, %r471, 3;
	add.s32 	%r776, %r476, %r774;
	ld.shared.u32 	%r516, [%r776];
	shl.b32 	%r777, %r1, 5;
	add.s32 	%r779, %r505, %r777;
	ld.shared.u32 	%r517, [%r779];
	mov.b32 	%r642, 0;
	// begin inline asm
	dp4a.s32.s32 %r515, %r516, %r517, %r642;
	// end inline asm
	ld.shared.u32 	%r520, [%r776];
	ld.shared.u32 	%r521, [%r779+256];
	// begin inline asm
	dp4a.s32.s32 %r519, %r520, %r521, %r642;
	// end inline asm
	ld.shared.u32 	%r524, [%r776];
	ld.shared.u32 	%r525, [%r779+4];
	// begin inline asm
	dp4a.s32.s32 %r523, %r524, %r525, %r642;
	// end inline asm
	ld.shared.u32 	%r528, [%r776];
	ld.shared.u32 	%r529, [%r779+260];
	// begin inline asm
	dp4a.s32.s32 %r527, %r528, %r529, %r642;
	// end inline asm
	ld.shared.u32 	%r532, [%r776];
	ld.shared.u32 	%r533, [%r779+8];
	// begin inline asm
	dp4a.s32.s32 %r531, %r532, %r533, %r642;
	// end inline asm
	ld.shared.u32 	%r536, [%r776];
	ld.shared.u32 	%r537, [%r779+264];
	// begin inline asm
	dp4a.s32.s32 %r535, %r536, %r537, %r642;
	// end inline asm
	ld.shared.u32 	%r540, [%r776];
	ld.shared.u32 	%r541, [%r779+12];
	// begin inline asm
	dp4a.s32.s32 %r539, %r540, %r541, %r642;
	// end inline asm
	ld.shared.u32 	%r544, [%r776];
	ld.shared.u32 	%r545, [%r779+268];
	// begin inline asm
	dp4a.s32.s32 %r543, %r544, %r545, %r642;
	// end inline asm
	ld.shared.u32 	%r548, [%r776+216];
	ld.shared.u32 	%r549, [%r779];
	// begin inline asm
	dp4a.s32.s32 %r547, %r548, %r549, %r642;
	// end inline asm
	ld.shared.u32 	%r552, [%r776+216];
	ld.shared.u32 	%r553, [%r779+256];
	// begin inline asm
	dp4a.s32.s32 %r551, %r552, %r553, %r642;
	// end inline asm
	ld.shared.u32 	%r556, [%r776+216];
	ld.shared.u32 	%r557, [%r779+4];
	// begin inline asm
	dp4a.s32.s32 %r555, %r556, %r557, %r642;
	// end inline asm
	ld.shared.u32 	%r560, [%r776+216];
	ld.shared.u32 	%r561, [%r779+260];
	// begin inline asm
	dp4a.s32.s32 %r559, %r560, %r561, %r642;
	// end inline asm
	ld.shared.u32 	%r564, [%r776+216];
	ld.shared.u32 	%r565, [%r779+8];
	// begin inline asm
	dp4a.s32.s32 %r563, %r564, %r565, %r642;
	// end inline asm
	ld.shared.u32 	%r568, [%r776+216];
	ld.shared.u32 	%r569, [%r779+264];
	// begin inline asm
	dp4a.s32.s32 %r567, %r568, %r569, %r642;
	// end inline asm
	ld.shared.u32 	%r572, [%r776+216];
	ld.shared.u32 	%r573, [%r779+12];
	// begin inline asm
	dp4a.s32.s32 %r571, %r572, %r573, %r642;
	// end inline asm
	ld.shared.u32 	%r576, [%r776+216];
	ld.shared.u32 	%r577, [%r779+268];
	// begin inline asm
	dp4a.s32.s32 %r575, %r576, %r577, %r642;
	// end inline asm
	ld.shared.u32 	%r580, [%r776+432];
	ld.shared.u32 	%r581, [%r779];
	// begin inline asm
	dp4a.s32.s32 %r579, %r580, %r581, %r642;
	// end inline asm
	ld.shared.u32 	%r584, [%r776+432];
	ld.shared.u32 	%r585, [%r779+256];
	// begin inline asm
	dp4a.s32.s32 %r583, %r584, %r585, %r642;
	// end inline asm
	ld.shared.u32 	%r588, [%r776+432];
	ld.shared.u32 	%r589, [%r779+4];
	// begin inline asm
	dp4a.s32.s32 %r587, %r588, %r589, %r642;
	// end inline asm
	ld.shared.u32 	%r592, [%r776+432];
	ld.shared.u32 	%r593, [%r779+260];
	// begin inline asm
	dp4a.s32.s32 %r591, %r592, %r593, %r642;
	// end inline asm
	ld.shared.u32 	%r596, [%r776+432];
	ld.shared.u32 	%r597, [%r779+8];
	// begin inline asm
	dp4a.s32.s32 %r595, %r596, %r597, %r642;
	// end inline asm
	ld.shared.u32 	%r600, [%r776+432];
	ld.shared.u32 	%r601, [%r779+264];
	// begin inline asm
	dp4a.s32.s32 %r599, %r600, %r601, %r642;
	// end inline asm
	ld.shared.u32 	%r604, [%r776+432];
	ld.shared.u32 	%r605, [%r779+12];
	// begin inline asm
	dp4a.s32.s32 %r603, %r604, %r605, %r642;
	// end inline asm
	ld.shared.u32 	%r608, [%r776+432];
	ld.shared.u32 	%r609, [%r779+268];
	// begin inline asm
	dp4a.s32.s32 %r607, %r608, %r609, %r642;
	// end inline asm
	ld.shared.u32 	%r612, [%r776+648];
	ld.shared.u32 	%r613, [%r779];
	// begin inline asm
	dp4a.s32.s32 %r611, %r612, %r613, %r642;
	// end inline asm
	ld.shared.u32 	%r616, [%r776+648];
	ld.shared.u32 	%r617, [%r779+256];
	// begin inline asm
	dp4a.s32.s32 %r615, %r616, %r617, %r642;
	// end inline asm
	ld.shared.u32 	%r620, [%r776+648];
	ld.shared.u32 	%r621, [%r779+4];
	// begin inline asm
	dp4a.s32.s32 %r619, %r620, %r621, %r642;
	// end inline asm
	ld.shared.u32 	%r624, [%r776+648];
	ld.shared.u32 	%r625, [%r779+260];
	// begin inline asm
	dp4a.s32.s32 %r623, %r624, %r625, %r642;
	// end inline asm
	ld.shared.u32 	%r628, [%r776+648];
	ld.shared.u32 	%r629, [%r779+8];
	// begin inline asm
	dp4a.s32.s32 %r627, %r628, %r629, %r642;
	// end inline asm
	ld.shared.u32 	%r632, [%r776+648];
	ld.shared.u32 	%r633, [%r779+264];
	// begin inline asm
	dp4a.s32.s32 %r631, %r632, %r633, %r642;
	// end inline asm
	ld.shared.u32 	%r636, [%r776+648];
	ld.shared.u32 	%r637, [%r779+12];
	// begin inline asm
	dp4a.s32.s32 %r635, %r636, %r637, %r642;
	// end inline asm
	ld.shared.u32 	%r640, [%r776+648];
	ld.shared.u32 	%r641, [%r779+268];
	// begin inline asm
	dp4a.s32.s32 %r639, %r640, %r641, %r642;
	// end inline asm
	ld.shared.u32 	%r644, [%r776+108];
	ld.shared.u32 	%r645, [%r779+16];
	// begin inline asm
	dp4a.s32.s32 %r643, %r644, %r645, %r515;
	// end inline asm
	ld.shared.u32 	%r648, [%r776+108];
	ld.shared.u32 	%r649, [%r779+272];
	// begin inline asm
	dp4a.s32.s32 %r647, %r648, %r649, %r519;
	// end inline asm
	ld.shared.u32 	%r652, [%r776+108];
	ld.shared.u32 	%r653, [%r779+20];
	// begin inline asm
	dp4a.s32.s32 %r651, %r652, %r653, %r523;
	// end inline asm
	ld.shared.u32 	%r656, [%r776+108];
	ld.shared.u32 	%r657, [%r779+276];
	// begin inline asm
	dp4a.s32.s32 %r655, %r656, %r657, %r527;
	// end inline asm
	ld.shared.u32 	%r660, [%r776+108];
	ld.shared.u32 	%r661, [%r779+24];
	// begin inline asm
	dp4a.s32.s32 %r659, %r660, %r661, %r531;
	// end inline asm
	ld.shared.u32 	%r664, [%r776+108];
	ld.shared.u32 	%r665, [%r779+280];
	// begin inline asm
	dp4a.s32.s32 %r663, %r664, %r665, %r535;
	// end inline asm
	ld.shared.u32 	%r668, [%r776+108];
	ld.shared.u32 	%r669, [%r779+28];
	// begin inline asm
	dp4a.s32.s32 %r667, %r668, %r669, %r539;
	// end inline asm
	ld.shared.u32 	%r672, [%r776+108];
	ld.shared.u32 	%r673, [%r779+284];
	// begin inline asm
	dp4a.s32.s32 %r671, %r672, %r673, %r543;
	// end inline asm
	ld.shared.u32 	%r676, [%r776+324];
	ld.shared.u32 	%r677, [%r779+16];
	// begin inline asm
	dp4a.s32.s32 %r675, %r676, %r677, %r547;
	// end inline asm
	ld.shared.u32 	%r680, [%r776+324];
	ld.shared.u32 	%r681, [%r779+272];
	// begin inline asm
	dp4a.s32.s32 %r679, %r680, %r681, %r551;
	// end inline asm
	ld.shared.u32 	%r684, [%r776+324];
	ld.shared.u32 	%r685, [%r779+20];
	// begin inline asm
	dp4a.s32.s32 %r683, %r684, %r685, %r555;
	// end inline asm
	ld.shared.u32 	%r688, [%r776+324];
	ld.shared.u32 	%r689, [%r779+276];
	// begin inline asm
	dp4a.s32.s32 %r687, %r688, %r689, %r559;
	// end inline asm
	ld.shared.u32 	%r692, [%r776+324];
	ld.shared.u32 	%r693, [%r779+24];
	// begin inline asm
	dp4a.s32.s32 %r691, %r692, %r693, %r563;
	// end inline asm
	ld.shared.u32 	%r696, [%r776+324];
	ld.shared.u32 	%r697, [%r779+280];
	// begin inline asm
	dp4a.s32.s32 %r695, %r696, %r697, %r567;
	// end inline asm
	ld.shared.u32 	%r700, [%r776+324];
	ld.shared.u32 	%r701, [%r779+28];
	// begin inline asm
	dp4a.s32.s32 %r699, %r700, %r701, %r571;
	// end inline asm
	ld.shared.u32 	%r704, [%r776+324];
	ld.shared.u32 	%r705, [%r779+284];
	// begin inline asm
	dp4a.s32.s32 %r703, %r704, %r705, %r575;
	// end inline asm
	ld.shared.u32 	%r708, [%r776+540];
	ld.shared.u32 	%r709, [%r779+16];
	// begin inline asm
	dp4a.s32.s32 %r707, %r708, %r709, %r579;
	// end inline asm
	ld.shared.u32 	%r712, [%r776+540];
	ld.shared.u32 	%r713, [%r779+272];
	// begin inline asm
	dp4a.s32.s32 %r711, %r712, %r713, %r583;
	// end inline asm
	ld.shared.u32 	%r716, [%r776+540];
	ld.shared.u32 	%r717, [%r779+20];
	// begin inline asm
	dp4a.s32.s32 %r715, %r716, %r717, %r587;
	// end inline asm
	ld.shared.u32 	%r720, [%r776+540];
	ld.shared.u32 	%r721, [%r779+276];
	// begin inline asm
	dp4a.s32.s32 %r719, %r720, %r721, %r591;
	// end inline asm
	ld.shared.u32 	%r724, [%r776+540];
	ld.shared.u32 	%r725, [%r779+24];
	// begin inline asm
	dp4a.s32.s32 %r723, %r724, %r725, %r595;
	// end inline asm
	ld.shared.u32 	%r728, [%r776+540];
	ld.shared.u32 	%r729, [%r779+280];
	// begin inline asm
	dp4a.s32.s32 %r727, %r728, %r729, %r599;
	// end inline asm
	ld.shared.u32 	%r732, [%r776+540];
	ld.shared.u32 	%r733, [%r779+28];
	// begin inline asm
	dp4a.s32.s32 %r731, %r732, %r733, %r603;
	// end inline asm
	ld.shared.u32 	%r736, [%r776+540];
	ld.shared.u32 	%r737, [%r779+284];
	// begin inline asm
	dp4a.s32.s32 %r735, %r736, %r737, %r607;
	// end inline asm
	ld.shared.u32 	%r740, [%r776+756];
	ld.shared.u32 	%r741, [%r779+16];
	// begin inline asm
	dp4a.s32.s32 %r739, %r740, %r741, %r611;
	// end inline asm
	ld.shared.u32 	%r744, [%r776+756];
	ld.shared.u32 	%r745, [%r779+272];
	// begin inline asm
	dp4a.s32.s32 %r743, %r744, %r745, %r615;
	// end inline asm
	ld.shared.u32 	%r748, [%r776+756];
	ld.shared.u32 	%r749, [%r779+20];
	// begin inline asm
	dp4a.s32.s32 %r747, %r748, %r749, %r619;
	// end inline asm
	ld.shared.u32 	%r752, [%r776+756];
	ld.shared.u32 	%r753, [%r779+276];
	// begin inline asm
	dp4a.s32.s32 %r751, %r752, %r753, %r623;
	// end inline asm
	ld.shared.u32 	%r756, [%r776+756];
	ld.shared.u32 	%r757, [%r779+24];
	// begin inline asm
	dp4a.s32.s32 %r755, %r756, %r757, %r627;
	// end inline asm
	ld.shared.u32 	%r760, [%r776+756];
	ld.shared.u32 	%r761, [%r779+280];
	// begin inline asm
	dp4a.s32.s32 %r759, %r760, %r761, %r631;
	// end inline asm
	ld.shared.u32 	%r764, [%r776+756];
	ld.shared.u32 	%r765, [%r779+28];
	// begin inline asm
	dp4a.s32.s32 %r763, %r764, %r765, %r635;
	// end inline asm
	ld.shared.u32 	%r768, [%r776+756];
	ld.shared.u32 	%r769, [%r779+284];
	// begin inline asm
	dp4a.s32.s32 %r767, %r768, %r769, %r639;
	// end inline asm
	bar.sync 	0;
	@%p23 bra 	$L__BB27_18;
	ld.param.u64 	%rd480, [fused_nn_conv2d_cast_fixed_point_multiply_add_cast_fixed_point_multiply_add_cast_13255070459903635369__1_kernel0_param_0];
	mov.u32 	%r780, %tid.z;
	mov.u32 	%r781, %tid.x;
	mad.lo.s32 	%r782, %r780, 14, %r781;
	cvt.u16.u32 	%rs45, %r782;
	mul.lo.s16 	%rs46, %rs45, 19;
	shr.u16 	%rs47, %rs46, 10;
	cvt.u32.u16 	%r783, %rs47;
	mul.wide.u32 	%rd32, %r783, 100352;
	mul.lo.s16 	%rs48, %rs47, 54;
	sub.s16 	%rs49, %rs45, %rs48;
	and.b16  	%rs50, %rs49, 255;
	setp.gt.u16 	%p24, %rs50, 26;
	shr.u16 	%rs51, %rs46, 9;
	mul.lo.s16 	%rs52, %rs51, 27;
	sub.s16 	%rs53, %rs45, %rs52;
	shl.b16 	%rs54, %rs53, 2;
	cvt.u64.u16 	%rd33, %rs54;
	and.b64  	%rd34, %rd33, 252;
	selp.b64 	%rd35, 3136, 0, %p24;
	mov.u32 	%r784, %ctaid.x;
	mov.u32 	%r785, %ctaid.z;
	mul.lo.s32 	%r786, %r785, 401408;
	mad.lo.s32 	%r787, %r784, 224, %r786;
	cvt.u64.u32 	%rd36, %r787;
	add.s64 	%rd37, %rd36, %rd32;
	add.s64 	%rd38, %rd37, %rd35;
	add.s64 	%rd39, %rd38, %rd34;
	cvta.to.global.u64 	%rd40, %rd480;
	add.s64 	%rd41, %rd39, %rd40;
	ld.global.nc.u32 	%r788, [%rd41+12544];
	shl.b32 	%r789, %r781, 2;
	mad.lo.s32 	%r790, %r780, 56, %r789;
	mov.u32 	%r791, _ZZ112fused_nn_conv2d_cast_fixed_point_multiply_add_cast_fixed_point_multiply_add_cast_13255070459903635369__1_kernel0E15pad_data_shared;
	add.s32 	%r792, %r791, %r790;
	st.shared.u32 	[%r792], %r788;
$L__BB27_18:
	mov.u32 	%r793, %tid.z;
	mov.u32 	%r794, %tid.x;
	mad.lo.s32 	%r795, %r793, 14, %r794;
	setp.gt.u32 	%p25, %r795, 103;
	@%p25 bra 	$L__BB27_20;
	ld.param.u64 	%rd481, [fused_nn_conv2d_cast_fixed_point_multiply_add_cast_fixed_point_multiply_add_cast_13255070459903635369__1_kernel0_param_0];
	mov.u32 	%r796, %tid.z;
	mov.u32 	%r797, %tid.x;
	mad.lo.s32 	%r798, %r796, 14, %r797;
	cvt.u16.u32 	%rs55, %r798;
	add.s16 	%rs56, %rs55, 112;
	and.b16  	%rs57, %rs56, 255;
	mul.lo.s16 	%rs58, %rs57, 19;
	shr.u16 	%rs59, %rs58, 10;
	cvt.u32.u16 	%r799, %rs59;
	mul.wide.u32 	%rd42, %r799, 100352;
	mul.lo.s16 	%rs60, %rs59, 54;
	sub.s16 	%rs61, %rs56, %rs60;
	and.b16  	%rs62, %rs61, 255;
	setp.gt.u16 	%p26, %rs62, 26;
	shr.u16 	%rs63, %rs58, 9;
	mul.lo.s16 	%rs64, %rs63, 27;
	sub.s16 	%rs65, %rs56, %rs64;
	shl.b16 	%rs66, %rs65, 2;
	cvt.u64.u16 	%rd43, %rs66;
	and.b64  	%rd44, %rd43, 252;
	selp.b64 	%rd45, 3136, 0, %p26;
	mov.u32 	%r800, %ctaid.x;
	mov.u32 	%r801, %ctaid.z;
	mul.lo.s32 	%r802, %r801, 401408;
	mad.lo.s32 	%r803, %r800, 224, %r802;
	cvt.u64.u32 	%rd46, %r803;
	add.s64 	%rd47, %rd46, %rd42;
	add.s64 	%rd48, %rd47, %rd45;
	add.s64 	%rd49, %rd48, %rd44;
	cvta.to.global.u64 	%rd50, %rd481;
	add.s64 	%rd51, %rd49, %rd50;
	ld.global.nc.u32 	%r804, [%rd51+12544];
	shl.b32 	%r805, %r797, 2;
	mad.lo.s32 	%r806, %r796, 56, %r805;
	mov.u32 	%r807, _ZZ112fused_nn_conv2d_cast_fixed_point_multiply_add_cast_fixed_point_multiply_add_cast_13255070459903635369__1_kernel0E15pad_data_shared;
	add.s32 	%r808, %r807, %r806;
	st.shared.u32 	[%r808+448], %r804;
$L__BB27_20:
	mov.u32 	%r809, %tid.x;
	shl.b32 	%r810, %r809, 2;
	mov.u32 	%r811, %tid.z;
	mad.lo.s32 	%r812, %r811, 56, %r810;
	mov.u32 	%r813, _ZZ112fused_nn_conv2d_cast_fixed_point_multiply_add_cast_fixed_point_multiply_add_cast_13255070459903635369__1_kernel0E18placeholder_shared;
	add.s32 	%r40, %r813, %r812;
	@%p11 bra 	$L__BB27_22;
	ld.global.nc.u32 	%r814, [%rd2+64];
	st.shared.u32 	[%r40], %r814;
$L__BB27_22:
	@%p16 bra 	$L__BB27_24;
	ld.global.nc.u32 	%r815, [%rd2+7232];
	st.shared.u32 	[%r40+448], %r815;
$L__BB27_24:
	mov.u32 	%r1073, %tid.x;
	mad.lo.s32 	%r1074, %r811, 14, %r1073;
	setp.gt.u32 	%p29, %r1074, 215;
	shl.b32 	%r1075, %r1073, 3;
	mov.u32 	%r1076, _ZZ112fused_nn_conv2d_cast_fixed_point_multiply_add_cast_fixed_point_multiply_add_cast_13255070459903635369__1_kernel0E15pad_data_shared;
	add.s32 	%r1077, %r1076, %r1075;
	ld.shared.u32 	%r817, [%r1077+864];
	shl.b32 	%r1078, %r811, 5;
	mov.u32 	%r1079, _ZZ112fused_nn_conv2d_cast_fixed_point_multiply_add_cast_fixed_point_multiply_add_cast_13255070459903635369__1_kernel0E18placeholder_shared;
	add.s32 	%r1080, %r1079, %r1078;
	ld.shared.u32 	%r818, [%r1080+512];
	// begin inline asm
	dp4a.s32.s32 %r816, %r817, %r818, %r643;
	// end inline asm
	ld.shared.u32 	%r821, [%r1077+864];
	ld.shared.u32 	%r822, [%r1080+768];
	// begin inline asm
	dp4a.s32.s32 %r820, %r821, %r822, %r647;
	// end inline asm
	ld.shared.u32 	%r825, [%r1077+864];
	ld.shared.u32 	%r826, [%r1080+516];
	// begin inline asm
	dp4a.s32.s32 %r824, %r825, %r826, %r651;
	// end inline asm
	ld.shared.u32 	%r829, [%r1077+864];
	ld.shared.u32 	%r830, [%r1080+772];
	// begin inline asm
	dp4a.s32.s32 %r828, %r829, %r830, %r655;
	// end inline asm
	ld.shared.u32 	%r833, [%r1077+864];
	ld.shared.u32 	%r834, [%r1080+520];
	// begin inline asm
	dp4a.s32.s32 %r832, %r833, %r834, %r659;
	// end inline asm
	ld.shared.u32 	%r837, [%r1077+864];
	ld.shared.u32 	%r838, [%r1080+776];
	// begin inline asm
	dp4a.s32.s32 %r836, %r837, %r838, %r663;
	// end inline asm
	ld.shared.u32 	%r841, [%r1077+864];
	ld.shared.u32 	%r842, [%r1080+524];
	// begin inline asm
	dp4a.s32.s32 %r840, %r841, %r842, %r667;
	// end inline asm
	ld.shared.u32 	%r845, [%r1077+864];
	ld.shared.u32 	%r846, [%r1080+780];
	// begin inline asm
	dp4a.s32.s32 %r844, %r845, %r846, %r671;
	// end inline asm
	ld.shared.u32 	%r849, [%r1077+1080];
	ld.shared.u32 	%r850, [%r1080+512];
	// begin inline asm
	dp4a.s32.s32 %r848, %r849, %r850, %r675;
	// end inline asm
	ld.shared.u32 	%r853, [%r1077+1080];
	ld.shared.u32 	%r854, [%r1080+768];
	// begin inline asm
	dp4a.s32.s32 %r852, %r853, %r854, %r679;
	// end inline asm
	ld.shared.u32 	%r857, [%r1077+1080];
	ld.shared.u32 	%r858, [%r1080+516];
	// begin inline asm
	dp4a.s32.s32 %r856, %r857, %r858, %r683;
	// end inline asm
	ld.shared.u32 	%r861, [%r1077+1080];
	ld.shared.u32 	%r862, [%r1080+772];
	// begin inline asm
	dp4a.s32.s32 %r860, %r861, %r862, %r687;
	// end inline asm
	ld.shared.u32 	%r865, [%r1077+1080];
	ld.shared.u32 	%r866, [%r1080+520];
	// begin inline asm
	dp4a.s32.s32 %r864, %r865, %r866, %r691;
	// end inline asm
	ld.shared.u32 	%r869, [%r1077+1080];
	ld.shared.u32 	%r870, [%r1080+776];
	// begin inline asm
	dp4a.s32.s32 %r868, %r869, %r870, %r695;
	// end inline asm
	ld.shared.u32 	%r873, [%r1077+1080];
	ld.shared.u32 	%r874, [%r1080+524];
	// begin inline asm
	dp4a.s32.s32 %r872, %r873, %r874, %r699;
	// end inline asm
	ld.shared.u32 	%r877, [%r1077+1080];
	ld.shared.u32 	%r878, [%r1080+780];
	// begin inline asm
	dp4a.s32.s32 %r876, %r877, %r878, %r703;
	// end inline asm
	ld.shared.u32 	%r881, [%r1077+1296];
	ld.shared.u32 	%r882, [%r1080+512];
	// begin inline asm
	dp4a.s32.s32 %r880, %r881, %r882, %r707;
	// end inline asm
	ld.shared.u32 	%r885, [%r1077+1296];
	ld.shared.u32 	%r886, [%r1080+768];
	// begin inline asm
	dp4a.s32.s32 %r884, %r885, %r886, %r711;
	// end inline asm
	ld.shared.u32 	%r889, [%r1077+1296];
	ld.shared.u32 	%r890, [%r1080+516];
	// begin inline asm
	dp4a.s32.s32 %r888, %r889, %r890, %r715;
	// end inline asm
	ld.shared.u32 	%r893, [%r1077+1296];
	ld.shared.u32 	%r894, [%r1080+772];
	// begin inline asm
	dp4a.s32.s32 %r892, %r893, %r894, %r719;
	// end inline asm
	ld.shared.u32 	%r897, [%r1077+1296];
	ld.shared.u32 	%r898, [%r1080+520];
	// begin inline asm
	dp4a.s32.s32 %r896, %r897, %r898, %r723;
	// end inline asm
	ld.shared.u32 	%r901, [%r1077+1296];
	ld.shared.u32 	%r902, [%r1080+776];
	// begin inline asm
	dp4a.s32.s32 %r900, %r901, %r902, %r727;
	// end inline asm
	ld.shared.u32 	%r905, [%r1077+1296];
	ld.shared.u32 	%r906, [%r1080+524];
	// begin inline asm
	dp4a.s32.s32 %r904, %r905, %r906, %r731;
	// end inline asm
	ld.shared.u32 	%r909, [%r1077+1296];
	ld.shared.u32 	%r910, [%r1080+780];
	// begin inline asm
	dp4a.s32.s32 %r908, %r909, %r910, %r735;
	// end inline asm
	ld.shared.u32 	%r913, [%r1077+1512];
	ld.shared.u32 	%r914, [%r1080+512];
	// begin inline asm
	dp4a.s32.s32 %r912, %r913, %r914, %r739;
	// end inline asm
	ld.shared.u32 	%r917, [%r1077+1512];
	ld.shared.u32 	%r918, [%r1080+768];
	// begin inline asm
	dp4a.s32.s32 %r916, %r917, %r918, %r743;
	// end inline asm
	ld.shared.u32 	%r921, [%r1077+1512];
	ld.shared.u32 	%r922, [%r1080+516];
	// begin inline asm
	dp4a.s32.s32 %r920, %r921, %r922, %r747;
	// end inline asm
	ld.shared.u32 	%r925, [%r1077+1512];
	ld.shared.u32 	%r926, [%r1080+772];
	// begin inline asm
	dp4a.s32.s32 %r924, %r925, %r926, %r751;
	// end inline asm
	ld.shared.u32 	%r929, [%r1077+1512];
	ld.shared.u32 	%r930, [%r1080+520];
	// begin inline asm
	dp4a.s32.s32 %r928, %r929, %r930, %r755;
	// end inline asm
	ld.shared.u32 	%r933, [%r1077+1512];
	ld.shared.u32 	%r934, [%r1080+776];
	// begin inline asm
	dp4a.s32.s32 %r932, %r933, %r934, %r759;
	// end inline asm
	ld.shared.u32 	%r937, [%r1077+1512];
	ld.shared.u32 	%r938, [%r1080+524];
	// begin inline asm
	dp4a.s32.s32 %r936, %r937, %r938, %r763;
	// end inline asm
	ld.shared.u32 	%r941, [%r1077+1512];
	ld.shared.u32 	%r942, [%r1080+780];
	// begin inline asm
	dp4a.s32.s32 %r940, %r941, %r942, %r767;
	// end inline asm
	ld.shared.u32 	%r945, [%r1077+972];
	ld.shared.u32 	%r946, [%r1080+528];
	// begin inline asm
	dp4a.s32.s32 %r944, %r945, %r946, %r816;
	// end inline asm
	ld.shared.u32 	%r949, [%r1077+972];
	ld.shared.u32 	%r950, [%r1080+784];
	// begin inline asm
	dp4a.s32.s32 %r948, %r949, %r950, %r820;
	// end inline asm
	ld.shared.u32 	%r953, [%r1077+972];
	ld.shared.u32 	%r954, [%r1080+532];
	// begin inline asm
	dp4a.s32.s32 %r952, %r953, %r954, %r824;
	// end inline asm
	ld.shared.u32 	%r957, [%r1077+972];
	ld.shared.u32 	%r958, [%r1080+788];
	// begin inline asm
	dp4a.s32.s32 %r956, %r957, %r958, %r828;
	// end inline asm
	ld.shared.u32 	%r961, [%r1077+972];
	ld.shared.u32 	%r962, [%r1080+536];
	// begin inline asm
	dp4a.s32.s32 %r960, %r961, %r962, %r832;
	// end inline asm
	ld.shared.u32 	%r965, [%r1077+972];
	ld.shared.u32 	%r966, [%r1080+792];
	// begin inline asm
	dp4a.s32.s32 %r964, %r965, %r966, %r836;
	// end inline asm
	ld.shared.u32 	%r969, [%r1077+972];
	ld.shared.u32 	%r970, [%r1080+540];
	// begin inline asm
	dp4a.s32.s32 %r968, %r969, %r970, %r840;
	// end inline asm
	ld.shared.u32 	%r973, [%r1077+972];
	ld.shared.u32 	%r974, [%r1080+796];
	// begin inline asm
	dp4a.s32.s32 %r972, %r973, %r974, %r844;
	// end inline asm
	ld.shared.u32 	%r977, [%r1077+1188];
	ld.shared.u32 	%r978, [%r1080+528];
	// begin inline asm
	dp4a.s32.s32 %r976, %r977, %r978, %r848;
	// end inline asm
	ld.shared.u32 	%r981, [%r1077+1188];
	ld.shared.u32 	%r982, [%r1080+784];
	// begin inline asm
	dp4a.s32.s32 %r980, %r981, %r982, %r852;
	// end inline asm
	ld.shared.u32 	%r985, [%r1077+1188];
	ld.shared.u32 	%r986, [%r1080+532];
	// begin inline asm
	dp4a.s32.s32 %r984, %r985, %r986, %r856;
	// end inline asm
	ld.shared.u32 	%r989, [%r1077+1188];
	ld.shared.u32 	%r990, [%r1080+788];
	// begin inline asm
	dp4a.s32.s32 %r988, %r989, %r990, %r860;
	// end inline asm
	ld.shared.u32 	%r993, [%r1077+1188];
	ld.shared.u32 	%r994, [%r1080+536];
	// begin inline asm
	dp4a.s32.s32 %r992, %r993, %r994, %r864;
	// end inline asm
	ld.shared.u32 	%r997, [%r1077+1188];
	ld.shared.u32 	%r998, [%r1080+792];
	// begin inline asm
	dp4a.s32.s32 %r996, %r997, %r998, %r868;
	// end inline asm
	ld.shared.u32 	%r1001, [%r1077+1188];
	ld.shared.u32 	%r1002, [%r1080+540];
	// begin inline asm
	dp4a.s32.s32 %r1000, %r1001, %r1002, %r872;
	// end inline asm
	ld.shared.u32 	%r1005, [%r1077+1188];
	ld.shared.u32 	%r1006, [%r1080+796];
	// begin inline asm
	dp4a.s32.s32 %r1004, %r1005, %r1006, %r876;
	// end inline asm
	ld.shared.u32 	%r1009, [%r1077+1404];
	ld.shared.u32 	%r1010, [%r1080+528];
	// begin inline asm
	dp4a.s32.s32 %r1008, %r1009, %r1010, %r880;
	// end inline asm
	ld.shared.u32 	%r1013, [%r1077+1404];
	ld.shared.u32 	%r1014, [%r1080+784];
	// begin inline asm
	dp4a.s32.s32 %r1012, %r1013, %r1014, %r884;
	// end inline asm
	ld.shared.u32 	%r1017, [%r1077+1404];
	ld.shared.u32 	%r1018, [%r1080+532];
	// begin inline asm
	dp4a.s32.s32 %r1016, %r1017, %r1018, %r888;
	// end inline asm
	ld.shared.u32 	%r1021, [%r1077+1404];
	ld.shared.u32 	%r1022, [%r1080+788];
	// begin inline asm
	dp4a.s32.s32 %r1020, %r1021, %r1022, %r892;
	// end inline asm
	ld.shared.u32 	%r1025, [%r1077+1404];
	ld.shared.u32 	%r1026, [%r1080+536];
	// begin inline asm
	dp4a.s32.s32 %r1024, %r1025, %r1026, %r896;
	// end inline asm
	ld.shared.u32 	%r1029, [%r1077+1404];
	ld.shared.u32 	%r1030, [%r1080+792];
	// begin inline asm
	dp4a.s32.s32 %r1028, %r1029, %r1030, %r900;
	// end inline asm
	ld.shared.u32 	%r1033, [%r1077+1404];
	ld.shared.u32 	%r1034, [%r1080+540];
	// begin inline asm
	dp4a.s32.s32 %r1032, %r1033, %r1034, %r904;
	// end inline asm
	ld.shared.u32 	%r1037, [%r1077+1404];
	ld.shared.u32 	%r1038, [%r1080+796];
	// begin inline asm
	dp4a.s32.s32 %r1036, %r1037, %r1038, %r908;
	// end inline asm
	ld.shared.u32 	%r1041, [%r1077+1620];
	ld.shared.u32 	%r1042, [%r1080+528];
	// begin inline asm
	dp4a.s32.s32 %r1040, %r1041, %r1042, %r912;
	// end inline asm
	ld.shared.u32 	%r1045, [%r1077+1620];
	ld.shared.u32 	%r1046, [%r1080+784];
	// begin inline asm
	dp4a.s32.s32 %r1044, %r1045, %r1046, %r916;
	// end inline asm
	ld.shared.u32 	%r1049, [%r1077+1620];
	ld.shared.u32 	%r1050, [%r1080+532];
	// begin inline asm
	dp4a.s32.s32 %r1048, %r1049, %r1050, %r920;
	// end inline asm
	ld.shared.u32 	%r1053, [%r1077+1620];
	ld.shared.u32 	%r1054, [%r1080+788];
	// begin inline asm
	dp4a.s32.s32 %r1052, %r1053, %r1054, %r924;
	// end inline asm
	ld.shared.u32 	%r1057, [%r1077+1620];
	ld.shared.u32 	%r1058, [%r1080+536];
	// begin inline asm
	dp4a.s32.s32 %r1056, %r1057, %r1058, %r928;
	// end inline asm
	ld.shared.u32 	%r1061, [%r1077+1620];
	ld.shared.u32 	%r1062, [%r1080+792];
	// begin inline asm
	dp4a.s32.s32 %r1060, %r1061, %r1062, %r932;
	// end inline asm
	ld.shared.u32 	%r1065, [%r1077+1620];
	ld.shared.u32 	%r1066, [%r1080+540];
	// begin inline asm
	dp4a.s32.s32 %r1064, %r1065, %r1066, %r936;
	// end inline asm
	ld.shared.u32 	%r1069, [%r1077+1620];
	ld.shared.u32 	%r1070, [%r1080+796];
	// begin inline asm
	dp4a.s32.s32 %r1068, %r1069, %r1070, %r940;
	// end inline asm
	bar.sync 	0;
	@%p29 bra 	$L__BB27_26;
	ld.param.u64 	%rd482, [fused_nn_conv2d_cast_fixed_point_multiply_add_cast_fixed_point_multiply_add_cast_13255070459903635369__1_kernel0_param_0];
	mov.u32 	%r1081, %tid.z;
	mov.u32 	%r1082, %tid.x;
	mad.lo.s32 	%r1083, %r1081, 14, %r1082;
	cvt.u16.u32 	%rs67, %r1083;
	mul.lo.s16 	%rs68, %rs67, 19;
	shr.u16 	%rs69, %rs68, 10;
	cvt.u32.u16 	%r1084, %rs69;
	mul.wide.u32 	%rd52, %r1084, 100352;
	mul.lo.s16 	%rs70, %rs69, 54;
	sub.s16 	%rs71, %rs67, %rs70;
	and.b16  	%rs72, %rs71, 255;
	setp.gt.u16 	%p30, %rs72, 26;
	shr.u16 	%rs73, %rs68, 9;
	mul.lo.s16 	%rs74, %rs73, 27;
	sub.s16 	%rs75, %rs67, %rs74;
	shl.b16 	%rs76, %rs75, 2;
	cvt.u64.u16 	%rd53, %rs76;
	and.b64  	%rd54, %rd53, 252;
	selp.b64 	%rd55, 3136, 0, %p30;
	mov.u32 	%r1085, %ctaid.x;
	mov.u32 	%r1086, %ctaid.z;
	mul.lo.s32 	%r1087, %r1086, 401408;
	mad.lo.s32 	%r1088, %r1085, 224, %r1087;
	cvt.u64.u32 	%rd56, %r1088;
	add.s64 	%rd57, %rd56, %rd52;
	add.s64 	%rd58, %rd57, %rd55;
	add.s64 	%rd59, %rd58, %rd54;
	cvta.to.global.u64 	%rd60, %rd482;
	add.s64 	%rd61, %rd59, %rd60;
	ld.global.nc.u32 	%r1089, [%rd61+18816];
	shl.b32 	%r1090, %r1082, 2;
	mad.lo.s32 	%r1091, %r1081, 56, %r1090;
	mov.u32 	%r1092, _ZZ112fused_nn_conv2d_cast_fixed_point_multiply_add_cast_fixed_point_multiply_add_cast_13255070459903635369__1_kernel0E15pad_data_shared;
	add.s32 	%r1093, %r1092, %r1091;
	st.shared.u32 	[%r1093+864], %r1089;
$L__BB27_26:
	mov.u32 	%r1094, %tid.z;
	mov.u32 	%r1095, %tid.x;
	mad.lo.s32 	%r1096, %r1094, 14, %r1095;
	setp.gt.u32 	%p31, %r1096, 103;
	@%p31 bra 	$L__BB27_28;
	ld.param.u64 	%rd483, [fused_nn_conv2d_cast_fixed_point_multiply_add_cast_fixed_point_multiply_add_cast_13255070459903635369__1_kernel0_param_0];
	mov.u32 	%r1097, %tid.z;
	mov.u32 	%r1098, %tid.x;
	mad.lo.s32 	%r1099, %r1097, 14, %r1098;
	cvt.u16.u32 	%rs77, %r1099;
	add.s16 	%rs78, %rs77, 112;
	and.b16  	%rs79, %rs78, 255;
	mul.lo.s16 	%rs80, %rs79, 19;
	shr.u16 	%rs81, %rs80, 10;
	cvt.u32.u16 	%r1100, %rs81;
	mul.wide.u32 	%rd62, %r1100, 100352;
	mul.lo.s16 	%rs82, %rs81, 54;
	sub.s16 	%rs83, %rs78, %rs82;
	and.b16  	%rs84, %rs83, 255;
	setp.gt.u16 	%p32, %rs84, 26;
	shr.u16 	%rs85, %rs80, 9;
	mul.lo.s16 	%rs86, %rs85, 27;
	sub.s16 	%rs87, %rs78, %rs86;
	shl.b16 	%rs88, %rs87, 2;
	cvt.u64.u16 	%rd63, %rs88;
	and.b64  	%rd64, %rd63, 252;
	selp.b64 	%rd65, 3136, 0, %p32;
	mov.u32 	%r1101, %ctaid.x;
	mov.u32 	%r1102, %ctaid.z;
	mul.lo.s32 	%r1103, %r1102, 401408;
	mad.lo.s32 	%r1104, %r1101, 224, %r1103;
	cvt.u64.u32 	%rd66, %r1104;
	add.s64 	%rd67, %rd66, %rd62;
	add.s64 	%rd68, %rd67, %rd65;
	add.s64 	%rd69, %rd68, %rd64;
	cvta.to.global.u64 	%rd70, %rd483;
	add.s64 	%rd71, %rd69, %rd70;
	ld.global.nc.u32 	%r1105, [%rd71+18816];
	shl.b32 	%r1106, %r1098, 2;
	mad.lo.s32 	%r1107, %r1097, 56, %r1106;
	mov.u32 	%r1108, _ZZ112fused_nn_conv2d_cast_fixed_point_multiply_add_cast_fixed_point_multiply_add_cast_13255070459903635369__1_kernel0E15pad_data_shared;
	add.s32 	%r1109, %r1108, %r1107;
	st.shared.u32 	[%r1109+1312], %r1105;
$L__BB27_28:
	mov.u32 	%r1110, %tid.x;
	shl.b32 	%r1111, %r1110, 2;
	mov.u32 	%r1112, %tid.z;
	mad.lo.s32 	%r1113, %r1112, 56, %r1111;
	mov.u32 	%r1114, _ZZ112fused_nn_conv2d_cast_fixed_point_multiply_add_cast_fixed_point_multiply_add_cast_13255070459903635369__1_kernel0E18placeholder_shared;
	add.s32 	%r73, %r1114, %r1113;
	@%p11 bra 	$L__BB27_30;
	ld.global.nc.u32 	%r1115, [%rd2+96];
	st.shared.u32 	[%r73+512], %r1115;
$L__BB27_30:
	@%p16 bra 	$L__BB27_32;
	ld.global.nc.u32 	%r1116, [%rd2+7264];
	st.shared.u32 	[%r73+960], %r1116;
$L__BB27_32:
	mov.u32 	%r1374, %tid.x;
	mad.lo.s32 	%r1375, %r1112, 14, %r1374;
	setp.gt.u32 	%p35, %r1375, 215;
	shl.b32 	%r1376, %r1374, 3;
	mov.u32 	%r1377, _ZZ112fused_nn_conv2d_cast_fixed_point_multiply_add_cast_fixed_point_multiply_add_cast_13255070459903635369__1_kernel0E15pad_data_shared;
	add.s32 	%r1378, %r1377, %r1376;
	ld.shared.u32 	%r1118, [%r1378];
	shl.b32 	%r1379, %r1112, 5;
	mov.u32 	%r1380, _ZZ112fused_nn_conv2d_cast_fixed_point_multiply_add_cast_fixed_point_multiply_add_cast_13255070459903635369__1_kernel0E18placeholder_shared;
	add.s32 	%r1381, %r1380, %r1379;
	ld.shared.u32 	%r1119, [%r1381];
	// begin inline asm
	dp4a.s32.s32 %r1117, %r1118, %r1119, %r944;
	// end inline asm
	ld.shared.u32 	%r1122, [%r1378];
	ld.shared.u32 	%r1123, [%r1381+256];
	// begin inline asm
	dp4a.s32.s32 %r1121, %r1122, %r1123, %r948;
	// end inline asm
	ld.shared.u32 	%r1126, [%r1378];
	ld.shared.u32 	%r1127, [%r1381+4];
	// begin inline asm
	dp4a.s32.s32 %r1125, %r1126, %r1127, %r952;
	// end inline asm
	ld.shared.u32 	%r1130, [%r1378];
	ld.shared.u32 	%r1131, [%r1381+260];
	// begin inline asm
	dp4a.s32.s32 %r1129, %r1130, %r1131, %r956;
	// end inline asm
	ld.shared.u32 	%r1134, [%r1378];
	ld.shared.u32 	%r1135, [%r1381+8];
	// begin inline asm
	dp4a.s32.s32 %r1133, %r1134, %r1135, %r960;
	// end inline asm
	ld.shared.u32 	%r1138, [%r1378];
	ld.shared.u32 	%r1139, [%r1381+264];
	// begin inline asm
	dp4a.s32.s32 %r1137, %r1138, %r1139, %r964;
	// end inline asm
	ld.shared.u32 	%r1142, [%r1378];
	ld.shared.u32 	%r1143, [%r1381+12];
	// begin inline asm
	dp4a.s32.s32 %r1141, %r1142, %r1143, %r968;
	// end inline asm
	ld.shared.u32 	%r1146, [%r1378];
	ld.shared.u32 	%r1147, [%r1381+268];
	// begin inline asm
	dp4a.s32.s32 %r1145, %r1146, %r1147, %r972;
	// end inline asm
	ld.shared.u32 	%r1150, [%r1378+216];
	ld.shared.u32 	%r1151, [%r1381];
	// begin inline asm
	dp4a.s32.s32 %r1149, %r1150, %r1151, %r976;
	// end inline asm
	ld.shared.u32 	%r1154, [%r1378+216];
	ld.shared.u32 	%r1155, [%r1381+256];
	// begin inline asm
	dp4a.s32.s32 %r1153, %r1154, %r1155, %r980;
	// end inline asm
	ld.shared.u32 	%r1158, [%r1378+216];
	ld.shared.u32 	%r1159, [%r1381+4];
	// begin inline asm
	dp4a.s32.s32 %r1157, %r1158, %r1159, %r984;
	// end inline asm
	ld.shared.u32 	%r1162, [%r1378+216];
	ld.shared.u32 	%r1163, [%r1381+260];
	// begin inline asm
	dp4a.s32.s32 %r1161, %r1162, %r1163, %r988;
	// end inline asm
	ld.shared.u32 	%r1166, [%r1378+216];
	ld.shared.u32 	%r1167, [%r1381+8];
	// begin inline asm
	dp4a.s32.s32 %r1165, %r1166, %r1167, %r992;
	// end inline asm
	ld.shared.u32 	%r1170, [%r1378+216];
	ld.shared.u32 	%r1171, [%r1381+264];
	// begin inline asm
	dp4a.s32.s32 %r1169, %r1170, %r1171, %r996;
	// end inline asm
	ld.shared.u32 	%r1174, [%r1378+216];
	ld.shared.u32 	%r1175, [%r1381+12];
	// begin inline asm
	dp4a.s32.s32 %r1173, %r1174, %r1175, %r1000;
	// end inline asm
	ld.shared.u32 	%r1178, [%r1378+216];
	ld.shared.u32 	%r1179, [%r1381+268];
	// begin inline asm
	dp4a.s32.s32 %r1177, %r1178, %r1179, %r1004;
	// end inline asm
	ld.shared.u32 	%r1182, [%r1378+432];
	ld.shared.u32 	%r1183, [%r1381];
	// begin inline asm
	dp4a.s32.s32 %r1181, %r1182, %r1183, %r1008;
	// end inline asm
	ld.shared.u32 	%r1186, [%r1378+432];
	ld.shared.u32 	%r1187, [%r1381+256];
	// begin inline asm
	dp4a.s32.s32 %r1185, %r1186, %r1187, %r1012;
	// end inline asm
	ld.shared.u32 	%r1190, [%r1378+432];
	ld.shared.u32 	%r1191, [%r1381+4];
	// begin inline asm
	dp4a.s32.s32 %r1189, %r1190, %r1191, %r1016;
	// end inline asm
	ld.shared.u32 	%r1194, [%r1378+432];
	ld.shared.u32 	%r1195, [%r1381+260];
	// begin inline asm
	dp4a.s32.s32 %r1193, %r1194, %r1195, %r1020;
	// end inline asm
	ld.shared.u32 	%r1198, [%r1378+432];
	ld.shared.u32 	%r1199, [%r1381+8];
	// begin inline asm
	dp4a.s32.s32 %r1197, %r1198, %r1199, %r1024;
	// end inline asm
	ld.shared.u32 	%r1202, [%r1378+432];
	ld.shared.u32 	%r1203, [%r1381+264];
	// begin inline asm
	dp4a.s32.s32 %r1201, %r1202, %r1203, %r1028;
	// end inline asm
	ld.shared.u32 	%r1206, [%r1378+432];
	ld.shared.u32 	%r1207, [%r1381+12];
	// begin inline asm
	dp4a.s32.s32 %r1205, %r1206, %r1207, %r1032;
	// end inline asm
	ld.shared.u32 	%r1210, [%r1378+432];
	ld.shared.u32 	%r1211, [%r1381+268];
	// begin inline asm
	dp4a.s32.s32 %r1209, %r1210, %r1211, %r1036;
	// end inline asm
	ld.shared.u32 	%r1214, [%r1378+648];
	ld.shared.u32 	%r1215, [%r1381];
	// begin inline asm
	dp4a.s32.s32 %r1213, %r1214, %r1215, %r1040;
	// end inline asm
	ld.shared.u32 	%r1218, [%r1378+648];
	ld.shared.u32 	%r1219, [%r1381+256];
	// begin inline asm
	dp4a.s32.s32 %r1217, %r1218, %r1219, %r1044;
	// end inline asm
	ld.shared.u32 	%r1222, [%r1378+648];
	ld.shared.u32 	%r1223, [%r1381+4];
	// begin inline asm
	dp4a.s32.s32 %r1221, %r1222, %r1223, %r1048;
	// end inline asm
	ld.shared.u32 	%r1226, [%r1378+648];
	ld.shared.u32 	%r1227, [%r1381+260];
	// begin inline asm
	dp4a.s32.s32 %r1225, %r1226, %r1227, %r1052;
	// end inline asm
	ld.shared.u32 	%r1230, [%r1378+648];
	ld.shared.u32 	%r1231, [%r1381+8];
	// begin inline asm
	dp4a.s32.s32 %r1229, %r1230, %r1231, %r1056;
	// end inline asm
	ld.shared.u32 	%r1234, [%r1378+648];
	ld.shared.u32 	%r1235, [%r1381+264];
	// begin inline asm
	dp4a.s32.s32 %r1233, %r1234, %r1235, %r1060;
	// end inline asm
	ld.shared.u32 	%r1238, [%r1378+648];
	ld.shared.u32 	%r1239, [%r1381+12];
	// begin inline asm
	dp4a.s32.s32 %r1237, %r1238, %r1239, %r1064;
	// end inline asm
	ld.shared.u32 	%r1242, [%r1378+648];
	ld.shared.u32 	%r1243, [%r1381+268];
	// begin inline asm
	dp4a.s32.s32 %r1241, %r1242, %r1243, %r1068;
	// end inline asm
	ld.shared.u32 	%r1246, [%r1378+108];
	ld.shared.u32 	%r1247, [%r1381+16];
	// begin inline asm
	dp4a.s32.s32 %r1245, %r1246, %r1247, %r1117;
	// end inline asm
	ld.shared.u32 	%r1250, [%r1378+108];
	ld.shared.u32 	%r1251, [%r1381+272];
	// begin inline asm
	dp4a.s32.s32 %r1249, %r1250, %r1251, %r1121;
	// end inline asm
	ld.shared.u32 	%r1254, [%r1378+108];
	ld.shared.u32 	%r1255, [%r1381+20];
	// begin inline asm
	dp4a.s32.s32 %r1253, %r1254, %r1255, %r1125;
	// end inline asm
	ld.shared.u32 	%r1258, [%r1378+108];
	ld.shared.u32 	%r1259, [%r1381+276];
	// begin inline asm
	dp4a.s32.s32 %r1257, %r1258, %r1259, %r1129;
	// end inline asm
	ld.shared.u32 	%r1262, [%r1378+108];
	ld.shared.u32 	%r1263, [%r1381+24];
	// begin inline asm
	dp4a.s32.s32 %r1261, %r1262, %r1263, %r1133;
	// end inline asm
	ld.shared.u32 	%r1266, [%r1378+108];
	ld.shared.u32 	%r1267, [%r1381+280];
	// begin inline asm
	dp4a.s32.s32 %r1265, %r1266, %r1267, %r1137;
	// end inline asm
	ld.shared.u32 	%r1270, [%r1378+108];
	ld.shared.u32 	%r1271, [%r1381+28];
	// begin inline asm
	dp4a.s32.s32 %r1269, %r1270, %r1271, %r1141;
	// end inline asm
	ld.shared.u32 	%r1274, [%r1378+108];
	ld.shared.u32 	%r1275, [%r1381+284];
	// begin inline asm
	dp4a.s32.s32 %r1273, %r1274, %r1275, %r1145;
	// end inline asm
	ld.shared.u32 	%r1278, [%r1378+324];
	ld.shared.u32 	%r1279, [%r1381+16];
	// begin inline asm
	dp4a.s32.s32 %r1277, %r1278, %r1279, %r1149;
	// end inline asm
	ld.shared.u32 	%r1282, [%r1378+324];
	ld.shared.u32 	%r1283, [%r1381+272];
	// begin inline asm
	dp4a.s32.s32 %r1281, %r1282, %r1283, %r1153;
	// end inline asm
	ld.shared.u32 	%r1286, [%r1378+324];
	ld.shared.u32 	%r1287, [%r1381+20];
	// begin inline asm
	dp4a.s32.s32 %r1285, %r1286, %r1287, %r1157;
	// end inline asm
	ld.shared.u32 	%r1290, [%r1378+324];
	ld.shared.u32 	%r1291, [%r1381+276];
	// begin inline asm
	dp4a.s32.s32 %r1289, %r1290, %r1291, %r1161;
	// end inline asm
	ld.shared.u32 	%r1294, [%r1378+324];
	ld.shared.u32 	%r1295, [%r1381+24];
	// begin inline asm
	dp4a.s32.s32 %r1293, %r1294, %r1295, %r1165;
	// end inline asm
	ld.shared.u32 	%r1298, [%r1378+324];
	ld.shared.u32 	%r1299, [%r1381+280];
	// begin inline asm
	dp4a.s32.s32 %r1297, %r1298, %r1299, %r1169;
	// end inline asm
	ld.shared.u32 	%r1302, [%r1378+324];
	ld.shared.u32 	%r1303, [%r1381+28];
	// begin inline asm
	dp4a.s32.s32 %r1301, %r1302, %r1303, %r1173;
	// end inline asm
	ld.shared.u32 	%r1306, [%r1378+324];
	ld.shared.u32 	%r1307, [%r1381+284];
	// begin inline asm
	dp4a.s32.s32 %r1305, %r1306, %r1307, %r1177;
	// end inline asm
	ld.shared.u32 	%r1310, [%r1378+540];
	ld.shared.u32 	%r1311, [%r1381+16];
	// begin inline asm
	dp4a.s32.s32 %r1309, %r1310, %r1311, %r1181;
	// end inline asm
	ld.shared.u32 	%r1314, [%r1378+540];
	ld.shared.u32 	%r1315, [%r1381+272];
	// begin inline asm
	dp4a.s32.s32 %r1313, %r1314, %r1315, %r1185;
	// end inline asm
	ld.shared.u32 	%r1318, [%r1378+540];
	ld.shared.u32 	%r1319, [%r1381+20];
	// begin inline asm
	dp4a.s32.s32 %r1317, %r1318, %r1319, %r1189;
	// end inline asm
	ld.shared.u32 	%r1322, [%r1378+540];
	ld.shared.u32 	%r1323, [%r1381+276];
	// begin inline asm
	dp4a.s32.s32 %r1321, %r1322, %r1323, %r1193;
	// end inline asm
	ld.shared.u32 	%r1326, [%r1378+540];
	ld.shared.u32 	%r1327, [%r1381+24];
	// begin inline asm
	dp4a.s32.s32 %r1325, %r1326, %r1327, %r1197;
	// end inline asm
	ld.shared.u32 	%r1330, [%r1378+540];
	ld.shared.u32 	%r1331, [%r1381+280];
	// begin inline asm
	dp4a.s32.s32 %r1329, %r1330, %r1331, %r1201;
	// end inline asm
	ld.shared.u32 	%r1334, [%r1378+540];
	ld.shared.u32 	%r1335, [%r1381+28];
	// begin inline asm
	dp4a.s32.s32 %r1333, %r1334, %r1335, %r1205;
	// end inline asm
	ld.shared.u32 	%r1338, [%r1378+540];
	ld.shared.u32 	%r1339, [%r1381+284];
	// begin inline asm
	dp4a.s32.s32 %r1337, %r1338, %r1339, %r1209;
	// end inline asm
	ld.shared.u32 	%r1342, [%r1378+756];
	ld.shared.u32 	%r1343, [%r1381+16];
	// begin inline asm
	dp4a.s32.s32 %r1341, %r1342, %r1343, %r1213;
	// end inline asm
	ld.shared.u32 	%r1346, [%r1378+756];
	ld.shared.u32 	%r1347, [%r1381+272];
	// begin inline asm
	dp4a.s32.s32 %r1345, %r1346, %r1347, %r1217;
	// end inline asm
	ld.shared.u32 	%r1350, [%r1378+756];
	ld.shared.u32 	%r1351, [%r1381+20];
	// begin inline asm
	dp4a.s32.s32 %r1349, %r1350, %r1351, %r1221;
	// end inline asm
	ld.shared.u32 	%r1354, [%r1378+756];
	ld.shared.u32 	%r1355, [%r1381+276];
	// begin inline asm
	dp4a.s32.s32 %r1353, %r1354, %r1355, %r1225;
	// end inline asm
	ld.shared.u32 	%r1358, [%r1378+756];
	ld.shared.u32 	%r1359, [%r1381+24];
	// begin inline asm
	dp4a.s32.s32 %r1357, %r1358, %r1359, %r1229;
	// end inline asm
	ld.shared.u32 	%r1362, [%r1378+756];
	ld.shared.u32 	%r1363, [%r1381+280];
	// begin inline asm
	dp4a.s32.s32 %r1361, %r1362, %r1363, %r1233;
	// end inline asm
	ld.shared.u32 	%r1366, [%r1378+756];
	ld.shared.u32 	%r1367, [%r1381+28];
	// begin inline asm
	dp4a.s32.s32 %r1365, %r1366, %r1367, %r1237;
	// end inline asm
	ld.shared.u32 	%r1370, [%r1378+756];
	ld.shared.u32 	%r1371, [%r1381+284];
	// begin inline asm
	dp4a.s32.s32 %r1369, %r1370, %r1371, %r1241;
	// end inline asm
	bar.sync 	0;
	@%p35 bra 	$L__BB27_34;
	ld.param.u64 	%rd484, [fused_nn_conv2d_cast_fixed_point_multiply_add_cast_fixed_point_multiply_add_cast_13255070459903635369__1_kernel0_param_0];
	mov.u32 	%r1382, %tid.z;
	mov.u32 	%r1383, %tid.x;
	mad.lo.s32 	%r1384, %r1382, 14, %r1383;
	cvt.u16.u32 	%rs89, %r1384;
	mul.lo.s16 	%rs90, %rs89, 19;
	shr.u16 	%rs91, %rs90, 10;
	cvt.u32.u16 	%r1385, %rs91;
	mul.wide.u32 	%rd72, %r1385, 100352;
	mul.lo.s16 	%rs92, %rs91, 54;
	sub.s16 	%rs93, %rs89, %rs92;
	and.b16  	%rs94, %rs93, 255;
	setp.gt.u16 	%p36, %rs94, 26;
	shr.u16 	%rs95, %rs90, 9;
	mul.lo.s16 	%rs96, %rs95, 27;
	sub.s16 	%rs97, %rs89, %rs96;
	shl.b16 	%rs98, %rs97, 2;
	cvt.u64.u16 	%rd73, %rs98;
	and.b64  	%rd74, %rd73, 252;
	selp.b64 	%rd75, 3136, 0, %p36;
	mov.u32 	%r1386, %ctaid.x;
	mov.u32 	%r1387, %ctaid.z;
	mul.lo.s32 	%r1388, %r1387, 401408;
	mad.lo.s32 	%r1389, %r1386, 224, %r1388;
	cvt.u64.u32 	%rd76, %r1389;
	add.s64 	%rd77, %rd76, %rd72;
	add.s64 	%rd78, %rd77, %rd75;
	add.s64 	%rd79, %rd78, %rd74;
	cvta.to.global.u64 	%rd80, %rd484;
	add.s64 	%rd81, %rd79, %rd80;
	ld.global.nc.u32 	%r1390, [%rd81+25088];
	shl.b32 	%r1391, %r1383, 2;
	mad.lo.s32 	%r1392, %r1382, 56, %r1391;
	mov.u32 	%r1393, _ZZ112fused_nn_conv2d_cast_fixed_point_multiply_add_cast_fixed_point_multiply_add_cast_13255070459903635369__1_kernel0E15pad_data_shared;
	add.s32 	%r1394, %r1393, %r1392;
	st.shared.u32 	[%r1394], %r1390;
$L__BB27_34:
	mov.u32 	%r1395, %tid.z;
	mov.u32 	%r1396, %tid.x;
	mad.lo.s32 	%r1397, %r1395, 14, %r1396;
	setp.gt.u32 	%p37, %r1397, 103;
	@%p37 bra 	$L__BB27_36;
	ld.param.u64 	%rd485, [fused_nn_conv2d_cast_fixed_point_multiply_add_cast_fixed_point_multiply_add_cast_13255070459903635369__1_kernel0_param_0];
	mov.u32 	%r1398, %tid.z;
	mov.u32 	%r1399, %tid.x;
	mad.lo.s32 	%r1400, %r1398, 14, %r1399;
	cvt.u16.u32 	%rs99, %r1400;
	add.s16 	%rs100, %rs99, 112;
	and.b16  	%rs101, %rs100, 255;
	mul.lo.s16 	%rs102, %rs101, 19;
	shr.u16 	%rs103, %rs102, 10;
	cvt.u32.u16 	%r1401, %rs103;
	mul.wide.u32 	%rd82, %r1401, 100352;
	mul.lo.s16 	%rs104, %rs103, 54;
	sub.s16 	%rs105, %rs100, %rs104;
	and.b16  	%rs106, %rs105, 255;
	setp.gt.u16 	%p38, %rs106, 26;
	shr.u16 	%rs107, %rs102, 9;
	mul.lo.s16 	%rs108, %rs107, 27;
	sub.s16 	%rs109, %rs100, %rs108;
	shl.b16 	%rs110, %rs109, 2;
	cvt.u64.u16 	%rd83, %rs110;
	and.b64  	%rd84, %rd83, 252;
	selp.b64 	%rd85, 3136, 0, %p38;
	mov.u32 	%r1402, %ctaid.x;
	mov.u32 	%r1403, %ctaid.z;
	mul.lo.s32 	%r1404, %r1403, 401408;
	mad.lo.s32 	%r1405, %r1402, 224, %r1404;
	cvt.u64.u32 	%rd86, %r1405;
	add.s64 	%rd87, %rd86, %rd82;
	add.s64 	%rd88, %rd87, %rd85;
	add.s64 	%rd89, %rd88, %rd84;
	cvta.to.global.u64 	%rd90, %rd485;
	add.s64 	%rd91, %rd89, %rd90;
	ld.global.nc.u32 	%r1406, [%rd91+25088];
	shl.b32 	%r1407, %r1399, 2;
	mad.lo.s32 	%r1408, %r1398, 56, %r1407;
	mov.u32 	%r1409, _ZZ112fused_nn_conv2d_cast_fixed_point_multiply_add_cast_fixed_point_multiply_add_cast_13255070459903635369__1_kernel0E15pad_data_shared;
	add.s32 	%r1410, %r1409, %r1408;
	st.shared.u32 	[%r1410+448], %r1406;
$L__BB27_36:
	mov.u32 	%r1411, %tid.x;
	shl.b32 	%r1412, %r1411, 2;
	mov.u32 	%r1413, %tid.z;
	mad.lo.s32 	%r1414, %r1413, 56, %r1412;
	mov.u32 	%r1415, _ZZ112fused_nn_conv2d_cast_fixed_point_multiply_add_cast_fixed_point_multiply_add_cast_13255070459903635369__1_kernel0E18placeholder_shared;
	add.s32 	%r106, %r1415, %r1414;
	@%p11 bra 	$L__BB27_38;
	ld.global.nc.u32 	%r1416, [%rd2+128];
	st.shared.u32 	[%r106], %r1416;
$L__BB27_38:
	@%p16 bra 	$L__BB27_40;
	ld.global.nc.u32 	%r1417, [%rd2+7296];
	st.shared.u32 	[%r106+448], %r1417;
$L__BB27_40:
	mov.u32 	%r1675, %tid.x;
	mad.lo.s32 	%r1676, %r1413, 14, %r1675;
	setp.gt.u32 	%p41, %r1676, 215;
	shl.b32 	%r1677, %r1675, 3;
	mov.u32 	%r1678, _ZZ112fused_nn_conv2d_cast_fixed_point_multiply_add_cast_fixed_point_multiply_add_cast_13255070459903635369__1_kernel0E15pad_data_shared;
	add.s32 	%r1679, %r1678, %r1677;
	ld.shared.u32 	%r1419, [%r1679+864];
	shl.b32 	%r1680, %r1413, 5;
	mov.u32 	%r1681, _ZZ112fused_nn_conv2d_cast_fixed_point_multiply_add_cast_fixed_point_multiply_add_cast_13255070459903635369__1_kernel0E18placeholder_shared;
	add.s32 	%r1682, %r1681, %r1680;
	ld.shared.u32 	%r1420, [%r1682+512];
	// begin inline asm
	dp4a.s32.s32 %r1418, %r1419, %r1420, %r1245;
	// end inline asm
	ld.shared.u32 	%r1423, [%r1679+864];
	ld.shared.u32 	%r1424, [%r1682+768];
	// begin inline asm
	dp4a.s32.s32 %r1422, %r1423, %r1424, %r1249;
	// end inline asm
	ld.shared.u32 	%r1427, [%r1679+864];
	ld.shared.u32 	%r1428, [%r1682+516];
	// begin inline asm
	dp4a.s32.s32 %r1426, %r1427, %r1428, %r1253;
	// end inline asm
	ld.shared.u32 	%r1431, [%r1679+864];
	ld.shared.u32 	%r1432, [%r1682+772];
	// begin inline asm
	dp4a.s32.s32 %r1430, %r1431, %r1432, %r1257;
	// end inline asm
	ld.shared.u32 	%r1435, [%r1679+864];
	ld.shared.u32 	%r1436, [%r1682+520];
	// begin inline asm
	dp4a.s32.s32 %r1434, %r1435, %r1436, %r1261;
	// end inline asm
	ld.shared.u32 	%r1439, [%r1679+864];
	ld.shared.u32 	%r1440, [%r1682+776];
	// begin inline asm
	dp4a.s32.s32 %r1438, %r1439, %r1440, %r1265;
	// end inline asm
	ld.shared.u32 	%r1443, [%r1679+864];
	ld.shared.u32 	%r1444, [%r1682+524];
	// begin inline asm
	dp4a.s32.s32 %r1442, %r1443, %r1444, %r1269;
	// end inline asm
	ld.shared.u32 	%r1447, [%r1679+864];
	ld.shared.u32 	%r1448, [%r1682+780];
	// begin inline asm
	dp4a.s32.s32 %r1446, %r1447, %r1448, %r1273;
	// end inline asm
	ld.shared.u32 	%r1451, [%r1679+1080];
	ld.shared.u32 	%r1452, [%r1682+512];
	// begin inline asm
	dp4a.s32.s32 %r1450, %r1451, %r1452, %r1277;
	// end inline asm
	ld.shared.u32 	%r1455, [%r1679+1080];
	ld.shared.u32 	%r1456, [%r1682+768];
	// begin inline asm
	dp4a.s32.s32 %r1454, %r1455, %r1456, %r1281;
	// end inline asm
	ld.shared.u32 	%r1459, [%r1679+1080];
	ld.shared.u32 	%r1460, [%r1682+516];
	// begin inline asm
	dp4a.s32.s32 %r1458, %r1459, %r1460, %r1285;
	// end inline asm
	ld.shared.u32 	%r1463, [%r1679+1080];
	ld.shared.u32 	%r1464, [%r1682+772];
	// begin inline asm
	dp4a.s32.s32 %r1462, %r1463, %r1464, %r1289;
	// end inline asm
	ld.shared.u32 	%r1467, [%r1679+1080];
	ld.shared.u32 	%r1468, [%r1682+520];
	// begin inline asm
	dp4a.s32.s32 %r1466, %r1467, %r1468, %r1293;
	// end inline asm
	ld.shared.u32 	%r1471, [%r1679+1080];
	ld.shared.u32 	%r1472, [%r1682+776];
	// begin inline asm
	dp4a.s32.s32 %r1470, %r1471, %r1472, %r1297;
	// end inline asm
	ld.shared.u32 	%r1475, [%r1679+1080];
	ld.shared.u32 	%r1476, [%r1682+524];
	// begin inline asm
	dp4a.s32.s32 %r1474, %r1475, %r1476, %r1301;
	// end inline asm
	ld.shared.u32 	%r1479, [%r1679+1080];
	ld.shared.u32 	%r1480, [%r1682+780];
	// begin inline asm
	dp4a.s32.s32 %r1478, %r1479, %r1480, %r1305;
	// end inline asm
	ld.shared.u32 	%r1483, [%r1679+1296];
	ld.shared.u32 	%r1484, [%r1682+512];
	// begin inline asm
	dp4a.s32.s32 %r1482, %r1483, %r1484, %r1309;
	// end inline asm
	ld.shared.u32 	%r1487, [%r1679+1296];
	ld.shared.u32 	%r1488, [%r1682+768];
	// begin inline asm
	dp4a.s32.s32 %r1486, %r1487, %r1488, %r1313;
	// end inline asm
	ld.shared.u32 	%r1491, [%r1679+1296];
	ld.shared.u32 	%r1492, [%r1682+516];
	// begin inline asm
	dp4a.s32.s32 %r1490, %r1491, %r1492, %r1317;
	// end inline asm
	ld.shared.u32 	%r1495, [%r1679+1296];
	ld.shared.u32 	%r1496, [%r1682+772];
	// begin inline asm
	dp4a.s32.s32 %r1494, %r1495, %r1496, %r1321;
	// end inline asm
	ld.shared.u32 	%r1499, [%r1679+1296];
	ld.shared.u32 	%r1500, [%r1682+520];
	// begin inline asm
	dp4a.s32.s32 %r1498, %r1499, %r1500, %r1325;
	// end inline asm
	ld.shared.u32 	%r1503, [%r1679+1296];
	ld.shared.u32 	%r1504, [%r1682+776];
	// begin inline asm
	dp4a.s32.s32 %r1502, %r1503, %r1504, %r1329;
	// end inline asm
	ld.shared.u32 	%r1507, [%r1679+1296];
	ld.shared.u32 	%r1508, [%r1682+524];
	// begin inline asm
	dp4a.s32.s32 %r1506, %r1507, %r1508, %r1333;
	// end inline asm
	ld.shared.u32 	%r1511, [%r1679+1296];
	ld.shared.u32 	%r1512, [%r1682+780];
	// begin inline asm
	dp4a.s32.s32 %r1510, %r1511, %r1512, %r1337;
	// end inline asm
	ld.shared.u32 	%r1515, [%r1679+1512];
	ld.shared.u32 	%r1516, [%r1682+512];
	// begin inline asm
	dp4a.s32.s32 %r1514, %r1515, %r1516, %r1341;
	// end inline asm
	ld.shared.u32 	%r1519, [%r1679+1512];
	ld.shared.u32 	%r1520, [%r1682+768];
	// begin inline asm
	dp4a.s32.s32 %r1518, %r1519, %r1520, %r1345;
	// end inline asm
	ld.shared.u32 	%r1523, [%r1679+1512];
	ld.shared.u32 	%r1524, [%r1682+516];
	// begin inline asm
	dp4a.s32.s32 %r1522, %r1523, %r1524, %r1349;
	// end inline asm
	ld.shared.u32 	%r1527, [%r1679+1512];
	ld.shared.u32 	%r1528, [%r1682+772];
	// begin inline asm
	dp4a.s32.s32 %r1526, %r1527, %r1528, %r1353;
	// end inline asm
	ld.shared.u32 	%r1531, [%r1679+1512];
	ld.shared.u32 	%r1532, [%r1682+520];
	// begin inline asm
	dp4a.s32.s32 %r1530, %r1531, %r1532, %r1357;
	// end inline asm
	ld.shared.u32 	%r1535, [%r1679+1512];
	ld.shared.u32 	%r1536, [%r1682+776];
	// begin inline asm
	dp4a.s32.s32 %r1534, %r1535, %r1536, %r1361;
	// end inline asm
	ld.shared.u32 	%r1539, [%r1679+1512];
	ld.shared.u32 	%r1540, [%r1682+524];
	// begin inline asm
	dp4a.s32.s32 %r1538, %r1539, %r1540, %r1365;
	// end inline asm
	ld.shared.u32 	%r1543, [%r1679+1512];
	ld.shared.u32 	%r1544, [%r1682+780];
	// begin inline asm
	dp4a.s32.s32 %r1542, %r1543, %r1544, %r1369;
	// end inline asm
	ld.shared.u32 	%r1547, [%r1679+972];
	ld.shared.u32 	%r1548, [%r1682+528];
	// begin inline asm
	dp4a.s32.s32 %r1546, %r1547, %r1548, %r1418;
	// end inline asm
	ld.shared.u32 	%r1551, [%r1679+972];
	ld.shared.u32 	%r1552, [%r1682+784];
	// begin inline asm
	dp4a.s32.s32 %r1550, %r1551, %r1552, %r1422;
	// end inline asm
	ld.shared.u32 	%r1555, [%r1679+972];
	ld.shared.u32 	%r1556, [%r1682+532];
	// begin inline asm
	dp4a.s32.s32 %r1554, %r1555, %r1556, %r1426;
	// end inline asm
	ld.shared.u32 	%r1559, [%r1679+972];
	ld.shared.u32 	%r1560, [%r1682+788];
	// begin inline asm
	dp4a.s32.s32 %r1558, %r1559, %r1560, %r1430;
	// end inline asm
	ld.shared.u32 	%r1563, [%r1679+972];
	ld.shared.u32 	%r1564, [%r1682+536];
	// begin inline asm
	dp4a.s32.s32 %r1562, %r1563, %r1564, %r1434;
	// end inline asm
	ld.shared.u32 	%r1567, [%r1679+972];
	ld.shared.u32 	%r1568, [%r1682+792];
	// begin inline asm
	dp4a.s32.s32 %r1566, %r1567, %r1568, %r1438;
	// end inline asm
	ld.shared.u32 	%r1571, [%r1679+972];
	ld.shared.u32 	%r1572, [%r1682+540];
	// begin inline asm
	dp4a.s32.s32 %r1570, %r1571, %r1572, %r1442;
	// end inline asm
	ld.shared.u32 	%r1575, [%r1679+972];
	ld.shared.u32 	%r1576, [%r1682+796];
	// begin inline asm
	dp4a.s32.s32 %r1574, %r1575, %r1576, %r1446;
	// end inline asm
	ld.shared.u32 	%r1579, [%r1679+1188];
	ld.shared.u32 	%r1580, [%r1682+528];
	// begin inline asm
	dp4a.s32.s32 %r1578, %r1579, %r1580, %r1450;
	// end inline asm
	ld.shared.u32 	%r1583, [%r1679+1188];
	ld.shared.u32 	%r1584, [%r1682+784];
	// begin inline asm
	dp4a.s32.s32 %r1582, %r1583, %r1584, %r1454;
	// end inline asm
	ld.shared.u32 	%r1587, [%r1679+1188];
	ld.shared.u32 	%r1588, [%r1682+532];
	// begin inline asm
	dp4a.s32.s32 %r1586, %r1587, %r1588, %r1458;
	// end inline asm
	ld.shared.u32 	%r1591, [%r1679+1188];
	ld.shared.u32 	%r1592, [%r1682+788];
	// begin inline asm
	dp4a.s32.s32 %r1590, %r1591, %r1592, %r1462;
	// end inline asm
	ld.shared.u32 	%r1595, [%r1679+1188];
	ld.shared.u32 	%r1596, [%r1682+536];
	// begin inline asm
	dp4a.s32.s32 %r1594, %r1595, %r1596, %r1466;
	// end inline asm
	ld.shared.u32 	%r1599, [%r1679+1188];
	ld.shared.u32 	%r1600, [%r1682+792];
	// begin inline asm
	dp4a.s32.s32 %r1598, %r1599, %r1600, %r1470;
	// end inline asm
	ld.shared.u32 	%r1603, [%r1679+1188];
	ld.shared.u32 	%r1604, [%r1682+540];
	// begin inline asm
	dp4a.s32.s32 %r1602, %r1603, %r1604, %r1474;
	// end inline asm
	ld.shared.u32 	%r1607, [%r1679+1188];
	ld.shared.u32 	%r1608, [%r1682+796];
	// begin inline asm
	dp4a.s32.s32 %r1606, %r1607, %r1608, %r1478;
	// end inline asm
	ld.shared.u32 	%r1611, [%r1679+1404];
	ld.shared.u32 	%r1612, [%r1682+528];
	// begin inline asm
	dp4a.s32.s32 %r1610, %r1611, %r1612, %r1482;
	// end inline asm
	ld.shared.u32 	%r1615, [%r1679+1404];
	ld.shared.u32 	%r1616, [%r1682+784];
	// begin inline asm
	dp4a.s32.s32 %r1614, %r1615, %r1616, %r1486;
	// end inline asm
	ld.shared.u32 	%r1619, [%r1679+1404];
	ld.shared.u32 	%r1620, [%r1682+532];
	// begin inline asm
	dp4a.s32.s32 %r1618, %r1619, %r1620, %r1490;
	// end inline asm
	ld.shared.u32 	%r1623, [%r1679+1404];
	ld.shared.u32 	%r1624, [%r1682+788];
	// begin inline asm
	dp4a.s32.s32 %r1622, %r1623, %r1624, %r1494;
	// end inline asm
	ld.shared.u32 	%r1627, [%r1679+1404];
	ld.shared.u32 	%r1628, [%r1682+536];
	// begin inline asm
	dp4a.s32.s32 %r1626, %r1627, %r1628, %r1498;
	// end inline asm
	ld.shared.u32 	%r1631, [%r1679+1404];
	ld.shared.u32 	%r1632, [%r1682+792];
	// begin inline asm
	dp4a.s32.s32 %r1630, %r1631, %r1632, %r1502;
	// end inline asm
	ld.shared.u32 	%r1635, [%r1679+1404];
	ld.shared.u32 	%r1636, [%r1682+540];
	// begin inline asm
	dp4a.s32.s32 %r1634, %r1635, %r1636, %r1506;
	// end inline asm
	ld.shared.u32 	%r1639, [%r1679+1404];
	ld.shared.u32 	%r1640, [%r1682+796];
	// begin inline asm
	dp4a.s32.s32 %r1638, %r1639, %r1640, %r1510;
	// end inline asm
	ld.shared.u32 	%r1643, [%r1679+1620];
	ld.shared.u32 	%r1644, [%r1682+528];
	// begin inline asm
	dp4a.s32.s32 %r1642, %r1643, %r1644, %r1514;
	// end inline asm
	ld.shared.u32 	%r1647, [%r1679+1620];
	ld.shared.u32 	%r1648, [%r1682+784];
	// begin inline asm
	dp4a.s32.s32 %r1646, %r1647, %r1648, %r1518;
	// end inline asm
	ld.shared.u32 	%r1651, [%r1679+1620];
	ld.shared.u32 	%r1652, [%r1682+532];
	// begin inline asm
	dp4a.s32.s32 %r1650, %r1651, %r1652, %r1522;
	// end inline asm
	ld.shared.u32 	%r1655, [%r1679+1620];
	ld.shared.u32 	%r1656, [%r1682+788];
	// begin inline asm
	dp4a.s32.s32 %r1654, %r1655, %r1656, %r1526;
	// end inline asm
	ld.shared.u32 	%r1659, [%r1679+1620];
	ld.shared.u32 	%r1660, [%r1682+536];
	// begin inline asm
	dp4a.s32.s32 %r1658, %r1659, %r1660, %r1530;
	// end inline asm
	ld.shared.u32 	%r1663, [%r1679+1620];
	ld.shared.u32 	%r1664, [%r1682+792];
	// begin inline asm
	dp4a.s32.s32 %r1662, %r1663, %r1664, %r1534;
	// end inline asm
	ld.shared.u32 	%r1667, [%r1679+1620];
	ld.shared.u32 	%r1668, [%r1682+540];
	// begin inline asm
	dp4a.s32.s32 %r1666, %r1667, %r1668, %r1538;
	// end inline asm
	ld.shared.u32 	%r1671, [%r1679+1620];
	ld.shared.u32 	%r1672, [%r1682+796];
	// begin inline asm
	dp4a.s32.s32 %r1670, %r1671, %r1672, %r1542;
	// end inline asm
	bar.sync 	0;
	@%p41 bra 	$L__BB27_42;
	ld.param.u64 	%rd486, [fused_nn_conv2d_cast_fixed_point_multiply_add_cast_fixed_point_multiply_add_cast_13255070459903635369__1_kernel0_param_0];
	mov.u32 	%r1683, %tid.z;
	mov.u32 	%r1684, %tid.x;
	mad.lo.s32 	%r1685, %r1683, 14, %r1684;
	cvt.u16.u32 	%rs111, %r1685;
	mul.lo.s16 	%rs112, %rs111, 19;
	shr.u16 	%rs113, %rs112, 10;
	cvt.u32.u16 	%r1686, %rs113;
	mul.wide.u32 	%rd92, %r1686, 100352;
	mul.lo.s16 	%rs114, %rs113, 54;
	sub.s16 	%rs115, %rs111, %rs114;
	and.b16  	%rs116, %rs115, 255;
	setp.gt.u16 	%p42, %rs116, 26;
	shr.u16 	%rs117, %rs112, 9;
	mul.lo.s16 	%rs118, %rs117, 27;
	sub.s16 	%rs119, %rs111, %rs118;
	shl.b16 	%rs120, %rs119, 2;
	cvt.u64.u16 	%rd93, %rs120;
	and.b64  	%rd94, %rd93, 252;
	selp.b64 	%rd95, 3136, 0, %p42;
	mov.u32 	%r1687, %ctaid.x;
	mov.u32 	%r1688, %ctaid.z;
	mul.lo.s32 	%r1689, %r1688, 401408;
	mad.lo.s32 	%r1690, %r1687, 224, %r1689;
	cvt.u64.u32 	%rd96, %r1690;
	add.s64 	%rd97, %rd96, %rd92;
	add.s64 	%rd98, %rd97, %rd95;
	add.s64 	%rd99, %rd98, %rd94;
	cvta.to.global.u64 	%rd100, %rd486;
	add.s64 	%rd101, %rd99, %rd100;
	ld.global.nc.u32 	%r1691, [%rd101+31360];
	shl.b32 	%r1692, %r1684, 2;
	mad.lo.s32 	%r1693, %r1683, 56, %r1692;
	mov.u32 	%r1694, _ZZ112fused_nn_conv2d_cast_fixed_point_multiply_add_cast_fixed_point_multiply_add_cast_13255070459903635369__1_kernel0E15pad_data_shared;
	add.s32 	%r1695, %r1694, %r1693;
	st.shared.u32 	[%r1695+864], %r1691;
$L__BB27_42:
	mov.u32 	%r1696, %tid.z;
	mov.u32 	%r1697, %tid.x;
	mad.lo.s32 	%r1698, %r1696, 14, %r1697;
	setp.gt.u32 	%p43, %r1698, 103;
	@%p43 bra 	$L__BB27_44;
	ld.param.u64 	%rd487, [fused_nn_conv2d_cast_fixed_point_multiply_add_cast_fixed_point_multiply_add_cast_13255070459903635369__1_kernel0_param_0];
	mov.u32 	%r1699, %tid.z;
	mov.u32 	%r1700, %tid.x;
	mad.lo.s32 	%r1701, %r1699, 14, %r1700;
	cvt.u16.u32 	%rs121, %r1701;
	add.s16 	%rs122, %rs121, 112;
	and.b16  	%rs123, %rs122, 255;
	mul.lo.s16 	%rs124, %rs123, 19;
	shr.u16 	%rs125, %rs124, 10;
	cvt.u32.u16 	%r1702, %rs125;
	mul.wide.u32 	%rd102, %r1702, 100352;
	mul.lo.s16 	%rs126, %rs125, 54;
	sub.s16 	%rs127, %rs122, %rs126;
	and.b16  	%rs128, %rs127, 255;
	setp.gt.u16 	%p44, %rs128, 26;
	shr.u16 	%rs129, %rs124, 9;
	mul.lo.s16 	%rs130, %rs129, 27;
	sub.s16 	%rs131, %rs122, %rs130;
	shl.b16 	%rs132, %rs131, 2;
	cvt.u64.u16 	%rd103, %rs132;
	and.b64  	%rd104, %rd103, 252;
	selp.b64 	%rd105, 3136, 0, %p44;
	mov.u32 	%r1703, %ctaid.x;
	mov.u32 	%r1704, %ctaid.z;
	mul.lo.s32 	%r1705, %r1704, 401408;
	mad.lo.s32 	%r1706, %r1703, 224, %r1705;
	cvt.u64.u32 	%rd106, %r1706;
	add.s64 	%rd107, %rd106, %rd102;
	add.s64 	%rd108, %rd107, %rd105;
	add.s64 	%rd109, %rd108, %rd104;
	cvta.to.global.u64 	%rd110, %rd487;
	add.s64 	%rd111, %rd109, %rd110;
	ld.global.nc.u32 	%r1707, [%rd111+31360];
	shl.b32 	%r1708, %r1700, 2;
	mad.lo.s32 	%r1709, %r1699, 56, %r1708;
	mov.u32 	%r1710, _ZZ112fused_nn_conv2d_cast_fixed_point_multiply_add_cast_fixed_point_multiply_add_cast_13255070459903635369__1_kernel0E15pad_data_shared;
	add.s32 	%r1711, %r1710, %r1709;
	st.shared.u32 	[%r1711+1312], %r1707;
$L__BB27_44:
	mov.u32 	%r1712, %tid.x;
	shl.b32 	%r1713, %r1712, 2;
	mov.u32 	%r1714, %tid.z;
	mad.lo.s32 	%r1715, %r1714, 56, %r1713;
	mov.u32 	%r1716, _ZZ112fused_nn_conv2d_cast_fixed_point_multiply_add_cast_fixed_point_multiply_add_cast_13255070459903635369__1_kernel0E18placeholder_shared;
	add.s32 	%r139, %r1716, %r1715;
	@%p11 bra 	$L__BB27_46;
	ld.global.nc.u32 	%r1717, [%rd2+160];
	st.shared.u32 	[%r139+512], %r1717;
$L__BB27_46:
	@%p16 bra 	$L__BB27_48;
	ld.global.nc.u32 	%r1718, [%rd2+7328];
	st.shared.u32 	[%r139+960], %r1718;
$L__BB27_48:
	mov.u32 	%r1976, %tid.x;
	mad.lo.s32 	%r1977, %r1714, 14, %r1976;
	setp.gt.u32 	%p47, %r1977, 215;
	shl.b32 	%r1978, %r1976, 3;
	mov.u32 	%r1979, _ZZ112fused_nn_conv2d_cast_fixed_point_multiply_add_cast_fixed_point_multiply_add_cast_13255070459903635369__1_kernel0E15pad_data_shared;
	add.s32 	%r1980, %r1979, %r1978;
	ld.shared.u32 	%r1720, [%r1980];
	shl.b32 	%r1981, %r1714, 5;
	mov.u32 	%r1982, _ZZ112fused_nn_conv2d_cast_fixed_point_multiply_add_cast_fixed_point_multiply_add_cast_13255070459903635369__1_kernel0E18placeholder_shared;
	add.s32 	%r1983, %r1982, %r1981;
	ld.shared.u32 	%r1721, [%r1983];
	// begin inline asm
	dp4a.s32.s32 %r1719, %r1720, %r1721, %r1546;
	// end inline asm
	ld.shared.u32 	%r1724, [%r1980];
	ld.shared.u32 	%r1725, [%r1983+256];
	// begin inline asm
	dp4a.s32.s32 %r1723, %r1724, %r1725, %r1550;
	// end inline asm
	ld.shared.u32 	%r1728, [%r1980];
	ld.shared.u32 	%r1729, [%r1983+4];
	// begin inline asm
	dp4a.s32.s32 %r1727, %r1728, %r1729, %r1554;
	// end inline asm
	ld.shared.u32 	%r1732, [%r1980];
	ld.shared.u32 	%r1733, [%r1983+260];
	// begin inline asm
	dp4a.s32.s32 %r1731, %r1732, %r1733, %r1558;
	// end inline asm
	ld.shared.u32 	%r1736, [%r1980];
	ld.shared.u32 	%r1737, [%r1983+8];
	// begin inline asm
	dp4a.s32.s32 %r1735, %r1736, %r1737, %r1562;
	// end inline asm
	ld.shared.u32 	%r1740, [%r1980];
	ld.shared.u32 	%r1741, [%r1983+264];
	// begin inline asm
	dp4a.s32.s32 %r1739, %r1740, %r1741, %r1566;
	// end inline asm
	ld.shared.u32 	%r1744, [%r1980];
	ld.shared.u32 	%r1745, [%r1983+12];
	// begin inline asm
	dp4a.s32.s32 %r1743, %r1744, %r1745, %r1570;
	// end inline asm
	ld.shared.u32 	%r1748, [%r1980];
	ld.shared.u32 	%r1749, [%r1983+268];
	// begin inline asm
	dp4a.s32.s32 %r1747, %r1748, %r1749, %r1574;
	// end inline asm
	ld.shared.u32 	%r1752, [%r1980+216];
	ld.shared.u32 	%r1753, [%r1983];
	// begin inline asm
	dp4a.s32.s32 %r1751, %r1752, %r1753, %r1578;
	// end inline asm
	ld.shared.u32 	%r1756, [%r1980+216];
	ld.shared.u32 	%r1757, [%r1983+256];
	// begin inline asm
	dp4a.s32.s32 %r1755, %r1756, %r1757, %r1582;
	// end inline asm
	ld.shared.u32 	%r1760, [%r1980+216];
	ld.shared.u32 	%r1761, [%r1983+4];
	// begin inline asm
	dp4a.s32.s32 %r1759, %r1760, %r1761, %r1586;
	// end inline asm
	ld.shared.u32 	%r1764, [%r1980+216];
	ld.shared.u32 	%r1765, [%r1983+260];
	// begin inline asm
	dp4a.s32.s32 %r1763, %r1764, %r1765, %r1590;
	// end inline asm
	ld.shared.u32 	%r1768, [%r1980+216];
	ld.shared.u32 	%r1769, [%r1983+8];
	// begin inline asm
	dp4a.s32.s32 %r1767, %r1768, %r1769, %r1594;
	// end inline asm
	ld.shared.u32 	%r1772, [%r1980+216];
	ld.shared.u32 	%r1773, [%r1983+264];
	// begin inline asm
	dp4a.s32.s32 %r1771, %r1772, %r1773, %r1598;
	// end inline asm
	ld.shared.u32 	%r1776, [%r1980+216];
	ld.shared.u32 	%r1777, [%r1983+12];
	// begin inline asm
	dp4a.s32.s32 %r1775, %r1776, %r1777, %r1602;
	// end inline asm
	ld.shared.u32 	%r1780, [%r1980+216];
	ld.shared.u32 	%r1781, [%r1983+268];
	// begin inline asm
	dp4a.s32.s32 %r1779, %r1780, %r1781, %r1606;
	// end inline asm
	ld.shared.u32 	%r1784, [%r1980+432];
	ld.shared.u32 	%r1785, [%r1983];
	// begin inline asm
	dp4a.s32.s32 %r1783, %r1784, %r1785, %r1610;
	// end inline asm
	ld.shared.u32 	%r1788, [%r1980+432];
	ld.shared.u32 	%r1789, [%r1983+256];
	// begin inline asm
	dp4a.s32.s32 %r1787, %r1788, %r1789, %r1614;
	// end inline asm
	ld.shared.u32 	%r1792, [%r1980+432];
	ld.shared.u32 	%r1793, [%r1983+4];
	// begin inline asm
	dp4a.s32.s32 %r1791, %r1792, %r1793, %r1618;
	// end inline asm
	ld.shared.u32 	%r1796, [%r1980+432];
	ld.shared.u32 	%r1797, [%r1983+260];
	// begin inline asm
	dp4a.s32.s32 %r1795, %r1796, %r1797, %r1622;
	// end inline asm
	ld.shared.u32 	%r1800, [%r1980+432];
	ld.shared.u32 	%r1801, [%r1983+8];
	// begin inline asm
	dp4a.s32.s32 %r1799, %r1800, %r1801, %r1626;
	// end inline asm
	ld.shared.u32 	%r1804, [%r1980+432];
	ld.shared.u32 	%r1805, [%r1983+264];
	// begin inline asm
	dp4a.s32.s32 %r1803, %r1804, %r1805, %r1630;
	// end inline asm
	ld.shared.u32 	%r1808, [%r1980+432];
	ld.shared.u32 	%r1809, [%r1983+12];
	// begin inline asm
	dp4a.s32.s32 %r1807, %r1808, %r1809, %r1634;
	// end inline asm
	ld.shared.u32 	%r1812, [%r1980+432];
	ld.shared.u32 	%r1813, [%r1983+268];
	// begin inline asm
	dp4a.s32.s32 %r1811, %r1812, %r1813, %r1638;
	// end inline asm
	ld.shared.u32 	%r1816, [%r1980+648];
	ld.shared.u32 	%r1817, [%r1983];
	// begin inline asm
	dp4a.s32.s32 %r1815, %r1816, %r1817, %r1642;
	// end inline asm
	ld.shared.u32 	%r1820, [%r1980+648];
	ld.shared.u32 	%r1821, [%r1983+256];
	// begin inline asm
	dp4a.s32.s32 %r1819, %r1820, %r1821, %r1646;
	// end inline asm
	ld.shared.u32 	%r1824, [%r1980+648];
	ld.shared.u32 	%r1825, [%r1983+4];
	// begin inline asm
	dp4a.s32.s32 %r1823, %r1824, %r1825, %r1650;
	// end inline asm
	ld.shared.u32 	%r1828, [%r1980+648];
	ld.shared.u32 	%r1829, [%r1983+260];
	// begin inline asm
	dp4a.s32.s32 %r1827, %r1828, %r1829, %r1654;
	// end inline asm
	ld.shared.u32 	%r1832, [%r1980+648];
	ld.shared.u32 	%r1833, [%r1983+8];
	// begin inline asm
	dp4a.s32.s32 %r1831, %r1832, %r1833, %r1658;
	// end inline asm
	ld.shared.u32 	%r1836, [%r1980+648];
	ld.shared.u32 	%r1837, [%r1983+264];
	// begin inline asm
	dp4a.s32.s32 %r1835, %r1836, %r1837, %r1662;
	// end inline asm
	ld.shared.u32 	%r1840, [%r1980+648];
	ld.shared.u32 	%r1841, [%r1983+12];
	// begin inline asm
	dp4a.s32.s32 %r1839, %r1840, %r1841, %r1666;
	// end inline asm
	ld.shared.u32 	%r1844, [%r1980+648];
	ld.shared.u32 	%r1845, [%r1983+268];
	// begin inline asm
	dp4a.s32.s32 %r1843, %r1844, %r1845, %r1670;
	// end inline asm
	ld.shared.u32 	%r1848, [%r1980+108];
	ld.shared.u32 	%r1849, [%r1983+16];
	// begin inline asm
	dp4a.s32.s32 %r1847, %r1848, %r1849, %r1719;
	// end inline asm
	ld.shared.u32 	%r1852, [%r1980+108];
	ld.shared.u32 	%r1853, [%r1983+272];
	// begin inline asm
	dp4a.s32.s32 %r1851, %r1852, %r1853, %r1723;
	// end inline asm
	ld.shared.u32 	%r1856, [%r1980+108];
	ld.shared.u32 	%r1857, [%r1983+20];
	// begin inline asm
	dp4a.s32.s32 %r1855, %r1856, %r1857, %r1727;
	// end inline asm
	ld.shared.u32 	%r1860, [%r1980+108];
	ld.shared.u32 	%r1861, [%r1983+276];
	// begin inline asm
	dp4a.s32.s32 %r1859, %r1860, %r1861, %r1731;
	// end inline asm
	ld.shared.u32 	%r1864, [%r1980+108];
	ld.shared.u32 	%r1865, [%r1983+24];
	// begin inline asm
	dp4a.s32.s32 %r1863, %r1864, %r1865, %r1735;
	// end inline asm
	ld.shared.u32 	%r1868, [%r1980+108];
	ld.shared.u32 	%r1869, [%r1983+280];
	// begin inline asm
	dp4a.s32.s32 %r1867, %r1868, %r1869, %r1739;
	// end inline asm
	ld.shared.u32 	%r1872, [%r1980+108];
	ld.shared.u32 	%r1873, [%r1983+28];
	// begin inline asm
	dp4a.s32.s32 %r1871, %r1872, %r1873, %r1743;
	// end inline asm
	ld.shared.u32 	%r1876, [%r1980+108];
	ld.shared.u32 	%r1877, [%r1983+284];
	// begin inline asm
	dp4a.s32.s32 %r1875, %r1876, %r1877, %r1747;
	// end inline asm
	ld.shared.u32 	%r1880, [%r1980+324];
	ld.shared.u32 	%r1881, [%r1983+16];
	// begin inline asm
	dp4a.s32.s32 %r1879, %r1880, %r1881, %r1751;
	// end inline asm
	ld.shared.u32 	%r1884, [%r1980+324];
	ld.shared.u32 	%r1885, [%r1983+272];
	// begin inline asm
	dp4a.s32.s32 %r1883, %r1884, %r1885, %r1755;
	// end inline asm
	ld.shared.u32 	%r1888, [%r1980+324];
	ld.shared.u32 	%r1889, [%r1983+20];
	// begin inline asm
	dp4a.s32.s32 %r1887, %r1888, %r1889, %r1759;
	// end inline asm
	ld.shared.u32 	%r1892, [%r1980+324];
	ld.shared.u32 	%r1893, [%r1983+276];
	// begin inline asm
	dp4a.s32.s32 %r1891, %r1892, %r1893, %r1763;
	// end inline asm
	ld.shared.u32 	%r1896, [%r1980+324];
	ld.shared.u32 	%r1897, [%r1983+24];
	// begin inline asm
	dp4a.s32.s32 %r1895, %r1896, %r1897, %r1767;
	// end inline asm
	ld.shared.u32 	%r1900, [%r1980+324];
	ld.shared.u32 	%r1901, [%r1983+280];
	// begin inline asm
	dp4a.s32.s32 %r1899, %r1900, %r1901, %r1771;
	// end inline asm
	ld.shared.u32 	%r1904, [%r1980+324];
	ld.shared.u32 	%r1905, [%r1983+28];
	// begin inline asm
	dp4a.s32.s32 %r1903, %r1904, %r1905, %r1775;
	// end inline asm
	ld.shared.u32 	%r1908, [%r1980+324];
	ld.shared.u32 	%r1909, [%r1983+284];
	// begin inline asm
	dp4a.s32.s32 %r1907, %r1908, %r1909, %r1779;
	// end inline asm
	ld.shared.u32 	%r1912, [%r1980+540];
	ld.shared.u32 	%r1913, [%r1983+16];
	// begin inline asm
	dp4a.s32.s32 %r1911, %r1912, %r1913, %r1783;
	// end inline asm
	ld.shared.u32 	%r1916, [%r1980+540];
	ld.shared.u32 	%r1917, [%r1983+272];
	// begin inline asm
	dp4a.s32.s32 %r1915, %r1916, %r1917, %r1787;
	// end inline asm
	ld.shared.u32 	%r1920, [%r1980+540];
	ld.shared.u32 	%r1921, [%r1983+20];
	// begin inline asm
	dp4a.s32.s32 %r1919, %r1920, %r1921, %r1791;
	// end inline asm
	ld.shared.u32 	%r1924, [%r1980+540];
	ld.shared.u32 	%r1925, [%r1983+276];
	// begin inline asm
	dp4a.s32.s32 %r1923, %r1924, %r1925, %r1795;
	// end inline asm
	ld.shared.u32 	%r1928, [%r1980+540];
	ld.shared.u32 	%r1929, [%r1983+24];
	// begin inline asm
	dp4a.s32.s32 %r1927, %r1928, %r1929, %r1799;
	// end inline asm
	ld.shared.u32 	%r1932, [%r1980+540];
	ld.shared.u32 	%r1933, [%r1983+280];
	// begin inline asm
	dp4a.s32.s32 %r1931, %r1932, %r1933, %r1803;
	// end inline asm
	ld.shared.u32 	%r1936, [%r1980+540];
	ld.shared.u32 	%r1937, [%r1983+28];
	// begin inline asm
	dp4a.s32.s32 %r1935, %r1936, %r1937, %r1807;
	// end inline asm
	ld.shared.u32 	%r1940, [%r1980+540];
	ld.shared.u32 	%r1941, [%r1983+284];
	// begin inline asm
	dp4a.s32.s32 %r1939, %r1940, %r1941, %r1811;
	// end inline asm
	ld.shared.u32 	%r1944, [%r1980+756];
	ld.shared.u32 	%r1945, [%r1983+16];
	// begin inline asm
	dp4a.s32.s32 %r1943, %r1944, %r1945, %r1815;
	// end inline asm
	ld.shared.u32 	%r1948, [%r1980+756];
	ld.shared.u32 	%r1949, [%r1983+272];
	// begin inline asm
	dp4a.s32.s32 %r1947, %r1948, %r1949, %r1819;
	// end inline asm
	ld.shared.u32 	%r1952, [%r1980+756];
	ld.shared.u32 	%r1953, [%r1983+20];
	// begin inline asm
	dp4a.s32.s32 %r1951, %r1952, %r1953, %r1823;
	// end inline asm
	ld.shared.u32 	%r1956, [%r1980+756];
	ld.shared.u32 	%r1957, [%r1983+276];
	// begin inline asm
	dp4a.s32.s32 %r1955, %r1956, %r1957, %r1827;
	// end inline asm
	ld.shared.u32 	%r1960, [%r1980+756];
	ld.shared.u32 	%r1961, [%r1983+24];
	// begin inline asm
	dp4a.s32.s32 %r1959, %r1960, %r1961, %r1831;
	// end inline asm
	ld.shared.u32 	%r1964, [%r1980+756];
	ld.shared.u32 	%r1965, [%r1983+280];
	// begin inline asm
	dp4a.s32.s32 %r1963, %r1964, %r1965, %r1835;
	// end inline asm
	ld.shared.u32 	%r1968, [%r1980+756];
	ld.shared.u32 	%r1969, [%r1983+28];
	// begin inline asm
	dp4a.s32.s32 %r1967, %r1968, %r1969, %r1839;
	// end inline asm
	ld.shared.u32 	%r1972, [%r1980+756];
	ld.shared.u32 	%r1973, [%r1983+284];
	// begin inline asm
	dp4a.s32.s32 %r1971, %r1972, %r1973, %r1843;
	// end inline asm
	bar.sync 	0;
	@%p47 bra 	$L__BB27_50;
	ld.param.u64 	%rd488, [fused_nn_conv2d_cast_fixed_point_multiply_add_cast_fixed_point_multiply_add_cast_13255070459903635369__1_kernel0_param_0];
	mov.u32 	%r1984, %tid.z;
	mov.u32 	%r1985, %tid.x;
	mad.lo.s32 	%r1986, %r1984, 14, %r1985;
	cvt.u16.u32 	%rs133, %r1986;
	mul.lo.s16 	%rs134, %rs133, 19;
	shr.u16 	%rs135, %rs134, 10;
	cvt.u32.u16 	%r1987, %rs135;
	mul.wide.u32 	%rd112, %r1987, 100352;
	mul.lo.s16 	%rs136, %rs135, 54;
	sub.s16 	%rs137, %rs133, %rs136;
	and.b16  	%rs138, %rs137, 255;
	setp.gt.u16 	%p48, %rs138, 26;
	shr.u16 	%rs139, %rs134, 9;
	mul.lo.s16 	%rs140, %rs139, 27;
	sub.s16 	%rs141, %rs133, %rs140;
	shl.b16 	%rs142, %rs141, 2;
	cvt.u64.u16 	%rd113, %rs142;
	and.b64  	%rd114, %rd113, 252;
	selp.b64 	%rd115, 3136, 0, %p48;
	mov.u32 	%r1988, %ctaid.x;
	mov.u32 	%r1989, %ctaid.z;
	mul.lo.s32 	%r1990, %r1989, 401408;
	mad.lo.s32 	%r1991, %r1988, 224, %r1990;
	cvt.u64.u32 	%rd116, %r1991;
	add.s64 	%rd117, %rd116, %rd112;
	add.s64 	%rd118, %rd117, %rd115;
	add.s64 	%rd119, %rd118, %rd114;
	cvta.to.global.u64 	%rd120, %rd488;
	add.s64 	%rd121, %rd119, %rd120;
	ld.global.nc.u32 	%r1992, [%rd121+37632];
	shl.b32 	%r1993, %r1985, 2;
	mad.lo.s32 	%r1994, %r1984, 56, %r1993;
	mov.u32 	%r1995, _ZZ112fused_nn_conv2d_cast_fixed_point_multiply_add_cast_fixed_point_multiply_add_cast_13255070459903635369__1_kernel0E15pad_data_shared;
	add.s32 	%r1996, %r1995, %r1994;
	st.shared.u32 	[%r1996], %r1992;
$L__BB27_50:
	mov.u32 	%r1997, %tid.z;
	mov.u32 	%r1998, %tid.x;
	mad.lo.s32 	%r1999, %r1997, 14, %r1998;
	setp.gt.u32 	%p49, %r1999, 103;
	@%p49 bra 	$L__BB27_52;
	ld.param.u64 	%rd489, [fused_nn_conv2d_cast_fixed_point_multiply_add_cast_fixed_point_multiply_add_cast_13255070459903635369__1_kernel0_param_0];
	mov.u32 	%r2000, %tid.z;
	mov.u32 	%r2001, %tid.x;
	mad.lo.s32 	%r2002, %r2000, 14, %r2001;
	cvt.u16.u32 	%rs143, %r2002;
	add.s16 	%rs144, %rs143, 112;
	and.b16  	%rs145, %rs144, 255;
	mul.lo.s16 	%rs146, %rs145, 19;
	shr.u16 	%rs147, %rs146, 10;
	cvt.u32.u16 	%r2003, %rs147;
	mul.wide.u32 	%rd122, %r2003, 100352;
	mul.lo.s16 	%rs148, %rs147, 54;
	sub.s16 	%rs149, %rs144, %rs148;
	and.b16  	%rs150, %rs149, 255;
	setp.gt.u16 	%p50, %rs150, 26;
	shr.u16 	%rs151, %rs146, 9;
	mul.lo.s16 	%rs152, %rs151, 27;
	sub.s16 	%rs153, %rs144, %rs152;
	shl.b16 	%rs154, %rs153, 2;
	cvt.u64.u16 	%rd123, %rs154;
	and.b64  	%rd124, %rd123, 252;
	selp.b64 	%rd125, 3136, 0, %p50;
	mov.u32 	%r2004, %ctaid.x;
	mov.u32 	%r2005, %ctaid.z;
	mul.lo.s32 	%r2006, %r2005, 401408;
	mad.lo.s32 	%r2007, %r2004, 224, %r2006;
	cvt.u64.u32 	%rd126, %r2007;
	add.s64 	%rd127, %rd126, %rd122;
	add.s64 	%rd128, %rd127, %rd125;
	add.s64 	%rd129, %rd128, %rd124;
	cvta.to.global.u64 	%rd130, %rd489;
	add.s64 	%rd131, %rd129, %rd130;
	ld.global.nc.u32 	%r2008, [%rd131+37632];
	shl.b32 	%r2009, %r2001, 2;
	mad.lo.s32 	%r2010, %r2000, 56, %r2009;
	mov.u32 	%r2011, _ZZ112fused_nn_conv2d_cast_fixed_point_multiply_add_cast_fixed_point_multiply_add_cast_13255070459903635369__1_kernel0E15pad_data_shared;
	add.s32 	%r2012, %r2011, %r2010;
	st.shared.u32 	[%r2012+448], %r2008;
$L__BB27_52:
	mov.u32 	%r2013, %tid.x;
	shl.b32 	%r2014, %r2013, 2;
	mov.u32 	%r2015, %tid.z;
	mad.lo.s32 	%r2016, %r2015, 56, %r2014;
	mov.u32 	%r2017, _ZZ112fused_nn_conv2d_cast_fixed_point_multiply_add_cast_fixed_point_multiply_add_cast_13255070459903635369__1_kernel0E18placeholder_shared;
	add.s32 	%r172, %r2017, %r2016;
	@%p11 bra 	$L__BB27_54;
	ld.global.nc.u32 	%r2018, [%rd2+192];
	st.shared.u32 	[%r172], %r2018;
$L__BB27_54:
	@%p16 bra 	$L__BB27_56;
	ld.global.nc.u32 	%r2019, [%rd2+7360];
	st.shared.u32 	[%r172+448], %r2019;
$L__BB27_56:
	mov.u32 	%r2277, %tid.x;
	mad.lo.s32 	%r2278, %r2015, 14, %r2277;
	setp.gt.u32 	%p53, %r2278, 215;
	shl.b32 	%r2279, %r2277, 3;
	mov.u32 	%r2280, _ZZ112fused_nn_conv2d_cast_fixed_point_multiply_add_cast_fixed_point_multiply_add_cast_13255070459903635369__1_kernel0E15pad_data_shared;
	add.s32 	%r2281, %r2280, %r2279;
	ld.shared.u32 	%r2021, [%r2281+864];
	shl.b32 	%r2282, %r2015, 5;
	mov.u32 	%r2283, _ZZ112fused_nn_conv2d_cast_fixed_point_multiply_add_cast_fixed_point_multiply_add_cast_13255070459903635369__1_kernel0E18placeholder_shared;
	add.s32 	%r2284, %r2283, %r2282;
	ld.shared.u32 	%r2022, [%r2284+512];
	// begin inline asm
	dp4a.s32.s32 %r2020, %r2021, %r2022, %r1847;
	// end inline asm
	ld.shared.u32 	%r2025, [%r2281+864];
	ld.shared.u32 	%r2026, [%r2284+768];
	// begin inline asm
	dp4a.s32.s32 %r2024, %r2025, %r2026, %r1851;
	// end inline asm
	ld.shared.u32 	%r2029, [%r2281+864];
	ld.shared.u32 	%r2030, [%r2284+516];
	// begin inline asm
	dp4a.s32.s32 %r2028, %r2029, %r2030, %r1855;
	// end inline asm
	ld.shared.u32 	%r2033, [%r2281+864];
	ld.shared.u32 	%r2034, [%r2284+772];
	// begin inline asm
	dp4a.s32.s32 %r2032, %r2033, %r2034, %r1859;
	// end inline asm
	ld.shared.u32 	%r2037, [%r2281+864];
	ld.shared.u32 	%r2038, [%r2284+520];
	// begin inline asm
	dp4a.s32.s32 %r2036, %r2037, %r2038, %r1863;
	// end inline asm
	ld.shared.u32 	%r2041, [%r2281+864];
	ld.shared.u32 	%r2042, [%r2284+776];
	// begin inline asm
	dp4a.s32.s32 %r2040, %r2041, %r2042, %r1867;
	// end inline asm
	ld.shared.u32 	%r2045, [%r2281+864];
	ld.shared.u32 	%r2046, [%r2284+524];
	// begin inline asm
	dp4a.s32.s32 %r2044, %r2045, %r2046, %r1871;
	// end inline asm
	ld.shared.u32 	%r2049, [%r2281+864];
	ld.shared.u32 	%r2050, [%r2284+780];
	// begin inline asm
	dp4a.s32.s32 %r2048, %r2049, %r2050, %r1875;
	// end inline asm
	ld.shared.u32 	%r2053, [%r2281+1080];
	ld.shared.u32 	%r2054, [%r2284+512];
	// begin inline asm
	dp4a.s32.s32 %r2052, %r2053, %r2054, %r1879;
	// end inline asm
	ld.shared.u32 	%r2057, [%r2281+1080];
	ld.shared.u32 	%r2058, [%r2284+768];
	// begin inline asm
	dp4a.s32.s32 %r2056, %r2057, %r2058, %r1883;
	// end inline asm
	ld.shared.u32 	%r2061, [%r2281+1080];
	ld.shared.u32 	%r2062, [%r2284+516];
	// begin inline asm
	dp4a.s32.s32 %r2060, %r2061, %r2062, %r1887;
	// end inline asm
	ld.shared.u32 	%r2065, [%r2281+1080];
	ld.shared.u32 	%r2066, [%r2284+772];
	// begin inline asm
	dp4a.s32.s32 %r2064, %r2065, %r2066, %r1891;
	// end inline asm
	ld.shared.u32 	%r2069, [%r2281+1080];
	ld.shared.u32 	%r2070, [%r2284+520];
	// begin inline asm
	dp4a.s32.s32 %r2068, %r2069, %r2070, %r1895;
	// end inline asm
	ld.shared.u32 	%r2073, [%r2281+1080];
	ld.shared.u32 	%r2074, [%r2284+776];
	// begin inline asm
	dp4a.s32.s32 %r2072, %r2073, %r2074, %r1899;
	// end inline asm
	ld.shared.u32 	%r2077, [%r2281+1080];
	ld.shared.u32 	%r2078, [%r2284+524];
	// begin inline asm
	dp4a.s32.s32 %r2076, %r2077, %r2078, %r1903;
	// end inline asm
	ld.shared.u32 	%r2081, [%r2281+1080];
	ld.shared.u32 	%r2082, [%r2284+780];
	// begin inline asm
	dp4a.s32.s32 %r2080, %r2081, %r2082, %r1907;
	// end inline asm
	ld.shared.u32 	%r2085, [%r2281+1296];
	ld.shared.u32 	%r2086, [%r2284+512];
	// begin inline asm
	dp4a.s32.s32 %r2084, %r2085, %r2086, %r1911;
	// end inline asm
	ld.shared.u32 	%r2089, [%r2281+1296];
	ld.shared.u32 	%r2090, [%r2284+768];
	// begin inline asm
	dp4a.s32.s32 %r2088, %r2089, %r2090, %r1915;
	// end inline asm
	ld.shared.u32 	%r2093, [%r2281+1296];
	ld.shared.u32 	%r2094, [%r2284+516];
	// begin inline asm
	dp4a.s32.s32 %r2092, %r2093, %r2094, %r1919;
	// end inline asm
	ld.shared.u32 	%r2097, [%r2281+1296];
	ld.shared.u32 	%r2098, [%r2284+772];
	// begin inline asm
	dp4a.s32.s32 %r2096, %r2097, %r2098, %r1923;
	// end inline asm
	ld.shared.u32 	%r2101, [%r2281+1296];
	ld.shared.u32 	%r2102, [%r2284+520];
	// begin inline asm
	dp4a.s32.s32 %r2100, %r2101, %r2102, %r1927;
	// end inline asm
	ld.shared.u32 	%r2105, [%r2281+1296];
	ld.shared.u32 	%r2106, [%r2284+776];
	// begin inline asm
	dp4a.s32.s32 %r2104, %r2105, %r2106, %r1931;
	// end inline asm
	ld.shared.u32 	%r2109, [%r2281+1296];
	ld.shared.u32 	%r2110, [%r2284+524];
	// begin inline asm
	dp4a.s32.s32 %r2108, %r2109, %r2110, %r1935;
	// end inline asm
	ld.shared.u32 	%r2113, [%r2281+1296];
	ld.shared.u32 	%r2114, [%r2284+780];
	// begin inline asm
	dp4a.s32.s32 %r2112, %r2113, %r2114, %r1939;
	// end inline asm
	ld.shared.u32 	%r2117, [%r2281+1512];
	ld.shared.u32 	%r2118, [%r2284+512];
	// begin inline asm
	dp4a.s32.s32 %r2116, %r2117, %r2118, %r1943;
	// end inline asm
	ld.shared.u32 	%r2121, [%r2281+1512];
	ld.shared.u32 	%r2122, [%r2284+768];
	// begin inline asm
	dp4a.s32.s32 %r2120, %r2121, %r2122, %r1947;
	// end inline asm
	ld.shared.u32 	%r2125, [%r2281+1512];
	ld.shared.u32 	%r2126, [%r2284+516];
	// begin inline asm
	dp4a.s32.s32 %r2124, %r2125, %r2126, %r1951;
	// end inline asm
	ld.shared.u32 	%r2129, [%r2281+1512];
	ld.shared.u32 	%r2130, [%r2284+772];
	// begin inline asm
	dp4a.s32.s32 %r2128, %r2129, %r2130, %r1955;
	// end inline asm
	ld.shared.u32 	%r2133, [%r2281+1512];
	ld.shared.u32 	%r2134, [%r2284+520];
	// begin inline asm
	dp4a.s32.s32 %r2132, %r2133, %r2134, %r1959;
	// end inline asm
	ld.shared.u32 	%r2137, [%r2281+1512];
	ld.shared.u32 	%r2138, [%r2284+776];
	// begin inline asm
	dp4a.s32.s32 %r2136, %r2137, %r2138, %r1963;
	// end inline asm
	ld.shared.u32 	%r2141, [%r2281+1512];
	ld.shared.u32 	%r2142, [%r2284+524];
	// begin inline asm
	dp4a.s32.s32 %r2140, %r2141, %r2142, %r1967;
	// end inline asm
	ld.shared.u32 	%r2145, [%r2281+1512];
	ld.shared.u32 	%r2146, [%r2284+780];
	// begin inline asm
	dp4a.s32.s32 %r2144, %r2145, %r2146, %r1971;
	// end inline asm
	ld.shared.u32 	%r2149, [%r2281+972];
	ld.shared.u32 	%r2150, [%r2284+528];
	// begin inline asm
	dp4a.s32.s32 %r2148, %r2149, %r2150, %r2020;
	// end inline asm
	ld.shared.u32 	%r2153, [%r2281+972];
	ld.shared.u32 	%r2154, [%r2284+784];
	// begin inline asm
	dp4a.s32.s32 %r2152, %r2153, %r2154, %r2024;
	// end inline asm
	ld.shared.u32 	%r2157, [%r2281+972];
	ld.shared.u32 	%r2158, [%r2284+532];
	// begin inline asm
	dp4a.s32.s32 %r2156, %r2157, %r2158, %r2028;
	// end inline asm
	ld.shared.u32 	%r2161, [%r2281+972];
	ld.shared.u32 	%r2162, [%r2284+788];
	// begin inline asm
	dp4a.s32.s32 %r2160, %r2161, %r2162, %r2032;
	// end inline asm
	ld.shared.u32 	%r2165, [%r2281+972];
	ld.shared.u32 	%r2166, [%r2284+536];
	// begin inline asm
	dp4a.s32.s32 %r2164, %r2165, %r2166, %r2036;
	// end inline asm
	ld.shared.u32 	%r2169, [%r2281+972];
	ld.shared.u32 	%r2170, [%r2284+792];
	// begin inline asm
	dp4a.s32.s32 %r2168, %r2169, %r2170, %r2040;
	// end inline asm
	ld.shared.u32 	%r2173, [%r2281+972];
	ld.shared.u32 	%r2174, [%r2284+540];
	// begin inline asm
	dp4a.s32.s32 %r2172, %r2173, %r2174, %r2044;
	// end inline asm
	ld.shared.u32 	%r2177, [%r2281+972];
	ld.shared.u32 	%r2178, [%r2284+796];
	// begin inline asm
	dp4a.s32.s32 %r2176, %r2177, %r2178, %r2048;
	// end inline asm
	ld.shared.u32 	%r2181, [%r2281+1188];
	ld.shared.u32 	%r2182, [%r2284+528];
	// begin inline asm
	dp4a.s32.s32 %r2180, %r2181, %r2182, %r2052;
	// end inline asm
	ld.shared.u32 	%r2185, [%r2281+1188];
	ld.shared.u32 	%r2186, [%r2284+784];
	// begin inline asm
	dp4a.s32.s32 %r2184, %r2185, %r2186, %r2056;
	// end inline asm
	ld.shared.u32 	%r2189, [%r2281+1188];
	ld.shared.u32 	%r2190, [%r2284+532];
	// begin inline asm
	dp4a.s32.s32 %r2188, %r2189, %r2190, %r2060;
	// end inline asm
	ld.shared.u32 	%r2193, [%r2281+1188];
	ld.shared.u32 	%r2194, [%r2284+788];
	// begin inline asm
	dp4a.s32.s32 %r2192, %r2193, %r2194, %r2064;
	// end inline asm
	ld.shared.u32 	%r2197, [%r2281+1188];
	ld.shared.u32 	%r2198, [%r2284+536];
	// begin inline asm
	dp4a.s32.s32 %r2196, %r2197, %r2198, %r2068;
	// end inline asm
	ld.shared.u32 	%r2201, [%r2281+1188];
	ld.shared.u32 	%r2202, [%r2284+792];
	// begin inline asm
	dp4a.s32.s32 %r2200, %r2201, %r2202, %r2072;
	// end inline asm
	ld.shared.u32 	%r2205, [%r2281+1188];
	ld.shared.u32 	%r2206, [%r2284+540];
	// begin inline asm
	dp4a.s32.s32 %r2204, %r2205, %r2206, %r2076;
	// end inline asm
	ld.shared.u32 	%r2209, [%r2281+1188];
	ld.shared.u32 	%r2210, [%r2284+796];
	// begin inline asm
	dp4a.s32.s32 %r2208, %r2209, %r2210, %r2080;
	// end inline asm
	ld.shared.u32 	%r2213, [%r2281+1404];
	ld.shared.u32 	%r2214, [%r2284+528];
	// begin inline asm
	dp4a.s32.s32 %r2212, %r2213, %r2214, %r2084;
	// end inline asm
	ld.shared.u32 	%r2217, [%r2281+1404];
	ld.shared.u32 	%r2218, [%r2284+784];
	// begin inline asm
	dp4a.s32.s32 %r2216, %r2217, %r2218, %r2088;
	// end inline asm
	ld.shared.u32 	%r2221, [%r2281+1404];
	ld.shared.u32 	%r2222, [%r2284+532];
	// begin inline asm
	dp4a.s32.s32 %r2220, %r2221, %r2222, %r2092;
	// end inline asm
	ld.shared.u32 	%r2225, [%r2281+1404];
	ld.shared.u32 	%r2226, [%r2284+788];
	// begin inline asm
	dp4a.s32.s32 %r2224, %r2225, %r2226, %r2096;
	// end inline asm
	ld.shared.u32 	%r2229, [%r2281+1404];
	ld.shared.u32 	%r2230, [%r2284+536];
	// begin inline asm
	dp4a.s32.s32 %r2228, %r2229, %r2230, %r2100;
	// end inline asm
	ld.shared.u32 	%r2233, [%r2281+1404];
	ld.shared.u32 	%r2234, [%r2284+792];
	// begin inline asm
	dp4a.s32.s32 %r2232, %r2233, %r2234, %r2104;
	// end inline asm
	ld.shared.u32 	%r2237, [%r2281+1404];
	ld.shared.u32 	%r2238, [%r2284+540];
	// begin inline asm
	dp4a.s32.s32 %r2236, %r2237, %r2238, %r2108;
	// end inline asm
	ld.shared.u32 	%r2241, [%r2281+1404];
	ld.shared.u32 	%r2242, [%r2284+796];
	// begin inline asm
	dp4a.s32.s32 %r2240, %r2241, %r2242, %r2112;
	// end inline asm
	ld.shared.u32 	%r2245, [%r2281+1620];
	ld.shared.u32 	%r2246, [%r2284+528];
	// begin inline asm
	dp4a.s32.s32 %r2244, %r2245, %r2246, %r2116;
	// end inline asm
	ld.shared.u32 	%r2249, [%r2281+1620];
	ld.shared.u32 	%r2250, [%r2284+784];
	// begin inline asm
	dp4a.s32.s32 %r2248, %r2249, %r2250, %r2120;
	// end inline asm
	ld.shared.u32 	%r2253, [%r2281+1620];
	ld.shared.u32 	%r2254, [%r2284+532];
	// begin inline asm
	dp4a.s32.s32 %r2252, %r2253, %r2254, %r2124;
	// end inline asm
	ld.shared.u32 	%r2257, [%r2281+1620];
	ld.shared.u32 	%r2258, [%r2284+788];
	// begin inline asm
	dp4a.s32.s32 %r2256, %r2257, %r2258, %r2128;
	// end inline asm
	ld.shared.u32 	%r2261, [%r2281+1620];
	ld.shared.u32 	%r2262, [%r2284+536];
	// begin inline asm
	dp4a.s32.s32 %r2260, %r2261, %r2262, %r2132;
	// end inline asm
	ld.shared.u32 	%r2265, [%r2281+1620];
	ld.shared.u32 	%r2266, [%r2284+792];
	// begin inline asm
	dp4a.s32.s32 %r2264, %r2265, %r2266, %r2136;
	// end inline asm
	ld.shared.u32 	%r2269, [%r2281+1620];
	ld.shared.u32 	%r2270, [%r2284+540];
	// begin inline asm
	dp4a.s32.s32 %r2268, %r2269, %r2270, %r2140;
	// end inline asm
	ld.shared.u32 	%r2273, [%r2281+1620];
	ld.shared.u32 	%r2274, [%r2284+796];
	// begin inline asm
	dp4a.s32.s32 %r2272, %r2273, %r2274, %r2144;
	// end inline asm
	bar.sync 	0;
	@%p53 bra 	$L__BB27_58;
	ld.param.u64 	%rd490, [fused_nn_conv2d_cast_fixed_point_multiply_add_cast_fixed_point_multiply_add_cast_13255070459903635369__1_kernel0_param_0];
	mov.u32 	%r2285, %tid.z;
	mov.u32 	%r2286, %tid.x;
	mad.lo.s32 	%r2287, %r2285, 14, %r2286;
	cvt.u16.u32 	%rs155, %r2287;
	mul.lo.s16 	%rs156, %rs155, 19;
	shr.u16 	%rs157, %rs156, 10;
	cvt.u32.u16 	%r2288, %rs157;
	mul.wide.u32 	%rd132, %r2288, 100352;
	mul.lo.s16 	%rs158, %rs157, 54;
	sub.s16 	%rs159, %rs155, %rs158;
	and.b16  	%rs160, %rs159, 255;
	setp.gt.u16 	%p54, %rs160, 26;
	shr.u16 	%rs161, %rs156, 9;
	mul.lo.s16 	%rs162, %rs161, 27;
	sub.s16 	%rs163, %rs155, %rs162;
	shl.b16 	%rs164, %rs163, 2;
	cvt.u64.u16 	%rd133, %rs164;
	and.b64  	%rd134, %rd133, 252;
	selp.b64 	%rd135, 3136, 0, %p54;
	mov.u32 	%r2289, %ctaid.x;
	mov.u32 	%r2290, %ctaid.z;
	mul.lo.s32 	%r2291, %r2290, 401408;
	mad.lo.s32 	%r2292, %r2289, 224, %r2291;
	cvt.u64.u32 	%rd136, %r2292;
	add.s64 	%rd137, %rd136, %rd132;
	add.s64 	%rd138, %rd137, %rd135;
	add.s64 	%rd139, %rd138, %rd134;
	cvta.to.global.u64 	%rd140, %rd490;
	add.s64 	%rd141, %rd139, %rd140;
	ld.global.nc.u32 	%r2293, [%rd141+43904];
	shl.b32 	%r2294, %r2286, 2;
	mad.lo.s32 	%r2295, %r2285, 56, %r2294;
	mov.u32 	%r2296, _ZZ112fused_nn_conv2d_cast_fixed_point_multiply_add_cast_fixed_point_multiply_add_cast_13255070459903635369__1_kernel0E15pad_data_shared;
	add.s32 	%r2297, %r2296, %r2295;
	st.shared.u32 	[%r2297+864], %r2293;
$L__BB27_58:
	mov.u32 	%r2298, %tid.z;
	mov.u32 	%r2299, %tid.x;
	mad.lo.s32 	%r2300, %r2298, 14, %r2299;
	setp.gt.u32 	%p55, %r2300, 103;
	@%p55 bra 	$L__BB27_60;
	ld.param.u64 	%rd491, [fused_nn_conv2d_cast_fixed_point_multiply_add_cast_fixed_point_multiply_add_cast_13255070459903635369__1_kernel0_param_0];
	mov.u32 	%r2301, %tid.z;
	mov.u32 	%r2302, %tid.x;
	mad.lo.s32 	%r2303, %r2301, 14, %r2302;
	cvt.u16.u32 	%rs165, %r2303;
	add.s16 	%rs166, %rs165, 112;
	and.b16  	%rs167, %rs166, 255;
	mul.lo.s16 	%rs168, %rs167, 19;
	shr.u16 	%rs169, %rs168, 10;
	cvt.u32.u16 	%r2304, %rs169;
	mul.wide.u32 	%rd142, %r2304, 100352;
	mul.lo.s16 	%rs170, %rs169, 54;
	sub.s16 	%rs171, %rs166, %rs170;
	and.b16  	%rs172, %rs171, 255;
	setp.gt.u16 	%p56, %rs172, 26;
	shr.u16 	%rs173, %rs168, 9;
	mul.lo.s16 	%rs174, %rs173, 27;
	sub.s16 	%rs175, %rs166, %rs174;
	shl.b16 	%rs176, %rs175, 2;
	cvt.u64.u16 	%rd143, %rs176;
	and.b64  	%rd144, %rd143, 252;
	selp.b64 	%rd145, 3136, 0, %p56;
	mov.u32 	%r2305, %ctaid.x;
	mov.u32 	%r2306, %ctaid.z;
	mul.lo.s32 	%r2307, %r2306, 401408;
	mad.lo.s32 	%r2308, %r2305, 224, %r2307;
	cvt.u64.u32 	%rd146, %r2308;
	add.s64 	%rd147, %rd146, %rd142;
	add.s64 	%rd148, %rd147, %rd145;
	add.s64 	%rd149, %rd148, %rd144;
	cvta.to.global.u64 	%rd150, %rd491;
	add.s64 	%rd151, %rd149, %rd150;
	ld.global.nc.u32 	%r2309, [%rd151+43904];
	shl.b32 	%r2310, %r2302, 2;
	mad.lo.s32 	%r2311, %r2301, 56, %r2310;
	mov.u32 	%r2312, _ZZ112fused_nn_conv2d_cast_fixed_point_multiply_add_cast_fixed_point_multiply_add_cast_13255070459903635369__1_kernel0E15pad_data_shared;
	add.s32 	%r2313, %r2312, %r2311;
	st.shared.u32 	[%r2313+1312], %r2309;
$L__BB27_60:
	mov.u32 	%r2314, %tid.x;
	shl.b32 	%r2315, %r2314, 2;
	mov.u32 	%r2316, %tid.z;
	mad.lo.s32 	%r2317, %r2316, 56, %r2315;
	mov.u32 	%r2318, _ZZ112fused_nn_conv2d_cast_fixed_point_multiply_add_cast_fixed_point_multiply_add_cast_13255070459903635369__1_kernel0E18placeholder_shared;
	add.s32 	%r205, %r2318, %r2317;
	@%p11 bra 	$L__BB27_62;
	ld.global.nc.u32 	%r2319, [%rd2+224];
	st.shared.u32 	[%r205+512], %r2319;
$L__BB27_62:
	@%p16 bra 	$L__BB27_64;
	ld.global.nc.u32 	%r2320, [%rd2+7392];
	st.shared.u32 	[%r205+960], %r2320;
$L__BB27_64:
	mov.u32 	%r2578, %tid.x;
	mad.lo.s32 	%r2579, %r2316, 14, %r2578;
	setp.gt.u32 	%p59, %r2579, 215;
	shl.b32 	%r2580, %r2578, 3;
	mov.u32 	%r2581, _ZZ112fused_nn_conv2d_cast_fixed_point_multiply_add_cast_fixed_point_multiply_add_cast_13255070459903635369__1_kernel0E15pad_data_shared;
	add.s32 	%r2582, %r2581, %r2580;
	ld.shared.u32 	%r2322, [%r2582];
	shl.b32 	%r2583, %r2316, 5;
	mov.u32 	%r2584, _ZZ112fused_nn_conv2d_cast_fixed_point_multiply_add_cast_fixed_point_multiply_add_cast_13255070459903635369__1_kernel0E18placeholder_shared;
	add.s32 	%r2585, %r2584, %r2583;
	ld.shared.u32 	%r2323, [%r2585];
	// begin inline asm
	dp4a.s32.s32 %r2321, %r2322, %r2323, %r2148;
	// end inline asm
	ld.shared.u32 	%r2326, [%r2582];
	ld.shared.u32 	%r2327, [%r2585+256];
	// begin inline asm
	dp4a.s32.s32 %r2325, %r2326, %r2327, %r2152;
	// end inline asm
	ld.shared.u32 	%r2330, [%r2582];
	ld.shared.u32 	%r2331, [%r2585+4];
	// begin inline asm
	dp4a.s32.s32 %r2329, %r2330, %r2331, %r2156;
	// end inline asm
	ld.shared.u32 	%r2334, [%r2582];
	ld.shared.u32 	%r2335, [%r2585+260];
	// begin inline asm
	dp4a.s32.s32 %r2333, %r2334, %r2335, %r2160;
	// end inline asm
	ld.shared.u32 	%r2338, [%r2582];
	ld.shared.u32 	%r2339, [%r2585+8];
	// begin inline asm
	dp4a.s32.s32 %r2337, %r2338, %r2339, %r2164;
	// end inline asm
	ld.shared.u32 	%r2342, [%r2582];
	ld.shared.u32 	%r2343, [%r2585+264];
	// begin inline asm
	dp4a.s32.s32 %r2341, %r2342, %r2343, %r2168;
	// end inline asm
	ld.shared.u32 	%r2346, [%r2582];
	ld.shared.u32 	%r2347, [%r2585+12];
	// begin inline asm
	dp4a.s32.s32 %r2345, %r2346, %r2347, %r2172;
	// end inline asm
	ld.shared.u32 	%r2350, [%r2582];
	ld.shared.u32 	%r2351, [%r2585+268];
	// begin inline asm
	dp4a.s32.s32 %r2349, %r2350, %r2351, %r2176;
	// end inline asm
	ld.shared.u32 	%r2354, [%r2582+216];
	ld.shared.u32 	%r2355, [%r2585];
	// begin inline asm
	dp4a.s32.s32 %r2353, %r2354, %r2355, %r2180;
	// end inline asm
	ld.shared.u32 	%r2358, [%r2582+216];
	ld.shared.u32 	%r2359, [%r2585+256];
	// begin inline asm
	dp4a.s32.s32 %r2357, %r2358, %r2359, %r2184;
	// end inline asm
	ld.shared.u32 	%r2362, [%r2582+216];
	ld.shared.u32 	%r2363, [%r2585+4];
	// begin inline asm
	dp4a.s32.s32 %r2361, %r2362, %r2363, %r2188;
	// end inline asm
	ld.shared.u32 	%r2366, [%r2582+216];
	ld.shared.u32 	%r2367, [%r2585+260];
	// begin inline asm
	dp4a.s32.s32 %r2365, %r2366, %r2367, %r2192;
	// end inline asm
	ld.shared.u32 	%r2370, [%r2582+216];
	ld.shared.u32 	%r2371, [%r2585+8];
	// begin inline asm
	dp4a.s32.s32 %r2369, %r2370, %r2371, %r2196;
	// end inline asm
	ld.shared.u32 	%r2374, [%r2582+216];
	ld.shared.u32 	%r2375, [%r2585+264];
	// begin inline asm
	dp4a.s32.s32 %r2373, %r2374, %r2375, %r2200;
	// end inline asm
	ld.shared.u32 	%r2378, [%r2582+216];
	ld.shared.u32 	%r2379, [%r2585+12];
	// begin inline asm
	dp4a.s32.s32 %r2377, %r2378, %r2379, %r2204;
	// end inline asm
	ld.shared.u32 	%r2382, [%r2582+216];
	ld.shared.u32 	%r2383, [%r2585+268];
	// begin inline asm
	dp4a.s32.s32 %r2381, %r2382, %r2383, %r2208;
	// end inline asm
	ld.shared.u32 	%r2386, [%r2582+432];
	ld.shared.u32 	%r2387, [%r2585];
	// begin inline asm
	dp4a.s32.s32 %r2385, %r2386, %r2387, %r2212;
	// end inline asm
	ld.shared.u32 	%r2390, [%r2582+432];
	ld.shared.u32 	%r2391, [%r2585+256];
	// begin inline asm
	dp4a.s32.s32 %r2389, %r2390, %r2391, %r2216;
	// end inline asm
	ld.shared.u32 	%r2394, [%r2582+432];
	ld.shared.u32 	%r2395, [%r2585+4];
	// begin inline asm
	dp4a.s32.s32 %r2393, %r2394, %r2395, %r2220;
	// end inline asm
	ld.shared.u32 	%r2398, [%r2582+432];
	ld.shared.u32 	%r2399, [%r2585+260];
	// begin inline asm
	dp4a.s32.s32 %r2397, %r2398, %r2399, %r2224;
	// end inline asm
	ld.shared.u32 	%r2402, [%r2582+432];
	ld.shared.u32 	%r2403, [%r2585+8];
	// begin inline asm
	dp4a.s32.s32 %r2401, %r2402, %r2403, %r2228;
	// end inline asm
	ld.shared.u32 	%r2406, [%r2582+432];
	ld.shared.u32 	%r2407, [%r2585+264];
	// begin inline asm
	dp4a.s32.s32 %r2405, %r2406, %r2407, %r2232;
	// end inline asm
	ld.shared.u32 	%r2410, [%r2582+432];
	ld.shared.u32 	%r2411, [%r2585+12];
	// begin inline asm
	dp4a.s32.s32 %r2409, %r2410, %r2411, %r2236;
	// end inline asm
	ld.shared.u32 	%r2414, [%r2582+432];
	ld.shared.u32 	%r2415, [%r2585+268];
	// begin inline asm
	dp4a.s32.s32 %r2413, %r2414, %r2415, %r2240;
	// end inline asm
	ld.shared.u32 	%r2418, [%r2582+648];
	ld.shared.u32 	%r2419, [%r2585];
	// begin inline asm
	dp4a.s32.s32 %r2417, %r2418, %r2419, %r2244;
	// end inline asm
	ld.shared.u32 	%r2422, [%r2582+648];
	ld.shared.u32 	%r2423, [%r2585+256];
	// begin inline asm
	dp4a.s32.s32 %r2421, %r2422, %r2423, %r2248;
	// end inline asm
	ld.shared.u32 	%r2426, [%r2582+648];
	ld.shared.u32 	%r2427, [%r2585+4];
	// begin inline asm
	dp4a.s32.s32 %r2425, %r2426, %r2427, %r2252;
	// end inline asm
	ld.shared.u32 	%r2430, [%r2582+648];
	ld.shared.u32 	%r2431, [%r2585+260];
	// begin inline asm
	dp4a.s32.s32 %r2429, %r2430, %r2431, %r2256;
	// end inline asm
	ld.shared.u32 	%r2434, [%r2582+648];
	ld.shared.u32 	%r2435, [%r2585+8];
	// begin inline asm
	dp4a.s32.s32 %r2433, %r2434, %r2435, %r2260;
	// end inline asm
	ld.shared.u32 	%r2438, [%r2582+648];
	ld.shared.u32 	%r2439, [%r2585+264];
	// begin inline asm
	dp4a.s32.s32 %r2437, %r2438, %r2439, %r2264;
	// end inline asm
	ld.shared.u32 	%r2442, [%r2582+648];
	ld.shared.u32 	%r2443, [%r2585+12];
	// begin inline asm
	dp4a.s32.s32 %r2441, %r2442, %r2443, %r2268;
	// end inline asm
	ld.shared.u32 	%r2446, [%r2582+648];
	ld.shared.u32 	%r2447, [%r2585+268];
	// begin inline asm
	dp4a.s32.s32 %r2445, %r2446, %r2447, %r2272;
	// end inline asm
	ld.shared.u32 	%r2450, [%r2582+108];
	ld.shared.u32 	%r2451, [%r2585+16];
	// begin inline asm
	dp4a.s32.s32 %r2449, %r2450, %r2451, %r2321;
	// end inline asm
	ld.shared.u32 	%r2454, [%r2582+108];
	ld.shared.u32 	%r2455, [%r2585+272];
	// begin inline asm
	dp4a.s32.s32 %r2453, %r2454, %r2455, %r2325;
	// end inline asm
	ld.shared.u32 	%r2458, [%r2582+108];
	ld.shared.u32 	%r2459, [%r2585+20];
	// begin inline asm
	dp4a.s32.s32 %r2457, %r2458, %r2459, %r2329;
	// end inline asm
	ld.shared.u32 	%r2462, [%r2582+108];
	ld.shared.u32 	%r2463, [%r2585+276];
	// begin inline asm
	dp4a.s32.s32 %r2461, %r2462, %r2463, %r2333;
	// end inline asm
	ld.shared.u32 	%r2466, [%r2582+108];
	ld.shared.u32 	%r2467, [%r2585+24];
	// begin inline asm
	dp4a.s32.s32 %r2465, %r2466, %r2467, %r2337;
	// end inline asm
	ld.shared.u32 	%r2470, [%r2582+108];
	ld.shared.u32 	%r2471, [%r2585+280];
	// begin inline asm
	dp4a.s32.s32 %r2469, %r2470, %r2471, %r2341;
	// end inline asm
	ld.shared.u32 	%r2474, [%r2582+108];
	ld.shared.u32 	%r2475, [%r2585+28];
	// begin inline asm
	dp4a.s32.s32 %r2473, %r2474, %r2475, %r2345;
	// end inline asm
	ld.shared.u32 	%r2478, [%r2582+108];
	ld.shared.u32 	%r2479, [%r2585+284];
	// begin inline asm
	dp4a.s32.s32 %r2477, %r2478, %r2479, %r2349;
	// end inline asm
	ld.shared.u32 	%r2482, [%r2582+324];
	ld.shared.u32 	%r2483, [%r2585+16];
	// begin inline asm
	dp4a.s32.s32 %r2481, %r2482, %r2483, %r2353;
	// end inline asm
	ld.shared.u32 	%r2486, [%r2582+324];
	ld.shared.u32 	%r2487, [%r2585+272];
	// begin inline asm
	dp4a.s32.s32 %r2485, %r2486, %r2487, %r2357;
	// end inline asm
	ld.shared.u32 	%r2490, [%r2582+324];
	ld.shared.u32 	%r2491, [%r2585+20];
	// begin inline asm
	dp4a.s32.s32 %r2489, %r2490, %r2491, %r2361;
	// end inline asm
	ld.shared.u32 	%r2494, [%r2582+324];
	ld.shared.u32 	%r2495, [%r2585+276];
	// begin inline asm
	dp4a.s32.s32 %r2493, %r2494, %r2495, %r2365;
	// end inline asm
	ld.shared.u32 	%r2498, [%r2582+324];
	ld.shared.u32 	%r2499, [%r2585+24];
	// begin inline asm
	dp4a.s32.s32 %r2497, %r2498, %r2499, %r2369;
	// end inline asm
	ld.shared.u32 	%r2502, [%r2582+324];
	ld.shared.u32 	%r2503, [%r2585+280];
	// begin inline asm
	dp4a.s32.s32 %r2501, %r2502, %r2503, %r2373;
	// end inline asm
	ld.shared.u32 	%r2506, [%r2582+324];
	ld.shared.u32 	%r2507, [%r2585+28];
	// begin inline asm
	dp4a.s32.s32 %r2505, %r2506, %r2507, %r2377;
	// end inline asm
	ld.shared.u32 	%r2510, [%r2582+324];
	ld.shared.u32 	%r2511, [%r2585+284];
	// begin inline asm
	dp4a.s32.s32 %r2509, %r2510, %r2511, %r2381;
	// end inline asm
	ld.shared.u32 	%r2514, [%r2582+540];
	ld.shared.u32 	%r2515, [%r2585+16];
	// begin inline asm
	dp4a.s32.s32 %r2513, %r2514, %r2515, %r2385;
	// end inline asm
	ld.shared.u32 	%r2518, [%r2582+540];
	ld.shared.u32 	%r2519, [%r2585+272];
	// begin inline asm
	dp4a.s32.s32 %r2517, %r2518, %r2519, %r2389;
	// end inline asm
	ld.shared.u32 	%r2522, [%r2582+540];
	ld.shared.u32 	%r2523, [%r2585+20];
	// begin inline asm
	dp4a.s32.s32 %r2521, %r2522, %r2523, %r2393;
	// end inline asm
	ld.shared.u32 	%r2526, [%r2582+540];
	ld.shared.u32 	%r2527, [%r2585+276];
	// begin inline asm
	dp4a.s32.s32 %r2525, %r2526, %r2527, %r2397;
	// end inline asm
	ld.shared.u32 	%r2530, [%r2582+540];
	ld.shared.u32 	%r2531, [%r2585+24];
	// begin inline asm
	dp4a.s32.s32 %r2529, %r2530, %r2531, %r2401;
	// end inline asm
	ld.shared.u32 	%r2534, [%r2582+540];
	ld.shared.u32 	%r2535, [%r2585+280];
	// begin inline asm
	dp4a.s32.s32 %r2533, %r2534, %r2535, %r2405;
	// end inline asm
	ld.shared.u32 	%r2538, [%r2582+540];
	ld.shared.u32 	%r2539, [%r2585+28];
	// begin inline asm
	dp4a.s32.s32 %r2537, %r2538, %r2539, %r2409;
	// end inline asm
	ld.shared.u32 	%r2542, [%r2582+540];
	ld.shared.u32 	%r2543, [%r2585+284];
	// begin inline asm
	dp4a.s32.s32 %r2541, %r2542, %r2543, %r2413;
	// end inline asm
	ld.shared.u32 	%r2546, [%r2582+756];
	ld.shared.u32 	%r2547, [%r2585+16];
	// begin inline asm
	dp4a.s32.s32 %r2545, %r2546, %r2547, %r2417;
	// end inline asm
	ld.shared.u32 	%r2550, [%r2582+756];
	ld.shared.u32 	%r2551, [%r2585+272];
	// begin inline asm
	dp4a.s32.s32 %r2549, %r2550, %r2551, %r2421;
	// end inline asm
	ld.shared.u32 	%r2554, [%r2582+756];
	ld.shared.u32 	%r2555, [%r2585+20];
	// begin inline asm
	dp4a.s32.s32 %r2553, %r2554, %r2555, %r2425;
	// end inline asm
	ld.shared.u32 	%r2558, [%r2582+756];
	ld.shared.u32 	%r2559, [%r2585+276];
	// begin inline asm
	dp4a.s32.s32 %r2557, %r2558, %r2559, %r2429;
	// end inline asm
	ld.shared.u32 	%r2562, [%r2582+756];
	ld.shared.u32 	%r2563, [%r2585+24];
	// begin inline asm
	dp4a.s32.s32 %r2561, %r2562, %r2563, %r2433;
	// end inline asm
	ld.shared.u32 	%r2566, [%r2582+756];
	ld.shared.u32 	%r2567, [%r2585+280];
	// begin inline asm
	dp4a.s32.s32 %r2565, %r2566, %r2567, %r2437;
	// end inline asm
	ld.shared.u32 	%r2570, [%r2582+756];
	ld.shared.u32 	%r2571, [%r2585+28];
	// begin inline asm
	dp4a.s32.s32 %r2569, %r2570, %r2571, %r2441;
	// end inline asm
	ld.shared.u32 	%r2574, [%r2582+756];
	ld.shared.u32 	%r2575, [%r2585+284];
	// begin inline asm
	dp4a.s32.s32 %r2573, %r2574, %r2575, %r2445;
	// end inline asm
	bar.sync 	0;
	@%p59 bra 	$L__BB27_66;
	ld.param.u64 	%rd492, [fused_nn_conv2d_cast_fixed_point_multiply_add_cast_fixed_point_multiply_add_cast_13255070459903635369__1_kernel0_param_0];
	mov.u32 	%r2586, %tid.z;
	mov.u32 	%r2587, %tid.x;
	mad.lo.s32 	%r2588, %r2586, 14, %r2587;
	cvt.u16.u32 	%rs177, %r2588;
	mul.lo.s16 	%rs178, %rs177, 19;
	shr.u16 	%rs179, %rs178, 10;
	cvt.u32.u16 	%r2589, %rs179;
	mul.wide.u32 	%rd152, %r2589, 100352;
	mul.lo.s16 	%rs180, %rs179, 54;
	sub.s16 	%rs181, %rs177, %rs180;
	and.b16  	%rs182, %rs181, 255;
	setp.gt.u16 	%p60, %rs182, 26;
	shr.u16 	%rs183, %rs178, 9;
	mul.lo.s16 	%rs184, %rs183, 27;
	sub.s16 	%rs185, %rs177, %rs184;
	shl.b16 	%rs186, %rs185, 2;
	cvt.u64.u16 	%rd153, %rs186;
	and.b64  	%rd154, %rd153, 252;
	selp.b64 	%rd155, 3136, 0, %p60;
	mov.u32 	%r2590, %ctaid.x;
	mov.u32 	%r2591, %ctaid.z;
	mul.lo.s32 	%r2592, %r2591, 401408;
	mad.lo.s32 	%r2593, %r2590, 224, %r2592;
	cvt.u64.u32 	%rd156, %r2593;
	add.s64 	%rd157, %rd156, %rd152;
	add.s64 	%rd158, %rd157, %rd155;
	add.s64 	%rd159, %rd158, %rd154;
	cvta.to.global.u64 	%rd160, %rd492;
	add.s64 	%rd161, %rd159, %rd160;
	ld.global.nc.u32 	%r2594, [%rd161+50176];
	shl.b32 	%r2595, %r2587, 2;
	mad.lo.s32 	%r2596, %r2586, 56, %r2595;
	mov.u32 	%r2597, _ZZ112fused_nn_conv2d_cast_fixed_point_multiply_add_cast_fixed_point_multiply_add_cast_13255070459903635369__1_kernel0E15pad_data_shared;
	add.s32 	%r2598, %r2597, %r2596;
	st.shared.u32 	[%r2598], %r2594;
$L__BB27_66:
	mov.u32 	%r2599, %tid.z;
	mov.u32 	%r2600, %tid.x;
	mad.lo.s32 	%r2601, %r2599, 14, %r2600;
	setp.gt.u32 	%p61, %r2601, 103;
	@%p61 bra 	$L__BB27_68;
	ld.param.u64 	%rd493, [fused_nn_conv2d_cast_fixed_point_multiply_add_cast_fixed_point_multiply_add_cast_13255070459903635369__1_kernel0_param_0];
	mov.u32 	%r2602, %tid.z;
	mov.u32 	%r2603, %tid.x;
	mad.lo.s32 	%r2604, %r2602, 14, %r2603;
	cvt.u16.u32 	%rs187, %r2604;
	add.s16 	%rs188, %rs187, 112;
	and.b16  	%rs189, %rs188, 255;
	mul.lo.s16 	%rs190, %rs189, 19;
	shr.u16 	%rs191, %rs190, 10;
	cvt.u32.u16 	%r2605, %rs191;
	mul.wide.u32 	%rd162, %r2605, 100352;
	mul.lo.s16 	%rs192, %rs191, 54;
	sub.s16 	%rs193, %rs188, %rs192;
	and.b16  	%rs194, %rs193, 255;
	setp.gt.u16 	%p62, %rs194, 26;
	shr.u16 	%rs195, %rs190, 9;
	mul.lo.s16 	%rs196, %rs195, 27;
	sub.s16 	%rs197, %rs188, %rs196;
	shl.b16 	%rs198, %rs197, 2;
	cvt.u64.u16 	%rd163, %rs198;
	and.b64  	%rd164, %rd163, 252;
	selp.b64 	%rd165, 3136, 0, %p62;
	mov.u32 	%r2606, %ctaid.x;
	mov.u32 	%r2607, %ctaid.z;
	mul.lo.s32 	%r2608, %r2607, 401408;
	mad.lo.s32 	%r2609, %r2606, 224, %r2608;
	cvt.u64.u32 	%rd166, %r2609;
	add.s64 	%rd167, %rd166, %rd162;
	add.s64 	%rd168, %rd167, %rd165;
	add.s64 	%rd169, %rd168, %rd164;
	cvta.to.global.u64 	%rd170, %rd493;
	add.s64 	%rd171, %rd169, %rd170;
	ld.global.nc.u32 	%r2610, [%rd171+50176];
	shl.b32 	%r2611, %r2603, 2;
	mad.lo.s32 	%r2612, %r2602, 56, %r2611;
	mov.u32 	%r2613, _ZZ112fused_nn_conv2d_cast_fixed_point_multiply_add_cast_fixed_point_multiply_add_cast_13255070459903635369__1_kernel0E15pad_data_shared;
	add.s32 	%r2614, %r2613, %r2612;
	st.shared.u32 	[%r2614+448], %r2610;
$L__BB27_68:
	mov.u32 	%r2615, %tid.x;
	shl.b32 	%r2616, %r2615, 2;
	mov.u32 	%r2617, %tid.z;
	mad.lo.s32 	%r2618, %r2617, 56, %r2616;
	mov.u32 	%r2619, _ZZ112fused_nn_conv2d_cast_fixed_point_multiply_add_cast_fixed_point_multiply_add_cast_13255070459903635369__1_kernel0E18placeholder_shared;
	add.s32 	%r238, %r2619, %r2618;
	@%p11 bra 	$L__BB27_70;
	ld.global.nc.u32 	%r2620, [%rd2+256];
	st.shared.u32 	[%r238], %r2620;
$L__BB27_70:
	@%p16 bra 	$L__BB27_72;
	ld.global.nc.u32 	%r2621, [%rd2+7424];
	st.shared.u32 	[%r238+448], %r2621;
$L__BB27_72:
	mov.u32 	%r2879, %tid.x;
	mad.lo.s32 	%r2880, %r2617, 14, %r2879;
	setp.gt.u32 	%p65, %r2880, 215;
	shl.b32 	%r2881, %r2879, 3;
	mov.u32 	%r2882, _ZZ112fused_nn_conv2d_cast_fixed_point_multiply_add_cast_fixed_point_multiply_add_cast_13255070459903635369__1_kernel0E15pad_data_shared;
	add.s32 	%r2883, %r2882, %r2881;
	ld.shared.u32 	%r2623, [%r2883+864];
	shl.b32 	%r2884, %r2617, 5;
	mov.u32 	%r2885, _ZZ112fused_nn_conv2d_cast_fixed_point_multiply_add_cast_fixed_point_multiply_add_cast_13255070459903635369__1_kernel0E18placeholder_shared;
	add.s32 	%r2886, %r2885, %r2884;
	ld.shared.u32 	%r2624, [%r2886+512];
	// begin inline asm
	dp4a.s32.s32 %r2622, %r2623, %r2624, %r2449;
	// end inline asm
	ld.shared.u32 	%r2627, [%r2883+864];
	ld.shared.u32 	%r2628, [%r2886+768];
	// begin inline asm
	dp4a.s32.s32 %r2626, %r2627, %r2628, %r2453;
	// end inline asm
	ld.shared.u32 	%r2631, [%r2883+864];
	ld.shared.u32 	%r2632, [%r2886+516];
	// begin inline asm
	dp4a.s32.s32 %r2630, %r2631, %r2632, %r2457;
	// end inline asm
	ld.shared.u32 	%r2635, [%r2883+864];
	ld.shared.u32 	%r2636, [%r2886+772];
	// begin inline asm
	dp4a.s32.s32 %r2634, %r2635, %r2636, %r2461;
	// end inline asm
	ld.shared.u32 	%r2639, [%r2883+864];
	ld.shared.u32 	%r2640, [%r2886+520];
	// begin inline asm
	dp4a.s32.s32 %r2638, %r2639, %r2640, %r2465;
	// end inline asm
	ld.shared.u32 	%r2643, [%r2883+864];
	ld.shared.u32 	%r2644, [%r2886+776];
	// begin inline asm
	dp4a.s32.s32 %r2642, %r2643, %r2644, %r2469;
	// end inline asm
	ld.shared.u32 	%r2647, [%r2883+864];
	ld.shared.u32 	%r2648, [%r2886+524];
	// begin inline asm
	dp4a.s32.s32 %r2646, %r2647, %r2648, %r2473;
	// end inline asm
	ld.shared.u32 	%r2651, [%r2883+864];
	ld.shared.u32 	%r2652, [%r2886+780];
	// begin inline asm
	dp4a.s32.s32 %r2650, %r2651, %r2652, %r2477;
	// end inline asm
	ld.shared.u32 	%r2655, [%r2883+1080];
	ld.shared.u32 	%r2656, [%r2886+512];
	// begin inline asm
	dp4a.s32.s32 %r2654, %r2655, %r2656, %r2481;
	// end inline asm
	ld.shared.u32 	%r2659, [%r2883+1080];
	ld.shared.u32 	%r2660, [%r2886+768];
	// begin inline asm
	dp4a.s32.s32 %r2658, %r2659, %r2660, %r2485;
	// end inline asm
	ld.shared.u32 	%r2663, [%r2883+1080];
	ld.shared.u32 	%r2664, [%r2886+516];
	// begin inline asm
	dp4a.s32.s32 %r2662, %r2663, %r2664, %r2489;
	// end inline asm
	ld.shared.u32 	%r2667, [%r2883+1080];
	ld.shared.u32 	%r2668, [%r2886+772];
	// begin inline asm
	dp4a.s32.s32 %r2666, %r2667, %r2668, %r2493;
	// end inline asm
	ld.shared.u32 	%r2671, [%r2883+1080];
	ld.shared.u32 	%r2672, [%r2886+520];
	// begin inline asm
	dp4a.s32.s32 %r2670, %r2671, %r2672, %r2497;
	// end inline asm
	ld.shared.u32 	%r2675, [%r2883+1080];
	ld.shared.u32 	%r2676, [%r2886+776];
	// begin inline asm
	dp4a.s32.s32 %r2674, %r2675, %r2676, %r2501;
	// end inline asm
	ld.shared.u32 	%r2679, [%r2883+1080];
	ld.shared.u32 	%r2680, [%r2886+524];
	// begin inline asm
	dp4a.s32.s32 %r2678, %r2679, %r2680, %r2505;
	// end inline asm
	ld.shared.u32 	%r2683, [%r2883+1080];
	ld.shared.u32 	%r2684, [%r2886+780];
	// begin inline asm
	dp4a.s32.s32 %r2682, %r2683, %r2684, %r2509;
	// end inline asm
	ld.shared.u32 	%r2687, [%r2883+1296];
	ld.shared.u32 	%r2688, [%r2886+512];
	// begin inline asm
	dp4a.s32.s32 %r2686, %r2687, %r2688, %r2513;
	// end inline asm
	ld.shared.u32 	%r2691, [%r2883+1296];
	ld.shared.u32 	%r2692, [%r2886+768];
	// begin inline asm
	dp4a.s32.s32 %r2690, %r2691, %r2692, %r2517;
	// end inline asm
	ld.shared.u32 	%r2695, [%r2883+1296];
	ld.shared.u32 	%r2696, [%r2886+516];
	// begin inline asm
	dp4a.s32.s32 %r2694, %r2695, %r2696, %r2521;
	// end inline asm
	ld.shared.u32 	%r2699, [%r2883+1296];
	ld.shared.u32 	%r2700, [%r2886+772];
	// begin inline asm
	dp4a.s32.s32 %r2698, %r2699, %r2700, %r2525;
	// end inline asm
	ld.shared.u32 	%r2703, [%r2883+1296];
	ld.shared.u32 	%r2704, [%r2886+520];
	// begin inline asm
	dp4a.s32.s32 %r2702, %r2703, %r2704, %r2529;
	// end inline asm
	ld.shared.u32 	%r2707, [%r2883+1296];
	ld.shared.u32 	%r2708, [%r2886+776];
	// begin inline asm
	dp4a.s32.s32 %r2706, %r2707, %r2708, %r2533;
	// end inline asm
	ld.shared.u32 	%r2711, [%r2883+1296];
	ld.shared.u32 	%r2712, [%r2886+524];
	// begin inline asm
	dp4a.s32.s32 %r2710, %r2711, %r2712, %r2537;
	// end inline asm
	ld.shared.u32 	%r2715, [%r2883+1296];
	ld.shared.u32 	%r2716, [%r2886+780];
	// begin inline asm
	dp4a.s32.s32 %r2714, %r2715, %r2716, %r2541;
	// end inline asm
	ld.shared.u32 	%r2719, [%r2883+1512];
	ld.shared.u32 	%r2720, [%r2886+512];
	// begin inline asm
	dp4a.s32.s32 %r2718, %r2719, %r2720, %r2545;
	// end inline asm
	ld.shared.u32 	%r2723, [%r2883+1512];
	ld.shared.u32 	%r2724, [%r2886+768];
	// begin inline asm
	dp4a.s32.s32 %r2722, %r2723, %r2724, %r2549;
	// end inline asm
	ld.shared.u32 	%r2727, [%r2883+1512];
	ld.shared.u32 	%r2728, [%r2886+516];
	// begin inline asm
	dp4a.s32.s32 %r2726, %r2727, %r2728, %r2553;
	// end inline asm
	ld.shared.u32 	%r2731, [%r2883+1512];
	ld.shared.u32 	%r2732, [%r2886+772];
	// begin inline asm
	dp4a.s32.s32 %r2730, %r2731, %r2732, %r2557;
	// end inline asm
	ld.shared.u32 	%r2735, [%r2883+1512];
	ld.shared.u32 	%r2736, [%r2886+520];
	// begin inline asm
	dp4a.s32.s32 %r2734, %r2735, %r2736, %r2561;
	// end inline asm
	ld.shared.u32 	%r2739, [%r2883+1512];
	ld.shared.u32 	%r2740, [%r2886+776];
	// begin inline asm
	dp4a.s32.s32 %r2738, %r2739, %r2740, %r2565;
	// end inline asm
	ld.shared.u32 	%r2743, [%r2883+1512];
	ld.shared.u32 	%r2744, [%r2886+524];
	// begin inline asm
	dp4a.s32.s32 %r2742, %r2743, %r2744, %r2569;
	// end inline asm
	ld.shared.u32 	%r2747, [%r2883+1512];
	ld.shared.u32 	%r2748, [%r2886+780];
	// begin inline asm
	dp4a.s32.s32 %r2746, %r2747, %r2748, %r2573;
	// end inline asm
	ld.shared.u32 	%r2751, [%r2883+972];
	ld.shared.u32 	%r2752, [%r2886+528];
	// begin inline asm
	dp4a.s32.s32 %r2750, %r2751, %r2752, %r2622;
	// end inline asm
	ld.shared.u32 	%r2755, [%r2883+972];
	ld.shared.u32 	%r2756, [%r2886+784];
	// begin inline asm
	dp4a.s32.s32 %r2754, %r2755, %r2756, %r2626;
	// end inline asm
	ld.shared.u32 	%r2759, [%r2883+972];
	ld.shared.u32 	%r2760, [%r2886+532];
	// begin inline asm
	dp4a.s32.s32 %r2758, %r2759, %r2760, %r2630;
	// end inline asm
	ld.shared.u32 	%r2763, [%r2883+972];
	ld.shared.u32 	%r2764, [%r2886+788];
	// begin inline asm
	dp4a.s32.s32 %r2762, %r2763, %r2764, %r2634;
	// end inline asm
	ld.shared.u32 	%r2767, [%r2883+972];
	ld.shared.u32 	%r2768, [%r2886+536];
	// begin inline asm
	dp4a.s32.s32 %r2766, %r2767, %r2768, %r2638;
	// end inline asm
	ld.shared.u32 	%r2771, [%r2883+972];
	ld.shared.u32 	%r2772, [%r2886+792];
	// begin inline asm
	dp4a.s32.s32 %r2770, %r2771, %r2772, %r2642;
	// end inline asm
	ld.shared.u32 	%r2775, [%r2883+972];
	ld.shared.u32 	%r2776, [%r2886+540];
	// begin inline asm
	dp4a.s32.s32 %r2774, %r2775, %r2776, %r2646;
	// end inline asm
	ld.shared.u32 	%r2779, [%r2883+972];
	ld.shared.u32 	%r2780, [%r2886+796];
	// begin inline asm
	dp4a.s32.s32 %r2778, %r2779, %r2780, %r2650;
	// end inline asm
	ld.shared.u32 	%r2783, [%r2883+1188];
	ld.shared.u32 	%r2784, [%r2886+528];
	// begin inline asm
	dp4a.s32.s32 %r2782, %r2783, %r2784, %r2654;
	// end inline asm
	ld.shared.u32 	%r2787, [%r2883+1188];
	ld.shared.u32 	%r2788, [%r2886+784];
	// begin inline asm
	dp4a.s32.s32 %r2786, %r2787, %r2788, %r2658;
	// end inline asm
	ld.shared.u32 	%r2791, [%r2883+1188];
	ld.shared.u32 	%r2792, [%r2886+532];
	// begin inline asm
	dp4a.s32.s32 %r2790, %r2791, %r2792, %r2662;
	// end inline asm
	ld.shared.u32 	%r2795, [%r2883+1188];
	ld.shared.u32 	%r2796, [%r2886+788];
	// begin inline asm
	dp4a.s32.s32 %r2794, %r2795, %r2796, %r2666;
	// end inline asm
	ld.shared.u32 	%r2799, [%r2883+1188];
	ld.shared.u32 	%r2800, [%r2886+536];
	// begin inline asm
	dp4a.s32.s32 %r2798, %r2799, %r2800, %r2670;
	// end inline asm
	ld.shared.u32 	%r2803, [%r2883+1188];
	ld.shared.u32 	%r2804, [%r2886+792];
	// begin inline asm
	dp4a.s32.s32 %r2802, %r2803, %r2804, %r2674;
	// end inline asm
	ld.shared.u32 	%r2807, [%r2883+1188];
	ld.shared.u32 	%r2808, [%r2886+540];
	// begin inline asm
	dp4a.s32.s32 %r2806, %r2807, %r2808, %r2678;
	// end inline asm
	ld.shared.u32 	%r2811, [%r2883+1188];
	ld.shared.u32 	%r2812, [%r2886+796];
	// begin inline asm
	dp4a.s32.s32 %r2810, %r2811, %r2812, %r2682;
	// end inline asm
	ld.shared.u32 	%r2815, [%r2883+1404];
	ld.shared.u32 	%r2816, [%r2886+528];
	// begin inline asm
	dp4a.s32.s32 %r2814, %r2815, %r2816, %r2686;
	// end inline asm
	ld.shared.u32 	%r2819, [%r2883+1404];
	ld.shared.u32 	%r2820, [%r2886+784];
	// begin inline asm
	dp4a.s32.s32 %r2818, %r2819, %r2820, %r2690;
	// end inline asm
	ld.shared.u32 	%r2823, [%r2883+1404];
	ld.shared.u32 	%r2824, [%r2886+532];
	// begin inline asm
	dp4a.s32.s32 %r2822, %r2823, %r2824, %r2694;
	// end inline asm
	ld.shared.u32 	%r2827, [%r2883+1404];
	ld.shared.u32 	%r2828, [%r2886+788];
	// begin inline asm
	dp4a.s32.s32 %r2826, %r2827, %r2828, %r2698;
	// end inline asm
	ld.shared.u32 	%r2831, [%r2883+1404];
	ld.shared.u32 	%r2832, [%r2886+536];
	// begin inline asm
	dp4a.s32.s32 %r2830, %r2831, %r2832, %r2702;
	// end inline asm
	ld.shared.u32 	%r2835, [%r2883+1404];
	ld.shared.u32 	%r2836, [%r2886+792];
	// begin inline asm
	dp4a.s32.s32 %r2834, %r2835, %r2836, %r2706;
	// end inline asm
	ld.shared.u32 	%r2839, [%r2883+1404];
	ld.shared.u32 	%r2840, [%r2886+540];
	// begin inline asm
	dp4a.s32.s32 %r2838, %r2839, %r2840, %r2710;
	// end inline asm
	ld.shared.u32 	%r2843, [%r2883+1404];
	ld.shared.u32 	%r2844, [%r2886+796];
	// begin inline asm
	dp4a.s32.s32 %r2842, %r2843, %r2844, %r2714;
	// end inline asm
	ld.shared.u32 	%r2847, [%r2883+1620];
	ld.shared.u32 	%r2848, [%r2886+528];
	// begin inline asm
	dp4a.s32.s32 %r2846, %r2847, %r2848, %r2718;
	// end inline asm
	ld.shared.u32 	%r2851, [%r2883+1620];
	ld.shared.u32 	%r2852, [%r2886+784];
	// begin inline asm
	dp4a.s32.s32 %r2850, %r2851, %r2852, %r2722;
	// end inline asm
	ld.shared.u32 	%r2855, [%r2883+1620];
	ld.shared.u32 	%r2856, [%r2886+532];
	// begin inline asm
	dp4a.s32.s32 %r2854, %r2855, %r2856, %r2726;
	// end inline asm
	ld.shared.u32 	%r2859, [%r2883+1620];
	ld.shared.u32 	%r2860, [%r2886+788];
	// begin inline asm
	dp4a.s32.s32 %r2858, %r2859, %r2860, %r2730;
	// end inline asm
	ld.shared.u32 	%r2863, [%r2883+1620];
	ld.shared.u32 	%r2864, [%r2886+536];
	// begin inline asm
	dp4a.s32.s32 %r2862, %r2863, %r2864, %r2734;
	// end inline asm
	ld.shared.u32 	%r2867, [%r2883+1620];
	ld.shared.u32 	%r2868, [%r2886+792];
	// begin inline asm
	dp4a.s32.s32 %r2866, %r2867, %r2868, %r2738;
	// end inline asm
	ld.shared.u32 	%r2871, [%r2883+1620];
	ld.shared.u32 	%r2872, [%r2886+540];
	// begin inline asm
	dp4a.s32.s32 %r2870, %r2871, %r2872, %r2742;
	// end inline asm
	ld.shared.u32 	%r2875, [%r2883+1620];
	ld.shared.u32 	%r2876, [%r2886+796];
	// begin inline asm
	dp4a.s32.s32 %r2874, %r2875, %r2876, %r2746;
	// end inline asm
	bar.sync 	0;
	@%p65 bra 	$L__BB27_74;
	ld.param.u64 	%rd494, [fused_nn_conv2d_cast_fixed_point_multiply_add_cast_fixed_point_multiply_add_cast_13255070459903635369__1_kernel0_param_0];
	mov.u32 	%r2887, %tid.z;
	mov.u32 	%r2888, %tid.x;
	mad.lo.s32 	%r2889, %r2887, 14, %r2888;
	cvt.u16.u32 	%rs199, %r2889;
	mul.lo.s16 	%rs200, %rs199, 19;
	shr.u16 	%rs201, %rs200, 10;
	cvt.u32.u16 	%r2890, %rs201;
	mul.wide.u32 	%rd172, %r2890, 100352;
	mul.lo.s16 	%rs202, %rs201, 54;
	sub.s16 	%rs203, %rs199, %rs202;
	and.b16  	%rs204, %rs203, 255;
	setp.gt.u16 	%p66, %rs204, 26;
	shr.u16 	%rs205, %rs200, 9;
	mul.lo.s16 	%rs206, %rs205, 27;
	sub.s16 	%rs207, %rs199, %rs206;
	shl.b16 	%rs208, %rs207, 2;
	cvt.u64.u16 	%rd173, %rs208;
	and.b64  	%rd174, %rd173, 252;
	selp.b64 	%rd175, 3136, 0, %p66;
	mov.u32 	%r2891, %ctaid.x;
	mov.u32 	%r2892, %ctaid.z;
	mul.lo.s32 	%r2893, %r2892, 401408;
	mad.lo.s32 	%r2894, %r2891, 224, %r2893;
	cvt.u64.u32 	%rd176, %r2894;
	add.s64 	%rd177, %rd176, %rd172;
	add.s64 	%rd178, %rd177, %rd175;
	add.s64 	%rd179, %rd178, %rd174;
	cvta.to.global.u64 	%rd180, %rd494;
	add.s64 	%rd181, %rd179, %rd180;
	ld.global.nc.u32 	%r2895, [%rd181+56448];
	shl.b32 	%r2896, %r2888, 2;
	mad.lo.s32 	%r2897, %r2887, 56, %r2896;
	mov.u32 	%r2898, _ZZ112fused_nn_conv2d_cast_fixed_point_multiply_add_cast_fixed_point_multiply_add_cast_13255070459903635369__1_kernel0E15pad_data_shared;
	add.s32 	%r2899, %r2898, %r2897;
	st.shared.u32 	[%r2899+864], %r2895;
$L__BB27_74:
	mov.u32 	%r2900, %tid.z;
	mov.u32 	%r2901, %tid.x;
	mad.lo.s32 	%r2902, %r2900, 14, %r2901;
	setp.gt.u32 	%p67, %r2902, 103;
	@%p67 bra 	$L__BB27_76;
	ld.param.u64 	%rd495, [fused_nn_conv2d_cast_fixed_point_multiply_add_cast_fixed_point_multiply_add_cast_13255070459903635369__1_kernel0_param_0];
	mov.u32 	%r2903, %tid.z;
	mov.u32 	%r2904, %tid.x;
	mad.lo.s32 	%r2905, %r2903, 14, %r2904;
	cvt.u16.u32 	%rs209, %r2905;
	add.s16 	%rs210, %rs209, 112;
	and.b16  	%rs211, %rs210, 255;
	mul.lo.s16 	%rs212, %rs211, 19;
	shr.u16 	%rs213, %rs212, 10;
	cvt.u32.u16 	%r2906, %rs213;
	mul.wide.u32 	%rd182, %r2906, 100352;
	mul.lo.s16 	%rs214, %rs213, 54;
	sub.s16 	%rs215, %rs210, %rs214;
	and.b16  	%rs216, %rs215, 255;
	setp.gt.u16 	%p68, %rs216, 26;
	shr.u16 	%rs217, %rs212, 9;
	mul.lo.s16 	%rs218, %rs217, 27;
	sub.s16 	%rs219, %rs210, %rs218;
	shl.b16 	%rs220, %rs219, 2;
	cvt.u64.u16 	%rd183, %rs220;
	and.b64  	%rd184, %rd183, 252;
	selp.b64 	%rd185, 3136, 0, %p68;
	mov.u32 	%r2907, %ctaid.x;
	mov.u32 	%r2908, %ctaid.z;
	mul.lo.s32 	%r2909, %r2908, 401408;
	mad.lo.s32 	%r2910, %r2907, 224, %r2909;
	cvt.u64.u32 	%rd186, %r2910;
	add.s64 	%rd187, %rd186, %rd182;
	add.s64 	%rd188, %rd187, %rd185;
	add.s64 	%rd189, %rd188, %rd184;
	cvta.to.global.u64 	%rd190, %rd495;
	add.s64 	%rd191, %rd189, %rd190;
	ld.global.nc.u32 	%r2911, [%rd191+56448];
	shl.b32 	%r2912, %r2904, 2;
	mad.lo.s32 	%r2913, %r2903, 56, %r2912;
	mov.u32 	%r2914, _ZZ112fused_nn_conv2d_cast_fixed_point_multiply_add_cast_fixed_point_multiply_add_cast_13255070459903635369__1_kernel0E15pad_data_shared;
	add.s32 	%r2915, %r2914, %r2913;
	st.shared.u32 	[%r2915+1312], %r2911;
$L__BB27_76:
	mov.u32 	%r2916, %tid.x;
	shl.b32 	%r2917, %r2916, 2;
	mov.u32 	%r2918, %tid.z;
	mad.lo.s32 	%r2919, %r2918, 56, %r2917;
	mov.u32 	%r2920, _ZZ112fused_nn_conv2d_cast_fixed_point_multiply_add_cast_fixed_point_multiply_add_cast_13255070459903635369__1_kernel0E18placeholder_shared;
	add.s32 	%r271, %r2920, %r2919;
	@%p11 bra 	$L__BB27_78;
	ld.global.nc.u32 	%r2921, [%rd2+288];
	st.shared.u32 	[%r271+512], %r2921;
$L__BB27_78:
	@%p16 bra 	$L__BB27_80;
	ld.global.nc.u32 	%r2922, [%rd2+7456];
	st.shared.u32 	[%r271+960], %r2922;
$L__BB27_80:
	mov.u32 	%r3180, %tid.x;
	mad.lo.s32 	%r3181, %r2918, 14, %r3180;
	setp.gt.u32 	%p71, %r3181, 215;
	shl.b32 	%r3182, %r3180, 3;
	mov.u32 	%r3183, _ZZ112fused_nn_conv2d_cast_fixed_point_multiply_add_cast_fixed_point_multiply_add_cast_13255070459903635369__1_kernel0E15pad_data_shared;
	add.s32 	%r3184, %r3183, %r3182;
	ld.shared.u32 	%r2924, [%r3184];
	shl.b32 	%r3185, %r2918, 5;
	mov.u32 	%r3186, _ZZ112fused_nn_conv2d_cast_fixed_point_multiply_add_cast_fixed_point_multiply_add_cast_13255070459903635369__1_kernel0E18placeholder_shared;
	add.s32 	%r3187, %r3186, %r3185;
	ld.shared.u32 	%r2925, [%r3187];
	// begin inline asm
	dp4a.s32.s32 %r2923, %r2924, %r2925, %r2750;
	// end inline asm
	ld.shared.u32 	%r2928, [%r3184];
	ld.shared.u32 	%r2929, [%r3187+256];
	// begin inline asm
	dp4a.s32.s32 %r2927, %r2928, %r2929, %r2754;
	// end inline asm
	ld.shared.u32 	%r2932, [%r3184];
	ld.shared.u32 	%r2933, [%r3187+4];
	// begin inline asm
	dp4a.s32.s32 %r2931, %r2932, %r2933, %r2758;
	// end inline asm
	ld.shared.u32 	%r2936, [%r3184];
	ld.shared.u32 	%r2937, [%r3187+260];
	// begin inline asm
	dp4a.s32.s32 %r2935, %r2936, %r2937, %r2762;
	// end inline asm
	ld.shared.u32 	%r2940, [%r3184];
	ld.shared.u32 	%r2941, [%r3187+8];
	// begin inline asm
	dp4a.s32.s32 %r2939, %r2940, %r2941, %r2766;
	// end inline asm
	ld.shared.u32 	%r2944, [%r3184];
	ld.shared.u32 	%r2945, [%r3187+264];
	// begin inline asm
	dp4a.s32.s32 %r2943, %r2944, %r2945, %r2770;
	// end inline asm
	ld.shared.u32 	%r2948, [%r3184];
	ld.shared.u32 	%r2949, [%r3187+12];
	// begin inline asm
	dp4a.s32.s32 %r2947, %r2948, %r2949, %r2774;
	// end inline asm
	ld.shared.u32 	%r2952, [%r3184];
	ld.shared.u32 	%r2953, [%r3187+268];
	// begin inline asm
	dp4a.s32.s32 %r2951, %r2952, %r2953, %r2778;
	// end inline asm
	ld.shared.u32 	%r2956, [%r3184+216];
	ld.shared.u32 	%r2957, [%r3187];
	// begin inline asm
	dp4a.s32.s32 %r2955, %r2956, %r2957, %r2782;
	// end inline asm
	ld.shared.u32 	%r2960, [%r3184+216];
	ld.shared.u32 	%r2961, [%r3187+256];
	// begin inline asm
	dp4a.s32.s32 %r2959, %r2960, %r2961, %r2786;
	// end inline asm
	ld.shared.u32 	%r2964, [%r3184+216];
	ld.shared.u32 	%r2965, [%r3187+4];
	// begin inline asm
	dp4a.s32.s32 %r2963, %r2964, %r2965, %r2790;
	// end inline asm
	ld.shared.u32 	%r2968, [%r3184+216];
	ld.shared.u32 	%r2969, [%r3187+260];
	// begin inline asm
	dp4a.s32.s32 %r2967, %r2968, %r2969, %r2794;
	// end inline asm
	ld.shared.u32 	%r2972, [%r3184+216];
	ld.shared.u32 	%r2973, [%r3187+8];
	// begin inline asm
	dp4a.s32.s32 %r2971, %r2972, %r2973, %r2798;
	// end inline asm
	ld.shared.u32 	%r2976, [%r3184+216];
	ld.shared.u32 	%r2977, [%r3187+264];
	// begin inline asm
	dp4a.s32.s32 %r2975, %r2976, %r2977, %r2802;
	// end inline asm
	ld.shared.u32 	%r2980, [%r3184+216];
	ld.shared.u32 	%r2981, [%r3187+12];
	// begin inline asm
	dp4a.s32.s32 %r2979, %r2980, %r2981, %r2806;
	// end inline asm
	ld.shared.u32 	%r2984, [%r3184+216];
	ld.shared.u32 	%r2985, [%r3187+268];
	// begin inline asm
	dp4a.s32.s32 %r2983, %r2984, %r2985, %r2810;
	// end inline asm
	ld.shared.u32 	%r2988, [%r3184+432];
	ld.shared.u32 	%r2989, [%r3187];
	// begin inline asm
	dp4a.s32.s32 %r2987, %r2988, %r2989, %r2814;
	// end inline asm
	ld.shared.u32 	%r2992, [%r3184+432];
	ld.shared.u32 	%r2993, [%r3187+256];
	// begin inline asm
	dp4a.s32.s32 %r2991, %r2992, %r2993, %r2818;
	// end inline asm
	ld.shared.u32 	%r2996, [%r3184+432];
	ld.shared.u32 	%r2997, [%r3187+4];
	// begin inline asm
	dp4a.s32.s32 %r2995, %r2996, %r2997, %r2822;
	// end inline asm
	ld.shared.u32 	%r3000, [%r3184+432];
	ld.shared.u32 	%r3001, [%r3187+260];
	// begin inline asm
	dp4a.s32.s32 %r2999, %r3000, %r3001, %r2826;
	// end inline asm
	ld.shared.u32 	%r3004, [%r3184+432];
	ld.shared.u32 	%r3005, [%r3187+8];
	// begin inline asm
	dp4a.s32.s32 %r3003, %r3004, %r3005, %r2830;
	// end inline asm
	ld.shared.u32 	%r3008, [%r3184+432];
	ld.shared.u32 	%r3009, [%r3187+264];
	// begin inline asm
	dp4a.s32.s32 %r3007, %r3008, %r3009, %r2834;
	// end inline asm
	ld.shared.u32 	%r3012, [%r3184+432];
	ld.shared.u32 	%r3013, [%r3187+12];
	// begin inline asm
	dp4a.s32.s32 %r3011, %r3012, %r3013, %r2838;
	// end inline asm
	ld.shared.u32 	%r3016, [%r3184+432];
	ld.shared.u32 	%r3017, [%r3187+268];
	// begin inline asm
	dp4a.s32.s32 %r3015, %r3016, %r3017, %r2842;
	// end inline asm
	ld.shared.u32 	%r3020, [%r3184+648];
	ld.shared.u32 	%r3021, [%r3187];
	// begin inline asm
	dp4a.s32.s32 %r3019, %r3020, %r3021, %r2846;
	// end inline asm
	ld.shared.u32 	%r3024, [%r3184+648];
	ld.shared.u32 	%r3025, [%r3187+256];
	// begin inline asm
	dp4a.s32.s32 %r3023, %r3024, %r3025, %r2850;
	// end inline asm
	ld.shared.u32 	%r3028, [%r3184+648];
	ld.shared.u32 	%r3029, [%r3187+4];
	// begin inline asm
	dp4a.s32.s32 %r3027, %r3028, %r3029, %r2854;
	// end inline asm
	ld.shared.u32 	%r3032, [%r3184+648];
	ld.shared.u32 	%r3033, [%r3187+260];
	// begin inline asm
	dp4a.s32.s32 %r3031, %r3032, %r3033, %r2858;
	// end inline asm
	ld.shared.u32 	%r3036, [%r3184+648];
	ld.shared.u32 	%r3037, [%r3187+8];
	// begin inline asm
	dp4a.s32.s32 %r3035, %r3036, %r3037, %r2862;
	// end inline asm
	ld.shared.u32 	%r3040, [%r3184+648];
	ld.shared.u32 	%r3041, [%r3187+264];
	// begin inline asm
	dp4a.s32.s32 %r3039, %r3040, %r3041, %r2866;
	// end inline asm
	ld.shared.u32 	%r3044, [%r3184+648];
	ld.shared.u32 	%r3045, [%r3187+12];
	// begin inline asm
	dp4a.s32.s32 %r3043, %r3044, %r3045, %r2870;
	// end inline asm
	ld.shared.u32 	%r3048, [%r3184+648];
	ld.shared.u32 	%r3049, [%r3187+268];
	// begin inline asm
	dp4a.s32.s32 %r3047, %r3048, %r3049, %r2874;
	// end inline asm
	ld.shared.u32 	%r3052, [%r3184+108];
	ld.shared.u32 	%r3053, [%r3187+16];
	// begin inline asm
	dp4a.s32.s32 %r3051, %r3052, %r3053, %r2923;
	// end inline asm
	ld.shared.u32 	%r3056, [%r3184+108];
	ld.shared.u32 	%r3057, [%r3187+272];
	// begin inline asm
	dp4a.s32.s32 %r3055, %r3056, %r3057, %r2927;
	// end inline asm
	ld.shared.u32 	%r3060, [%r3184+108];
	ld.shared.u32 	%r3061, [%r3187+20];
	// begin inline asm
	dp4a.s32.s32 %r3059, %r3060, %r3061, %r2931;
	// end inline asm
	ld.shared.u32 	%r3064, [%r3184+108];
	ld.shared.u32 	%r3065, [%r3187+276];
	// begin inline asm
	dp4a.s32.s32 %r3063, %r3064, %r3065, %r2935;
	// end inline asm
	ld.shared.u32 	%r3068, [%r3184+108];
	ld.shared.u32 	%r3069, [%r3187+24];
	// begin inline asm
	dp4a.s32.s32 %r3067, %r3068, %r3069, %r2939;
	// end inline asm
	ld.shared.u32 	%r3072, [%r3184+108];
	ld.shared.u32 	%r3073, [%r3187+280];
	// begin inline asm
	dp4a.s32.s32 %r3071, %r3072, %r3073, %r2943;
	// end inline asm
	ld.shared.u32 	%r3076, [%r3184+108];
	ld.shared.u32 	%r3077, [%r3187+28];
	// begin inline asm
	dp4a.s32.s32 %r3075, %r3076, %r3077, %r2947;
	// end inline asm
	ld.shared.u32 	%r3080, [%r3184+108];
	ld.shared.u32 	%r3081, [%r3187+284];
	// begin inline asm
	dp4a.s32.s32 %r3079, %r3080, %r3081, %r2951;
	// end inline asm
	ld.shared.u32 	%r3084, [%r3184+324];
	ld.shared.u32 	%r3085, [%r3187+16];
	// begin inline asm
	dp4a.s32.s32 %r3083, %r3084, %r3085, %r2955;
	// end inline asm
	ld.shared.u32 	%r3088, [%r3184+324];
	ld.shared.u32 	%r3089, [%r3187+272];
	// begin inline asm
	dp4a.s32.s32 %r3087, %r3088, %r3089, %r2959;
	// end inline asm
	ld.shared.u32 	%r3092, [%r3184+324];
	ld.shared.u32 	%r3093, [%r3187+20];
	// begin inline asm
	dp4a.s32.s32 %r3091, %r3092, %r3093, %r2963;
	// end inline asm
	ld.shared.u32 	%r3096, [%r3184+324];
	ld.shared.u32 	%r3097, [%r3187+276];
	// begin inline asm
	dp4a.s32.s32 %r3095, %r3096, %r3097, %r2967;
	// end inline asm
	ld.shared.u32 	%r3100, [%r3184+324];
	ld.shared.u32 	%r3101, [%r3187+24];
	// begin inline asm
	dp4a.s32.s32 %r3099, %r3100, %r3101, %r2971;
	// end inline asm
	ld.shared.u32 	%r3104, [%r3184+324];
	ld.shared.u32 	%r3105, [%r3187+280];
	// begin inline asm
	dp4a.s32.s32 %r3103, %r3104, %r3105, %r2975;
	// end inline asm
	ld.shared.u32 	%r3108, [%r3184+324];
	ld.shared.u32 	%r3109, [%r3187+28];
	// begin inline asm
	dp4a.s32.s32 %r3107, %r3108, %r3109, %r2979;
	// end inline asm
	ld.shared.u32 	%r3112, [%r3184+324];
	ld.shared.u32 	%r3113, [%r3187+284];
	// begin inline asm
	dp4a.s32.s32 %r3111, %r3112, %r3113, %r2983;
	// end inline asm
	ld.shared.u32 	%r3116, [%r3184+540];
	ld.shared.u32 	%r3117, [%r3187+16];
	// begin inline asm
	dp4a.s32.s32 %r3115, %r3116, %r3117, %r2987;
	// end inline asm
	ld.shared.u32 	%r3120, [%r3184+540];
	ld.shared.u32 	%r3121, [%r3187+272];
	// begin inline asm
	dp4a.s32.s32 %r3119, %r3120, %r3121, %r2991;
	// end inline asm
	ld.shared.u32 	%r3124, [%r3184+540];
	ld.shared.u32 	%r3125, [%r3187+20];
	// begin inline asm
	dp4a.s32.s32 %r3123, %r3124, %r3125, %r2995;
	// end inline asm
	ld.shared.u32 	%r3128, [%r3184+540];
	ld.shared.u32 	%r3129, [%r3187+276];
	// begin inline asm
	dp4a.s32.s32 %r3127, %r3128, %r3129, %r2999;
	// end inline asm
	ld.shared.u32 	%r3132, [%r3184+540];
	ld.shared.u32 	%r3133, [%r3187+24];
	// begin inline asm
	dp4a.s32.s32 %r3131, %r3132, %r3133, %r3003;
	// end inline asm
	ld.shared.u32 	%r3136, [%r3184+540];
	ld.shared.u32 	%r3137, [%r3187+280];
	// begin inline asm
	dp4a.s32.s32 %r3135, %r3136, %r3137, %r3007;
	// end inline asm
	ld.shared.u32 	%r3140, [%r3184+540];
	ld.shared.u32 	%r3141, [%r3187+28];
	// begin inline asm
	dp4a.s32.s32 %r3139, %r3140, %r3141, %r3011;
	// end inline asm
	ld.shared.u32 	%r3144, [%r3184+540];
	ld.shared.u32 	%r3145, [%r3187+284];
	// begin inline asm
	dp4a.s32.s32 %r3143, %r3144, %r3145, %r3015;
	// end inline asm
	ld.shared.u32 	%r3148, [%r3184+756];
	ld.shared.u32 	%r3149, [%r3187+16];
	// begin inline asm
	dp4a.s32.s32 %r3147, %r3148, %r3149, %r3019;
	// end inline asm
	ld.shared.u32 	%r3152, [%r3184+756];
	ld.shared.u32 	%r3153, [%r3187+272];
	// begin inline asm
	dp4a.s32.s32 %r3151, %r3152, %r3153, %r3023;
	// end inline asm
	ld.shared.u32 	%r3156, [%r3184+756];
	ld.shared.u32 	%r3157, [%r3187+20];
	// begin inline asm
	dp4a.s32.s32 %r3155, %r3156, %r3157, %r3027;
	// end inline asm
	ld.shared.u32 	%r3160, [%r3184+756];
	ld.shared.u32 	%r3161, [%r3187+276];
	// begin inline asm
	dp4a.s32.s32 %r3159, %r3160, %r3161, %r3031;
	// end inline asm
	ld.shared.u32 	%r3164, [%r3184+756];
	ld.shared.u32 	%r3165, [%r3187+24];
	// begin inline asm
	dp4a.s32.s32 %r3163, %r3164, %r3165, %r3035;
	// end inline asm
	ld.shared.u32 	%r3168, [%r3184+756];
	ld.shared.u32 	%r3169, [%r3187+280];
	// begin inline asm
	dp4a.s32.s32 %r3167, %r3168, %r3169, %r3039;
	// end inline asm
	ld.shared.u32 	%r3172, [%r3184+756];
	ld.shared.u32 	%r3173, [%r3187+28];
	// begin inline asm
	dp4a.s32.s32 %r3171, %r3172, %r3173, %r3043;
	// end inline asm
	ld.shared.u32 	%r3176, [%r3184+756];
	ld.shared.u32 	%r3177, [%r3187+284];
	// begin inline asm
	dp4a.s32.s32 %r3175, %r3176, %r3177, %r3047;
	// end inline asm
	bar.sync 	0;
	@%p71 bra 	$L__BB27_82;
	ld.param.u64 	%rd496, [fused_nn_conv2d_cast_fixed_point_multiply_add_cast_fixed_point_multiply_add_cast_13255070459903635369__1_kernel0_param_0];
	mov.u32 	%r3188, %tid.z;
	mov.u32 	%r3189, %tid.x;
	mad.lo.s32 	%r3190, %r3188, 14, %r3189;
	cvt.u16.u32 	%rs221, %r3190;
	mul.lo.s16 	%rs222, %rs221, 19;
	shr.u16 	%rs223, %rs222, 10;
	cvt.u32.u16 	%r3191, %rs223;
	mul.wide.u32 	%rd192, %r3191, 100352;
	mul.lo.s16 	%rs224, %rs223, 54;
	sub.s16 	%rs225, %rs221, %rs224;
	and.b16  	%rs226, %rs225, 255;
	setp.gt.u16 	%p72, %rs226, 26;
	shr.u16 	%rs227, %rs222, 9;
	mul.lo.s16 	%rs228, %rs227, 27;
	sub.s16 	%rs229, %rs221, %rs228;
	shl.b16 	%rs230, %rs229, 2;
	cvt.u64.u16 	%rd193, %rs230;
	and.b64  	%rd194, %rd193, 252;
	selp.b64 	%rd195, 3136, 0, %p72;
	mov.u32 	%r3192, %ctaid.x;
	mov.u32 	%r3193, %ctaid.z;
	mul.lo.s32 	%r3194, %r3193, 401408;
	mad.lo.s32 	%r3195, %r3192, 224, %r3194;
	cvt.u64.u32 	%rd196, %r3195;
	add.s64 	%rd197, %rd196, %rd192;
	add.s64 	%rd198, %rd197, %rd195;
	add.s64 	%rd199, %rd198, %rd194;
	cvta.to.global.u64 	%rd200, %rd496;
	add.s64 	%rd201, %rd199, %rd200;
	ld.global.nc.u32 	%r3196, [%rd201+62720];
	shl.b32 	%r3197, %r3189, 2;
	mad.lo.s32 	%r3198, %r3188, 56, %r3197;
	mov.u32 	%r3199, _ZZ112fused_nn_conv2d_cast_fixed_point_multiply_add_cast_fixed_point_multiply_add_cast_13255070459903635369__1_kernel0E15pad_data_shared;
	add.s32 	%r3200, %r3199, %r3198;
	st.shared.u32 	[%r3200], %r3196;
$L__BB27_82:
	mov.u32 	%r3201, %tid.z;
	mov.u32 	%r3202, %tid.x;
	mad.lo.s32 	%r3203, %r3201, 14, %r3202;
	setp.gt.u32 	%p73, %r3203, 103;
	@%p73 bra 	$L__BB27_84;
	ld.param.u64 	%rd497, [fused_nn_conv2d_cast_fixed_point_multiply_add_cast_fixed_point_multiply_add_cast_13255070459903635369__1_kernel0_param_0];
	mov.u32 	%r3204, %tid.z;
	mov.u32 	%r3205, %tid.x;
	mad.lo.s32 	%r3206, %r3204, 14, %r3205;
	cvt.u16.u32 	%rs231, %r3206;
	add.s16 	%rs232, %rs231, 112;
	and.b16  	%rs233, %rs232, 255;
	mul.lo.s16 	%rs234, %rs233, 19;
	shr.u16 	%rs235, %rs234, 10;
	cvt.u32.u16 	%r3207, %rs235;
	mul.wide.u32 	%rd202, %r3207, 100352;
	mul.lo.s16 	%rs236, %rs235, 54;
	sub.s16 	%rs237, %rs232, %rs236;
	and.b16  	%rs238, %rs237, 255;
	setp.gt.u16 	%p74, %rs238, 26;
	shr.u16 	%rs239, %rs234, 9;
	mul.lo.s16 	%rs240, %rs239, 27;
	sub.s16 	%rs241, %rs232, %rs240;
	shl.b16 	%rs242, %rs241, 2;
	cvt.u64.u16 	%rd203, %rs242;
	and.b64  	%rd204, %rd203, 252;
	selp.b64 	%rd205, 3136, 0, %p74;
	mov.u32 	%r3208, %ctaid.x;
	mov.u32 	%r3209, %ctaid.z;
	mul.lo.s32 	%r3210, %r3209, 401408;
	mad.lo.s32 	%r3211, %r3208, 224, %r3210;
	cvt.u64.u32 	%rd206, %r3211;
	add.s64 	%rd207, %rd206, %rd202;
	add.s64 	%rd208, %rd207, %rd205;
	add.s64 	%rd209, %rd208, %rd204;
	cvta.to.global.u64 	%rd210, %rd497;
	add.s64 	%rd211, %rd209, %rd210;
	ld.global.nc.u32 	%r3212, [%rd211+62720];
	shl.b32 	%r3213, %r3205, 2;
	mad.lo.s32 	%r3214, %r3204, 56, %r3213;
	mov.u32 	%r3215, _ZZ112fused_nn_conv2d_cast_fixed_point_multiply_add_cast_fixed_point_multiply_add_cast_13255070459903635369__1_kernel0E15pad_data_shared;
	add.s32 	%r3216, %r3215, %r3214;
	st.shared.u32 	[%r3216+448], %r3212;
$L__BB27_84:
	mov.u32 	%r3217, %tid.x;
	shl.b32 	%r3218, %r3217, 2;
	mov.u32 	%r3219, %tid.z;
	mad.lo.s32 	%r3220, %r3219, 56, %r3218;
	mov.u32 	%r3221, _ZZ112fused_nn_conv2d_cast_fixed_point_multiply_add_cast_fixed_point_multiply_add_cast_13255070459903635369__1_kernel0E18placeholder_shared;
	add.s32 	%r304, %r3221, %r3220;
	@%p11 bra 	$L__BB27_86;
	ld.global.nc.u32 	%r3222, [%rd2+320];
	st.shared.u32 	[%r304], %r3222;
$L__BB27_86:
	@%p16 bra 	$L__BB27_88;
	ld.global.nc.u32 	%r3223, [%rd2+7488];
	st.shared.u32 	[%r304+448], %r3223;
$L__BB27_88:
	mov.u32 	%r3481, %tid.x;
	mad.lo.s32 	%r3482, %r3219, 14, %r3481;
	setp.gt.u32 	%p77, %r3482, 215;
	shl.b32 	%r3483, %r3481, 3;
	mov.u32 	%r3484, _ZZ112fused_nn_conv2d_cast_fixed_point_multiply_add_cast_fixed_point_multiply_add_cast_13255070459903635369__1_kernel0E15pad_data_shared;
	add.s32 	%r3485, %r3484, %r3483;
	ld.shared.u32 	%r3225, [%r3485+864];
	shl.b32 	%r3486, %r3219, 5;
	mov.u32 	%r3487, _ZZ112fused_nn_conv2d_cast_fixed_point_multiply_add_cast_fixed_point_multiply_add_cast_13255070459903635369__1_kernel0E18placeholder_shared;
	add.s32 	%r3488, %r3487, %r3486;
	ld.shared.u32 	%r3226, [%r3488+512];
	// begin inline asm
	dp4a.s32.s32 %r3224, %r3225, %r3226, %r3051;
	// end inline asm
	ld.shared.u32 	%r3229, [%r3485+864];
	ld.shared.u32 	%r3230, [%r3488+768];
	// begin inline asm
	dp4a.s32.s32 %r3228, %r3229, %r3230, %r3055;
	// end inline asm
	ld.shared.u32 	%r3233, [%r3485+864];
	ld.shared.u32 	%r3234, [%r3488+516];
	// begin inline asm
	dp4a.s32.s32 %r3232, %r3233, %r3234, %r3059;
	// end inline asm
	ld.shared.u32 	%r3237, [%r3485+864];
	ld.shared.u32 	%r3238, [%r3488+772];
	// begin inline asm
	dp4a.s32.s32 %r3236, %r3237, %r3238, %r3063;
	// end inline asm
	ld.shared.u32 	%r3241, [%r3485+864];
	ld.shared.u32 	%r3242, [%r3488+520];
	// begin inline asm
	dp4a.s32.s32 %r3240, %r3241, %r3242, %r3067;
	// end inline asm
	ld.shared.u32 	%r3245, [%r3485+864];
	ld.shared.u32 	%r3246, [%r3488+776];
	// begin inline asm
	dp4a.s32.s32 %r3244, %r3245, %r3246, %r3071;
	// end inline asm
	ld.shared.u32 	%r3249, [%r3485+864];
	ld.shared.u32 	%r3250, [%r3488+524];
	// begin inline asm
	dp4a.s32.s32 %r3248, %r3249, %r3250, %r3075;
	// end inline asm
	ld.shared.u32 	%r3253, [%r3485+864];
	ld.shared.u32 	%r3254, [%r3488+780];
	// begin inline asm
	dp4a.s32.s32 %r3252, %r3253, %r3254, %r3079;
	// end inline asm
	ld.shared.u32 	%r3257, [%r3485+1080];
	ld.shared.u32 	%r3258, [%r3488+512];
	// begin inline asm
	dp4a.s32.s32 %r3256, %r3257, %r3258, %r3083;
	// end inline asm
	ld.shared.u32 	%r3261, [%r3485+1080];
	ld.shared.u32 	%r3262, [%r3488+768];
	// begin inline asm
	dp4a.s32.s32 %r3260, %r3261, %r3262, %r3087;
	// end inline asm
	ld.shared.u32 	%r3265, [%r3485+1080];
	ld.shared.u32 	%r3266, [%r3488+516];
	// begin inline asm
	dp4a.s32.s32 %r3264, %r3265, %r3266, %r3091;
	// end inline asm
	ld.shared.u32 	%r3269, [%r3485+1080];
	ld.shared.u32 	%r3270, [%r3488+772];
	// begin inline asm
	dp4a.s32.s32 %r3268, %r3269, %r3270, %r3095;
	// end inline asm
	ld.shared.u32 	%r3273, [%r3485+1080];
	ld.shared.u32 	%r3274, [%r3488+520];
	// begin inline asm
	dp4a.s32.s32 %r3272, %r3273, %r3274, %r3099;
	// end inline asm
	ld.shared.u32 	%r3277, [%r3485+1080];
	ld.shared.u32 	%r3278, [%r3488+776];
	// begin inline asm
	dp4a.s32.s32 %r3276, %r3277, %r3278, %r3103;
	// end inline asm
	ld.shared.u32 	%r3281, [%r3485+1080];
	ld.shared.u32 	%r3282, [%r3488+524];
	// begin inline asm
	dp4a.s32.s32 %r3280, %r3281, %r3282, %r3107;
	// end inline asm
	ld.shared.u32 	%r3285, [%r3485+1080];
	ld.shared.u32 	%r3286, [%r3488+780];
	// begin inline asm
	dp4a.s32.s32 %r3284, %r3285, %r3286, %r3111;
	// end inline asm
	ld.shared.u32 	%r3289, [%r3485+1296];
	ld.shared.u32 	%r3290, [%r3488+512];
	// begin inline asm
	dp4a.s32.s32 %r3288, %r3289, %r3290, %r3115;
	// end inline asm
	ld.shared.u32 	%r3293, [%r3485+1296];
	ld.shared.u32 	%r3294, [%r3488+768];
	// begin inline asm
	dp4a.s32.s32 %r3292, %r3293, %r3294, %r3119;
	// end inline asm
	ld.shared.u32 	%r3297, [%r3485+1296];
	ld.shared.u32 	%r3298, [%r3488+516];
	// begin inline asm
	dp4a.s32.s32 %r3296, %r3297, %r3298, %r3123;
	// end inline asm
	ld.shared.u32 	%r3301, [%r3485+1296];
	ld.shared.u32 	%r3302, [%r3488+772];
	// begin inline asm
	dp4a.s32.s32 %r3300, %r3301, %r3302, %r3127;
	// end inline asm
	ld.shared.u32 	%r3305, [%r3485+1296];
	ld.shared.u32 	%r3306, [%r3488+520];
	// begin inline asm
	dp4a.s32.s32 %r3304, %r3305, %r3306, %r3131;
	// end inline asm
	ld.shared.u32 	%r3309, [%r3485+1296];
	ld.shared.u32 	%r3310, [%r3488+776];
	// begin inline asm
	dp4a.s32.s32 %r3308, %r3309, %r3310, %r3135;
	// end inline asm
	ld.shared.u32 	%r3313, [%r3485+1296];
	ld.shared.u32 	%r3314, [%r3488+524];
	// begin inline asm
	dp4a.s32.s32 %r3312, %r3313, %r3314, %r3139;
	// end inline asm
	ld.shared.u32 	%r3317, [%r3485+1296];
	ld.shared.u32 	%r3318, [%r3488+780];
	// begin inline asm
	dp4a.s32.s32 %r3316, %r3317, %r3318, %r3143;
	// end inline asm
	ld.shared.u32 	%r3321, [%r3485+1512];
	ld.shared.u32 	%r3322, [%r3488+512];
	// begin inline asm
	dp4a.s32.s32 %r3320, %r3321, %r3322, %r3147;
	// end inline asm
	ld.shared.u32 	%r3325, [%r3485+1512];
	ld.shared.u32 	%r3326, [%r3488+768];
	// begin inline asm
	dp4a.s32.s32 %r3324, %r3325, %r3326, %r3151;
	// end inline asm
	ld.shared.u32 	%r3329, [%r3485+1512];
	ld.shared.u32 	%r3330, [%r3488+516];
	// begin inline asm
	dp4a.s32.s32 %r3328, %r3329, %r3330, %r3155;
	// end inline asm
	ld.shared.u32 	%r3333, [%r3485+1512];
	ld.shared.u32 	%r3334, [%r3488+772];
	// begin inline asm
	dp4a.s32.s32 %r3332, %r3333, %r3334, %r3159;
	// end inline asm
	ld.shared.u32 	%r3337, [%r3485+1512];
	ld.shared.u32 	%r3338, [%r3488+520];
	// begin inline asm
	dp4a.s32.s32 %r3336, %r3337, %r3338, %r3163;
	// end inline asm
	ld.shared.u32 	%r3341, [%r3485+1512];
	ld.shared.u32 	%r3342, [%r3488+776];
	// begin inline asm
	dp4a.s32.s32 %r3340, %r3341, %r3342, %r3167;
	// end inline asm
	ld.shared.u32 	%r3345, [%r3485+1512];
	ld.shared.u32 	%r3346, [%r3488+524];
	// begin inline asm
	dp4a.s32.s32 %r3344, %r3345, %r3346, %r3171;
	// end inline asm
	ld.shared.u32 	%r3349, [%r3485+1512];
	ld.shared.u32 	%r3350, [%r3488+780];
	// begin inline asm
	dp4a.s32.s32 %r3348, %r3349, %r3350, %r3175;
	// end inline asm
	ld.shared.u32 	%r3353, [%r3485+972];
	ld.shared.u32 	%r3354, [%r3488+528];
	// begin inline asm
	dp4a.s32.s32 %r3352, %r3353, %r3354, %r3224;
	// end inline asm
	ld.shared.u32 	%r3357, [%r3485+972];
	ld.shared.u32 	%r3358, [%r3488+784];
	// begin inline asm
	dp4a.s32.s32 %r3356, %r3357, %r3358, %r3228;
	// end inline asm
	ld.shared.u32 	%r3361, [%r3485+972];
	ld.shared.u32 	%r3362, [%r3488+532];
	// begin inline asm
	dp4a.s32.s32 %r3360, %r3361, %r3362, %r3232;
	// end inline asm
	ld.shared.u32 	%r3365, [%r3485+972];
	ld.shared.u32 	%r3366, [%r3488+788];
	// begin inline asm
	dp4a.s32.s32 %r3364, %r3365, %r3366, %r3236;
	// end inline asm
	ld.shared.u32 	%r3369, [%r3485+972];
	ld.shared.u32 	%r3370, [%r3488+536];
	// begin inline asm
	dp4a.s32.s32 %r3368, %r3369, %r3370, %r3240;
	// end inline asm
	ld.shared.u32 	%r3373, [%r3485+972];
	ld.shared.u32 	%r3374, [%r3488+792];
	// begin inline asm
	dp4a.s32.s32 %r3372, %r3373, %r3374, %r3244;
	// end inline asm
	ld.shared.u32 	%r3377, [%r3485+972];
	ld.shared.u32 	%r3378, [%r3488+540];
	// begin inline asm
	dp4a.s32.s32 %r3376, %r3377, %r3378, %r3248;
	// end inline asm
	ld.shared.u32 	%r3381, [%r3485+972];
	ld.shared.u32 	%r3382, [%r3488+796];
	// begin inline asm
	dp4a.s32.s32 %r3380, %r3381, %r3382, %r3252;
	// end inline asm
	ld.shared.u32 	%r3385, [%r3485+1188];
	ld.shared.u32 	%r3386, [%r3488+528];
	// begin inline asm
	dp4a.s32.s32 %r3384, %r3385, %r3386, %r3256;
	// end inline asm
	ld.shared.u32 	%r3389, [%r3485+1188];
	ld.shared.u32 	%r3390, [%r3488+784];
	// begin inline asm
	dp4a.s32.s32 %r3388, %r3389, %r3390, %r3260;
	// end inline asm
	ld.shared.u32 	%r3393, [%r3485+1188];
	ld.shared.u32 	%r3394, [%r3488+532];
	// begin inline asm
	dp4a.s32.s32 %r3392, %r3393, %r3394, %r3264;
	// end inline asm
	ld.shared.u32 	%r3397, [%r3485+1188];
	ld.shared.u32 	%r3398, [%r3488+788];
	// begin inline asm
	dp4a.s32.s32 %r3396, %r3397, %r3398, %r3268;
	// end inline asm
	ld.shared.u32 	%r3401, [%r3485+1188];
	ld.shared.u32 	%r3402, [%r3488+536];
	// begin inline asm
	dp4a.s32.s32 %r3400, %r3401, %r3402, %r3272;
	// end inline asm
	ld.shared.u32 	%r3405, [%r3485+1188];
	ld.shared.u32 	%r3406, [%r3488+792];
	// begin inline asm
	dp4a.s32.s32 %r3404, %r3405, %r3406, %r3276;
	// end inline asm
	ld.shared.u32 	%r3409, [%r3485+1188];
	ld.shared.u32 	%r3410, [%r3488+540];
	// begin inline asm
	dp4a.s32.s32 %r3408, %r3409, %r3410, %r3280;
	// end inline asm
	ld.shared.u32 	%r3413, [%r3485+1188];
	ld.shared.u32 	%r3414, [%r3488+796];
	// begin inline asm
	dp4a.s32.s32 %r3412, %r3413, %r3414, %r3284;
	// end inline asm
	ld.shared.u32 	%r3417, [%r3485+1404];
	ld.shared.u32 	%r3418, [%r3488+528];
	// begin inline asm
	dp4a.s32.s32 %r3416, %r3417, %r3418, %r3288;
	// end inline asm
	ld.shared.u32 	%r3421, [%r3485+1404];
	ld.shared.u32 	%r3422, [%r3488+784];
	// begin inline asm
	dp4a.s32.s32 %r3420, %r3421, %r3422, %r3292;
	// end inline asm
	ld.shared.u32 	%r3425, [%r3485+1404];
	ld.shared.u32 	%r3426, [%r3488+532];
	// begin inline asm
	dp4a.s32.s32 %r3424, %r3425, %r3426, %r3296;
	// end inline asm
	ld.shared.u32 	%r3429, [%r3485+1404];
	ld.shared.u32 	%r3430, [%r3488+788];
	// begin inline asm
	dp4a.s32.s32 %r3428, %r3429, %r3430, %r3300;
	// end inline asm
	ld.shared.u32 	%r3433, [%r3485+1404];
	ld.shared.u32 	%r3434, [%r3488+536];
	// begin inline asm
	dp4a.s32.s32 %r3432, %r3433, %r3434, %r3304;
	// end inline asm
	ld.shared.u32 	%r3437, [%r3485+1404];
	ld.shared.u32 	%r3438, [%r3488+792];
	// begin inline asm
	dp4a.s32.s32 %r3436, %r3437, %r3438, %r3308;
	// end inline asm
	ld.shared.u32 	%r3441, [%r3485+1404];
	ld.shared.u32 	%r3442, [%r3488+540];
	// begin inline asm
	dp4a.s32.s32 %r3440, %r3441, %r3442, %r3312;
	// end inline asm
	ld.shared.u32 	%r3445, [%r3485+1404];
	ld.shared.u32 	%r3446, [%r3488+796];
	// begin inline asm
	dp4a.s32.s32 %r3444, %r3445, %r3446, %r3316;
	// end inline asm
	ld.shared.u32 	%r3449, [%r3485+1620];
	ld.shared.u32 	%r3450, [%r3488+528];
	// begin inline asm
	dp4a.s32.s32 %r3448, %r3449, %r3450, %r3320;
	// end inline asm
	ld.shared.u32 	%r3453, [%r3485+1620];
	ld.shared.u32 	%r3454, [%r3488+784];
	// begin inline asm
	dp4a.s32.s32 %r3452, %r3453, %r3454, %r3324;
	// end inline asm
	ld.shared.u32 	%r3457, [%r3485+1620];
	ld.shared.u32 	%r3458, [%r3488+532];
	// begin inline asm
	dp4a.s32.s32 %r3456, %r3457, %r3458, %r3328;
	// end inline asm
	ld.shared.u32 	%r3461, [%r3485+1620];
	ld.shared.u32 	%r3462, [%r3488+788];
	// begin inline asm
	dp4a.s32.s32 %r3460, %r3461, %r3462, %r3332;
	// end inline asm
	ld.shared.u32 	%r3465, [%r3485+1620];
	ld.shared.u32 	%r3466, [%r3488+536];
	// begin inline asm
	dp4a.s32.s32 %r3464, %r3465, %r3466, %r3336;
	// end inline asm
	ld.shared.u32 	%r3469, [%r3485+1620];
	ld.shared.u32 	%r3470, [%r3488+792];
	// begin inline asm
	dp4a.s32.s32 %r3468, %r3469, %r3470, %r3340;
	// end inline asm
	ld.shared.u32 	%r3473, [%r3485+1620];
	ld.shared.u32 	%r3474, [%r3488+540];
	// begin inline asm
	dp4a.s32.s32 %r3472, %r3473, %r3474, %r3344;
	// end inline asm
	ld.shared.u32 	%r3477, [%r3485+1620];
	ld.shared.u32 	%r3478, [%r3488+796];
	// begin inline asm
	dp4a.s32.s32 %r3476, %r3477, %r3478, %r3348;
	// end inline asm
	bar.sync 	0;
	@%p77 bra 	$L__BB27_90;
	ld.param.u64 	%rd498, [fused_nn_conv2d_cast_fixed_point_multiply_add_cast_fixed_point_multiply_add_cast_13255070459903635369__1_kernel0_param_0];
	mov.u32 	%r3489, %tid.z;
	mov.u32 	%r3490, %tid.x;
	mad.lo.s32 	%r3491, %r3489, 14, %r3490;
	cvt.u16.u32 	%rs243, %r3491;
	mul.lo.s16 	%rs244, %rs243, 19;
	shr.u16 	%rs245, %rs244, 10;
	cvt.u32.u16 	%r3492, %rs245;
	mul.wide.u32 	%rd212, %r3492, 100352;
	mul.lo.s16 	%rs246, %rs245, 54;
	sub.s16 	%rs247, %rs243, %rs246;
	and.b16  	%rs248, %rs247, 255;
	setp.gt.u16 	%p78, %rs248, 26;
	shr.u16 	%rs249, %rs244, 9;
	mul.lo.s16 	%rs250, %rs249, 27;
	sub.s16 	%rs251, %rs243, %rs250;
	shl.b16 	%rs252, %rs251, 2;
	cvt.u64.u16 	%rd213, %rs252;
	and.b64  	%rd214, %rd213, 252;
	selp.b64 	%rd215, 3136, 0, %p78;
	mov.u32 	%r3493, %ctaid.x;
	mov.u32 	%r3494, %ctaid.z;
	mul.lo.s32 	%r3495, %r3494, 401408;
	mad.lo.s32 	%r3496, %r3493, 224, %r3495;
	cvt.u64.u32 	%rd216, %r3496;
	add.s64 	%rd217, %rd216, %rd212;
	add.s64 	%rd218, %rd217, %rd215;
	add.s64 	%rd219, %rd218, %rd214;
	cvta.to.global.u64 	%rd220, %rd498;
	add.s64 	%rd221, %rd219, %rd220;
	ld.global.nc.u32 	%r3497, [%rd221+68992];
	shl.b32 	%r3498, %r3490, 2;
	mad.lo.s32 	%r3499, %r3489, 56, %r3498;
	mov.u32 	%r3500, _ZZ112fused_nn_conv2d_cast_fixed_point_multiply_add_cast_fixed_point_multiply_add_cast_13255070459903635369__1_kernel0E15pad_data_shared;
	add.s32 	%r3501, %r3500, %r3499;
	st.shared.u32 	[%r3501+864], %r3497;
$L__BB27_90:
	mov.u32 	%r3502, %tid.z;
	mov.u32 	%r3503, %tid.x;
	mad.lo.s32 	%r3504, %r3502, 14, %r3503;
	setp.gt.u32 	%p79, %r3504, 103;
	@%p79 bra 	$L__BB27_92;
	ld.param.u64 	%rd499, [fused_nn_conv2d_cast_fixed_point_multiply_add_cast_fixed_point_multiply_add_cast_13255070459903635369__1_kernel0_param_0];
	mov.u32 	%r3505, %tid.z;
	mov.u32 	%r3506, %tid.x;
	mad.lo.s32 	%r3507, %r3505, 14, %r3506;
	cvt.u16.u32 	%rs253, %r3507;
	add.s16 	%rs254, %rs253, 112;
	and.b16  	%rs255, %rs254, 255;
	mul.lo.s16 	%rs256, %rs255, 19;
	shr.u16 	%rs257, %rs256, 10;
	cvt.u32.u16 	%r3508, %rs257;
	mul.wide.u32 	%rd222, %r3508, 100352;
	mul.lo.s16 	%rs258, %rs257, 54;
	sub.s16 	%rs259, %rs254, %rs258;
	and.b16  	%rs260, %rs259, 255;
	setp.gt.u16 	%p80, %rs260, 26;
	shr.u16 	%rs261, %rs256, 9;
	mul.lo.s16 	%rs262, %rs261, 27;
	sub.s16 	%rs263, %rs254, %rs262;
	shl.b16 	%rs264, %rs263, 2;
	cvt.u64.u16 	%rd223, %rs264;
	and.b64  	%rd224, %rd223, 252;
	selp.b64 	%rd225, 3136, 0, %p80;
	mov.u32 	%r3509, %ctaid.x;
	mov.u32 	%r3510, %ctaid.z;
	mul.lo.s32 	%r3511, %r3510, 401408;
	mad.lo.s32 	%r3512, %r3509, 224, %r3511;
	cvt.u64.u32 	%rd226, %r3512;
	add.s64 	%rd227, %rd226, %rd222;
	add.s64 	%rd228, %rd227, %rd225;
	add.s64 	%rd229, %rd228, %rd224;
	cvta.to.global.u64 	%rd230, %rd499;
	add.s64 	%rd231, %rd229, %rd230;
	ld.global.nc.u32 	%r3513, [%rd231+68992];
	shl.b32 	%r3514, %r3506, 2;
	mad.lo.s32 	%r3515, %r3505, 56, %r3514;
	mov.u32 	%r3516, _ZZ112fused_nn_conv2d_cast_fixed_point_multiply_add_cast_fixed_point_multiply_add_cast_13255070459903635369__1_kernel0E15pad_data_shared;
	add.s32 	%r3517, %r3516, %r3515;
	st.shared.u32 	[%r3517+1312], %r3513;
$L__BB27_92:
	mov.u32 	%r3518, %tid.x;
	shl.b32 	%r3519, %r3518, 2;
	mov.u32 	%r3520, %tid.z;
	mad.lo.s32 	%r3521, %r3520, 56, %r3519;
	mov.u32 	%r3522, _ZZ112fused_nn_conv2d_cast_fixed_point_multiply_add_cast_fixed_point_multiply_add_cast_13255070459903635369__1_kernel0E18placeholder_shared;
	add.s32 	%r337, %r3522, %r3521;
	@%p11 bra 	$L__BB27_94;
	ld.global.nc.u32 	%r3523, [%rd2+352];
	st.shared.u32 	[%r337+512], %r3523;
$L__BB27_94:
	@%p16 bra 	$L__BB27_96;
	ld.global.nc.u32 	%r3524, [%rd2+7520];
	st.shared.u32 	[%r337+960], %r3524;
$L__BB27_96:
	mov.u32 	%r3782, %tid.x;
	mad.lo.s32 	%r3783, %r3520, 14, %r3782;
	setp.gt.u32 	%p83, %r3783, 215;
	shl.b32 	%r3784, %r3782, 3;
	mov.u32 	%r3785, _ZZ112fused_nn_conv2d_cast_fixed_point_multiply_add_cast_fixed_point_multiply_add_cast_13255070459903635369__1_kernel0E15pad_data_shared;
	add.s32 	%r3786, %r3785, %r3784;
	ld.shared.u32 	%r3526, [%r3786];
	shl.b32 	%r3787, %r3520, 5;
	mov.u32 	%r3788, _ZZ112fused_nn_conv2d_cast_fixed_point_multiply_add_cast_fixed_point_multiply_add_cast_13255070459903635369__1_kernel0E18placeholder_shared;
	add.s32 	%r3789, %r3788, %r3787;
	ld.shared.u32 	%r3527, [%r3789];
	// begin inline asm
	dp4a.s32.s32 %r3525, %r3526, %r3527, %r3352;
	// end inline asm
	ld.shared.u32 	%r3530, [%r3786];
	ld.shared.u32 	%r3531, [%r3789+256];
	// begin inline asm
	dp4a.s32.s32 %r3529, %r3530, %r3531, %r3356;
	// end inline asm
	ld.shared.u32 	%r3534, [%r3786];
	ld.shared.u32 	%r3535, [%r3789+4];
	// begin inline asm
	dp4a.s32.s32 %r3533, %r3534, %r3535, %r3360;
	// end inline asm
	ld.shared.u32 	%r3538, [%r3786];
	ld.shared.u32 	%r3539, [%r3789+260];
	// begin inline asm
	dp4a.s32.s32 %r3537, %r3538, %r3539, %r3364;
	// end inline asm
	ld.shared.u32 	%r3542, [%r3786];
	ld.shared.u32 	%r3543, [%r3789+8];
	// begin inline asm
	dp4a.s32.s32 %r3541, %r3542, %r3543, %r3368;
	// end inline asm
	ld.shared.u32 	%r3546, [%r3786];
	ld.shared.u32 	%r3547, [%r3789+264];
	// begin inline asm
	dp4a.s32.s32 %r3545, %r3546, %r3547, %r3372;
	// end inline asm
	ld.shared.u32 	%r3550, [%r3786];
	ld.shared.u32 	%r3551, [%r3789+12];
	// begin inline asm
	dp4a.s32.s32 %r3549, %r3550, %r3551, %r3376;
	// end inline asm
	ld.shared.u32 	%r3554, [%r3786];
	ld.shared.u32 	%r3555, [%r3789+268];
	// begin inline asm
	dp4a.s32.s32 %r3553, %r3554, %r3555, %r3380;
	// end inline asm
	ld.shared.u32 	%r3558, [%r3786+216];
	ld.shared.u32 	%r3559, [%r3789];
	// begin inline asm
	dp4a.s32.s32 %r3557, %r3558, %r3559, %r3384;
	// end inline asm
	ld.shared.u32 	%r3562, [%r3786+216];
	ld.shared.u32 	%r3563, [%r3789+256];
	// begin inline asm
	dp4a.s32.s32 %r3561, %r3562, %r3563, %r3388;
	// end inline asm
	ld.shared.u32 	%r3566, [%r3786+216];
	ld.shared.u32 	%r3567, [%r3789+4];
	// begin inline asm
	dp4a.s32.s32 %r3565, %r3566, %r3567, %r3392;
	// end inline asm
	ld.shared.u32 	%r3570, [%r3786+216];
	ld.shared.u32 	%r3571, [%r3789+260];
	// begin inline asm
	dp4a.s32.s32 %r3569, %r3570, %r3571, %r3396;
	// end inline asm
	ld.shared.u32 	%r3574, [%r3786+216];
	ld.shared.u32 	%r3575, [%r3789+8];
	// begin inline asm
	dp4a.s32.s32 %r3573, %r3574, %r3575, %r3400;
	// end inline asm
	ld.shared.u32 	%r3578, [%r3786+216];
	ld.shared.u32 	%r3579, [%r3789+264];
	// begin inline asm
	dp4a.s32.s32 %r3577, %r3578, %r3579, %r3404;
	// end inline asm
	ld.shared.u32 	%r3582, [%r3786+216];
	ld.shared.u32 	%r3583, [%r3789+12];
	// begin inline asm
	dp4a.s32.s32 %r3581, %r3582, %r3583, %r3408;
	// end inline asm
	ld.shared.u32 	%r3586, [%r3786+216];
	ld.shared.u32 	%r3587, [%r3789+268];
	// begin inline asm
	dp4a.s32.s32 %r3585, %r3586, %r3587, %r3412;
	// end inline asm
	ld.shared.u32 	%r3590, [%r3786+432];
	ld.shared.u32 	%r3591, [%r3789];
	// begin inline asm
	dp4a.s32.s32 %r3589, %r3590, %r3591, %r3416;
	// end inline asm
	ld.shared.u32 	%r3594, [%r3786+432];
	ld.shared.u32 	%r3595, [%r3789+256];
	// begin inline asm
	dp4a.s32.s32 %r3593, %r3594, %r3595, %r3420;
	// end inline asm
	ld.shared.u32 	%r3598, [%r3786+432];
	ld.shared.u32 	%r3599, [%r3789+4];
	// begin inline asm
	dp4a.s32.s32 %r3597, %r3598, %r3599, %r3424;
	// end inline asm
	ld.shared.u32 	%r3602, [%r3786+432];
	ld.shared.u32 	%r3603, [%r3789+260];
	// begin inline asm
	dp4a.s32.s32 %r3601, %r3602, %r3603, %r3428;
	// end inline asm
	ld.shared.u32 	%r3606, [%r3786+432];
	ld.shared.u32 	%r3607, [%r3789+8];
	// begin inline asm
	dp4a.s32.s32 %r3605, %r3606, %r3607, %r3432;
	// end inline asm
	ld.shared.u32 	%r3610, [%r3786+432];
	ld.shared.u32 	%r3611, [%r3789+264];
	// begin inline asm
	dp4a.s32.s32 %r3609, %r3610, %r3611, %r3436;
	// end inline asm
	ld.shared.u32 	%r3614, [%r3786+432];
	ld.shared.u32 	%r3615, [%r3789+12];
	// begin inline asm
	dp4a.s32.s32 %r3613, %r3614, %r3615, %r3440;
	// end inline asm
	ld.shared.u32 	%r3618, [%r3786+432];
	ld.shared.u32 	%r3619, [%r3789+268];
	// begin inline asm
	dp4a.s32.s32 %r3617, %r3618, %r3619, %r3444;
	// end inline asm
	ld.shared.u32 	%r3622, [%r3786+648];
	ld.shared.u32 	%r3623, [%r3789];
	// begin inline asm
	dp4a.s32.s32 %r3621, %r3622, %r3623, %r3448;
	// end inline asm
	ld.shared.u32 	%r3626, [%r3786+648];
	ld.shared.u32 	%r3627, [%r3789+256];
	// begin inline asm
	dp4a.s32.s32 %r3625, %r3626, %r3627, %r3452;
	// end inline asm
	ld.shared.u32 	%r3630, [%r3786+648];
	ld.shared.u32 	%r3631, [%r3789+4];
	// begin inline asm
	dp4a.s32.s32 %r3629, %r3630, %r3631, %r3456;
	// end inline asm
	ld.shared.u32 	%r3634, [%r3786+648];
	ld.shared.u32 	%r3635, [%r3789+260];
	// begin inline asm
	dp4a.s32.s32 %r3633, %r3634, %r3635, %r3460;
	// end inline asm
	ld.shared.u32 	%r3638, [%r3786+648];
	ld.shared.u32 	%r3639, [%r3789+8];
	// begin inline asm
	dp4a.s32.s32 %r3637, %r3638, %r3639, %r3464;
	// end inline asm
	ld.shared.u32 	%r3642, [%r3786+648];
	ld.shared.u32 	%r3643, [%r3789+264];
	// begin inline asm
	dp4a.s32.s32 %r3641, %r3642, %r3643, %r3468;
	// end inline asm
	ld.shared.u32 	%r3646, [%r3786+648];
	ld.shared.u32 	%r3647, [%r3789+12];
	// begin inline asm
	dp4a.s32.s32 %r3645, %r3646, %r3647, %r3472;
	// end inline asm
	ld.shared.u32 	%r3650, [%r3786+648];
	ld.shared.u32 	%r3651, [%r3789+268];
	// begin inline asm
	dp4a.s32.s32 %r3649, %r3650, %r3651, %r3476;
	// end inline asm
	ld.shared.u32 	%r3654, [%r3786+108];
	ld.shared.u32 	%r3655, [%r3789+16];
	// begin inline asm
	dp4a.s32.s32 %r3653, %r3654, %r3655, %r3525;
	// end inline asm
	ld.shared.u32 	%r3658, [%r3786+108];
	ld.shared.u32 	%r3659, [%r3789+272];
	// begin inline asm
	dp4a.s32.s32 %r3657, %r3658, %r3659, %r3529;
	// end inline asm
	ld.shared.u32 	%r3662, [%r3786+108];
	ld.shared.u32 	%r3663, [%r3789+20];
	// begin inline asm
	dp4a.s32.s32 %r3661, %r3662, %r3663, %r3533;
	// end inline asm
	ld.shared.u32 	%r3666, [%r3786+108];
	ld.shared.u32 	%r3667, [%r3789+276];
	// begin inline asm
	dp4a.s32.s32 %r3665, %r3666, %r3667, %r3537;
	// end inline asm
	ld.shared.u32 	%r3670, [%r3786+108];
	ld.shared.u32 	%r3671, [%r3789+24];
	// begin inline asm
	dp4a.s32.s32 %r3669, %r3670, %r3671, %r3541;
	// end inline asm
	ld.shared.u32 	%r3674, [%r3786+108];
	ld.shared.u32 	%r3675, [%r3789+280];
	// begin inline asm
	dp4a.s32.s32 %r3673, %r3674, %r3675, %r3545;
	// end inline asm
	ld.shared.u32 	%r3678, [%r3786+108];
	ld.shared.u32 	%r3679, [%r3789+28];
	// begin inline asm
	dp4a.s32.s32 %r3677, %r3678, %r3679, %r3549;
	// end inline asm
	ld.shared.u32 	%r3682, [%r3786+108];
	ld.shared.u32 	%r3683, [%r3789+284];
	// begin inline asm
	dp4a.s32.s32 %r3681, %r3682, %r3683, %r3553;
	// end inline asm
	ld.shared.u32 	%r3686, [%r3786+324];
	ld.shared.u32 	%r3687, [%r3789+16];
	// begin inline asm
	dp4a.s32.s32 %r3685, %r3686, %r3687, %r3557;
	// end inline asm
	ld.shared.u32 	%r3690, [%r3786+324];
	ld.shared.u32 	%r3691, [%r3789+272];
	// begin inline asm
	dp4a.s32.s32 %r3689, %r3690, %r3691, %r3561;
	// end inline asm
	ld.shared.u32 	%r3694, [%r3786+324];
	ld.shared.u32 	%r3695, [%r3789+20];
	// begin inline asm
	dp4a.s32.s32 %r3693, %r3694, %r3695, %r3565;
	// end inline asm
	ld.shared.u32 	%r3698, [%r3786+324];
	ld.shared.u32 	%r3699, [%r3789+276];
	// begin inline asm
	dp4a.s32.s32 %r3697, %r3698, %r3699, %r3569;
	// end inline asm
	ld.shared.u32 	%r3702, [%r3786+324];
	ld.shared.u32 	%r3703, [%r3789+24];
	// begin inline asm
	dp4a.s32.s32 %r3701, %r3702, %r3703, %r3573;
	// end inline asm
	ld.shared.u32 	%r3706, [%r3786+324];
	ld.shared.u32 	%r3707, [%r3789+280];
	// begin inline asm
	dp4a.s32.s32 %r3705, %r3706, %r3707, %r3577;
	// end inline asm
	ld.shared.u32 	%r3710, [%r3786+324];
	ld.shared.u32 	%r3711, [%r3789+28];
	// begin inline asm
	dp4a.s32.s32 %r3709, %r3710, %r3711, %r3581;
	// end inline asm
	ld.shared.u32 	%r3714, [%r3786+324];
	ld.shared.u32 	%r3715, [%r3789+284];
	// begin inline asm
	dp4a.s32.s32 %r3713, %r3714, %r3715, %r3585;
	// end inline asm
	ld.shared.u32 	%r3718, [%r3786+540];
	ld.shared.u32 	%r3719, [%r3789+16];
	// begin inline asm
	dp4a.s32.s32 %r3717, %r3718, %r3719, %r3589;
	// end inline asm
	ld.shared.u32 	%r3722, [%r3786+540];
	ld.shared.u32 	%r3723, [%r3789+272];
	// begin inline asm
	dp4a.s32.s32 %r3721, %r3722, %r3723, %r3593;
	// end inline asm
	ld.shared.u32 	%r3726, [%r3786+540];
	ld.shared.u32 	%r3727, [%r3789+20];
	// begin inline asm
	dp4a.s32.s32 %r3725, %r3726, %r3727, %r3597;
	// end inline asm
	ld.shared.u32 	%r3730, [%r3786+540];
	ld.shared.u32 	%r3731, [%r3789+276];
	// begin inline asm
	dp4a.s32.s32 %r3729, %r3730, %r3731, %r3601;
	// end inline asm
	ld.shared.u32 	%r3734, [%r3786+540];
	ld.shared.u32 	%r3735, [%r3789+24];
	// begin inline asm
	dp4a.s32.s32 %r3733, %r3734, %r3735, %r3605;
	// end inline asm
	ld.shared.u32 	%r3738, [%r3786+540];
	ld.shared.u32 	%r3739, [%r3789+280];
	// begin inline asm
	dp4a.s32.s32 %r3737, %r3738, %r3739, %r3609;
	// end inline asm
	ld.shared.u32 	%r3742, [%r3786+540];
	ld.shared.u32 	%r3743, [%r3789+28];
	// begin inline asm
	dp4a.s32.s32 %r3741, %r3742, %r3743, %r3613;
	// end inline asm
	ld.shared.u32 	%r3746, [%r3786+540];
	ld.shared.u32 	%r3747, [%r3789+284];
	// begin inline asm
	dp4a.s32.s32 %r3745, %r3746, %r3747, %r3617;
	// end inline asm
	ld.shared.u32 	%r3750, [%r3786+756];
	ld.shared.u32 	%r3751, [%r3789+16];
	// begin inline asm
	dp4a.s32.s32 %r3749, %r3750, %r3751, %r3621;
	// end inline asm
	ld.shared.u32 	%r3754, [%r3786+756];
	ld.shared.u32 	%r3755, [%r3789+272];
	// begin inline asm
	dp4a.s32.s32 %r3753, %r3754, %r3755, %r3625;
	// end inline asm
	ld.shared.u32 	%r3758, [%r3786+756];
	ld.shared.u32 	%r3759, [%r3789+20];
	// begin inline asm
	dp4a.s32.s32 %r3757, %r3758, %r3759, %r3629;
	// end inline asm
	ld.shared.u32 	%r3762, [%r3786+756];
	ld.shared.u32 	%r3763, [%r3789+276];
	// begin inline asm
	dp4a.s32.s32 %r3761, %r3762, %r3763, %r3633;
	// end inline asm
	ld.shared.u32 	%r3766, [%r3786+756];
	ld.shared.u32 	%r3767, [%r3789+24];
	// begin inline asm
	dp4a.s32.s32 %r3765, %r3766, %r3767, %r3637;
	// end inline asm
	ld.shared.u32 	%r3770, [%r3786+756];
	ld.shared.u32 	%r3771, [%r3789+280];
	// begin inline asm
	dp4a.s32.s32 %r3769, %r3770, %r3771, %r3641;
	// end inline asm
	ld.shared.u32 	%r3774, [%r3786+756];
	ld.shared.u32 	%r3775, [%r3789+28];
	// begin inline asm
	dp4a.s32.s32 %r3773, %r3774, %r3775, %r3645;
	// end inline asm
	ld.shared.u32 	%r3778, [%r3786+756];
	ld.shared.u32 	%r3779, [%r3789+284];
	// begin inline asm
	dp4a.s32.s32 %r3777, %r3778, %r3779, %r3649;
	// end inline asm
	bar.sync 	0;
	@%p83 bra 	$L__BB27_98;
	ld.param.u64 	%rd500, [fused_nn_conv2d_cast_fixed_point_multiply_add_cast_fixed_point_multiply_add_cast_13255070459903635369__1_kernel0_param_0];
	mov.u32 	%r3790, %tid.z;
	mov.u32 	%r3791, %tid.x;
	mad.lo.s32 	%r3792, %r3790, 14, %r3791;
	cvt.u16.u32 	%rs265, %r3792;
	mul.lo.s16 	%rs266, %rs265, 19;
	shr.u16 	%rs267, %rs266, 10;
	cvt.u32.u16 	%r3793, %rs267;
	mul.wide.u32 	%rd232, %r3793, 100352;
	mul.lo.s16 	%rs268, %rs267, 54;
	sub.s16 	%rs269, %rs265, %rs268;
	and.b16  	%rs270, %rs269, 255;
	setp.gt.u16 	%p84, %rs270, 26;
	shr.u16 	%rs271, %rs266, 9;
	mul.lo.s16 	%rs272, %rs271, 27;
	sub.s16 	%rs273, %rs265, %rs272;
	shl.b16 	%rs274, %rs273, 2;
	cvt.u64.u16 	%rd233, %rs274;
	and.b64  	%rd234, %rd233, 252;
	selp.b64 	%rd235, 3136, 0, %p84;
	mov.u32 	%r3794, %ctaid.x;
	mov.u32 	%r3795, %ctaid.z;
	mul.lo.s32 	%r3796, %r3795, 401408;
	mad.lo.s32 	%r3797, %r3794, 224, %r3796;
	cvt.u64.u32 	%rd236, %r3797;
	add.s64 	%rd237, %rd236, %rd232;
	add.s64 	%rd238, %rd237, %rd235;
	add.s64 	%rd239, %rd238, %rd234;
	cvta.to.global.u64 	%rd240, %rd500;
	add.s64 	%rd241, %rd239, %rd240;
	ld.global.nc.u32 	%r3798, [%rd241+75264];
	shl.b32 	%r3799, %r3791, 2;
	mad.lo.s32 	%r3800, %r3790, 56, %r3799;
	mov.u32 	%r3801, _ZZ112fused_nn_conv2d_cast_fixed_point_multiply_add_cast_fixed_point_multiply_add_cast_13255070459903635369__1_kernel0E15pad_data_shared;
	add.s32 	%r3802, %r3801, %r3800;
	st.shared.u32 	[%r3802], %r3798;
$L__BB27_98:
	mov.u32 	%r3803, %tid.z;
	mov.u32 	%r3804, %tid.x;
	mad.lo.s32 	%r3805, %r3803, 14, %r3804;
	setp.gt.u32 	%p85, %r3805, 103;
	@%p85 bra 	$L__BB27_100;
	ld.param.u64 	%rd501, [fused_nn_conv2d_cast_fixed_point_multiply_add_cast_fixed_point_multiply_add_cast_13255070459903635369__1_kernel0_param_0];
	mov.u32 	%r3806, %tid.z;
	mov.u32 	%r3807, %tid.x;
	mad.lo.s32 	%r3808, %r3806, 14, %r3807;
	cvt.u16.u32 	%rs275, %r3808;
	add.s16 	%rs276, %rs275, 112;
	and.b16  	%rs277, %rs276, 255;
	mul.lo.s16 	%rs278, %rs277, 19;
	shr.u16 	%rs279, %rs278, 10;
	cvt.u32.u16 	%r3809, %rs279;
	mul.wide.u32 	%rd242, %r3809, 100352;
	mul.lo.s16 	%rs280, %rs279, 54;
	sub.s16 	%rs281, %rs276, %rs280;
	and.b16  	%rs282, %rs281, 255;
	setp.gt.u16 	%p86, %rs282, 26;
	shr.u16 	%rs283, %rs278, 9;
	mul.lo.s16 	%rs284, %rs283, 27;
	sub.s16 	%rs285, %rs276, %rs284;
	shl.b16 	%rs286, %rs285, 2;
	cvt.u64.u16 	%rd243, %rs286;
	and.b64  	%rd244, %rd243, 252;
	selp.b64 	%rd245, 3136, 0, %p86;
	mov.u32 	%r3810, %ctaid.x;
	mov.u32 	%r3811, %ctaid.z;
	mul.lo.s32 	%r3812, %r3811, 401408;
	mad.lo.s32 	%r3813, %r3810, 224, %r3812;
	cvt.u64.u32 	%rd246, %r3813;
	add.s64 	%rd247, %rd246, %rd242;
	add.s64 	%rd248, %rd247, %rd245;
	add.s64 	%rd249, %rd248, %rd244;
	cvta.to.global.u64 	%rd250, %rd501;
	add.s64 	%rd251, %rd249, %rd250;
	ld.global.nc.u32 	%r3814, [%rd251+75264];
	shl.b32 	%r3815, %r3807, 2;
	mad.lo.s32 	%r3816, %r3806, 56, %r3815;
	mov.u32 	%r3817, _ZZ112fused_nn_conv2d_cast_fixed_point_multiply_add_cast_fixed_point_multiply_add_cast_13255070459903635369__1_kernel0E15pad_data_shared;
	add.s32 	%r3818, %r3817, %r3816;
	st.shared.u32 	[%r3818+448], %r3814;
$L__BB27_100:
	mov.u32 	%r3819, %tid.x;
	shl.b32 	%r3820, %r3819, 2;
	mov.u32 	%r3821, %tid.z;
	mad.lo.s32 	%r3822, %r3821, 56, %r3820;
	mov.u32 	%r3823, _ZZ112fused_nn_conv2d_cast_fixed_point_multiply_add_cast_fixed_point_multiply_add_cast_13255070459903635369__1_kernel0E18placeholder_shared;
	add.s32 	%r370, %r3823, %r3822;
	@%p11 bra 	$L__BB27_102;
	ld.global.nc.u32 	%r3824, [%rd2+384];
	st.shared.u32 	[%r370], %r3824;
$L__BB27_102:
	@%p16 bra 	$L__BB27_104;
	ld.global.nc.u32 	%r3825, [%rd2+7552];
	st.shared.u32 	[%r370+448], %r3825;
$L__BB27_104:
	mov.u32 	%r4083, %tid.x;
	mad.lo.s32 	%r4084, %r3821, 14, %r4083;
	setp.gt.u32 	%p89, %r4084, 215;
	shl.b32 	%r4085, %r4083, 3;
	mov.u32 	%r4086, _ZZ112fused_nn_conv2d_cast_fixed_point_multiply_add_cast_fixed_point_multiply_add_cast_13255070459903635369__1_kernel0E15pad_data_shared;
	add.s32 	%r4087, %r4086, %r4085;
	ld.shared.u32 	%r3827, [%r4087+864];
	shl.b32 	%r4088, %r3821, 5;
	mov.u32 	%r4089, _ZZ112fused_nn_conv2d_cast_fixed_point_multiply_add_cast_fixed_point_multiply_add_cast_13255070459903635369__1_kernel0E18placeholder_shared;
	add.s32 	%r4090, %r4089, %r4088;
	ld.shared.u32 	%r3828, [%r4090+512];
	// begin inline asm
	dp4a.s32.s32 %r3826, %r3827, %r3828, %r3653;
	// end inline asm
	ld.shared.u32 	%r3831, [%r4087+864];
	ld.shared.u32 	%r3832, [%r4090+768];
	// begin inline asm
	dp4a.s32.s32 %r3830, %r3831, %r3832, %r3657;
	// end inline asm
	ld.shared.u32 	%r3835, [%r4087+864];
	ld.shared.u32 	%r3836, [%r4090+516];
	// begin inline asm
	dp4a.s32.s32 %r3834, %r3835, %r3836, %r3661;
	// end inline asm
	ld.shared.u32 	%r3839, [%r4087+864];
	ld.shared.u32 	%r3840, [%r4090+772];
	// begin inline asm
	dp4a.s32.s32 %r3838, %r3839, %r3840, %r3665;
	// end inline asm
	ld.shared.u32 	%r3843, [%r4087+864];
	ld.shared.u32 	%r3844, [%r4090+520];
	// begin inline asm
	dp4a.s32.s32 %r3842, %r3843, %r3844, %r3669;
	// end inline asm
	ld.shared.u32 	%r3847, [%r4087+864];
	ld.shared.u32 	%r3848, [%r4090+776];
	// begin inline asm
	dp4a.s32.s32 %r3846, %r3847, %r3848, %r3673;
	// end inline asm
	ld.shared.u32 	%r3851, [%r4087+864];
	ld.shared.u32 	%r3852, [%r4090+524];
	// begin inline asm
	dp4a.s32.s32 %r3850, %r3851, %r3852, %r3677;
	// end inline asm
	ld.shared.u32 	%r3855, [%r4087+864];
	ld.shared.u32 	%r3856, [%r4090+780];
	// begin inline asm
	dp4a.s32.s32 %r3854, %r3855, %r3856, %r3681;
	// end inline asm
	ld.shared.u32 	%r3859, [%r4087+1080];
	ld.shared.u32 	%r3860, [%r4090+512];
	// begin inline asm
	dp4a.s32.s32 %r3858, %r3859, %r3860, %r3685;
	// end inline asm
	ld.shared.u32 	%r3863, [%r4087+1080];
	ld.shared.u32 	%r3864, [%r4090+768];
	// begin inline asm
	dp4a.s32.s32 %r3862, %r3863, %r3864, %r3689;
	// end inline asm
	ld.shared.u32 	%r3867, [%r4087+1080];
	ld.shared.u32 	%r3868, [%r4090+516];
	// begin inline asm
	dp4a.s32.s32 %r3866, %r3867, %r3868, %r3693;
	// end inline asm
	ld.shared.u32 	%r3871, [%r4087+1080];
	ld.shared.u32 	%r3872, [%r4090+772];
	// begin inline asm
	dp4a.s32.s32 %r3870, %r3871, %r3872, %r3697;
	// end inline asm
	ld.shared.u32 	%r3875, [%r4087+1080];
	ld.shared.u32 	%r3876, [%r4090+520];
	// begin inline asm
	dp4a.s32.s32 %r3874, %r3875, %r3876, %r3701;
	// end inline asm
	ld.shared.u32 	%r3879, [%r4087+1080];
	ld.shared.u32 	%r3880, [%r4090+776];
	// begin inline asm
	dp4a.s32.s32 %r3878, %r3879, %r3880, %r3705;
	// end inline asm
	ld.shared.u32 	%r3883, [%r4087+1080];
	ld.shared.u32 	%r3884, [%r4090+524];
	// begin inline asm
	dp4a.s32.s32 %r3882, %r3883, %r3884, %r3709;
	// end inline asm
	ld.shared.u32 	%r3887, [%r4087+1080];
	ld.shared.u32 	%r3888, [%r4090+780];
	// begin inline asm
	dp4a.s32.s32 %r3886, %r3887, %r3888, %r3713;
	// end inline asm
	ld.shared.u32 	%r3891, [%r4087+1296];
	ld.shared.u32 	%r3892, [%r4090+512];
	// begin inline asm
	dp4a.s32.s32 %r3890, %r3891, %r3892, %r3717;
	// end inline asm
	ld.shared.u32 	%r3895, [%r4087+1296];
	ld.shared.u32 	%r3896, [%r4090+768];
	// begin inline asm
	dp4a.s32.s32 %r3894, %r3895, %r3896, %r3721;
	// end inline asm
	ld.shared.u32 	%r3899, [%r4087+1296];
	ld.shared.u32 	%r3900, [%r4090+516];
	// begin inline asm
	dp4a.s32.s32 %r3898, %r3899, %r3900, %r3725;
	// end inline asm
	ld.shared.u32 	%r3903, [%r4087+1296];
	ld.shared.u32 	%r3904, [%r4090+772];
	// begin inline asm
	dp4a.s32.s32 %r3902, %r3903, %r3904, %r3729;
	// end inline asm
	ld.shared.u32 	%r3907, [%r4087+1296];
	ld.shared.u32 	%r3908, [%r4090+520];
	// begin inline asm
	dp4a.s32.s32 %r3906, %r3907, %r3908, %r3733;
	// end inline asm
	ld.shared.u32 	%r3911, [%r4087+1296];
	ld.shared.u32 	%r3912, [%r4090+776];
	// begin inline asm
	dp4a.s32.s32 %r3910, %r3911, %r3912, %r3737;
	// end inline asm
	ld.shared.u32 	%r3915, [%r4087+1296];
	ld.shared.u32 	%r3916, [%r4090+524];
	// begin inline asm
	dp4a.s32.s32 %r3914, %r3915, %r3916, %r3741;
	// end inline asm
	ld.shared.u32 	%r3919, [%r4087+1296];
	ld.shared.u32 	%r3920, [%r4090+780];
	// begin inline asm
	dp4a.s32.s32 %r3918, %r3919, %r3920, %r3745;
	// end inline asm
	ld.shared.u32 	%r3923, [%r4087+1512];
	ld.shared.u32 	%r3924, [%r4090+512];
	// begin inline asm
	dp4a.s32.s32 %r3922, %r3923, %r3924, %r3749;
	// end inline asm
	ld.shared.u32 	%r3927, [%r4087+1512];
	ld.shared.u32 	%r3928, [%r4090+768];
	// begin inline asm
	dp4a.s32.s32 %r3926, %r3927, %r3928, %r3753;
	// end inline asm
	ld.shared.u32 	%r3931, [%r4087+1512];
	ld.shared.u32 	%r3932, [%r4090+516];
	// begin inline asm
	dp4a.s32.s32 %r3930, %r3931, %r3932, %r3757;
	// end inline asm
	ld.shared.u32 	%r3935, [%r4087+1512];
	ld.shared.u32 	%r3936, [%r4090+772];
	// begin inline asm
	dp4a.s32.s32 %r3934, %r3935, %r3936, %r3761;
	// end inline asm
	ld.shared.u32 	%r3939, [%r4087+1512];
	ld.shared.u32 	%r3940, [%r4090+520];
	// begin inline asm
	dp4a.s32.s32 %r3938, %r3939, %r3940, %r3765;
	// end inline asm
	ld.shared.u32 	%r3943, [%r4087+1512];
	ld.shared.u32 	%r3944, [%r4090+776];
	// begin inline asm
	dp4a.s32.s32 %r3942, %r3943, %r3944, %r3769;
	// end inline asm
	ld.shared.u32 	%r3947, [%r4087+1512];
	ld.shared.u32 	%r3948, [%r4090+524];
	// begin inline asm
	dp4a.s32.s32 %r3946, %r3947, %r3948, %r3773;
	// end inline asm
	ld.shared.u32 	%r3951, [%r4087+1512];
	ld.shared.u32 	%r3952, [%r4090+780];
	// begin inline asm
	dp4a.s32.s32 %r3950, %r3951, %r3952, %r3777;
	// end inline asm
	ld.shared.u32 	%r3955, [%r4087+972];
	ld.shared.u32 	%r3956, [%r4090+528];
	// begin inline asm
	dp4a.s32.s32 %r3954, %r3955, %r3956, %r3826;
	// end inline asm
	ld.shared.u32 	%r3959, [%r4087+972];
	ld.shared.u32 	%r3960, [%r4090+784];
	// begin inline asm
	dp4a.s32.s32 %r3958, %r3959, %r3960, %r3830;
	// end inline asm
	ld.shared.u32 	%r3963, [%r4087+972];
	ld.shared.u32 	%r3964, [%r4090+532];
	// begin inline asm
	dp4a.s32.s32 %r3962, %r3963, %r3964, %r3834;
	// end inline asm
	ld.shared.u32 	%r3967, [%r4087+972];
	ld.shared.u32 	%r3968, [%r4090+788];
	// begin inline asm
	dp4a.s32.s32 %r3966, %r3967, %r3968, %r3838;
	// end inline asm
	ld.shared.u32 	%r3971, [%r4087+972];
	ld.shared.u32 	%r3972, [%r4090+536];
	// begin inline asm
	dp4a.s32.s32 %r3970, %r3971, %r3972, %r3842;
	// end inline asm
	ld.shared.u32 	%r3975, [%r4087+972];
	ld.shared.u32 	%r3976, [%r4090+792];
	// begin inline asm
	dp4a.s32.s32 %r3974, %r3975, %r3976, %r3846;
	// end inline asm
	ld.shared.u32 	%r3979, [%r4087+972];
	ld.shared.u32 	%r3980, [%r4090+540];
	// begin inline asm
	dp4a.s32.s32 %r3978, %r3979, %r3980, %r3850;
	// end inline asm
	ld.shared.u32 	%r3983, [%r4087+972];
	ld.shared.u32 	%r3984, [%r4090+796];
	// begin inline asm
	dp4a.s32.s32 %r3982, %r3983, %r3984, %r3854;
	// end inline asm
	ld.shared.u32 	%r3987, [%r4087+1188];
	ld.shared.u32 	%r3988, [%r4090+528];
	// begin inline asm
	dp4a.s32.s32 %r3986, %r3987, %r3988, %r3858;
	// end inline asm
	ld.shared.u32 	%r3991, [%r4087+1188];
	ld.shared.u32 	%r3992, [%r4090+784];
	// begin inline asm
	dp4a.s32.s32 %r3990, %r3991, %r3992, %r3862;
	// end inline asm
	ld.shared.u32 	%r3995, [%r4087+1188];
	ld.shared.u32 	%r3996, [%r4090+532];
	// begin inline asm
	dp4a.s32.s32 %r3994, %r3995, %r3996, %r3866;
	// end inline asm
	ld.shared.u32 	%r3999, [%r4087+1188];
	ld.shared.u32 	%r4000, [%r4090+788];
	// begin inline asm
	dp4a.s32.s32 %r3998, %r3999, %r4000, %r3870;
	// end inline asm
	ld.shared.u32 	%r4003, [%r4087+1188];
	ld.shared.u32 	%r4004, [%r4090+536];
	// begin inline asm
	dp4a.s32.s32 %r4002, %r4003, %r4004, %r3874;
	// end inline asm
	ld.shared.u32 	%r4007, [%r4087+1188];
	ld.shared.u32 	%r4008, [%r4090+792];
	// begin inline asm
	dp4a.s32.s32 %r4006, %r4007, %r4008, %r3878;
	// end inline asm
	ld.shared.u32 	%r4011, [%r4087+1188];
	ld.shared.u32 	%r4012, [%r4090+540];
	// begin inline asm
	dp4a.s32.s32 %r4010, %r4011, %r4012, %r3882;
	// end inline asm
	ld.shared.u32 	%r4015, [%r4087+1188];
	ld.shared.u32 	%r4016, [%r4090+796];
	// begin inline asm
	dp4a.s32.s32 %r4014, %r4015, %r4016, %r3886;
	// end inline asm
	ld.shared.u32 	%r4019, [%r4087+1404];
	ld.shared.u32 	%r4020, [%r4090+528];
	// begin inline asm
	dp4a.s32.s32 %r4018, %r4019, %r4020, %r3890;
	// end inline asm
	ld.shared.u32 	%r4023, [%r4087+1404];
	ld.shared.u32 	%r4024, [%r4090+784];
	// begin inline asm
	dp4a.s32.s32 %r4022, %r4023, %r4024, %r3894;
	// end inline asm
	ld.shared.u32 	%r4027, [%r4087+1404];
	ld.shared.u32 	%r4028, [%r4090+532];
	// begin inline asm
	dp4a.s32.s32 %r4026, %r4027, %r4028, %r3898;
	// end inline asm
	ld.shared.u32 	%r4031, [%r4087+1404];
	ld.shared.u32 	%r4032, [%r4090+788];
	// begin inline asm
	dp4a.s32.s32 %r4030, %r4031, %r4032, %r3902;
	// end inline asm
	ld.shared.u32 	%r4035, [%r4087+1404];
	ld.shared.u32 	%r4036, [%r4090+536];
	// begin inline asm
	dp4a.s32.s32 %r4034, %r4035, %r4036, %r3906;
	// end inline asm
	ld.shared.u32 	%r4039, [%r4087+1404];
	ld.shared.u32 	%r4040, [%r4090+792];
	// begin inline asm
	dp4a.s32.s32 %r4038, %r4039, %r4040, %r3910;
	// end inline asm
	ld.shared.u32 	%r4043, [%r4087+1404];
	ld.shared.u32 	%r4044, [%r4090+540];
	// begin inline asm
	dp4a.s32.s32 %r4042, %r4043, %r4044, %r3914;
	// end inline asm
	ld.shared.u32 	%r4047, [%r4087+1404];
	ld.shared.u32 	%r4048, [%r4090+796];
	// begin inline asm
	dp4a.s32.s32 %r4046, %r4047, %r4048, %r3918;
	// end inline asm
	ld.shared.u32 	%r4051, [%r4087+1620];
	ld.shared.u32 	%r4052, [%r4090+528];
	// begin inline asm
	dp4a.s32.s32 %r4050, %r4051, %r4052, %r3922;
	// end inline asm
	ld.shared.u32 	%r4055, [%r4087+1620];
	ld.shared.u32 	%r4056, [%r4090+784];
	// begin inline asm
	dp4a.s32.s32 %r4054, %r4055, %r4056, %r3926;
	// end inline asm
	ld.shared.u32 	%r4059, [%r4087+1620];
	ld.shared.u32 	%r4060, [%r4090+532];
	// begin inline asm
	dp4a.s32.s32 %r4058, %r4059, %r4060, %r3930;
	// end inline asm
	ld.shared.u32 	%r4063, [%r4087+1620];
	ld.shared.u32 	%r4064, [%r4090+788];
	// begin inline asm
	dp4a.s32.s32 %r4062, %r4063, %r4064, %r3934;
	// end inline asm
	ld.shared.u32 	%r4067, [%r4087+1620];
	ld.shared.u32 	%r4068, [%r4090+536];
	// begin inline asm
	dp4a.s32.s32 %r4066, %r4067, %r4068, %r3938;
	// end inline asm
	ld.shared.u32 	%r4071, [%r4087+1620];
	ld.shared.u32 	%r4072, [%r4090+792];
	// begin inline asm
	dp4a.s32.s32 %r4070, %r4071, %r4072, %r3942;
	// end inline asm
	ld.shared.u32 	%r4075, [%r4087+1620];
	ld.shared.u32 	%r4076, [%r4090+540];
	// begin inline asm
	dp4a.s32.s32 %r4074, %r4075, %r4076, %r3946;
	// end inline asm
	ld.shared.u32 	%r4079, [%r4087+1620];
	ld.shared.u32 	%r4080, [%r4090+796];
	// begin inline asm
	dp4a.s32.s32 %r4078, %r4079, %r4080, %r3950;
	// end inline asm
	bar.sync 	0;
	@%p89 bra 	$L__BB27_106;
	ld.param.u64 	%rd502, [fused_nn_conv2d_cast_fixed_point_multiply_add_cast_fixed_point_multiply_add_cast_13255070459903635369__1_kernel0_param_0];
	mov.u32 	%r4091, %tid.z;
	mov.u32 	%r4092, %tid.x;
	mad.lo.s32 	%r4093, %r4091, 14, %r4092;
	cvt.u16.u32 	%rs287, %r4093;
	mul.lo.s16 	%rs288, %rs287, 19;
	shr.u16 	%rs289, %rs288, 10;
	cvt.u32.u16 	%r4094, %rs289;
	mul.wide.u32 	%rd252, %r4094, 100352;
	mul.lo.s16 	%rs290, %rs289, 54;
	sub.s16 	%rs291, %rs287, %rs290;
	and.b16  	%rs292, %rs291, 255;
	setp.gt.u16 	%p90, %rs292, 26;
	shr.u16 	%rs293, %rs288, 9;
	mul.lo.s16 	%rs294, %rs293, 27;
	sub.s16 	%rs295, %rs287, %rs294;
	shl.b16 	%rs296, %rs295, 2;
	cvt.u64.u16 	%rd253, %rs296;
	and.b64  	%rd254, %rd253, 252;
	selp.b64 	%rd255, 3136, 0, %p90;
	mov.u32 	%r4095, %ctaid.x;
	mov.u32 	%r4096, %ctaid.z;
	mul.lo.s32 	%r4097, %r4096, 401408;
	mad.lo.s32 	%r4098, %r4095, 224, %r4097;
	cvt.u64.u32 	%rd256, %r4098;
	add.s64 	%rd257, %rd256, %rd252;
	add.s64 	%rd258, %rd257, %rd255;
	add.s64 	%rd259, %rd258, %rd254;
	cvta.to.global.u64 	%rd260, %rd502;
	add.s64 	%rd261, %rd259, %rd260;
	ld.global.nc.u32 	%r4099, [%rd261+81536];
	shl.b32 	%r4100, %r4092, 2;
	mad.lo.s32 	%r4101, %r4091, 56, %r4100;
	mov.u32 	%r4102, _ZZ112fused_nn_conv2d_cast_fixed_point_multiply_add_cast_fixed_point_multiply_add_cast_13255070459903635369__1_kernel0E15pad_data_shared;
	add.s32 	%r4103, %r4102, %r4101;
	st.shared.u32 	[%r4103+864], %r4099;
$L__BB27_106:
	mov.u32 	%r4104, %tid.z;
	mov.u32 	%r4105, %tid.x;
	mad.lo.s32 	%r4106, %r4104, 14, %r4105;
	setp.gt.u32 	%p91, %r4106, 103;
	@%p91 bra 	$L__BB27_108;
	ld.param.u64 	%rd503, [fused_nn_conv2d_cast_fixed_point_multiply_add_cast_fixed_point_multiply_add_cast_13255070459903635369__1_kernel0_param_0];
	mov.u32 	%r4107, %tid.z;
	mov.u32 	%r4108, %tid.x;
	mad.lo.s32 	%r4109, %r4107, 14, %r4108;
	cvt.u16.u32 	%rs297, %r4109;
	add.s16 	%rs298, %rs297, 112;
	and.b16  	%rs299, %rs298, 255;
	mul.lo.s16 	%rs300, %rs299, 19;
	shr.u16 	%rs301, %rs300, 10;
	cvt.u32.u16 	%r4110, %rs301;
	mul.wide.u32 	%rd262, %r4110, 100352;
	mul.lo.s16 	%rs302, %rs301, 54;
	sub.s16 	%rs303, %rs298, %rs302;
	and.b16  	%rs304, %rs303, 255;
	setp.gt.u16 	%p92, %rs304, 26;
	shr.u16 	%rs305, %rs300, 9;
	mul.lo.s16 	%rs306, %rs305, 27;
	sub.s16 	%rs307, %rs298, %rs306;
	shl.b16 	%rs308, %rs307, 2;
	cvt.u64.u16 	%rd263, %rs308;
	and.b64  	%rd264, %rd263, 252;
	selp.b64 	%rd265, 3136, 0, %p92;
	mov.u32 	%r4111, %ctaid.x;
	mov.u32 	%r4112, %ctaid.z;
	mul.lo.s32 	%r4113, %r4112, 401408;
	mad.lo.s32 	%r4114, %r4111, 224, %r4113;
	cvt.u64.u32 	%rd266, %r4114;
	add.s64 	%rd267, %rd266, %rd262;
	add.s64 	%rd268, %rd267, %rd265;
	add.s64 	%rd269, %rd268, %rd264;
	cvta.to.global.u64 	%rd270, %rd503;
	add.s64 	%rd271, %rd269, %rd270;
	ld.global.nc.u32 	%r4115, [%rd271+81536];
	shl.b32 	%r4116, %r4108, 2;
	mad.lo.s32 	%r4117, %r4107, 56, %r4116;
	mov.u32 	%r4118, _ZZ112fused_nn_conv2d_cast_fixed_point_multiply_add_cast_fixed_point_multiply_add_cast_13255070459903635369__1_kernel0E15pad_data_shared;
	add.s32 	%r4119, %r4118, %r4117;
	st.shared.u32 	[%r4119+1312], %r4115;
$L__BB27_108:
	mov.u32 	%r4120, %tid.x;
	shl.b32 	%r4121, %r4120, 2;
	mov.u32 	%r4122, %tid.z;
	mad.lo.s32 	%r4123, %r4122, 56, %r4121;
	mov.u32 	%r4124, _ZZ112fused_nn_conv2d_cast_fixed_point_multiply_add_cast_fixed_point_multiply_add_cast_13255070459903635369__1_kernel0E18placeholder_shared;
	add.s32 	%r403, %r4124, %r4123;
	@%p11 bra 	$L__BB27_110;
	ld.global.nc.u32 	%r4125, [%rd2+416];
	st.shared.u32 	[%r403+512], %r4125;
$L__BB27_110:
	@%p16 bra 	$L__BB27_112;
	ld.global.nc.u32 	%r4126, [%rd2+7584];
	st.shared.u32 	[%r403+960], %r4126;
$L__BB27_112:
	mov.u32 	%r4384, %tid.x;
	mad.lo.s32 	%r4385, %r4122, 14, %r4384;
	setp.gt.u32 	%p95, %r4385, 215;
	shl.b32 	%r4386, %r4384, 3;
	mov.u32 	%r4387, _ZZ112fused_nn_conv2d_cast_fixed_point_multiply_add_cast_fixed_point_multiply_add_cast_13255070459903635369__1_kernel0E15pad_data_shared;
	add.s32 	%r4388, %r4387, %r4386;
	ld.shared.u32 	%r4128, [%r4388];
	shl.b32 	%r4389, %r4122, 5;
	mov.u32 	%r4390, _ZZ112fused_nn_conv2d_cast_fixed_point_multiply_add_cast_fixed_point_multiply_add_cast_13255070459903635369__1_kernel0E18placeholder_shared;
	add.s32 	%r4391, %r4390, %r4389;
	ld.shared.u32 	%r4129, [%r4391];
	// begin inline asm
	dp4a.s32.s32 %r4127, %r4128, %r4129, %r3954;
	// end inline asm
	ld.shared.u32 	%r4132, [%r4388];
	ld.shared.u32 	%r4133, [%r4391+256];
	// begin inline asm
	dp4a.s32.s32 %r4131, %r4132, %r4133, %r3958;
	// end inline asm
	ld.shared.u32 	%r4136, [%r4388];
	ld.shared.u32 	%r4137, [%r4391+4];
	// begin inline asm
	dp4a.s32.s32 %r4135, %r4136, %r4137, %r3962;
	// end inline asm
	ld.shared.u32 	%r4140, [%r4388];
	ld.shared.u32 	%r4141, [%r4391+260];
	// begin inline asm
	dp4a.s32.s32 %r4139, %r4140, %r4141, %r3966;
	// end inline asm
	ld.shared.u32 	%r4144, [%r4388];
	ld.shared.u32 	%r4145, [%r4391+8];
	// begin inline asm
	dp4a.s32.s32 %r4143, %r4144, %r4145, %r3970;
	// end inline asm
	ld.shared.u32 	%r4148, [%r4388];
	ld.shared.u32 	%r4149, [%r4391+264];
	// begin inline asm
	dp4a.s32.s32 %r4147, %r4148, %r4149, %r3974;
	// end inline asm
	ld.shared.u32 	%r4152, [%r4388];
	ld.shared.u32 	%r4153, [%r4391+12];
	// begin inline asm
	dp4a.s32.s32 %r4151, %r4152, %r4153, %r3978;
	// end inline asm
	ld.shared.u32 	%r4156, [%r4388];
	ld.shared.u32 	%r4157, [%r4391+268];
	// begin inline asm
	dp4a.s32.s32 %r4155, %r4156, %r4157, %r3982;
	// end inline asm
	ld.shared.u32 	%r4160, [%r4388+216];
	ld.shared.u32 	%r4161, [%r4391];
	// begin inline asm
	dp4a.s32.s32 %r4159, %r4160, %r4161, %r3986;
	// end inline asm
	ld.shared.u32 	%r4164, [%r4388+216];
	ld.shared.u32 	%r4165, [%r4391+256];
	// begin inline asm
	dp4a.s32.s32 %r4163, %r4164, %r4165, %r3990;
	// end inline asm
	ld.shared.u32 	%r4168, [%r4388+216];
	ld.shared.u32 	%r4169, [%r4391+4];
	// begin inline asm
	dp4a.s32.s32 %r4167, %r4168, %r4169, %r3994;
	// end inline asm
	ld.shared.u32 	%r4172, [%r4388+216];
	ld.shared.u32 	%r4173, [%r4391+260];
	// begin inline asm
	dp4a.s32.s32 %r4171, %r4172, %r4173, %r3998;
	// end inline asm
	ld.shared.u32 	%r4176, [%r4388+216];
	ld.shared.u32 	%r4177, [%r4391+8];
	// begin inline asm
	dp4a.s32.s32 %r4175, %r4176, %r4177, %r4002;
	// end inline asm
	ld.shared.u32 	%r4180, [%r4388+216];
	ld.shared.u32 	%r4181, [%r4391+264];
	// begin inline asm
	dp4a.s32.s32 %r4179, %r4180, %r4181, %r4006;
	// end inline asm
	ld.shared.u32 	%r4184, [%r4388+216];
	ld.shared.u32 	%r4185, [%r4391+12];
	// begin inline asm
	dp4a.s32.s32 %r4183, %r4184, %r4185, %r4010;
	// end inline asm
	ld.shared.u32 	%r4188, [%r4388+216];
	ld.shared.u32 	%r4189, [%r4391+268];
	// begin inline asm
	dp4a.s32.s32 %r4187, %r4188, %r4189, %r4014;
	// end inline asm
	ld.shared.u32 	%r4192, [%r4388+432];
	ld.shared.u32 	%r4193, [%r4391];
	// begin inline asm
	dp4a.s32.s32 %r4191, %r4192, %r4193, %r4018;
	// end inline asm
	ld.shared.u32 	%r4196, [%r4388+432];
	ld.shared.u32 	%r4197, [%r4391+256];
	// begin inline asm
	dp4a.s32.s32 %r4195, %r4196, %r4197, %r4022;
	// end inline asm
	ld.shared.u32 	%r4200, [%r4388+432];
	ld.shared.u32 	%r4201, [%r4391+4];
	// begin inline asm
	dp4a.s32.s32 %r4199, %r4200, %r4201, %r4026;
	// end inline asm
	ld.shared.u32 	%r4204, [%r4388+432];
	ld.shared.u32 	%r4205, [%r4391+260];
	// begin inline asm
	dp4a.s32.s32 %r4203, %r4204, %r4205, %r4030;
	// end inline asm
	ld.shared.u32 	%r4208, [%r4388+432];
	ld.shared.u32 	%r4209, [%r4391+8];
	// begin inline asm
	dp4a.s32.s32 %r4207, %r4208, %r4209, %r4034;
	// end inline asm
	ld.shared.u32 	%r4212, [%r4388+432];
	ld.shared.u32 	%r4213, [%r4391+264];
	// begin inline asm
	dp4a.s32.s32 %r4211, %r4212, %r4213, %r4038;
	// end inline asm
	ld.shared.u32 	%r4216, [%r4388+432];
	ld.shared.u32 	%r4217, [%r4391+12];
	// begin inline asm
	dp4a.s32.s32 %r4215, %r4216, %r4217, %r4042;
	// end inline asm
	ld.shared.u32 	%r4220, [%r4388+432];
	ld.shared.u32 	%r4221, [%r4391+268];
	// begin inline asm
	dp4a.s32.s32 %r4219, %r4220, %r4221, %r4046;
	// end inline asm
	ld.shared.u32 	%r4224, [%r4388+648];
	ld.shared.u32 	%r4225, [%r4391];
	// begin inline asm
	dp4a.s32.s32 %r4223, %r4224, %r4225, %r4050;
	// end inline asm
	ld.shared.u32 	%r4228, [%r4388+648];
	ld.shared.u32 	%r4229, [%r4391+256];
	// begin inline asm
	dp4a.s32.s32 %r4227, %r4228, %r4229, %r4054;
	// end inline asm
	ld.shared.u32 	%r4232, [%r4388+648];
	ld.shared.u32 	%r4233, [%r4391+4];
	// begin inline asm
	dp4a.s32.s32 %r4231, %r4232, %r4233, %r4058;
	// end inline asm
	ld.shared.u32 	%r4236, [%r4388+648];
	ld.shared.u32 	%r4237, [%r4391+260];
	// begin inline asm
	dp4a.s32.s32 %r4235, %r4236, %r4237, %r4062;
	// end inline asm
	ld.shared.u32 	%r4240, [%r4388+648];
	ld.shared.u32 	%r4241, [%r4391+8];
	// begin inline asm
	dp4a.s32.s32 %r4239, %r4240, %r4241, %r4066;
	// end inline asm
	ld.shared.u32 	%r4244, [%r4388+648];
	ld.shared.u32 	%r4245, [%r4391+264];
	// begin inline asm
	dp4a.s32.s32 %r4243, %r4244, %r4245, %r4070;
	// end inline asm
	ld.shared.u32 	%r4248, [%r4388+648];
	ld.shared.u32 	%r4249, [%r4391+12];
	// begin inline asm
	dp4a.s32.s32 %r4247, %r4248, %r4249, %r4074;
	// end inline asm
	ld.shared.u32 	%r4252, [%r4388+648];
	ld.shared.u32 	%r4253, [%r4391+268];
	// begin inline asm
	dp4a.s32.s32 %r4251, %r4252, %r4253, %r4078;
	// end inline asm
	ld.shared.u32 	%r4256, [%r4388+108];
	ld.shared.u32 	%r4257, [%r4391+16];
	// begin inline asm
	dp4a.s32.s32 %r4255, %r4256, %r4257, %r4127;
	// end inline asm
	ld.shared.u32 	%r4260, [%r4388+108];
	ld.shared.u32 	%r4261, [%r4391+272];
	// begin inline asm
	dp4a.s32.s32 %r4259, %r4260, %r4261, %r4131;
	// end inline asm
	ld.shared.u32 	%r4264, [%r4388+108];
	ld.shared.u32 	%r4265, [%r4391+20];
	// begin inline asm
	dp4a.s32.s32 %r4263, %r4264, %r4265, %r4135;
	// end inline asm
	ld.shared.u32 	%r4268, [%r4388+108];
	ld.shared.u32 	%r4269, [%r4391+276];
	// begin inline asm
	dp4a.s32.s32 %r4267, %r4268, %r4269, %r4139;
	// end inline asm
	ld.shared.u32 	%r4272, [%r4388+108];
	ld.shared.u32 	%r4273, [%r4391+24];
	// begin inline asm
	dp4a.s32.s32 %r4271, %r4272, %r4273, %r4143;
	// end inline asm
	ld.shared.u32 	%r4276, [%r4388+108];
	ld.shared.u32 	%r4277, [%r4391+280];
	// begin inline asm
	dp4a.s32.s32 %r4275, %r4276, %r4277, %r4147;
	// end inline asm
	ld.shared.u32 	%r4280, [%r4388+108];
	ld.shared.u32 	%r4281, [%r4391+28];
	// begin inline asm
	dp4a.s32.s32 %r4279, %r4280, %r4281, %r4151;
	// end inline asm
	ld.shared.u32 	%r4284, [%r4388+108];
	ld.shared.u32 	%r4285, [%r4391+284];
	// begin inline asm
	dp4a.s32.s32 %r4283, %r4284, %r4285, %r4155;
	// end inline asm
	ld.shared.u32 	%r4288, [%r4388+324];
	ld.shared.u32 	%r4289, [%r4391+16];
	// begin inline asm
	dp4a.s32.s32 %r4287, %r4288, %r4289, %r4159;
	// end inline asm
	ld.shared.u32 	%r4292, [%r4388+324];
	ld.shared.u32 	%r4293, [%r4391+272];
	// begin inline asm
	dp4a.s32.s32 %r4291, %r4292, %r4293, %r4163;
	// end inline asm
	ld.shared.u32 	%r4296, [%r4388+324];
	ld.shared.u32 	%r4297, [%r4391+20];
	// begin inline asm
	dp4a.s32.s32 %r4295, %r4296, %r4297, %r4167;
	// end inline asm
	ld.shared.u32 	%r4300, [%r4388+324];
	ld.shared.u32 	%r4301, [%r4391+276];
	// begin inline asm
	dp4a.s32.s32 %r4299, %r4300, %r4301, %r4171;
	// end inline asm
	ld.shared.u32 	%r4304, [%r4388+324];
	ld.shared.u32 	%r4305, [%r4391+24];
	// begin inline asm
	dp4a.s32.s32 %r4303, %r4304, %r4305, %r4175;
	// end inline asm
	ld.shared.u32 	%r4308, [%r4388+324];
	ld.shared.u32 	%r4309, [%r4391+280];
	// begin inline asm
	dp4a.s32.s32 %r4307, %r4308, %r4309, %r4179;
	// end inline asm
	ld.shared.u32 	%r4312, [%r4388+324];
	ld.shared.u32 	%r4313, [%r4391+28];
	// begin inline asm
	dp4a.s32.s32 %r4311, %r4312, %r4313, %r4183;
	// end inline asm
	ld.shared.u32 	%r4316, [%r4388+324];
	ld.shared.u32 	%r4317, [%r4391+284];
	// begin inline asm
	dp4a.s32.s32 %r4315, %r4316, %r4317, %r4187;
	// end inline asm
	ld.shared.u32 	%r4320, [%r4388+540];
	ld.shared.u32 	%r4321, [%r4391+16];
	// begin inline asm
	dp4a.s32.s32 %r4319, %r4320, %r4321, %r4191;
	// end inline asm
	ld.shared.u32 	%r4324, [%r4388+540];
	ld.shared.u32 	%r4325, [%r4391+272];
	// begin inline asm
	dp4a.s32.s32 %r4323, %r4324, %r4325, %r4195;
	// end inline asm
	ld.shared.u32 	%r4328, [%r4388+540];
	ld.shared.u32 	%r4329, [%r4391+20];
	// begin inline asm
	dp4a.s32.s32 %r4327, %r4328, %r4329, %r4199;
	// end inline asm
	ld.shared.u32 	%r4332, [%r4388+540];
	ld.shared.u32 	%r4333, [%r4391+276];
	// begin inline asm
	dp4a.s32.s32 %r4331, %r4332, %r4333, %r4203;
	// end inline asm
	ld.shared.u32 	%r4336, [%r4388+540];
	ld.shared.u32 	%r4337, [%r4391+24];
	// begin inline asm
	dp4a.s32.s32 %r4335, %r4336, %r4337, %r4207;
	// end inline asm
	ld.shared.u32 	%r4340, [%r4388+540];
	ld.shared.u32 	%r4341, [%r4391+280];
	// begin inline asm
	dp4a.s32.s32 %r4339, %r4340, %r4341, %r4211;
	// end inline asm
	ld.shared.u32 	%r4344, [%r4388+540];
	ld.shared.u32 	%r4345, [%r4391+28];
	// begin inline asm
	dp4a.s32.s32 %r4343, %r4344, %r4345, %r4215;
	// end inline asm
	ld.shared.u32 	%r4348, [%r4388+540];
	ld.shared.u32 	%r4349, [%r4391+284];
	// begin inline asm
	dp4a.s32.s32 %r4347, %r4348, %r4349, %r4219;
	// end inline asm
	ld.shared.u32 	%r4352, [%r4388+756];
	ld.shared.u32 	%r4353, [%r4391+16];
	// begin inline asm
	dp4a.s32.s32 %r4351, %r4352, %r4353, %r4223;
	// end inline asm
	ld.shared.u32 	%r4356, [%r4388+756];
	ld.shared.u32 	%r4357, [%r4391+272];
	// begin inline asm
	dp4a.s32.s32 %r4355, %r4356, %r4357, %r4227;
	// end inline asm
	ld.shared.u32 	%r4360, [%r4388+756];
	ld.shared.u32 	%r4361, [%r4391+20];
	// begin inline asm
	dp4a.s32.s32 %r4359, %r4360, %r4361, %r4231;
	// end inline asm
	ld.shared.u32 	%r4364, [%r4388+756];
	ld.shared.u32 	%r4365, [%r4391+276];
	// begin inline asm
	dp4a.s32.s32 %r4363, %r4364, %r4365, %r4235;
	// end inline asm
	ld.shared.u32 	%r4368, [%r4388+756];
	ld.shared.u32 	%r4369, [%r4391+24];
	// begin inline asm
	dp4a.s32.s32 %r4367, %r4368, %r4369, %r4239;
	// end inline asm
	ld.shared.u32 	%r4372, [%r4388+756];
	ld.shared.u32 	%r4373, [%r4391+280];
	// begin inline asm
	dp4a.s32.s32 %r4371, %r4372, %r4373, %r4243;
	// end inline asm
	ld.shared.u32 	%r4376, [%r4388+756];
	ld.shared.u32 	%r4377, [%r4391+28];
	// begin inline asm
	dp4a.s32.s32 %r4375, %r4376, %r4377, %r4247;
	// end inline asm
	ld.shared.u32 	%r4380, [%r4388+756];
	ld.shared.u32 	%r4381, [%r4391+284];
	// begin inline asm
	dp4a.s32.s32 %r4379, %r4380, %r4381, %r4251;
	// end inline asm
	bar.sync 	0;
	@%p95 bra 	$L__BB27_114;
	ld.param.u64 	%rd504, [fused_nn_conv2d_cast_fixed_point_multiply_add_cast_fixed_point_multiply_add_cast_13255070459903635369__1_kernel0_param_0];
	mov.u32 	%r4392, %tid.z;
	mov.u32 	%r4393, %tid.x;
	mad.lo.s32 	%r4394, %r4392, 14, %r4393;
	cvt.u16.u32 	%rs309, %r4394;
	mul.lo.s16 	%rs310, %rs309, 19;
	shr.u16 	%rs311, %rs310, 10;
	cvt.u32.u16 	%r4395, %rs311;
	mul.wide.u32 	%rd272, %r4395, 100352;
	mul.lo.s16 	%rs312, %rs311, 54;
	sub.s16 	%rs313, %rs309, %rs312;
	and.b16  	%rs314, %rs313, 255;
	setp.gt.u16 	%p96, %rs314, 26;
	shr.u16 	%rs315, %rs310, 9;
	mul.lo.s16 	%rs316, %rs315, 27;
	sub.s16 	%rs317, %rs309, %rs316;
	shl.b16 	%rs318, %rs317, 2;
	cvt.u64.u16 	%rd273, %rs318;
	and.b64  	%rd274, %rd273, 252;
	selp.b64 	%rd275, 3136, 0, %p96;
	mov.u32 	%r4396, %ctaid.x;
	mov.u32 	%r4397, %ctaid.z;
	mul.lo.s32 	%r4398, %r4397, 401408;
	mad.lo.s32 	%r4399, %r4396, 224, %r4398;
	cvt.u64.u32 	%rd276, %r4399;
	add.s64 	%rd277, %rd276, %rd272;
	add.s64 	%rd278, %rd277, %rd275;
	add.s64 	%rd279, %rd278, %rd274;
	cvta.to.global.u64 	%rd280, %rd504;
	add.s64 	%rd281, %rd279, %rd280;
	ld.global.nc.u32 	%r4400, [%rd281+87808];
	shl.b32 	%r4401, %r4393, 2;
	mad.lo.s32 	%r4402, %r4392, 56, %r4401;
	mov.u32 	%r4403, _ZZ112fused_nn_conv2d_cast_fixed_point_multiply_add_cast_fixed_point_multiply_add_cast_13255070459903635369__1_kernel0E15pad_data_shared;
	add.s32 	%r4404, %r4403, %r4402;
	st.shared.u32 	[%r4404], %r4400;
$L__BB27_114:
	mov.u32 	%r4405, %tid.z;
	mov.u32 	%r4406, %tid.x;
	mad.lo.s32 	%r4407, %r4405, 14, %r4406;
	setp.gt.u32 	%p97, %r4407, 103;
	@%p97 bra 	$L__BB27_116;
	ld.param.u64 	%rd505, [fused_nn_conv2d_cast_fixed_point_multiply_add_cast_fixed_point_multiply_add_cast_13255070459903635369__1_kernel0_param_0];
	mov.u32 	%r4408, %tid.z;
	mov.u32 	%r4409, %tid.x;
	mad.lo.s32 	%r4410, %r4408, 14, %r4409;
	cvt.u16.u32 	%rs319, %r4410;
	add.s16 	%rs320, %rs319, 112;
	and.b16  	%rs321, %rs320, 255;
	mul.lo.s16 	%rs322, %rs321, 19;
	shr.u16 	%rs323, %rs322, 10;
	cvt.u32.u16 	%r4411, %rs323;
	mul.wide.u32 	%rd282, %r4411, 100352;
	mul.lo.s16 	%rs324, %rs323, 54;
	sub.s16 	%rs325, %rs320, %rs324;
	and.b16  	%rs326, %rs325, 255;
	setp.gt.u16 	%p98, %rs326, 26;
	shr.u16 	%rs327, %rs322, 9;
	mul.lo.s16 	%rs328, %rs327, 27;
	sub.s16 	%rs329, %rs320, %rs328;
	shl.b16 	%rs330, %rs329, 2;
	cvt.u64.u16 	%rd283, %rs330;
	and.b64  	%rd284, %rd283, 252;
	selp.b64 	%rd285, 3136, 0, %p98;
	mov.u32 	%r4412, %ctaid.x;
	mov.u32 	%r4413, %ctaid.z;
	mul.lo.s32 	%r4414, %r4413, 401408;
	mad.lo.s32 	%r4415, %r4412, 224, %r4414;
	cvt.u64.u32 	%rd286, %r4415;
	add.s64 	%rd287, %rd286, %rd282;
	add.s64 	%rd288, %rd287, %rd285;
	add.s64 	%rd289, %rd288, %rd284;
	cvta.to.global.u64 	%rd290, %rd505;
	add.s64 	%rd291, %rd289, %rd290;
	ld.global.nc.u32 	%r4416, [%rd291+87808];
	shl.b32 	%r4417, %r4409, 2;
	mad.lo.s32 	%r4418, %r4408, 56, %r4417;
	mov.u32 	%r4419, _ZZ112fused_nn_conv2d_cast_fixed_point_multiply_add_cast_fixed_point_multiply_add_cast_13255070459903635369__1_kernel0E15pad_data_shared;
	add.s32 	%r4420, %r4419, %r4418;
	st.shared.u32 	[%r4420+448], %r4416;
$L__BB27_116:
	mov.u32 	%r4421, %tid.x;
	shl.b32 	%r4422, %r4421, 2;
	mov.u32 	%r4423, %tid.z;
	mad.lo.s32 	%r4424, %r4423, 56, %r4422;
	mov.u32 	%r4425, _ZZ112fused_nn_conv2d_cast_fixed_point_multiply_add_cast_fixed_point_multiply_add_cast_13255070459903635369__1_kernel0E18placeholder_shared;
	add.s32 	%r436, %r4425, %r4424;
	@%p11 bra 	$L__BB27_118;
	ld.global.nc.u32 	%r4426, [%rd2+448];
	st.shared.u32 	[%r436], %r4426;
$L__BB27_118:
	@%p16 bra 	$L__BB27_120;
	ld.global.nc.u32 	%r4427, [%rd2+7616];
	st.shared.u32 	[%r436+448], %r4427;
$L__BB27_120:
	mov.u32 	%r4685, %tid.x;
	mad.lo.s32 	%r4686, %r4423, 14, %r4685;
	setp.gt.u32 	%p101, %r4686, 215;
	shl.b32 	%r4687, %r4685, 3;
	mov.u32 	%r4688, _ZZ112fused_nn_conv2d_cast_fixed_point_multiply_add_cast_fixed_point_multiply_add_cast_13255070459903635369__1_kernel0E15pad_data_shared;
	add.s32 	%r4689, %r4688, %r4687;
	ld.shared.u32 	%r4429, [%r4689+864];
	shl.b32 	%r4690, %r4423, 5;
	mov.u32 	%r4691, _ZZ112fused_nn_conv2d_cast_fixed_point_multiply_add_cast_fixed_point_multiply_add_cast_13255070459903635369__1_kernel0E18placeholder_shared;
	add.s32 	%r4692, %r4691, %r4690;
	ld.shared.u32 	%r4430, [%r4692+512];
	// begin inline asm
	dp4a.s32.s32 %r4428, %r4429, %r4430, %r4255;
	// end inline asm
	ld.shared.u32 	%r4433, [%r4689+864];
	ld.shared.u32 	%r4434, [%r4692+768];
	// begin inline asm
	dp4a.s32.s32 %r4432, %r4433, %r4434, %r4259;
	// end inline asm
	ld.shared.u32 	%r4437, [%r4689+864];
	ld.shared.u32 	%r4438, [%r4692+516];
	// begin inline asm
	dp4a.s32.s32 %r4436, %r4437, %r4438, %r4263;
	// end inline asm
	ld.shared.u32 	%r4441, [%r4689+864];
	ld.shared.u32 	%r4442, [%r4692+772];
	// begin inline asm
	dp4a.s32.s32 %r4440, %r4441, %r4442, %r4267;
	// end inline asm
	ld.shared.u32 	%r4445, [%r4689+864];
	ld.shared.u32 	%r4446, [%r4692+520];
	// begin inline asm
	dp4a.s32.s32 %r4444, %r4445, %r4446, %r4271;
	// end inline asm
	ld.shared.u32 	%r4449, [%r4689+864];
	ld.shared.u32 	%r4450, [%r4692+776];
	// begin inline asm
	dp4a.s32.s32 %r4448, %r4449, %r4450, %r4275;
	// end inline asm
	ld.shared.u32 	%r4453, [%r4689+864];
	ld.shared.u32 	%r4454, [%r4692+524];
	// begin inline asm
	dp4a.s32.s32 %r4452, %r4453, %r4454, %r4279;
	// end inline asm
	ld.shared.u32 	%r4457, [%r4689+864];
	ld.shared.u32 	%r4458, [%r4692+780];
	// begin inline asm
	dp4a.s32.s32 %r4456, %r4457, %r4458, %r4283;
	// end inline asm
	ld.shared.u32 	%r4461, [%r4689+1080];
	ld.shared.u32 	%r4462, [%r4692+512];
	// begin inline asm
	dp4a.s32.s32 %r4460, %r4461, %r4462, %r4287;
	// end inline asm
	ld.shared.u32 	%r4465, [%r4689+1080];
	ld.shared.u32 	%r4466, [%r4692+768];
	// begin inline asm
	dp4a.s32.s32 %r4464, %r4465, %r4466, %r4291;
	// end inline asm
	ld.shared.u32 	%r4469, [%r4689+1080];
	ld.shared.u32 	%r4470, [%r4692+516];
	// begin inline asm
	dp4a.s32.s32 %r4468, %r4469, %r4470, %r4295;
	// end inline asm
	ld.shared.u32 	%r4473, [%r4689+1080];
	ld.shared.u32 	%r4474, [%r4692+772];
	// begin inline asm
	dp4a.s32.s32 %r4472, %r4473, %r4474, %r4299;
	// end inline asm
	ld.shared.u32 	%r4477, [%r4689+1080];
	ld.shared.u32 	%r4478, [%r4692+520];
	// begin inline asm
	dp4a.s32.s32 %r4476, %r4477, %r4478, %r4303;
	// end inline asm
	ld.shared.u32 	%r4481, [%r4689+1080];
	ld.shared.u32 	%r4482, [%r4692+776];
	// begin inline asm
	dp4a.s32.s32 %r4480, %r4481, %r4482, %r4307;
	// end inline asm
	ld.shared.u32 	%r4485, [%r4689+1080];
	ld.shared.u32 	%r4486, [%r4692+524];
	// begin inline asm
	dp4a.s32.s32 %r4484, %r4485, %r4486, %r4311;
	// end inline asm
	ld.shared.u32 	%r4489, [%r4689+1080];
	ld.shared.u32 	%r4490, [%r4692+780];
	// begin inline asm
	dp4a.s32.s32 %r4488, %r4489, %r4490, %r4315;
	// end inline asm
	ld.shared.u32 	%r4493, [%r4689+1296];
	ld.shared.u32 	%r4494, [%r4692+512];
	// begin inline asm
	dp4a.s32.s32 %r4492, %r4493, %r4494, %r4319;
	// end inline asm
	ld.shared.u32 	%r4497, [%r4689+1296];
	ld.shared.u32 	%r4498, [%r4692+768];
	// begin inline asm
	dp4a.s32.s32 %r4496, %r4497, %r4498, %r4323;
	// end inline asm
	ld.shared.u32 	%r4501, [%r4689+1296];
	ld.shared.u32 	%r4502, [%r4692+516];
	// begin inline asm
	dp4a.s32.s32 %r4500, %r4501, %r4502, %r4327;
	// end inline asm
	ld.shared.u32 	%r4505, [%r4689+1296];
	ld.shared.u32 	%r4506, [%r4692+772];
	// begin inline asm
	dp4a.s32.s32 %r4504, %r4505, %r4506, %r4331;
	// end inline asm
	ld.shared.u32 	%r4509, [%r4689+1296];
	ld.shared.u32 	%r4510, [%r4692+520];
	// begin inline asm
	dp4a.s32.s32 %r4508, %r4509, %r4510, %r4335;
	// end inline asm
	ld.shared.u32 	%r4513, [%r4689+1296];
	ld.shared.u32 	%r4514, [%r4692+776];
	// begin inline asm
	dp4a.s32.s32 %r4512, %r4513, %r4514, %r4339;
	// end inline asm
	ld.shared.u32 	%r4517, [%r4689+1296];
	ld.shared.u32 	%r4518, [%r4692+524];
	// begin inline asm
	dp4a.s32.s32 %r4516, %r4517, %r4518, %r4343;
	// end inline asm
	ld.shared.u32 	%r4521, [%r4689+1296];
	ld.shared.u32 	%r4522, [%r4692+780];
	// begin inline asm
	dp4a.s32.s32 %r4520, %r4521, %r4522, %r4347;
	// end inline asm
	ld.shared.u32 	%r4525, [%r4689+1512];
	ld.shared.u32 	%r4526, [%r4692+512];
	// begin inline asm
	dp4a.s32.s32 %r4524, %r4525, %r4526, %r4351;
	// end inline asm
	ld.shared.u32 	%r4529, [%r4689+1512];
	ld.shared.u32 	%r4530, [%r4692+768];
	// begin inline asm
	dp4a.s32.s32 %r4528, %r4529, %r4530, %r4355;
	// end inline asm
	ld.shared.u32 	%r4533, [%r4689+1512];
	ld.shared.u32 	%r4534, [%r4692+516];
	// begin inline asm
	dp4a.s32.s32 %r4532, %r4533, %r4534, %r4359;
	// end inline asm
	ld.shared.u32 	%r4537, [%r4689+1512];
	ld.shared.u32 	%r4538, [%r4692+772];
	// begin inline asm
	dp4a.s32.s32 %r4536, %r4537, %r4538, %r4363;
	// end inline asm
	ld.shared.u32 	%r4541, [%r4689+1512];
	ld.shared.u32 	%r4542, [%r4692+520];
	// begin inline asm
	dp4a.s32.s32 %r4540, %r4541, %r4542, %r4367;
	// end inline asm
	ld.shared.u32 	%r4545, [%r4689+1512];
	ld.shared.u32 	%r4546, [%r4692+776];
	// begin inline asm
	dp4a.s32.s32 %r4544, %r4545, %r4546, %r4371;
	// end inline asm
	ld.shared.u32 	%r4549, [%r4689+1512];
	ld.shared.u32 	%r4550, [%r4692+524];
	// begin inline asm
	dp4a.s32.s32 %r4548, %r4549, %r4550, %r4375;
	// end inline asm
	ld.shared.u32 	%r4553, [%r4689+1512];
	ld.shared.u32 	%r4554, [%r4692+780];
	// begin inline asm
	dp4a.s32.s32 %r4552, %r4553, %r4554, %r4379;
	// end inline asm
	ld.shared.u32 	%r4557, [%r4689+972];
	ld.shared.u32 	%r4558, [%r4692+528];
	// begin inline asm
	dp4a.s32.s32 %r4556, %r4557, %r4558, %r4428;
	// end inline asm
	ld.shared.u32 	%r4561, [%r4689+972];
	ld.shared.u32 	%r4562, [%r4692+784];
	// begin inline asm
	dp4a.s32.s32 %r4560, %r4561, %r4562, %r4432;
	// end inline asm
	ld.shared.u32 	%r4565, [%r4689+972];
	ld.shared.u32 	%r4566, [%r4692+532];
	// begin inline asm
	dp4a.s32.s32 %r4564, %r4565, %r4566, %r4436;
	// end inline asm
	ld.shared.u32 	%r4569, [%r4689+972];
	ld.shared.u32 	%r4570, [%r4692+788];
	// begin inline asm
	dp4a.s32.s32 %r4568, %r4569, %r4570, %r4440;
	// end inline asm
	ld.shared.u32 	%r4573, [%r4689+972];
	ld.shared.u32 	%r4574, [%r4692+536];
	// begin inline asm
	dp4a.s32.s32 %r4572, %r4573, %r4574, %r4444;
	// end inline asm
	ld.shared.u32 	%r4577, [%r4689+972];
	ld.shared.u32 	%r4578, [%r4692+792];
	// begin inline asm
	dp4a.s32.s32 %r4576, %r4577, %r4578, %r4448;
	// end inline asm
	ld.shared.u32 	%r4581, [%r4689+972];
	ld.shared.u32 	%r4582, [%r4692+540];
	// begin inline asm
	dp4a.s32.s32 %r4580, %r4581, %r4582, %r4452;
	// end inline asm
	ld.shared.u32 	%r4585, [%r4689+972];
	ld.shared.u32 	%r4586, [%r4692+796];
	// begin inline asm
	dp4a.s32.s32 %r4584, %r4585, %r4586, %r4456;
	// end inline asm
	ld.shared.u32 	%r4589, [%r4689+1188];
	ld.shared.u32 	%r4590, [%r4692+528];
	// begin inline asm
	dp4a.s32.s32 %r4588, %r4589, %r4590, %r4460;
	// end inline asm
	ld.shared.u32 	%r4593, [%r4689+1188];
	ld.shared.u32 	%r4594, [%r4692+784];
	// begin inline asm
	dp4a.s32.s32 %r4592, %r4593, %r4594, %r4464;
	// end inline asm
	ld.shared.u32 	%r4597, [%r4689+1188];
	ld.shared.u32 	%r4598, [%r4692+532];
	// begin inline asm
	dp4a.s32.s32 %r4596, %r4597, %r4598, %r4468;
	// end inline asm
	ld.shared.u32 	%r4601, [%r4689+1188];
	ld.shared.u32 	%r4602, [%r4692+788];
	// begin inline asm
	dp4a.s32.s32 %r4600, %r4601, %r4602, %r4472;
	// end inline asm
	ld.shared.u32 	%r4605, [%r4689+1188];
	ld.shared.u32 	%r4606, [%r4692+536];
	// begin inline asm
	dp4a.s32.s32 %r4604, %r4605, %r4606, %r4476;
	// end inline asm
	ld.shared.u32 	%r4609, [%r4689+1188];
	ld.shared.u32 	%r4610, [%r4692+792];
	// begin inline asm
	dp4a.s32.s32 %r4608, %r4609, %r4610, %r4480;
	// end inline asm
	ld.shared.u32 	%r4613, [%r4689+1188];
	ld.shared.u32 	%r4614, [%r4692+540];
	// begin inline asm
	dp4a.s32.s32 %r4612, %r4613, %r4614, %r4484;
	// end inline asm
	ld.shared.u32 	%r4617, [%r4689+1188];
	ld.shared.u32 	%r4618, [%r4692+796];
	// begin inline asm
	dp4a.s32.s32 %r4616, %r4617, %r4618, %r4488;
	// end inline asm
	ld.shared.u32 	%r4621, [%r4689+1404];
	ld.shared.u32 	%r4622, [%r4692+528];
	// begin inline asm
	dp4a.s32.s32 %r4620, %r4621, %r4622, %r4492;
	// end inline asm
	ld.shared.u32 	%r4625, [%r4689+1404];
	ld.shared.u32 	%r4626, [%r4692+784];
	// begin inline asm
	dp4a.s32.s32 %r4624, %r4625, %r4626, %r4496;
	// end inline asm
	ld.shared.u32 	%r4629, [%r4689+1404];
	ld.shared.u32 	%r4630, [%r4692+532];
	// begin inline asm
	dp4a.s32.s32 %r4628, %r4629, %r4630, %r4500;
	// end inline asm
	ld.shared.u32 	%r4633, [%r4689+1404];
	ld.shared.u32 	%r4634, [%r4692+788];
	// begin inline asm
	dp4a.s32.s32 %r4632, %r4633, %r4634, %r4504;
	// end inline asm
	ld.shared.u32 	%r4637, [%r4689+1404];
	ld.shared.u32 	%r4638, [%r4692+536];
	// begin inline asm
	dp4a.s32.s32 %r4636, %r4637, %r4638, %r4508;
	// end inline asm
	ld.shared.u32 	%r4641, [%r4689+1404];
	ld.shared.u32 	%r4642, [%r4692+792];
	// begin inline asm
	dp4a.s32.s32 %r4640, %r4641, %r4642, %r4512;
	// end inline asm
	ld.shared.u32 	%r4645, [%r4689+1404];
	ld.shared.u32 	%r4646, [%r4692+540];
	// begin inline asm
	dp4a.s32.s32 %r4644, %r4645, %r4646, %r4516;
	// end inline asm
	ld.shared.u32 	%r4649, [%r4689+1404];
	ld.shared.u32 	%r4650, [%r4692+796];
	// begin inline asm
	dp4a.s32.s32 %r4648, %r4649, %r4650, %r4520;
	// end inline asm
	ld.shared.u32 	%r4653, [%r4689+1620];
	ld.shared.u32 	%r4654, [%r4692+528];
	// begin inline asm
	dp4a.s32.s32 %r4652, %r4653, %r4654, %r4524;
	// end inline asm
	ld.shared.u32 	%r4657, [%r4689+1620];
	ld.shared.u32 	%r4658, [%r4692+784];
	// begin inline asm
	dp4a.s32.s32 %r4656, %r4657, %r4658, %r4528;
	// end inline asm
	ld.shared.u32 	%r4661, [%r4689+1620];
	ld.shared.u32 	%r4662, [%r4692+532];
	// begin inline asm
	dp4a.s32.s32 %r4660, %r4661, %r4662, %r4532;
	// end inline asm
	ld.shared.u32 	%r4665, [%r4689+1620];
	ld.shared.u32 	%r4666, [%r4692+788];
	// begin inline asm
	dp4a.s32.s32 %r4664, %r4665, %r4666, %r4536;
	// end inline asm
	ld.shared.u32 	%r4669, [%r4689+1620];
	ld.shared.u32 	%r4670, [%r4692+536];
	// begin inline asm
	dp4a.s32.s32 %r4668, %r4669, %r4670, %r4540;
	// end inline asm
	ld.shared.u32 	%r4673, [%r4689+1620];
	ld.shared.u32 	%r4674, [%r4692+792];
	// begin inline asm
	dp4a.s32.s32 %r4672, %r4673, %r4674, %r4544;
	// end inline asm
	ld.shared.u32 	%r4677, [%r4689+1620];
	ld.shared.u32 	%r4678, [%r4692+540];
	// begin inline asm
	dp4a.s32.s32 %r4676, %r4677, %r4678, %r4548;
	// end inline asm
	ld.shared.u32 	%r4681, [%r4689+1620];
	ld.shared.u32 	%r4682, [%r4692+796];
	// begin inline asm
	dp4a.s32.s32 %r4680, %r4681, %r4682, %r4552;
	// end inline asm
	bar.sync 	0;
	@%p101 bra 	$L__BB27_122;
	ld.param.u64 	%rd506, [fused_nn_conv2d_cast_fixed_point_multiply_add_cast_fixed_point_multiply_add_cast_13255070459903635369__1_kernel0_param_0];
	mov.u32 	%r4693, %tid.z;
	mov.u32 	%r4694, %tid.x;
	mad.lo.s32 	%r4695, %r4693, 14, %r4694;
	cvt.u16.u32 	%rs331, %r4695;
	mul.lo.s16 	%rs332, %rs331, 19;
	shr.u16 	%rs333, %rs332, 10;
	cvt.u32.u16 	%r4696, %rs333;
	mul.wide.u32 	%rd292, %r4696, 100352;
	mul.lo.s16 	%rs334, %rs333, 54;
	sub.s16 	%rs335, %rs331, %rs334;
	and.b16  	%rs336, %rs335, 255;
	setp.gt.u16 	%p102, %rs336, 26;
	shr.u16 	%rs337, %rs332, 9;
	mul.lo.s16 	%rs338, %rs337, 27;
	sub.s16 	%rs339, %rs331, %rs338;
	shl.b16 	%rs340, %rs339, 2;
	cvt.u64.u16 	%rd293, %rs340;
	and.b64  	%rd294, %rd293, 252;
	selp.b64 	%rd295, 3136, 0, %p102;
	mov.u32 	%r4697, %ctaid.x;
	mov.u32 	%r4698, %ctaid.z;
	mul.lo.s32 	%r4699, %r4698, 401408;
	mad.lo.s32 	%r4700, %r4697, 224, %r4699;
	cvt.u64.u32 	%rd296, %r4700;
	add.s64 	%rd297, %rd296, %rd292;
	add.s64 	%rd298, %rd297, %rd295;
	add.s64 	%rd299, %rd298, %rd294;
	cvta.to.global.u64 	%rd300, %rd506;
	add.s64 	%rd301, %rd299, %rd300;
	ld.global.nc.u32 	%r4701, [%rd301+94080];
	shl.b32 	%r4702, %r4694, 2;
	mad.lo.s32 	%r4703, %r4693, 56, %r4702;
	mov.u32 	%r4704, _ZZ112fused_nn_conv2d_cast_fixed_point_multiply_add_cast_fixed_point_multiply_add_cast_13255070459903635369__1_kernel0E15pad_data_shared;
	add.s32 	%r4705, %r4704, %r4703;
	st.shared.u32 	[%r4705+864], %r4701;
$L__BB27_122:
	mov.u32 	%r4706, %tid.z;
	mov.u32 	%r4707, %tid.x;
	mad.lo.s32 	%r469, %r4706, 14, %r4707;
	setp.gt.u32 	%p103, %r469, 103;
	@%p103 bra 	$L__BB27_124;
	ld.param.u64 	%rd507, [fused_nn_conv2d_cast_fixed_point_multiply_add_cast_fixed_point_multiply_add_cast_13255070459903635369__1_kernel0_param_0];
	cvt.u16.u32 	%rs341, %r469;
	add.s16 	%rs342, %rs341, 112;
	and.b16  	%rs343, %rs342, 255;
	mul.lo.s16 	%rs344, %rs343, 19;
	shr.u16 	%rs345, %rs344, 10;
	cvt.u32.u16 	%r4708, %rs345;
	mul.wide.u32 	%rd302, %r4708, 100352;
	mul.lo.s16 	%rs346, %rs345, 54;
	sub.s16 	%rs347, %rs342, %rs346;
	and.b16  	%rs348, %rs347, 255;
	setp.gt.u16 	%p104, %rs348, 26;
	shr.u16 	%rs349, %rs344, 9;
	mul.lo.s16 	%rs350, %rs349, 27;
	sub.s16 	%rs351, %rs342, %rs350;
	shl.b16 	%rs352, %rs351, 2;
	cvt.u64.u16 	%rd303, %rs352;
	and.b64  	%rd304, %rd303, 252;
	selp.b64 	%rd305, 3136, 0, %p104;
	mov.u32 	%r4709, %ctaid.x;
	mov.u32 	%r4710, %ctaid.z;
	mul.lo.s32 	%r4711, %r4710, 401408;
	mad.lo.s32 	%r4712, %r4709, 224, %r4711;
	cvt.u64.u32 	%rd306, %r4712;
	add.s64 	%rd307, %rd306, %rd302;
	add.s64 	%rd308, %rd307, %rd305;
	add.s64 	%rd309, %rd308, %rd304;
	cvta.to.global.u64 	%rd310, %rd507;
	add.s64 	%rd311, %rd309, %rd310;
	ld.global.nc.u32 	%r4713, [%rd311+94080];
	mov.u32 	%r4714, %tid.x;
	shl.b32 	%r4715, %r4714, 2;
	mov.u32 	%r4716, %tid.z;
	mad.lo.s32 	%r4717, %r4716, 56, %r4715;
	mov.u32 	%r4718, _ZZ112fused_nn_conv2d_cast_fixed_point_multiply_add_cast_fixed_point_multiply_add_cast_13255070459903635369__1_kernel0E15pad_data_shared;
	add.s32 	%r4719, %r4718, %r4717;
	st.shared.u32 	[%r4719+1312], %r4713;
$L__BB27_124:
	mov.u32 	%r4720, %tid.x;
	shl.b32 	%r4721, %r4720, 2;
	mov.u32 	%r4722, %tid.z;
	mad.lo.s32 	%r4723, %r4722, 56, %r4721;
	mov.u32 	%r4724, _ZZ112fused_nn_conv2d_cast_fixed_point_multiply_add_cast_fixed_point_multiply_add_cast_13255070459903635369__1_kernel0E18placeholder_shared;
	add.s32 	%r470, %r4724, %r4723;
	@%p11 bra 	$L__BB27_126;
	ld.global.nc.u32 	%r4725, [%rd2+480];
	st.shared.u32 	[%r470+512], %r4725;
$L__BB27_126:
	@%p16 bra 	$L__BB27_128;
	ld.global.nc.u32 	%r4726, [%rd2+7648];
	st.shared.u32 	[%r470+960], %r4726;
$L__BB27_128:
	ld.param.u64 	%rd510, [fused_nn_conv2d_cast_fixed_point_multiply_add_cast_fixed_point_multiply_add_cast_13255070459903635369__1_kernel0_param_4];
	ld.param.u64 	%rd509, [fused_nn_conv2d_cast_fixed_point_multiply_add_cast_fixed_point_multiply_add_cast_13255070459903635369__1_kernel0_param_3];
	ld.param.u64 	%rd508, [fused_nn_conv2d_cast_fixed_point_multiply_add_cast_fixed_point_multiply_add_cast_13255070459903635369__1_kernel0_param_2];
	cvta.to.global.u64 	%rd312, %rd509;
	cvta.to.global.u64 	%rd313, %rd510;
	cvta.to.global.u64 	%rd314, %rd508;
	mov.u32 	%r5239, %tid.x;
	shl.b32 	%r5240, %r5239, 3;
	mov.u32 	%r5241, _ZZ112fused_nn_conv2d_cast_fixed_point_multiply_add_cast_fixed_point_multiply_add_cast_13255070459903635369__1_kernel0E15pad_data_shared;
	add.s32 	%r5242, %r5241, %r5240;
	ld.shared.u32 	%r4728, [%r5242];
	mov.u32 	%r5243, %tid.z;
	shl.b32 	%r5244, %r5243, 5;
	mov.u32 	%r5245, _ZZ112fused_nn_conv2d_cast_fixed_point_multiply_add_cast_fixed_point_multiply_add_cast_13255070459903635369__1_kernel0E18placeholder_shared;
	add.s32 	%r5246, %r5245, %r5244;
	ld.shared.u32 	%r4729, [%r5246];
	// begin inline asm
	dp4a.s32.s32 %r4727, %r4728, %r4729, %r4556;
	// end inline asm
	ld.shared.u32 	%r4732, [%r5242];
	ld.shared.u32 	%r4733, [%r5246+256];
	// begin inline asm
	dp4a.s32.s32 %r4731, %r4732, %r4733, %r4560;
	// end inline asm
	ld.shared.u32 	%r4736, [%r5242];
	ld.shared.u32 	%r4737, [%r5246+4];
	// begin inline asm
	dp4a.s32.s32 %r4735, %r4736, %r4737, %r4564;
	// end inline asm
	ld.shared.u32 	%r4740, [%r5242];
	ld.shared.u32 	%r4741, [%r5246+260];
	// begin inline asm
	dp4a.s32.s32 %r4739, %r4740, %r4741, %r4568;
	// end inline asm
	ld.shared.u32 	%r4744, [%r5242];
	ld.shared.u32 	%r4745, [%r5246+8];
	// begin inline asm
	dp4a.s32.s32 %r4743, %r4744, %r4745, %r4572;
	// end inline asm
	ld.shared.u32 	%r4748, [%r5242];
	ld.shared.u32 	%r4749, [%r5246+264];
	// begin inline asm
	dp4a.s32.s32 %r4747, %r4748, %r4749, %r4576;
	// end inline asm
	ld.shared.u32 	%r4752, [%r5242];
	ld.shared.u32 	%r4753, [%r5246+12];
	// begin inline asm
	dp4a.s32.s32 %r4751, %r4752, %r4753, %r4580;
	// end inline asm
	ld.shared.u32 	%r4756, [%r5242];
	ld.shared.u32 	%r4757, [%r5246+268];
	// begin inline asm
	dp4a.s32.s32 %r4755, %r4756, %r4757, %r4584;
	// end inline asm
	ld.shared.u32 	%r4760, [%r5242+216];
	ld.shared.u32 	%r4761, [%r5246];
	// begin inline asm
	dp4a.s32.s32 %r4759, %r4760, %r4761, %r4588;
	// end inline asm
	ld.shared.u32 	%r4764, [%r5242+216];
	ld.shared.u32 	%r4765, [%r5246+256];
	// begin inline asm
	dp4a.s32.s32 %r4763, %r4764, %r4765, %r4592;
	// end inline asm
	ld.shared.u32 	%r4768, [%r5242+216];
	ld.shared.u32 	%r4769, [%r5246+4];
	// begin inline asm
	dp4a.s32.s32 %r4767, %r4768, %r4769, %r4596;
	// end inline asm
	ld.shared.u32 	%r4772, [%r5242+216];
	ld.shared.u32 	%r4773, [%r5246+260];
	// begin inline asm
	dp4a.s32.s32 %r4771, %r4772, %r4773, %r4600;
	// end inline asm
	ld.shared.u32 	%r4776, [%r5242+216];
	ld.shared.u32 	%r4777, [%r5246+8];
	// begin inline asm
	dp4a.s32.s32 %r4775, %r4776, %r4777, %r4604;
	// end inline asm
	ld.shared.u32 	%r4780, [%r5242+216];
	ld.shared.u32 	%r4781, [%r5246+264];
	// begin inline asm
	dp4a.s32.s32 %r4779, %r4780, %r4781, %r4608;
	// end inline asm
	ld.shared.u32 	%r4784, [%r5242+216];
	ld.shared.u32 	%r4785, [%r5246+12];
	// begin inline asm
	dp4a.s32.s32 %r4783, %r4784, %r4785, %r4612;
	// end inline asm
	ld.shared.u32 	%r4788, [%r5242+216];
	ld.shared.u32 	%r4789, [%r5246+268];
	// begin inline asm
	dp4a.s32.s32 %r4787, %r4788, %r4789, %r4616;
	// end inline asm
	ld.shared.u32 	%r4792, [%r5242+432];
	ld.shared.u32 	%r4793, [%r5246];
	// begin inline asm
	dp4a.s32.s32 %r4791, %r4792, %r4793, %r4620;
	// end inline asm
	ld.shared.u32 	%r4796, [%r5242+432];
	ld.shared.u32 	%r4797, [%r5246+256];
	// begin inline asm
	dp4a.s32.s32 %r4795, %r4796, %r4797, %r4624;
	// end inline asm
	ld.shared.u32 	%r4800, [%r5242+432];
	ld.shared.u32 	%r4801, [%r5246+4];
	// begin inline asm
	dp4a.s32.s32 %r4799, %r4800, %r4801, %r4628;
	// end inline asm
	ld.shared.u32 	%r4804, [%r5242+432];
	ld.shared.u32 	%r4805, [%r5246+260];
	// begin inline asm
	dp4a.s32.s32 %r4803, %r4804, %r4805, %r4632;
	// end inline asm
	ld.shared.u32 	%r4808, [%r5242+432];
	ld.shared.u32 	%r4809, [%r5246+8];
	// begin inline asm
	dp4a.s32.s32 %r4807, %r4808, %r4809, %r4636;
	// end inline asm
	ld.shared.u32 	%r4812, [%r5242+432];
	ld.shared.u32 	%r4813, [%r5246+264];
	// begin inline asm
	dp4a.s32.s32 %r4811, %r4812, %r4813, %r4640;
	// end inline asm
	ld.shared.u32 	%r4816, [%r5242+432];
	ld.shared.u32 	%r4817, [%r5246+12];
	// begin inline asm
	dp4a.s32.s32 %r4815, %r4816, %r4817, %r4644;
	// end inline asm
	ld.shared.u32 	%r4820, [%r5242+432];
	ld.shared.u32 	%r4821, [%r5246+268];
	// begin inline asm
	dp4a.s32.s32 %r4819, %r4820, %r4821, %r4648;
	// end inline asm
	ld.shared.u32 	%r4824, [%r5242+648];
	ld.shared.u32 	%r4825, [%r5246];
	// begin inline asm
	dp4a.s32.s32 %r4823, %r4824, %r4825, %r4652;
	// end inline asm
	ld.shared.u32 	%r4828, [%r5242+648];
	ld.shared.u32 	%r4829, [%r5246+256];
	// begin inline asm
	dp4a.s32.s32 %r4827, %r4828, %r4829, %r4656;
	// end inline asm
	ld.shared.u32 	%r4832, [%r5242+648];
	ld.shared.u32 	%r4833, [%r5246+4];
	// begin inline asm
	dp4a.s32.s32 %r4831, %r4832, %r4833, %r4660;
	// end inline asm
	ld.shared.u32 	%r4836, [%r5242+648];
	ld.shared.u32 	%r4837, [%r5246+260];
	// begin inline asm
	dp4a.s32.s32 %r4835, %r4836, %r4837, %r4664;
	// end inline asm
	ld.shared.u32 	%r4840, [%r5242+648];
	ld.shared.u32 	%r4841, [%r5246+8];
	// begin inline asm
	dp4a.s32.s32 %r4839, %r4840, %r4841, %r4668;
	// end inline asm
	ld.shared.u32 	%r4844, [%r5242+648];
	ld.shared.u32 	%r4845, [%r5246+264];
	// begin inline asm
	dp4a.s32.s32 %r4843, %r4844, %r4845, %r4672;
	// end inline asm
	ld.shared.u32 	%r4848, [%r5242+648];
	ld.shared.u32 	%r4849, [%r5246+12];
	// begin inline asm
	dp4a.s32.s32 %r4847, %r4848, %r4849, %r4676;
	// end inline asm
	ld.shared.u32 	%r4852, [%r5242+648];
	ld.shared.u32 	%r4853, [%r5246+268];
	// begin inline asm
	dp4a.s32.s32 %r4851, %r4852, %r4853, %r4680;
	// end inline asm
	ld.shared.u32 	%r4856, [%r5242+108];
	ld.shared.u32 	%r4857, [%r5246+16];
	// begin inline asm
	dp4a.s32.s32 %r4855, %r4856, %r4857, %r4727;
	// end inline asm
	ld.shared.u32 	%r4860, [%r5242+108];
	ld.shared.u32 	%r4861, [%r5246+272];
	// begin inline asm
	dp4a.s32.s32 %r4859, %r4860, %r4861, %r4731;
	// end inline asm
	ld.shared.u32 	%r4864, [%r5242+108];
	ld.shared.u32 	%r4865, [%r5246+20];
	// begin inline asm
	dp4a.s32.s32 %r4863, %r4864, %r4865, %r4735;
	// end inline asm
	ld.shared.u32 	%r4868, [%r5242+108];
	ld.shared.u32 	%r4869, [%r5246+276];
	// begin inline asm
	dp4a.s32.s32 %r4867, %r4868, %r4869, %r4739;
	// end inline asm
	ld.shared.u32 	%r4872, [%r5242+108];
	ld.shared.u32 	%r4873, [%r5246+24];
	// begin inline asm
	dp4a.s32.s32 %r4871, %r4872, %r4873, %r4743;
	// end inline asm
	ld.shared.u32 	%r4876, [%r5242+108];
	ld.shared.u32 	%r4877, [%r5246+280];
	// begin inline asm
	dp4a.s32.s32 %r4875, %r4876, %r4877, %r4747;
	// end inline asm
	ld.shared.u32 	%r4880, [%r5242+108];
	ld.shared.u32 	%r4881, [%r5246+28];
	// begin inline asm
	dp4a.s32.s32 %r4879, %r4880, %r4881, %r4751;
	// end inline asm
	ld.shared.u32 	%r4884, [%r5242+108];
	ld.shared.u32 	%r4885, [%r5246+284];
	// begin inline asm
	dp4a.s32.s32 %r4883, %r4884, %r4885, %r4755;
	// end inline asm
	ld.shared.u32 	%r4888, [%r5242+324];
	ld.shared.u32 	%r4889, [%r5246+16];
	// begin inline asm
	dp4a.s32.s32 %r4887, %r4888, %r4889, %r4759;
	// end inline asm
	ld.shared.u32 	%r4892, [%r5242+324];
	ld.shared.u32 	%r4893, [%r5246+272];
	// begin inline asm
	dp4a.s32.s32 %r4891, %r4892, %r4893, %r4763;
	// end inline asm
	ld.shared.u32 	%r4896, [%r5242+324];
	ld.shared.u32 	%r4897, [%r5246+20];
	// begin inline asm
	dp4a.s32.s32 %r4895, %r4896, %r4897, %r4767;
	// end inline asm
	ld.shared.u32 	%r4900, [%r5242+324];
	ld.shared.u32 	%r4901, [%r5246+276];
	// begin inline asm
	dp4a.s32.s32 %r4899, %r4900, %r4901, %r4771;
	// end inline asm
	ld.shared.u32 	%r4904, [%r5242+324];
	ld.shared.u32 	%r4905, [%r5246+24];
	// begin inline asm
	dp4a.s32.s32 %r4903, %r4904, %r4905, %r4775;
	// end inline asm
	ld.shared.u32 	%r4908, [%r5242+324];
	ld.shared.u32 	%r4909, [%r5246+280];
	// begin inline asm
	dp4a.s32.s32 %r4907, %r4908, %r4909, %r4779;
	// end inline asm
	ld.shared.u32 	%r4912, [%r5242+324];
	ld.shared.u32 	%r4913, [%r5246+28];
	// begin inline asm
	dp4a.s32.s32 %r4911, %r4912, %r4913, %r4783;
	// end inline asm
	ld.shared.u32 	%r4916, [%r5242+324];
	ld.shared.u32 	%r4917, [%r5246+284];
	// begin inline asm
	dp4a.s32.s32 %r4915, %r4916, %r4917, %r4787;
	// end inline asm
	ld.shared.u32 	%r4920, [%r5242+540];
	ld.shared.u32 	%r4921, [%r5246+16];
	// begin inline asm
	dp4a.s32.s32 %r4919, %r4920, %r4921, %r4791;
	// end inline asm
	ld.shared.u32 	%r4924, [%r5242+540];
	ld.shared.u32 	%r4925, [%r5246+272];
	// begin inline asm
	dp4a.s32.s32 %r4923, %r4924, %r4925, %r4795;
	// end inline asm
	ld.shared.u32 	%r4928, [%r5242+540];
	ld.shared.u32 	%r4929, [%r5246+20];
	// begin inline asm
	dp4a.s32.s32 %r4927, %r4928, %r4929, %r4799;
	// end inline asm
	ld.shared.u32 	%r4932, [%r5242+540];
	ld.shared.u32 	%r4933, [%r5246+276];
	// begin inline asm
	dp4a.s32.s32 %r4931, %r4932, %r4933, %r4803;
	// end inline asm
	ld.shared.u32 	%r4936, [%r5242+540];
	ld.shared.u32 	%r4937, [%r5246+24];
	// begin inline asm
	dp4a.s32.s32 %r4935, %r4936, %r4937, %r4807;
	// end inline asm
	ld.shared.u32 	%r4940, [%r5242+540];
	ld.shared.u32 	%r4941, [%r5246+280];
	// begin inline asm
	dp4a.s32.s32 %r4939, %r4940, %r4941, %r4811;
	// end inline asm
	ld.shared.u32 	%r4944, [%r5242+540];
	ld.shared.u32 	%r4945, [%r5246+28];
	// begin inline asm
	dp4a.s32.s32 %r4943, %r4944, %r4945, %r4815;
	// end inline asm
	ld.shared.u32 	%r4948, [%r5242+540];
	ld.shared.u32 	%r4949, [%r5246+284];
	// begin inline asm
	dp4a.s32.s32 %r4947, %r4948, %r4949, %r4819;
	// end inline asm
	ld.shared.u32 	%r4952, [%r5242+756];
	ld.shared.u32 	%r4953, [%r5246+16];
	// begin inline asm
	dp4a.s32.s32 %r4951, %r4952, %r4953, %r4823;
	// end inline asm
	ld.shared.u32 	%r4956, [%r5242+756];
	ld.shared.u32 	%r4957, [%r5246+272];
	// begin inline asm
	dp4a.s32.s32 %r4955, %r4956, %r4957, %r4827;
	// end inline asm
	ld.shared.u32 	%r4960, [%r5242+756];
	ld.shared.u32 	%r4961, [%r5246+20];
	// begin inline asm
	dp4a.s32.s32 %r4959, %r4960, %r4961, %r4831;
	// end inline asm
	ld.shared.u32 	%r4964, [%r5242+756];
	ld.shared.u32 	%r4965, [%r5246+276];
	// begin inline asm
	dp4a.s32.s32 %r4963, %r4964, %r4965, %r4835;
	// end inline asm
	ld.shared.u32 	%r4968, [%r5242+756];
	ld.shared.u32 	%r4969, [%r5246+24];
	// begin inline asm
	dp4a.s32.s32 %r4967, %r4968, %r4969, %r4839;
	// end inline asm
	ld.shared.u32 	%r4972, [%r5242+756];
	ld.shared.u32 	%r4973, [%r5246+280];
	// begin inline asm
	dp4a.s32.s32 %r4971, %r4972, %r4973, %r4843;
	// end inline asm
	ld.shared.u32 	%r4976, [%r5242+756];
	ld.shared.u32 	%r4977, [%r5246+28];
	// begin inline asm
	dp4a.s32.s32 %r4975, %r4976, %r4977, %r4847;
	// end inline asm
	ld.shared.u32 	%r4980, [%r5242+756];
	ld.shared.u32 	%r4981, [%r5246+284];
	// begin inline asm
	dp4a.s32.s32 %r4979, %r4980, %r4981, %r4851;
	// end inline asm
	bar.sync 	0;
	ld.shared.u32 	%r4984, [%r5242+864];
	ld.shared.u32 	%r4985, [%r5246+512];
	// begin inline asm
	dp4a.s32.s32 %r4983, %r4984, %r4985, %r4855;
	// end inline asm
	ld.shared.u32 	%r4988, [%r5242+864];
	ld.shared.u32 	%r4989, [%r5246+768];
	// begin inline asm
	dp4a.s32.s32 %r4987, %r4988, %r4989, %r4859;
	// end inline asm
	ld.shared.u32 	%r4992, [%r5242+864];
	ld.shared.u32 	%r4993, [%r5246+516];
	// begin inline asm
	dp4a.s32.s32 %r4991, %r4992, %r4993, %r4863;
	// end inline asm
	ld.shared.u32 	%r4996, [%r5242+864];
	ld.shared.u32 	%r4997, [%r5246+772];
	// begin inline asm
	dp4a.s32.s32 %r4995, %r4996, %r4997, %r4867;
	// end inline asm
	ld.shared.u32 	%r5000, [%r5242+864];
	ld.shared.u32 	%r5001, [%r5246+520];
	// begin inline asm
	dp4a.s32.s32 %r4999, %r5000, %r5001, %r4871;
	// end inline asm
	ld.shared.u32 	%r5004, [%r5242+864];
	ld.shared.u32 	%r5005, [%r5246+776];
	// begin inline asm
	dp4a.s32.s32 %r5003, %r5004, %r5005, %r4875;
	// end inline asm
	ld.shared.u32 	%r5008, [%r5242+864];
	ld.shared.u32 	%r5009, [%r5246+524];
	// begin inline asm
	dp4a.s32.s32 %r5007, %r5008, %r5009, %r4879;
	// end inline asm
	ld.shared.u32 	%r5012, [%r5242+864];
	ld.shared.u32 	%r5013, [%r5246+780];
	// begin inline asm
	dp4a.s32.s32 %r5011, %r5012, %r5013, %r4883;
	// end inline asm
	ld.shared.u32 	%r5016, [%r5242+1080];
	ld.shared.u32 	%r5017, [%r5246+512];
	// begin inline asm
	dp4a.s32.s32 %r5015, %r5016, %r5017, %r4887;
	// end inline asm
	ld.shared.u32 	%r5020, [%r5242+1080];
	ld.shared.u32 	%r5021, [%r5246+768];
	// begin inline asm
	dp4a.s32.s32 %r5019, %r5020, %r5021, %r4891;
	// end inline asm
	ld.shared.u32 	%r5024, [%r5242+1080];
	ld.shared.u32 	%r5025, [%r5246+516];
	// begin inline asm
	dp4a.s32.s32 %r5023, %r5024, %r5025, %r4895;
	// end inline asm
	ld.shared.u32 	%r5028, [%r5242+1080];
	ld.shared.u32 	%r5029, [%r5246+772];
	// begin inline asm
	dp4a.s32.s32 %r5027, %r5028, %r5029, %r4899;
	// end inline asm
	ld.shared.u32 	%r5032, [%r5242+1080];
	ld.shared.u32 	%r5033, [%r5246+520];
	// begin inline asm
	dp4a.s32.s32 %r5031, %r5032, %r5033, %r4903;
	// end inline asm
	ld.shared.u32 	%r5036, [%r5242+1080];
	ld.shared.u32 	%r5037, [%r5246+776];
	// begin inline asm
	dp4a.s32.s32 %r5035, %r5036, %r5037, %r4907;
	// end inline asm
	ld.shared.u32 	%r5040, [%r5242+1080];
	ld.shared.u32 	%r5041, [%r5246+524];
	// begin inline asm
	dp4a.s32.s32 %r5039, %r5040, %r5041, %r4911;
	// end inline asm
	ld.shared.u32 	%r5044, [%r5242+1080];
	ld.shared.u32 	%r5045, [%r5246+780];
	// begin inline asm
	dp4a.s32.s32 %r5043, %r5044, %r5045, %r4915;
	// end inline asm
	ld.shared.u32 	%r5048, [%r5242+1296];
	ld.shared.u32 	%r5049, [%r5246+512];
	// begin inline asm
	dp4a.s32.s32 %r5047, %r5048, %r5049, %r4919;
	// end inline asm
	ld.shared.u32 	%r5052, [%r5242+1296];
	ld.shared.u32 	%r5053, [%r5246+768];
	// begin inline asm
	dp4a.s32.s32 %r5051, %r5052, %r5053, %r4923;
	// end inline asm
	ld.shared.u32 	%r5056, [%r5242+1296];
	ld.shared.u32 	%r5057, [%r5246+516];
	// begin inline asm
	dp4a.s32.s32 %r5055, %r5056, %r5057, %r4927;
	// end inline asm
	ld.shared.u32 	%r5060, [%r5242+1296];
	ld.shared.u32 	%r5061, [%r5246+772];
	// begin inline asm
	dp4a.s32.s32 %r5059, %r5060, %r5061, %r4931;
	// end inline asm
	ld.shared.u32 	%r5064, [%r5242+1296];
	ld.shared.u32 	%r5065, [%r5246+520];
	// begin inline asm
	dp4a.s32.s32 %r5063, %r5064, %r5065, %r4935;
	// end inline asm
	ld.shared.u32 	%r5068, [%r5242+1296];
	ld.shared.u32 	%r5069, [%r5246+776];
	// begin inline asm
	dp4a.s32.s32 %r5067, %r5068, %r5069, %r4939;
	// end inline asm
	ld.shared.u32 	%r5072, [%r5242+1296];
	ld.shared.u32 	%r5073, [%r5246+524];
	// begin inline asm
	dp4a.s32.s32 %r5071, %r5072, %r5073, %r4943;
	// end inline asm
	ld.shared.u32 	%r5076, [%r5242+1296];
	ld.shared.u32 	%r5077, [%r5246+780];
	// begin inline asm
	dp4a.s32.s32 %r5075, %r5076, %r5077, %r4947;
	// end inline asm
	ld.shared.u32 	%r5080, [%r5242+1512];
	ld.shared.u32 	%r5081, [%r5246+512];
	// begin inline asm
	dp4a.s32.s32 %r5079, %r5080, %r5081, %r4951;
	// end inline asm
	ld.shared.u32 	%r5084, [%r5242+1512];
	ld.shared.u32 	%r5085, [%r5246+768];
	// begin inline asm
	dp4a.s32.s32 %r5083, %r5084, %r5085, %r4955;
	// end inline asm
	ld.shared.u32 	%r5088, [%r5242+1512];
	ld.shared.u32 	%r5089, [%r5246+516];
	// begin inline asm
	dp4a.s32.s32 %r5087, %r5088, %r5089, %r4959;
	// end inline asm
	ld.shared.u32 	%r5092, [%r5242+1512];
	ld.shared.u32 	%r5093, [%r5246+772];
	// begin inline asm
	dp4a.s32.s32 %r5091, %r5092, %r5093, %r4963;
	// end inline asm
	ld.shared.u32 	%r5096, [%r5242+1512];
	ld.shared.u32 	%r5097, [%r5246+520];
	// begin inline asm
	dp4a.s32.s32 %r5095, %r5096, %r5097, %r4967;
	// end inline asm
	ld.shared.u32 	%r5100, [%r5242+1512];
	ld.shared.u32 	%r5101, [%r5246+776];
	// begin inline asm
	dp4a.s32.s32 %r5099, %r5100, %r5101, %r4971;
	// end inline asm
	ld.shared.u32 	%r5104, [%r5242+1512];
	ld.shared.u32 	%r5105, [%r5246+524];
	// begin inline asm
	dp4a.s32.s32 %r5103, %r5104, %r5105, %r4975;
	// end inline asm
	ld.shared.u32 	%r5108, [%r5242+1512];
	ld.shared.u32 	%r5109, [%r5246+780];
	// begin inline asm
	dp4a.s32.s32 %r5107, %r5108, %r5109, %r4979;
	// end inline asm
	ld.shared.u32 	%r5112, [%r5242+972];
	ld.shared.u32 	%r5113, [%r5246+528];
	// begin inline asm
	dp4a.s32.s32 %r5111, %r5112, %r5113, %r4983;
	// end inline asm
	ld.shared.u32 	%r5116, [%r5242+972];
	ld.shared.u32 	%r5117, [%r5246+784];
	// begin inline asm
	dp4a.s32.s32 %r5115, %r5116, %r5117, %r4987;
	// end inline asm
	ld.shared.u32 	%r5120, [%r5242+972];
	ld.shared.u32 	%r5121, [%r5246+532];
	// begin inline asm
	dp4a.s32.s32 %r5119, %r5120, %r5121, %r4991;
	// end inline asm
	ld.shared.u32 	%r5124, [%r5242+972];
	ld.shared.u32 	%r5125, [%r5246+788];
	// begin inline asm
	dp4a.s32.s32 %r5123, %r5124, %r5125, %r4995;
	// end inline asm
	ld.shared.u32 	%r5128, [%r5242+972];
	ld.shared.u32 	%r5129, [%r5246+536];
	// begin inline asm
	dp4a.s32.s32 %r5127, %r5128, %r5129, %r4999;
	// end inline asm
	ld.shared.u32 	%r5132, [%r5242+972];
	ld.shared.u32 	%r5133, [%r5246+792];
	// begin inline asm
	dp4a.s32.s32 %r5131, %r5132, %r5133, %r5003;
	// end inline asm
	ld.shared.u32 	%r5136, [%r5242+972];
	ld.shared.u32 	%r5137, [%r5246+540];
	// begin inline asm
	dp4a.s32.s32 %r5135, %r5136, %r5137, %r5007;
	// end inline asm
	ld.shared.u32 	%r5140, [%r5242+972];
	ld.shared.u32 	%r5141, [%r5246+796];
	// begin inline asm
	dp4a.s32.s32 %r5139, %r5140, %r5141, %r5011;
	// end inline asm
	ld.shared.u32 	%r5144, [%r5242+1188];
	ld.shared.u32 	%r5145, [%r5246+528];
	// begin inline asm
	dp4a.s32.s32 %r5143, %r5144, %r5145, %r5015;
	// end inline asm
	ld.shared.u32 	%r5148, [%r5242+1188];
	ld.shared.u32 	%r5149, [%r5246+784];
	// begin inline asm
	dp4a.s32.s32 %r5147, %r5148, %r5149, %r5019;
	// end inline asm
	ld.shared.u32 	%r5152, [%r5242+1188];
	ld.shared.u32 	%r5153, [%r5246+532];
	// begin inline asm
	dp4a.s32.s32 %r5151, %r5152, %r5153, %r5023;
	// end inline asm
	ld.shared.u32 	%r5156, [%r5242+1188];
	ld.shared.u32 	%r5157, [%r5246+788];
	// begin inline asm
	dp4a.s32.s32 %r5155, %r5156, %r5157, %r5027;
	// end inline asm
	ld.shared.u32 	%r5160, [%r5242+1188];
	ld.shared.u32 	%r5161, [%r5246+536];
	// begin inline asm
	dp4a.s32.s32 %r5159, %r5160, %r5161, %r5031;
	// end inline asm
	ld.shared.u32 	%r5164, [%r5242+1188];
	ld.shared.u32 	%r5165, [%r5246+792];
	// begin inline asm
	dp4a.s32.s32 %r5163, %r5164, %r5165, %r5035;
	// end inline asm
	ld.shared.u32 	%r5168, [%r5242+1188];
	ld.shared.u32 	%r5169, [%r5246+540];
	// begin inline asm
	dp4a.s32.s32 %r5167, %r5168, %r5169, %r5039;
	// end inline asm
	ld.shared.u32 	%r5172, [%r5242+1188];
	ld.shared.u32 	%r5173, [%r5246+796];
	// begin inline asm
	dp4a.s32.s32 %r5171, %r5172, %r5173, %r5043;
	// end inline asm
	ld.shared.u32 	%r5176, [%r5242+1404];
	ld.shared.u32 	%r5177, [%r5246+528];
	// begin inline asm
	dp4a.s32.s32 %r5175, %r5176, %r5177, %r5047;
	// end inline asm
	ld.shared.u32 	%r5180, [%r5242+1404];
	ld.shared.u32 	%r5181, [%r5246+784];
	// begin inline asm
	dp4a.s32.s32 %r5179, %r5180, %r5181, %r5051;
	// end inline asm
	ld.shared.u32 	%r5184, [%r5242+1404];
	ld.shared.u32 	%r5185, [%r5246+532];
	// begin inline asm
	dp4a.s32.s32 %r5183, %r5184, %r5185, %r5055;
	// end inline asm
	ld.shared.u32 	%r5188, [%r5242+1404];
	ld.shared.u32 	%r5189, [%r5246+788];
	// begin inline asm
	dp4a.s32.s32 %r5187, %r5188, %r5189, %r5059;
	// end inline asm
	ld.shared.u32 	%r5192, [%r5242+1404];
	ld.shared.u32 	%r5193, [%r5246+536];
	// begin inline asm
	dp4a.s32.s32 %r5191, %r5192, %r5193, %r5063;
	// end inline asm
	ld.shared.u32 	%r5196, [%r5242+1404];
	ld.shared.u32 	%r5197, [%r5246+792];
	// begin inline asm
	dp4a.s32.s32 %r5195, %r5196, %r5197, %r5067;
	// end inline asm
	ld.shared.u32 	%r5200, [%r5242+1404];
	ld.shared.u32 	%r5201, [%r5246+540];
	// begin inline asm
	dp4a.s32.s32 %r5199, %r5200, %r5201, %r5071;
	// end inline asm
	ld.shared.u32 	%r5204, [%r5242+1404];
	ld.shared.u32 	%r5205, [%r5246+796];
	// begin inline asm
	dp4a.s32.s32 %r5203, %r5204, %r5205, %r5075;
	// end inline asm
	ld.shared.u32 	%r5208, [%r5242+1620];
	ld.shared.u32 	%r5209, [%r5246+528];
	// begin inline asm
	dp4a.s32.s32 %r5207, %r5208, %r5209, %r5079;
	// end inline asm
	ld.shared.u32 	%r5212, [%r5242+1620];
	ld.shared.u32 	%r5213, [%r5246+784];
	// begin inline asm
	dp4a.s32.s32 %r5211, %r5212, %r5213, %r5083;
	// end inline asm
	ld.shared.u32 	%r5216, [%r5242+1620];
	ld.shared.u32 	%r5217, [%r5246+532];
	// begin inline asm
	dp4a.s32.s32 %r5215, %r5216, %r5217, %r5087;
	// end inline asm
	ld.shared.u32 	%r5220, [%r5242+1620];
	ld.shared.u32 	%r5221, [%r5246+788];
	// begin inline asm
	dp4a.s32.s32 %r5219, %r5220, %r5221, %r5091;
	// end inline asm
	ld.shared.u32 	%r5224, [%r5242+1620];
	ld.shared.u32 	%r5225, [%r5246+536];
	// begin inline asm
	dp4a.s32.s32 %r5223, %r5224, %r5225, %r5095;
	// end inline asm
	ld.shared.u32 	%r5228, [%r5242+1620];
	ld.shared.u32 	%r5229, [%r5246+792];
	// begin inline asm
	dp4a.s32.s32 %r5227, %r5228, %r5229, %r5099;
	// end inline asm
	ld.shared.u32 	%r5232, [%r5242+1620];
	ld.shared.u32 	%r5233, [%r5246+540];
	// begin inline asm
	dp4a.s32.s32 %r5231, %r5232, %r5233, %r5103;
	// end inline asm
	ld.shared.u32 	%r5236, [%r5242+1620];
	ld.shared.u32 	%r5237, [%r5246+796];
	// begin inline asm
	dp4a.s32.s32 %r5235, %r5236, %r5237, %r5107;
	// end inline asm
	mov.u32 	%r5247, %ctaid.y;
	shl.b32 	%r5248, %r5247, 6;
	shl.b32 	%r5249, %r5243, 2;
	add.s32 	%r5250, %r5248, %r5249;
	mov.u32 	%r5251, %ctaid.z;
	mul.lo.s32 	%r5252, %r5251, 200704;
	mov.u32 	%r5253, %ctaid.x;
	mad.lo.s32 	%r5254, %r5247, 12544, %r5252;
	mad.lo.s32 	%r5255, %r5243, 784, %r5254;
	mad.lo.s32 	%r5256, %r5253, 56, %r5255;
	shl.b32 	%r5257, %r5239, 2;
	add.s32 	%r5258, %r5256, %r5257;
	cvt.s64.s32 	%rd315, %r5111;
	mad.lo.s64 	%rd316, %rd315, 306759948828672, 1073741824;
	shr.u64 	%rd317, %rd316, 31;
	cvt.u32.u64 	%r5259, %rd317;
	mul.wide.u32 	%rd318, %r5250, 4;
	add.s64 	%rd319, %rd312, %rd318;
	ld.global.nc.u32 	%r5260, [%rd319];
	add.s32 	%r5261, %r5260, %r5259;
	mul.wide.s32 	%rd320, %r5261, 1537115942;
	add.s64 	%rd321, %rd320, 2147483648;
	{ .reg .b32 tmp; mov.b64 {tmp, %r5262}, %rd321; }
	mul.wide.u32 	%rd322, %r5258, 4;
	add.s64 	%rd323, %rd313, %rd322;
	ld.global.nc.u32 	%r5263, [%rd323];
	add.s32 	%r5264, %r5263, %r5262;
	max.s32 	%r5265, %r5264, 0;
	add.s64 	%rd324, %rd314, %rd322;
	st.global.u32 	[%rd324], %r5265;
	cvt.s64.s32 	%rd325, %r5115;
	mad.lo.s64 	%rd326, %rd325, 306759948828672, 1073741824;
	shr.u64 	%rd327, %rd326, 31;
	cvt.u32.u64 	%r5266, %rd327;
	ld.global.nc.u32 	%r5267, [%rd319+128];
	add.s32 	%r5268, %r5267, %r5266;
	mul.wide.s32 	%rd328, %r5268, 1537115942;
	add.s64 	%rd329, %rd328, 2147483648;
	{ .reg .b32 tmp; mov.b64 {tmp, %r5269}, %rd329; }
	ld.global.nc.u32 	%r5270, [%rd323+25088];
	add.s32 	%r5271, %r5270, %r5269;
	max.s32 	%r5272, %r5271, 0;
	st.global.u32 	[%rd324+25088], %r5272;
	cvt.s64.s32 	%rd330, %r5119;
	mad.lo.s64 	%rd331, %rd330, 306759948828672, 1073741824;
	shr.u64 	%rd332, %rd331, 31;
	cvt.u32.u64 	%r5273, %rd332;
	ld.global.nc.u32 	%r5274, [%rd319+4];
	add.s32 	%r5275, %r5274, %r5273;
	mul.wide.s32 	%rd333, %r5275, 1537115942;
	add.s64 	%rd334, %rd333, 2147483648;
	{ .reg .b32 tmp; mov.b64 {tmp, %r5276}, %rd334; }
	ld.global.nc.u32 	%r5277, [%rd323+4];
	add.s32 	%r5278, %r5277, %r5276;
	max.s32 	%r5279, %r5278, 0;
	st.global.u32 	[%rd324+4], %r5279;
	cvt.s64.s32 	%rd335, %r5123;
	mad.lo.s64 	%rd336, %rd335, 306759948828672, 1073741824;
	shr.u64 	%rd337, %rd336, 31;
	cvt.u32.u64 	%r5280, %rd337;
	ld.global.nc.u32 	%r5281, [%rd319+132];
	add.s32 	%r5282, %r5281, %r5280;
	mul.wide.s32 	%rd338, %r5282, 1537115942;
	add.s64 	%rd339, %rd338, 2147483648;
	{ .reg .b32 tmp; mov.b64 {tmp, %r5283}, %rd339; }
	ld.global.nc.u32 	%r5284, [%rd323+25092];
	add.s32 	%r5285, %r5284, %r5283;
	max.s32 	%r5286, %r5285, 0;
	st.global.u32 	[%rd324+25092], %r5286;
	cvt.s64.s32 	%rd340, %r5127;
	mad.lo.s64 	%rd341, %rd340, 306759948828672, 1073741824;
	shr.u64 	%rd342, %rd341, 31;
	cvt.u32.u64 	%r5287, %rd342;
	ld.global.nc.u32 	%r5288, [%rd319+8];
	add.s32 	%r5289, %r5288, %r5287;
	mul.wide.s32 	%rd343, %r5289, 1537115942;
	add.s64 	%rd344, %rd343, 2147483648;
	{ .reg .b32 tmp; mov.b64 {tmp, %r5290}, %rd344; }
	ld.global.nc.u32 	%r5291, [%rd323+8];
	add.s32 	%r5292, %r5291, %r5290;
	max.s32 	%r5293, %r5292, 0;
	st.global.u32 	[%rd324+8], %r5293;
	cvt.s64.s32 	%rd345, %r5131;
	mad.lo.s64 	%rd346, %rd345, 306759948828672, 1073741824;
	shr.u64 	%rd347, %rd346, 31;
	cvt.u32.u64 	%r5294, %rd347;
	ld.global.nc.u32 	%r5295, [%rd319+136];
	add.s32 	%r5296, %r5295, %r5294;
	mul.wide.s32 	%rd348, %r5296, 1537115942;
	add.s64 	%rd349, %rd348, 2147483648;
	{ .reg .b32 tmp; mov.b64 {tmp, %r5297}, %rd349; }
	ld.global.nc.u32 	%r5298, [%rd323+25096];
	add.s32 	%r5299, %r5298, %r5297;
	max.s32 	%r5300, %r5299, 0;
	st.global.u32 	[%rd324+25096], %r5300;
	cvt.s64.s32 	%rd350, %r5135;
	mad.lo.s64 	%rd351, %rd350, 306759948828672, 1073741824;
	shr.u64 	%rd352, %rd351, 31;
	cvt.u32.u64 	%r5301, %rd352;
	ld.global.nc.u32 	%r5302, [%rd319+12];
	add.s32 	%r5303, %r5302, %r5301;
	mul.wide.s32 	%rd353, %r5303, 1537115942;
	add.s64 	%rd354, %rd353, 2147483648;
	{ .reg .b32 tmp; mov.b64 {tmp, %r5304}, %rd354; }
	ld.global.nc.u32 	%r5305, [%rd323+12];
	add.s32 	%r5306, %r5305, %r5304;
	max.s32 	%r5307, %r5306, 0;
	st.global.u32 	[%rd324+12], %r5307;
	cvt.s64.s32 	%rd355, %r5139;
	mad.lo.s64 	%rd356, %rd355, 306759948828672, 1073741824;
	shr.u64 	%rd357, %rd356, 31;
	cvt.u32.u64 	%r5308, %rd357;
	ld.global.nc.u32 	%r5309, [%rd319+140];
	add.s32 	%r5310, %r5309, %r5308;
	mul.wide.s32 	%rd358, %r5310, 1537115942;
	add.s64 	%rd359, %rd358, 2147483648;
	{ .reg .b32 tmp; mov.b64 {tmp, %r5311}, %rd359; }
	ld.global.nc.u32 	%r5312, [%rd323+25100];
	add.s32 	%r5313, %r5312, %r5311;
	max.s32 	%r5314, %r5313, 0;
	st.global.u32 	[%rd324+25100], %r5314;
	cvt.s64.s32 	%rd360, %r5143;
	mad.lo.s64 	%rd361, %rd360, 306759948828672, 1073741824;
	shr.u64 	%rd362, %rd361, 31;
	cvt.u32.u64 	%r5315, %rd362;
	add.s32 	%r5316, %r5260, %r5315;
	mul.wide.s32 	%rd363, %r5316, 1537115942;
	add.s64 	%rd364, %rd363, 2147483648;
	{ .reg .b32 tmp; mov.b64 {tmp, %r5317}, %rd364; }
	ld.global.nc.u32 	%r5318, [%rd323+200704];
	add.s32 	%r5319, %r5318, %r5317;
	max.s32 	%r5320, %r5319, 0;
	st.global.u32 	[%rd324+200704], %r5320;
	cvt.s64.s32 	%rd365, %r5147;
	mad.lo.s64 	%rd366, %rd365, 306759948828672, 1073741824;
	shr.u64 	%rd367, %rd366, 31;
	cvt.u32.u64 	%r5321, %rd367;
	add.s32 	%r5322, %r5267, %r5321;
	mul.wide.s32 	%rd368, %r5322, 1537115942;
	add.s64 	%rd369, %rd368, 2147483648;
	{ .reg .b32 tmp; mov.b64 {tmp, %r5323}, %rd369; }
	ld.global.nc.u32 	%r5324, [%rd323+225792];
	add.s32 	%r5325, %r5324, %r5323;
	max.s32 	%r5326, %r5325, 0;
	st.global.u32 	[%rd324+225792], %r5326;
	cvt.s64.s32 	%rd370, %r5151;
	mad.lo.s64 	%rd371, %rd370, 306759948828672, 1073741824;
	shr.u64 	%rd372, %rd371, 31;
	cvt.u32.u64 	%r5327, %rd372;
	add.s32 	%r5328, %r5274, %r5327;
	mul.wide.s32 	%rd373, %r5328, 1537115942;
	add.s64 	%rd374, %rd373, 2147483648;
	{ .reg .b32 tmp; mov.b64 {tmp, %r5329}, %rd374; }
	ld.global.nc.u32 	%r5330, [%rd323+200708];
	add.s32 	%r5331, %r5330, %r5329;
	max.s32 	%r5332, %r5331, 0;
	st.global.u32 	[%rd324+200708], %r5332;
	cvt.s64.s32 	%rd375, %r5155;
	mad.lo.s64 	%rd376, %rd375, 306759948828672, 1073741824;
	shr.u64 	%rd377, %rd376, 31;
	cvt.u32.u64 	%r5333, %rd377;
	add.s32 	%r5334, %r5281, %r5333;
	mul.wide.s32 	%rd378, %r5334, 1537115942;
	add.s64 	%rd379, %rd378, 2147483648;
	{ .reg .b32 tmp; mov.b64 {tmp, %r5335}, %rd379; }
	ld.global.nc.u32 	%r5336, [%rd323+225796];
	add.s32 	%r5337, %r5336, %r5335;
	max.s32 	%r5338, %r5337, 0;
	st.global.u32 	[%rd324+225796], %r5338;
	cvt.s64.s32 	%rd380, %r5159;
	mad.lo.s64 	%rd381, %rd380, 306759948828672, 1073741824;
	shr.u64 	%rd382, %rd381, 31;
	cvt.u32.u64 	%r5339, %rd382;
	add.s32 	%r5340, %r5288, %r5339;
	mul.wide.s32 	%rd383, %r5340, 1537115942;
	add.s64 	%rd384, %rd383, 2147483648;
	{ .reg .b32 tmp; mov.b64 {tmp, %r5341}, %rd384; }
	ld.global.nc.u32 	%r5342, [%rd323+200712];
	add.s32 	%r5343, %r5342, %r5341;
	max.s32 	%r5344, %r5343, 0;
	st.global.u32 	[%rd324+200712], %r5344;
	cvt.s64.s32 	%rd385, %r5163;
	mad.lo.s64 	%rd386, %rd385, 306759948828672, 1073741824;
	shr.u64 	%rd387, %rd386, 31;
	cvt.u32.u64 	%r5345, %rd387;
	add.s32 	%r5346, %r5295, %r5345;
	mul.wide.s32 	%rd388, %r5346, 1537115942;
	add.s64 	%rd389, %rd388, 2147483648;
	{ .reg .b32 tmp; mov.b64 {tmp, %r5347}, %rd389; }
	ld.global.nc.u32 	%r5348, [%rd323+225800];
	add.s32 	%r5349, %r5348, %r5347;
	max.s32 	%r5350, %r5349, 0;
	st.global.u32 	[%rd324+225800], %r5350;
	cvt.s64.s32 	%rd390, %r5167;
	mad.lo.s64 	%rd391, %rd390, 306759948828672, 1073741824;
	shr.u64 	%rd392, %rd391, 31;
	cvt.u32.u64 	%r5351, %rd392;
	add.s32 	%r5352, %r5302, %r5351;
	mul.wide.s32 	%rd393, %r5352, 1537115942;
	add.s64 	%rd394, %rd393, 2147483648;
	{ .reg .b32 tmp; mov.b64 {tmp, %r5353}, %rd394; }
	ld.global.nc.u32 	%r5354, [%rd323+200716];
	add.s32 	%r5355, %r5354, %r5353;
	max.s32 	%r5356, %r5355, 0;
	st.global.u32 	[%rd324+200716], %r5356;
	cvt.s64.s32 	%rd395, %r5171;
	mad.lo.s64 	%rd396, %rd395, 306759948828672, 1073741824;
	shr.u64 	%rd397, %rd396, 31;
	cvt.u32.u64 	%r5357, %rd397;
	add.s32 	%r5358, %r5309, %r5357;
	mul.wide.s32 	%rd398, %r5358, 1537115942;
	add.s64 	%rd399, %rd398, 2147483648;
	{ .reg .b32 tmp; mov.b64 {tmp, %r5359}, %rd399; }
	ld.global.nc.u32 	%r5360, [%rd323+225804];
	add.s32 	%r5361, %r5360, %r5359;
	max.s32 	%r5362, %r5361, 0;
	st.global.u32 	[%rd324+225804], %r5362;
	cvt.s64.s32 	%rd400, %r5175;
	mad.lo.s64 	%rd401, %rd400, 306759948828672, 1073741824;
	shr.u64 	%rd402, %rd401, 31;
	cvt.u32.u64 	%r5363, %rd402;
	add.s32 	%r5364, %r5260, %r5363;
	mul.wide.s32 	%rd403, %r5364, 1537115942;
	add.s64 	%rd404, %rd403, 2147483648;
	{ .reg .b32 tmp; mov.b64 {tmp, %r5365}, %rd404; }
	ld.global.nc.u32 	%r5366, [%rd323+401408];
	add.s32 	%r5367, %r5366, %r5365;
	max.s32 	%r5368, %r5367, 0;
	st.global.u32 	[%rd324+401408], %r5368;
	cvt.s64.s32 	%rd405, %r5179;
	mad.lo.s64 	%rd406, %rd405, 306759948828672, 1073741824;
	shr.u64 	%rd407, %rd406, 31;
	cvt.u32.u64 	%r5369, %rd407;
	add.s32 	%r5370, %r5267, %r5369;
	mul.wide.s32 	%rd408, %r5370, 1537115942;
	add.s64 	%rd409, %rd408, 2147483648;
	{ .reg .b32 tmp; mov.b64 {tmp, %r5371}, %rd409; }
	ld.global.nc.u32 	%r5372, [%rd323+426496];
	add.s32 	%r5373, %r5372, %r5371;
	max.s32 	%r5374, %r5373, 0;
	st.global.u32 	[%rd324+426496], %r5374;
	cvt.s64.s32 	%rd410, %r5183;
	mad.lo.s64 	%rd411, %rd410, 306759948828672, 1073741824;
	shr.u64 	%rd412, %rd411, 31;
	cvt.u32.u64 	%r5375, %rd412;
	add.s32 	%r5376, %r5274, %r5375;
	mul.wide.s32 	%rd413, %r5376, 1537115942;
	add.s64 	%rd414, %rd413, 2147483648;
	{ .reg .b32 tmp; mov.b64 {tmp, %r5377}, %rd414; }
	ld.global.nc.u32 	%r5378, [%rd323+401412];
	add.s32 	%r5379, %r5378, %r5377;
	max.s32 	%r5380, %r5379, 0;
	st.global.u32 	[%rd324+401412], %r5380;
	cvt.s64.s32 	%rd415, %r5187;
	mad.lo.s64 	%rd416, %rd415, 306759948828672, 1073741824;
	shr.u64 	%rd417, %rd416, 31;
	cvt.u32.u64 	%r5381, %rd417;
	add.s32 	%r5382, %r5281, %r5381;
	mul.wide.s32 	%rd418, %r5382, 1537115942;
	add.s64 	%rd419, %rd418, 2147483648;
	{ .reg .b32 tmp; mov.b64 {tmp, %r5383}, %rd419; }
	ld.global.nc.u32 	%r5384, [%rd323+426500];
	add.s32 	%r5385, %r5384, %r5383;
	max.s32 	%r5386, %r5385, 0;
	st.global.u32 	[%rd324+426500], %r5386;
	cvt.s64.s32 	%rd420, %r5191;
	mad.lo.s64 	%rd421, %rd420, 306759948828672, 1073741824;
	shr.u64 	%rd422, %rd421, 31;
	cvt.u32.u64 	%r5387, %rd422;
	add.s32 	%r5388, %r5288, %r5387;
	mul.wide.s32 	%rd423, %r5388, 1537115942;
	add.s64 	%rd424, %rd423, 2147483648;
	{ .reg .b32 tmp; mov.b64 {tmp, %r5389}, %rd424; }
	ld.global.nc.u32 	%r5390, [%rd323+401416];
	add.s32 	%r5391, %r5390, %r5389;
	max.s32 	%r5392, %r5391, 0;
	st.global.u32 	[%rd324+401416], %r5392;
	cvt.s64.s32 	%rd425, %r5195;
	mad.lo.s64 	%rd426, %rd425, 306759948828672, 1073741824;
	shr.u64 	%rd427, %rd426, 31;
	cvt.u32.u64 	%r5393, %rd427;
	add.s32 	%r5394, %r5295, %r5393;
	mul.wide.s32 	%rd428, %r5394, 1537115942;
	add.s64 	%rd429, %rd428, 2147483648;
	{ .reg .b32 tmp; mov.b64 {tmp, %r5395}, %rd429; }
	ld.global.nc.u32 	%r5396, [%rd323+426504];
	add.s32 	%r5397, %r5396, %r5395;
	max.s32 	%r5398, %r5397, 0;
	st.global.u32 	[%rd324+426504], %r5398;
	cvt.s64.s32 	%rd430, %r5199;
	mad.lo.s64 	%rd431, %rd430, 306759948828672, 1073741824;
	shr.u64 	%rd432, %rd431, 31;
	cvt.u32.u64 	%r5399, %rd432;
	add.s32 	%r5400, %r5302, %r5399;
	mul.wide.s32 	%rd433, %r5400, 1537115942;
	add.s64 	%rd434, %rd433, 2147483648;
	{ .reg .b32 tmp; mov.b64 {tmp, %r5401}, %rd434; }
	ld.global.nc.u32 	%r5402, [%rd323+401420];
	add.s32 	%r5403, %r5402, %r5401;
	max.s32 	%r5404, %r5403, 0;
	st.global.u32 	[%rd324+401420], %r5404;
	cvt.s64.s32 	%rd435, %r5203;
	mad.lo.s64 	%rd436, %rd435, 306759948828672, 1073741824;
	shr.u64 	%rd437, %rd436, 31;
	cvt.u32.u64 	%r5405, %rd437;
	add.s32 	%r5406, %r5309, %r5405;
	mul.wide.s32 	%rd438, %r5406, 1537115942;
	add.s64 	%rd439, %rd438, 2147483648;
	{ .reg .b32 tmp; mov.b64 {tmp, %r5407}, %rd439; }
	ld.global.nc.u32 	%r5408, [%rd323+426508];
	add.s32 	%r5409, %r5408, %r5407;
	max.s32 	%r5410, %r5409, 0;
	st.global.u32 	[%rd324+426508], %r5410;
	cvt.s64.s32 	%rd440, %r5207;
	mad.lo.s64 	%rd441, %rd440, 306759948828672, 1073741824;
	shr.u64 	%rd442, %rd441, 31;
	cvt.u32.u64 	%r5411, %rd442;
	add.s32 	%r5412, %r5260, %r5411;
	mul.wide.s32 	%rd443, %r5412, 1537115942;
	add.s64 	%rd444, %rd443, 2147483648;
	{ .reg .b32 tmp; mov.b64 {tmp, %r5413}, %rd444; }
	ld.global.nc.u32 	%r5414, [%rd323+602112];
	add.s32 	%r5415, %r5414, %r5413;
	max.s32 	%r5416, %r5415, 0;
	st.global.u32 	[%rd324+602112], %r5416;
	cvt.s64.s32 	%rd445, %r5211;
	mad.lo.s64 	%rd446, %rd445, 306759948828672, 1073741824;
	shr.u64 	%rd447, %rd446, 31;
	cvt.u32.u64 	%r5417, %rd447;
	add.s32 	%r5418, %r5267, %r5417;
	mul.wide.s32 	%rd448, %r5418, 1537115942;
	add.s64 	%rd449, %rd448, 2147483648;
	{ .reg .b32 tmp; mov.b64 {tmp, %r5419}, %rd449; }
	ld.global.nc.u32 	%r5420, [%rd323+627200];
	add.s32 	%r5421, %r5420, %r5419;
	max.s32 	%r5422, %r5421, 0;
	st.global.u32 	[%rd324+627200], %r5422;
	cvt.s64.s32 	%rd450, %r5215;
	mad.lo.s64 	%rd451, %rd450, 306759948828672, 1073741824;
	shr.u64 	%rd452, %rd451, 31;
	cvt.u32.u64 	%r5423, %rd452;
	add.s32 	%r5424, %r5274, %r5423;
	mul.wide.s32 	%rd453, %r5424, 1537115942;
	add.s64 	%rd454, %rd453, 2147483648;
	{ .reg .b32 tmp; mov.b64 {tmp, %r5425}, %rd454; }
	ld.global.nc.u32 	%r5426, [%rd323+602116];
	add.s32 	%r5427, %r5426, %r5425;
	max.s32 	%r5428, %r5427, 0;
	st.global.u32 	[%rd324+602116], %r5428;
	cvt.s64.s32 	%rd455, %r5219;
	mad.lo.s64 	%rd456, %rd455, 306759948828672, 1073741824;
	shr.u64 	%rd457, %rd456, 31;
	cvt.u32.u64 	%r5429, %rd457;
	add.s32 	%r5430, %r5281, %r5429;
	mul.wide.s32 	%rd458, %r5430, 1537115942;
	add.s64 	%rd459, %rd458, 2147483648;
	{ .reg .b32 tmp; mov.b64 {tmp, %r5431}, %rd459; }
	ld.global.nc.u32 	%r5432, [%rd323+627204];
	add.s32 	%r5433, %r5432, %r5431;
	max.s32 	%r5434, %r5433, 0;
	st.global.u32 	[%rd324+627204], %r5434;
	cvt.s64.s32 	%rd460, %r5223;
	mad.lo.s64 	%rd461, %rd460, 306759948828672, 1073741824;
	shr.u64 	%rd462, %rd461, 31;
	cvt.u32.u64 	%r5435, %rd462;
	add.s32 	%r5436, %r5288, %r5435;
	mul.wide.s32 	%rd463, %r5436, 1537115942;
	add.s64 	%rd464, %rd463, 2147483648;
	{ .reg .b32 tmp; mov.b64 {tmp, %r5437}, %rd464; }
	ld.global.nc.u32 	%r5438, [%rd323+602120];
	add.s32 	%r5439, %r5438, %r5437;
	max.s32 	%r5440, %r5439, 0;
	st.global.u32 	[%rd324+602120], %r5440;
	cvt.s64.s32 	%rd465, %r5227;
	mad.lo.s64 	%rd466, %rd465, 306759948828672, 1073741824;
	shr.u64 	%rd467, %rd466, 31;
	cvt.u32.u64 	%r5441, %rd467;
	add.s32 	%r5442, %r5295, %r5441;
	mul.wide.s32 	%rd468, %r5442, 1537115942;
	add.s64 	%rd469, %rd468, 2147483648;
	{ .reg .b32 tmp; mov.b64 {tmp, %r5443}, %rd469; }
	ld.global.nc.u32 	%r5444, [%rd323+627208];
	add.s32 	%r5445, %r5444, %r5443;
	max.s32 	%r5446, %r5445, 0;
	st.global.u32 	[%rd324+627208], %r5446;
	cvt.s64.s32 	%rd470, %r5231;
	mad.lo.s64 	%rd471, %rd470, 306759948828672, 1073741824;
	shr.u64 	%rd472, %rd471, 31;
	cvt.u32.u64 	%r5447, %rd472;
	add.s32 	%r5448, %r5302, %r5447;
	mul.wide.s32 	%rd473, %r5448, 1537115942;
	add.s64 	%rd474, %rd473, 2147483648;
	{ .reg .b32 tmp; mov.b64 {tmp, %r5449}, %rd474; }
	ld.global.nc.u32 	%r5450, [%rd323+602124];
	add.s32 	%r5451, %r5450, %r5449;
	max.s32 	%r5452, %r5451, 0;
	st.global.u32 	[%rd324+602124], %r5452;
	cvt.s64.s32 	%rd475, %r5235;
	mad.lo.s64 	%rd476, %rd475, 306759948828672, 1073741824;
	shr.u64 	%rd477, %rd476, 31;
	cvt.u32.u64 	%r5453, %rd477;
	add.s32 	%r5454, %r5309, %r5453;
	mul.wide.s32 	%rd478, %r5454, 1537115942;
	add.s64 	%rd479, %rd478, 2147483648;
	{ .reg .b32 tmp; mov.b64 {tmp, %r5455}, %rd479; }
	ld.global.nc.u32 	%r5456, [%rd323+627212];
	add.s32 	%r5457, %r5456, %r5455;
	max.s32 	%r5458, %r5457, 0;
	st.global.u32 	[%rd324+627212], %r5458;
	ret;

}
	// .globl	fused_nn_conv2d_cast_fixed_point_multiply_add_cast_fixed_point_multiply_kernel0
.visible .entry fused_nn_conv2d_cast_fixed_point_multiply_add_cast_fixed_point_multiply_kernel0(
	.param .u64 .ptr .align 1 fused_nn_conv2d_cast_fixed_point_multiply_add_cast_fixed_point_multiply_kernel0_param_0,
	.param .u64 .ptr .align 1 fused_nn_conv2d_cast_fixed_point_multiply_add_cast_fixed_point_multiply_kernel0_param_1,
	.param .u64 .ptr .align 1 fused_nn_conv2d_cast_fixed_point_multiply_add_cast_fixed_point_multiply_kernel0_param_2,
	.param .u64 .ptr .align 1 fused_nn_conv2d_cast_fixed_point_multiply_add_cast_fixed_point_multiply_kernel0_param_3
)
{
	.reg .pred 	%p<19>;
	.reg .b16 	%rs<58>;
	.reg .b32 	%r<2495>;
	.reg .b64 	%rd<383>;
	// demoted variable
	.shared .align 4 .b8 _ZZ79fused_nn_conv2d_cast_fixed_point_multiply_add_cast_fixed_point_multiply_kernel0E15pad_data_shared[384];
	// demoted variable
	.shared .align 4 .b8 _ZZ79fused_nn_conv2d_cast_fixed_point_multiply_add_cast_fixed_point_multiply_kernel0E18placeholder_shared[1152];
	ld.param.u64 	%rd7, [fused_nn_conv2d_cast_fixed_point_multiply_add_cast_fixed_point_multiply_kernel0_param_1];
	cvta.to.global.u64 	%rd382, %rd7;
	mov.u32 	%r150, %ctaid.x;
	mul.hi.u32 	%r151, %r150, -1840700269;
	shr.u32 	%r1, %r151, 2;
	mul.lo.s32 	%r152, %r1, 14;
	mov.u32 	%r153, %tid.z;
	shl.b32 	%r154, %r153, 3;
	mov.u32 	%r155, %tid.y;
	shl.b32 	%r156, %r155, 2;
	mov.u32 	%r157, %tid.x;
	add.s32 	%r158, %r154, %r157;
	add.s32 	%r159, %r158, %r156;
	mul.lo.s32 	%r160, %r1, 7;
	sub.s32 	%r2, %r150, %r160;
	mov.u32 	%r161, %ctaid.z;
	shl.b32 	%r162, %r157, 2;
	mov.u32 	%r163, %ctaid.y;
	mul.lo.s32 	%r164, %r163, 36864;
	shl.b32 	%r165, %r153, 1;
	add.s32 	%r166, %r165, %r155;
	cvt.u16.u32 	%rs1, %r159;
	mul.hi.u16 	%rs2, %rs1, 10923;
	cvt.u32.u16 	%r167, %rs2;
	or.b32  	%r168, %r152, %r167;
	setp.eq.s32 	%p2, %r168, 0;
	add.s32 	%r169, %r152, %r167;
	setp.gt.u32 	%p3, %r169, 28;
	or.pred  	%p1, %p2, %p3;
	mul.lo.s16 	%rs3, %rs2, 6;
	sub.s16 	%rs4, %rs1, %rs3;
	cvt.u32.u16 	%r3, %rs4;
	mul.wide.u16 	%r171, %rs2, 112;
	mul.wide.u16 	%r172, %rs4, 4;
	add.s16 	%rs5, %rs1, 32;
	mul.hi.u16 	%rs6, %rs5, 10923;
	cvt.u32.u16 	%r173, %rs6;
	add.s32 	%r4, %r152, %r173;
	mul.lo.s16 	%rs7, %rs6, 6;
	sub.s16 	%rs8, %rs5, %rs7;
	cvt.u32.u16 	%r5, %rs8;
	mul.wide.u16 	%r174, %rs6, 112;
	mul.wide.u16 	%r175, %rs8, 4;
	add.s16 	%rs9, %rs1, 64;
	mul.hi.u16 	%rs10, %rs9, 10923;
	cvt.u32.u16 	%r176, %rs10;
	add.s32 	%r6, %r152, %r176;
	mul.lo.s16 	%rs11, %rs10, 6;
	sub.s16 	%rs12, %rs9, %rs11;
	cvt.u32.u16 	%r7, %rs12;
	mul.wide.u16 	%r177, %rs12, 4;
	cvt.u16.u32 	%rs13, %r166;
	mul.hi.u16 	%rs14, %rs13, 7282;
	mul.wide.u16 	%r178, %rs14, 4608;
	mul.lo.s16 	%rs15, %rs14, 9;
	sub.s16 	%rs16, %rs13, %rs15;
	shl.b16 	%rs17, %rs16, 4;
	cvt.u32.u16 	%r179, %rs17;
	add.s16 	%rs18, %rs13, 8;
	mul.hi.u16 	%rs19, %rs18, 7282;
	mul.wide.u16 	%r180, %rs19, 4608;
	mul.lo.s16 	%rs20, %rs19, 9;
	sub.s16 	%rs21, %rs18, %rs20;
	shl.b16 	%rs22, %rs21, 4;
	cvt.u32.u16 	%r181, %rs22;
	add.s16 	%rs23, %rs13, 16;
	mul.hi.u16 	%rs24, %rs23, 7282;
	mul.wide.u16 	%r182, %rs24, 4608;
	mul.lo.s16 	%rs25, %rs24, 9;
	sub.s16 	%rs26, %rs23, %rs25;
	shl.b16 	%rs27, %rs26, 4;
	cvt.u32.u16 	%r183, %rs27;
	add.s16 	%rs28, %rs13, 24;
	mul.hi.u16 	%rs29, %rs28, 7282;
	mul.wide.u16 	%r184, %rs29, 4608;
	mul.lo.s16 	%rs30, %rs29, 9;
	sub.s16 	%rs31, %rs28, %rs30;
	shl.b16 	%rs32, %rs31, 4;
	cvt.u32.u16 	%r185, %rs32;
	add.s16 	%rs33, %rs13, 32;
	mul.hi.u16 	%rs34, %rs33, 7282;
	mul.wide.u16 	%r186, %rs34, 4608;
	mul.lo.s16 	%rs35, %rs34, 9;
	sub.s16 	%rs36, %rs33, %rs35;
	shl.b16 	%rs37, %rs36, 4;
	cvt.u32.u16 	%r187, %rs37;
	add.s16 	%rs38, %rs13, 40;
	mul.hi.u16 	%rs39, %rs38, 7282;
	mul.wide.u16 	%r188, %rs39, 4608;
	mul.lo.s16 	%rs40, %rs39, 9;
	sub.s16 	%rs41, %rs38, %rs40;
	shl.b16 	%rs42, %rs41, 4;
	cvt.u32.u16 	%r189, %rs42;
	add.s16 	%rs43, %rs13, 48;
	mul.hi.u16 	%rs44, %rs43, 7282;
	mul.wide.u16 	%r190, %rs44, 4608;
	mul.lo.s16 	%rs45, %rs44, 9;
	sub.s16 	%rs46, %rs43, %rs45;
	shl.b16 	%rs47, %rs46, 4;
	cvt.u32.u16 	%r191, %rs47;
	add.s16 	%rs48, %rs13, 56;
	mul.hi.u16 	%rs49, %rs48, 7282;
	mul.wide.u16 	%r192, %rs49, 4608;
	mul.lo.s16 	%rs50, %rs49, 9;
	sub.s16 	%rs51, %rs48, %rs50;
	shl.b16 	%rs52, %rs51, 4;
	cvt.u32.u16 	%r193, %rs52;
	add.s16 	%rs53, %rs13, 64;
	mul.hi.u16 	%rs54, %rs53, 7282;
	mul.wide.u16 	%r194, %rs54, 4608;
	mul.lo.s16 	%rs55, %rs54, 9;
	sub.s16 	%rs56, %rs53, %rs55;
	shl.b16 	%rs57, %rs56, 4;
	cvt.u32.u16 	%r195, %rs57;
	add.s32 	%r196, %r164, %r194;
	add.s32 	%r197, %r196, %r162;
	add.s32 	%r8, %r197, %r195;
	add.s32 	%r198, %r164, %r192;
	add.s32 	%r199, %r198, %r162;
	add.s32 	%r9, %r199, %r193;
	add.s32 	%r200, %r164, %r190;
	add.s32 	%r201, %r200, %r162;
	add.s32 	%r10, %r201, %r191;
	add.s32 	%r202, %r164, %r188;
	add.s32 	%r203, %r202, %r162;
	add.s32 	%r11, %r203, %r189;
	add.s32 	%r204, %r164, %r186;
	add.s32 	%r205, %r204, %r162;
	add.s32 	%r12, %r205, %r187;
	add.s32 	%r206, %r164, %r184;
	add.s32 	%r207, %r206, %r162;
	add.s32 	%r13, %r207, %r185;
	add.s32 	%r208, %r164, %r182;
	add.s32 	%r209, %r208, %r162;
	add.s32 	%r14, %r209, %r183;
	add.s32 	%r210, %r164, %r180;
	add.s32 	%r211, %r210, %r162;
	add.s32 	%r15, %r211, %r181;
	add.s32 	%r212, %r164, %r178;
	add.s32 	%r213, %r212, %r162;
	add.s32 	%r16, %r213, %r179;
	mul.lo.s32 	%r214, %r1, 1456;
	mad.lo.s32 	%r215, %r161, 100352, %r214;
	mul.wide.u16 	%r216, %rs10, 112;
	add.s32 	%r217, %r215, %r216;
	shl.b32 	%r218, %r150, 4;
	add.s32 	%r219, %r217, %r218;
	add.s32 	%r220, %r219, %r177;
	add.s32 	%r2434, %r220, -116;
	add.s32 	%r221, %r215, %r174;
	add.s32 	%r222, %r221, %r218;
	add.s32 	%r223, %r222, %r175;
	add.s32 	%r2433, %r223, -116;
	add.s32 	%r224, %r215, %r171;
	add.s32 	%r225, %r224, %r218;
	add.s32 	%r226, %r225, %r172;
	add.s32 	%r2432, %r226, -116;
	mov.b32 	%r2435, 0;
	cvt.u64.u32 	%rd17, %r16;
	cvt.u64.u32 	%rd18, %r15;
	cvt.u64.u32 	%rd19, %r14;
	cvt.u64.u32 	%rd20, %r13;
	mov.u32 	%r2436, %r2435;
	mov.u32 	%r2437, %r2435;
	mov.u32 	%r2438, %r2435;
	mov.u32 	%r2439, %r2435;
	mov.u32 	%r2440, %r2435;
	mov.u32 	%r2441, %r2435;
	mov.u32 	%r2442, %r2435;
	mov.u32 	%r2443, %r2435;
	mov.u32 	%r2444, %r2435;
	mov.u32 	%r2445, %r2435;
	mov.u32 	%r2446, %r2435;
	mov.u32 	%r2447, %r2435;
	mov.u32 	%r2448, %r2435;
	mov.u32 	%r2449, %r2435;
	mov.u32 	%r2450, %r2435;
	mov.u32 	%r2451, %r2435;
	mov.u32 	%r2452, %r2435;
	mov.u32 	%r2453, %r2435;
	mov.u32 	%r2454, %r2435;
	mov.u32 	%r2455, %r2435;
	mov.u32 	%r2456, %r2435;
	mov.u32 	%r2457, %r2435;
	mov.u32 	%r2458, %r2435;
	mov.u32 	%r2459, %r2435;
	mov.u32 	%r2460, %r2435;
	mov.u32 	%r2461, %r2435;
	mov.u32 	%r2462, %r2435;
	mov.u32 	%r2463, %r2435;
	mov.u32 	%r2464, %r2435;
	mov.u32 	%r2465, %r2435;
	mov.u32 	%r2466, %r2435;
	mov.u32 	%r2467, %r2435;
	mov.u32 	%r2468, %r2435;
	mov.u32 	%r2469, %r2435;
	mov.u32 	%r2470, %r2435;
	mov.u32 	%r2471, %r2435;
	mov.u32 	%r2472, %r2435;
	mov.u32 	%r2473, %r2435;
	mov.u32 	%r2474, %r2435;
	mov.u32 	%r2475, %r2435;
	mov.u32 	%r2476, %r2435;
	mov.u32 	%r2477, %r2435;
	mov.u32 	%r2478, %r2435;
	mov.u32 	%r2479, %r2435;
	mov.u32 	%r2480, %r2435;
	mov.u32 	%r2481, %r2435;
	mov.u32 	%r2482, %r2435;
	mov.u32 	%r2483, %r2435;
	mov.u32 	%r2484, %r2435;
	mov.u32 	%r2485, %r2435;
	mov.u32 	%r2486, %r2435;
	mov.u32 	%r2487, %r2435;
	mov.u32 	%r2488, %r2435;
	mov.u32 	%r2489, %r2435;
	mov.u32 	%r2490, %r2435;
	mov.u32 	%r2491, %r2435;
$L__BB28_1:
	shl.b32 	%r228, %r2, 2;
	sub.s32 	%r229, 29, %r228;
	setp.le.u32 	%p4, %r229, %r3;
	or.b32  	%r231, %r228, %r3;
	setp.eq.s32 	%p5, %r231, 0;
	bar.sync 	0;
	or.pred  	%p6, %p1, %p5;
	or.pred  	%p7, %p6, %p4;
	mov.b32 	%r2492, 0;
	@%p7 bra 	$L__BB28_3;
	ld.param.u64 	%rd377, [fused_nn_conv2d_cast_fixed_point_multiply_add_cast_fixed_point_multiply_kernel0_param_0];
	cvt.s64.s32 	%rd8, %r2432;
	cvta.to.global.u64 	%rd9, %rd377;
	add.s64 	%rd10, %rd9, %rd8;
	ld.global.nc.u32 	%r2492, [%rd10];
$L__BB28_3:
	shl.b32 	%r233, %r2, 2;
	sub.s32 	%r234, 29, %r233;
	setp.le.u32 	%p8, %r234, %r5;
	or.b32  	%r236, %r233, %r5;
	setp.eq.s32 	%p9, %r236, 0;
	setp.gt.u32 	%p10, %r4, 28;
	mov.u32 	%r237, %tid.y;
	shl.b32 	%r238, %r237, 4;
	mov.u32 	%r239, %tid.z;
	shl.b32 	%r240, %r239, 5;
	add.s32 	%r241, %r238, %r240;
	mov.u32 	%r242, %tid.x;
	shl.b32 	%r243, %r242, 2;
	add.s32 	%r244, %r241, %r243;
	mov.u32 	%r245, _ZZ79fused_nn_conv2d_cast_fixed_point_multiply_add_cast_fixed_point_multiply_kernel0E15pad_data_shared;
	add.s32 	%r246, %r245, %r244;
	st.shared.u32 	[%r246], %r2492;
	or.pred  	%p11, %p10, %p9;
	or.pred  	%p12, %p11, %p8;
	mov.b32 	%r2493, 0;
	@%p12 bra 	$L__BB28_5;
	ld.param.u64 	%rd378, [fused_nn_conv2d_cast_fixed_point_multiply_add_cast_fixed_point_multiply_kernel0_param_0];
	cvt.s64.s32 	%rd11, %r2433;
	cvta.to.global.u64 	%rd12, %rd378;
	add.s64 	%rd13, %rd12, %rd11;
	ld.global.nc.u32 	%r2493, [%rd13];
$L__BB28_5:
	shl.b32 	%r248, %r2, 2;
	sub.s32 	%r249, 29, %r248;
	setp.le.u32 	%p13, %r249, %r7;
	or.b32  	%r251, %r248, %r7;
	setp.eq.s32 	%p14, %r251, 0;
	setp.gt.u32 	%p15, %r6, 28;
	mov.u32 	%r252, %tid.y;
	shl.b32 	%r253, %r252, 4;
	mov.u32 	%r254, %tid.z;
	shl.b32 	%r255, %r254, 5;
	add.s32 	%r256, %r253, %r255;
	mov.u32 	%r257, %tid.x;
	shl.b32 	%r258, %r257, 2;
	add.s32 	%r259, %r256, %r258;
	mov.u32 	%r260, _ZZ79fused_nn_conv2d_cast_fixed_point_multiply_add_cast_fixed_point_multiply_kernel0E15pad_data_shared;
	add.s32 	%r261, %r260, %r259;
	st.shared.u32 	[%r261+128], %r2493;
	or.pred  	%p16, %p15, %p14;
	or.pred  	%p17, %p16, %p13;
	mov.b32 	%r2494, 0;
	@%p17 bra 	$L__BB28_7;
	ld.param.u64 	%rd379, [fused_nn_conv2d_cast_fixed_point_multiply_add_cast_fixed_point_multiply_kernel0_param_0];
	cvt.s64.s32 	%rd14, %r2434;
	cvta.to.global.u64 	%rd15, %rd379;
	add.s64 	%rd16, %rd15, %rd14;
	ld.global.nc.u32 	%r2494, [%rd16];
$L__BB28_7:
	cvt.u64.u32 	%rd21, %r12;
	cvt.u64.u32 	%rd22, %r11;
	cvt.u64.u32 	%rd23, %r10;
	cvt.u64.u32 	%rd24, %r9;
	cvt.u64.u32 	%rd25, %r8;
	mov.u32 	%r86, %tid.y;
	shl.b32 	%r2278, %r86, 4;
	mov.u32 	%r87, %tid.z;
	shl.b32 	%r2279, %r87, 5;
	add.s32 	%r2280, %r2278, %r2279;
	mov.u32 	%r2281, %tid.x;
	shl.b32 	%r88, %r2281, 2;
	add.s32 	%r2282, %r2280, %r88;
	mov.u32 	%r2283, _ZZ79fused_nn_conv2d_cast_fixed_point_multiply_add_cast_fixed_point_multiply_kernel0E15pad_data_shared;
	add.s32 	%r2284, %r2283, %r2282;
	st.shared.u32 	[%r2284+256], %r2494;
	add.s64 	%rd26, %rd382, %rd17;
	ld.global.nc.u32 	%r2285, [%rd26];
	mov.u32 	%r2286, _ZZ79fused_nn_conv2d_cast_fixed_point_multiply_add_cast_fixed_point_multiply_kernel0E18placeholder_shared;
	add.s32 	%r2287, %r2286, %r2282;
	st.shared.u32 	[%r2287], %r2285;
	add.s64 	%rd27, %rd382, %rd18;
	ld.global.nc.u32 	%r2288, [%rd27];
	st.shared.u32 	[%r2287+128], %r2288;
	add.s64 	%rd28, %rd382, %rd19;
	ld.global.nc.u32 	%r2289, [%rd28];
	st.shared.u32 	[%r2287+256], %r2289;
	add.s64 	%rd29, %rd382, %rd20;
	ld.global.nc.u32 	%r2290, [%rd29];
	st.shared.u32 	[%r2287+384], %r2290;
	add.s64 	%rd30, %rd382, %rd21;
	ld.global.nc.u32 	%r2291, [%rd30];
	st.shared.u32 	[%r2287+512], %r2291;
	add.s64 	%rd31, %rd382, %rd22;
	ld.global.nc.u32 	%r2292, [%rd31];
	st.shared.u32 	[%r2287+640], %r2292;
	add.s64 	%rd32, %rd382, %rd23;
	ld.global.nc.u32 	%r2293, [%rd32];
	st.shared.u32 	[%r2287+768], %r2293;
	add.s64 	%rd33, %rd382, %rd24;
	ld.global.nc.u32 	%r2294, [%rd33];
	st.shared.u32 	[%r2287+896], %r2294;
	add.s64 	%rd34, %rd382, %rd25;
	ld.global.nc.u32 	%r2295, [%rd34];
	st.shared.u32 	[%r2287+1024], %r2295;
	bar.sync 	0;
	mad.lo.s32 	%r2296, %r86, 168, %r88;
	add.s32 	%r2297, %r2296, %r2283;
	ld.shared.u32 	%r263, [%r2297];
	mad.lo.s32 	%r2298, %r87, 288, %r2286;
	ld.shared.u32 	%r264, [%r2298];
	// begin inline asm
	dp4a.s32.s32 %r262, %r263, %r264, %r2490;
	// end inline asm
	ld.shared.u32 	%r267, [%r2297];
	ld.shared.u32 	%r268, [%r2298+4];
	// begin inline asm
	dp4a.s32.s32 %r266, %r267, %r268, %r2489;
	// end inline asm
	ld.shared.u32 	%r271, [%r2297];
	ld.shared.u32 	%r272, [%r2298+8];
	// begin inline asm
	dp4a.s32.s32 %r270, %r271, %r272, %r2488;
	// end inline asm
	ld.shared.u32 	%r275, [%r2297];
	ld.shared.u32 	%r276, [%r2298+12];
	// begin inline asm
	dp4a.s32.s32 %r274, %r275, %r276, %r2487;
	// end inline asm
	ld.shared.u32 	%r279, [%r2297+24];
	ld.shared.u32 	%r280, [%r2298];
	// begin inline asm
	dp4a.s32.s32 %r278, %r279, %r280, %r2486;
	// end inline asm
	ld.shared.u32 	%r283, [%r2297+24];
	ld.shared.u32 	%r284, [%r2298+4];
	// begin inline asm
	dp4a.s32.s32 %r282, %r283, %r284, %r2485;
	// end inline asm
	ld.shared.u32 	%r287, [%r2297+24];
	ld.shared.u32 	%r288, [%r2298+8];
	// begin inline asm
	dp4a.s32.s32 %r286, %r287, %r288, %r2484;
	// end inline asm
	ld.shared.u32 	%r291, [%r2297+24];
	ld.shared.u32 	%r292, [%r2298+12];
	// begin inline asm
	dp4a.s32.s32 %r290, %r291, %r292, %r2483;
	// end inline asm
	ld.shared.u32 	%r295, [%r2297+48];
	ld.shared.u32 	%r296, [%r2298];
	// begin inline asm
	dp4a.s32.s32 %r294, %r295, %r296, %r2482;
	// end inline asm
	ld.shared.u32 	%r299, [%r2297+48];
	ld.shared.u32 	%r300, [%r2298+4];
	// begin inline asm
	dp4a.s32.s32 %r298, %r299, %r300, %r2481;
	// end inline asm
	ld.shared.u32 	%r303, [%r2297+48];
	ld.shared.u32 	%r304, [%r2298+8];
	// begin inline asm
	dp4a.s32.s32 %r302, %r303, %r304, %r2480;
	// end inline asm
	ld.shared.u32 	%r307, [%r2297+48];
	ld.shared.u32 	%r308, [%r2298+12];
	// begin inline asm
	dp4a.s32.s32 %r306, %r307, %r308, %r2479;
	// end inline asm
	ld.shared.u32 	%r311, [%r2297+72];
	ld.shared.u32 	%r312, [%r2298];
	// begin inline asm
	dp4a.s32.s32 %r310, %r311, %r312, %r2478;
	// end inline asm
	ld.shared.u32 	%r315, [%r2297+72];
	ld.shared.u32 	%r316, [%r2298+4];
	// begin inline asm
	dp4a.s32.s32 %r314, %r315, %r316, %r2477;
	// end inline asm
	ld.shared.u32 	%r319, [%r2297+72];
	ld.shared.u32 	%r320, [%r2298+8];
	// begin inline asm
	dp4a.s32.s32 %r318, %r319, %r320, %r2476;
	// end inline asm
	ld.shared.u32 	%r323, [%r2297+72];
	ld.shared.u32 	%r324, [%r2298+12];
	// begin inline asm
	dp4a.s32.s32 %r322, %r323, %r324, %r2475;
	// end inline asm
	ld.shared.u32 	%r327, [%r2297+96];
	ld.shared.u32 	%r328, [%r2298];
	// begin inline asm
	dp4a.s32.s32 %r326, %r327, %r328, %r2474;
	// end inline asm
	ld.shared.u32 	%r331, [%r2297+96];
	ld.shared.u32 	%r332, [%r2298+4];
	// begin inline asm
	dp4a.s32.s32 %r330, %r331, %r332, %r2473;
	// end inline asm
	ld.shared.u32 	%r335, [%r2297+96];
	ld.shared.u32 	%r336, [%r2298+8];
	// begin inline asm
	dp4a.s32.s32 %r334, %r335, %r336, %r2472;
	// end inline asm
	ld.shared.u32 	%r339, [%r2297+96];
	ld.shared.u32 	%r340, [%r2298+12];
	// begin inline asm
	dp4a.s32.s32 %r338, %r339, %r340, %r2471;
	// end inline asm
	ld.shared.u32 	%r343, [%r2297+120];
	ld.shared.u32 	%r344, [%r2298];
	// begin inline asm
	dp4a.s32.s32 %r342, %r343, %r344, %r2470;
	// end inline asm
	ld.shared.u32 	%r347, [%r2297+120];
	ld.shared.u32 	%r348, [%r2298+4];
	// begin inline asm
	dp4a.s32.s32 %r346, %r347, %r348, %r2469;
	// end inline asm
	ld.shared.u32 	%r351, [%r2297+120];
	ld.shared.u32 	%r352, [%r2298+8];
	// begin inline asm
	dp4a.s32.s32 %r350, %r351, %r352, %r2468;
	// end inline asm
	ld.shared.u32 	%r355, [%r2297+120];
	ld.shared.u32 	%r356, [%r2298+12];
	// begin inline asm
	dp4a.s32.s32 %r354, %r355, %r356, %r2467;
	// end inline asm
	ld.shared.u32 	%r359, [%r2297+144];
	ld.shared.u32 	%r360, [%r2298];
	// begin inline asm
	dp4a.s32.s32 %r358, %r359, %r360, %r2466;
	// end inline asm
	ld.shared.u32 	%r363, [%r2297+144];
	ld.shared.u32 	%r364, [%r2298+4];
	// begin inline asm
	dp4a.s32.s32 %r362, %r363, %r364, %r2465;
	// end inline asm
	ld.shared.u32 	%r367, [%r2297+144];
	ld.shared.u32 	%r368, [%r2298+8];
	// begin inline asm
	dp4a.s32.s32 %r366, %r367, %r368, %r2464;
	// end inline asm
	ld.shared.u32 	%r371, [%r2297+144];
	ld.shared.u32 	%r372, [%r2298+12];
	// begin inline asm
	dp4a.s32.s32 %r370, %r371, %r372, %r2463;
	// end inline asm
	ld.shared.u32 	%r375, [%r2297];
	ld.shared.u32 	%r376, [%r2298+144];
	// begin inline asm
	dp4a.s32.s32 %r374, %r375, %r376, %r2462;
	// end inline asm
	ld.shared.u32 	%r379, [%r2297];
	ld.shared.u32 	%r380, [%r2298+148];
	// begin inline asm
	dp4a.s32.s32 %r378, %r379, %r380, %r2461;
	// end inline asm
	ld.shared.u32 	%r383, [%r2297];
	ld.shared.u32 	%r384, [%r2298+152];
	// begin inline asm
	dp4a.s32.s32 %r382, %r383, %r384, %r2460;
	// end inline asm
	ld.shared.u32 	%r387, [%r2297];
	ld.shared.u32 	%r388, [%r2298+156];
	// begin inline asm
	dp4a.s32.s32 %r386, %r387, %r388, %r2459;
	// end inline asm
	ld.shared.u32 	%r391, [%r2297+24];
	ld.shared.u32 	%r392, [%r2298+144];
	// begin inline asm
	dp4a.s32.s32 %r390, %r391, %r392, %r2458;
	// end inline asm
	ld.shared.u32 	%r395, [%r2297+24];
	ld.shared.u32 	%r396, [%r2298+148];
	// begin inline asm
	dp4a.s32.s32 %r394, %r395, %r396, %r2457;
	// end inline asm
	ld.shared.u32 	%r399, [%r2297+24];
	ld.shared.u32 	%r400, [%r2298+152];
	// begin inline asm
	dp4a.s32.s32 %r398, %r399, %r400, %r2456;
	// end inline asm
	ld.shared.u32 	%r403, [%r2297+24];
	ld.shared.u32 	%r404, [%r2298+156];
	// begin inline asm
	dp4a.s32.s32 %r402, %r403, %r404, %r2455;
	// end inline asm
	ld.shared.u32 	%r407, [%r2297+48];
	ld.shared.u32 	%r408, [%r2298+144];
	// begin inline asm
	dp4a.s32.s32 %r406, %r407, %r408, %r2454;
	// end inline asm
	ld.shared.u32 	%r411, [%r2297+48];
	ld.shared.u32 	%r412, [%r2298+148];
	// begin inline asm
	dp4a.s32.s32 %r410, %r411, %r412, %r2453;
	// end inline asm
	ld.shared.u32 	%r415, [%r2297+48];
	ld.shared.u32 	%r416, [%r2298+152];
	// begin inline asm
	dp4a.s32.s32 %r414, %r415, %r416, %r2452;
	// end inline asm
	ld.shared.u32 	%r419, [%r2297+48];
	ld.shared.u32 	%r420, [%r2298+156];
	// begin inline asm
	dp4a.s32.s32 %r418, %r419, %r420, %r2451;
	// end inline asm
	ld.shared.u32 	%r423, [%r2297+72];
	ld.shared.u32 	%r424, [%r2298+144];
	// begin inline asm
	dp4a.s32.s32 %r422, %r423, %r424, %r2450;
	// end inline asm
	ld.shared.u32 	%r427, [%r2297+72];
	ld.shared.u32 	%r428, [%r2298+148];
	// begin inline asm
	dp4a.s32.s32 %r426, %r427, %r428, %r2449;
	// end inline asm
	ld.shared.u32 	%r431, [%r2297+72];
	ld.shared.u32 	%r432, [%r2298+152];
	// begin inline asm
	dp4a.s32.s32 %r430, %r431, %r432, %r2448;
	// end inline asm
	ld.shared.u32 	%r435, [%r2297+72];
	ld.shared.u32 	%r436, [%r2298+156];
	// begin inline asm
	dp4a.s32.s32 %r434, %r435, %r436, %r2447;
	// end inline asm
	ld.shared.u32 	%r439, [%r2297+96];
	ld.shared.u32 	%r440, [%r2298+144];
	// begin inline asm
	dp4a.s32.s32 %r438, %r439, %r440, %r2446;
	// end inline asm
	ld.shared.u32 	%r443, [%r2297+96];
	ld.shared.u32 	%r444, [%r2298+148];
	// begin inline asm
	dp4a.s32.s32 %r442, %r443, %r444, %r2445;
	// end inline asm
	ld.shared.u32 	%r447, [%r2297+96];
	ld.shared.u32 	%r448, [%r2298+152];
	// begin inline asm
	dp4a.s32.s32 %r446, %r447, %r448, %r2444;
	// end inline asm
	ld.shared.u32 	%r451, [%r2297+96];
	ld.shared.u32 	%r452, [%r2298+156];
	// begin inline asm
	dp4a.s32.s32 %r450, %r451, %r452, %r2443;
	// end inline asm
	ld.shared.u32 	%r455, [%r2297+120];
	ld.shared.u32 	%r456, [%r2298+144];
	// begin inline asm
	dp4a.s32.s32 %r454, %r455, %r456, %r2442;
	// end inline asm
	ld.shared.u32 	%r459, [%r2297+120];
	ld.shared.u32 	%r460, [%r2298+148];
	// begin inline asm
	dp4a.s32.s32 %r458, %r459, %r460, %r2441;
	// end inline asm
	ld.shared.u32 	%r463, [%r2297+120];
	ld.shared.u32 	%r464, [%r2298+152];
	// begin inline asm
	dp4a.s32.s32 %r462, %r463, %r464, %r2440;
	// end inline asm
	ld.shared.u32 	%r467, [%r2297+120];
	ld.shared.u32 	%r468, [%r2298+156];
	// begin inline asm
	dp4a.s32.s32 %r466, %r467, %r468, %r2439;
	// end inline asm
	ld.shared.u32 	%r471, [%r2297+144];
	ld.shared.u32 	%r472, [%r2298+144];
	// begin inline asm
	dp4a.s32.s32 %r470, %r471, %r472, %r2438;
	// end inline asm
	ld.shared.u32 	%r475, [%r2297+144];
	ld.shared.u32 	%r476, [%r2298+148];
	// begin inline asm
	dp4a.s32.s32 %r474, %r475, %r476, %r2437;
	// end inline asm
	ld.shared.u32 	%r479, [%r2297+144];
	ld.shared.u32 	%r480, [%r2298+152];
	// begin inline asm
	dp4a.s32.s32 %r478, %r479, %r480, %r2436;
	// end inline asm
	ld.shared.u32 	%r483, [%r2297+144];
	ld.shared.u32 	%r484, [%r2298+156];
	// begin inline asm
	dp4a.s32.s32 %r482, %r483, %r484, %r2435;
	// end inline asm
	ld.shared.u32 	%r487, [%r2297+24];
	ld.shared.u32 	%r488, [%r2298+48];
	// begin inline asm
	dp4a.s32.s32 %r486, %r487, %r488, %r262;
	// end inline asm
	ld.shared.u32 	%r491, [%r2297+24];
	ld.shared.u32 	%r492, [%r2298+52];
	// begin inline asm
	dp4a.s32.s32 %r490, %r491, %r492, %r266;
	// end inline asm
	ld.shared.u32 	%r495, [%r2297+24];
	ld.shared.u32 	%r496, [%r2298+56];
	// begin inline asm
	dp4a.s32.s32 %r494, %r495, %r496, %r270;
	// end inline asm
	ld.shared.u32 	%r499, [%r2297+24];
	ld.shared.u32 	%r500, [%r2298+60];
	// begin inline asm
	dp4a.s32.s32 %r498, %r499, %r500, %r274;
	// end inline asm
	ld.shared.u32 	%r503, [%r2297+48];
	ld.shared.u32 	%r504, [%r2298+48];
	// begin inline asm
	dp4a.s32.s32 %r502, %r503, %r504, %r278;
	// end inline asm
	ld.shared.u32 	%r507, [%r2297+48];
	ld.shared.u32 	%r508, [%r2298+52];
	// begin inline asm
	dp4a.s32.s32 %r506, %r507, %r508, %r282;
	// end inline asm
	ld.shared.u32 	%r511, [%r2297+48];
	ld.shared.u32 	%r512, [%r2298+56];
	// begin inline asm
	dp4a.s32.s32 %r510, %r511, %r512, %r286;
	// end inline asm
	ld.shared.u32 	%r515, [%r2297+48];
	ld.shared.u32 	%r516, [%r2298+60];
	// begin inline asm
	dp4a.s32.s32 %r514, %r515, %r516, %r290;
	// end inline asm
	ld.shared.u32 	%r519, [%r2297+72];
	ld.shared.u32 	%r520, [%r2298+48];
	// begin inline asm
	dp4a.s32.s32 %r518, %r519, %r520, %r294;
	// end inline asm
	ld.shared.u32 	%r523, [%r2297+72];
	ld.shared.u32 	%r524, [%r2298+52];
	// begin inline asm
	dp4a.s32.s32 %r522, %r523, %r524, %r298;
	// end inline asm
	ld.shared.u32 	%r527, [%r2297+72];
	ld.shared.u32 	%r528, [%r2298+56];
	// begin inline asm
	dp4a.s32.s32 %r526, %r527, %r528, %r302;
	// end inline asm
	ld.shared.u32 	%r531, [%r2297+72];
	ld.shared.u32 	%r532, [%r2298+60];
	// begin inline asm
	dp4a.s32.s32 %r530, %r531, %r532, %r306;
	// end inline asm
	ld.shared.u32 	%r535, [%r2297+96];
	ld.shared.u32 	%r536, [%r2298+48];
	// begin inline asm
	dp4a.s32.s32 %r534, %r535, %r536, %r310;
	// end inline asm
	ld.shared.u32 	%r539, [%r2297+96];
	ld.shared.u32 	%r540, [%r2298+52];
	// begin inline asm
	dp4a.s32.s32 %r538, %r539, %r540, %r314;
	// end inline asm
	ld.shared.u32 	%r543, [%r2297+96];
	ld.shared.u32 	%r544, [%r2298+56];
	// begin inline asm
	dp4a.s32.s32 %r542, %r543, %r544, %r318;
	// end inline asm
	ld.shared.u32 	%r547, [%r2297+96];
	ld.shared.u32 	%r548, [%r2298+60];
	// begin inline asm
	dp4a.s32.s32 %r546, %r547, %r548, %r322;
	// end inline asm
	ld.shared.u32 	%r551, [%r2297+120];
	ld.shared.u32 	%r552, [%r2298+48];
	// begin inline asm
	dp4a.s32.s32 %r550, %r551, %r552, %r326;
	// end inline asm
	ld.shared.u32 	%r555, [%r2297+120];
	ld.shared.u32 	%r556, [%r2298+52];
	// begin inline asm
	dp4a.s32.s32 %r554, %r555, %r556, %r330;
	// end inline asm
	ld.shared.u32 	%r559, [%r2297+120];
	ld.shared.u32 	%r560, [%r2298+56];
	// begin inline asm
	dp4a.s32.s32 %r558, %r559, %r560, %r334;
	// end inline asm
	ld.shared.u32 	%r563, [%r2297+120];
	ld.shared.u32 	%r564, [%r2298+60];
	// begin inline asm
	dp4a.s32.s32 %r562, %r563, %r564, %r338;
	// end inline asm
	ld.shared.u32 	%r567, [%r2297+144];
	ld.shared.u32 	%r568, [%r2298+48];
	// begin inline asm
	dp4a.s32.s32 %r566, %r567, %r568, %r342;
	// end inline asm
	ld.shared.u32 	%r571, [%r2297+144];
	ld.shared.u32 	%r572, [%r2298+52];
	// begin inline asm
	dp4a.s32.s32 %r570, %r571, %r572, %r346;
	// end inline asm
	ld.shared.u32 	%r575, [%r2297+144];
	ld.shared.u32 	%r576, [%r2298+56];
	// begin inline asm
	dp4a.s32.s32 %r574, %r575, %r576, %r350;
	// end inline asm
	ld.shared.u32 	%r579, [%r2297+144];
	ld.shared.u32 	%r580, [%r2298+60];
	// begin inline asm
	dp4a.s32.s32 %r578, %r579, %r580, %r354;
	// end inline asm
	ld.shared.u32 	%r583, [%r2297+168];
	ld.shared.u32 	%r584, [%r2298+48];
	// begin inline asm
	dp4a.s32.s32 %r582, %r583, %r584, %r358;
	// end inline asm
	ld.shared.u32 	%r587, [%r2297+168];
	ld.shared.u32 	%r588, [%r2298+52];
	// begin inline asm
	dp4a.s32.s32 %r586, %r587, %r588, %r362;
	// end inline asm
	ld.shared.u32 	%r591, [%r2297+168];
	ld.shared.u32 	%r592, [%r2298+56];
	// begin inline asm
	dp4a.s32.s32 %r590, %r591, %r592, %r366;
	// end inline asm
	ld.shared.u32 	%r595, [%r2297+168];
	ld.shared.u32 	%r596, [%r2298+60];
	// begin inline asm
	dp4a.s32.s32 %r594, %r595, %r596, %r370;
	// end inline asm
	ld.shared.u32 	%r599, [%r2297+24];
	ld.shared.u32 	%r600, [%r2298+192];
	// begin inline asm
	dp4a.s32.s32 %r598, %r599, %r600, %r374;
	// end inline asm
	ld.shared.u32 	%r603, [%r2297+24];
	ld.shared.u32 	%r604, [%r2298+196];
	// begin inline asm
	dp4a.s32.s32 %r602, %r603, %r604, %r378;
	// end inline asm
	ld.shared.u32 	%r607, [%r2297+24];
	ld.shared.u32 	%r608, [%r2298+200];
	// begin inline asm
	dp4a.s32.s32 %r606, %r607, %r608, %r382;
	// end inline asm
	ld.shared.u32 	%r611, [%r2297+24];
	ld.shared.u32 	%r612, [%r2298+204];
	// begin inline asm
	dp4a.s32.s32 %r610, %r611, %r612, %r386;
	// end inline asm
	ld.shared.u32 	%r615, [%r2297+48];
	ld.shared.u32 	%r616, [%r2298+192];
	// begin inline asm
	dp4a.s32.s32 %r614, %r615, %r616, %r390;
	// end inline asm
	ld.shared.u32 	%r619, [%r2297+48];
	ld.shared.u32 	%r620, [%r2298+196];
	// begin inline asm
	dp4a.s32.s32 %r618, %r619, %r620, %r394;
	// end inline asm
	ld.shared.u32 	%r623, [%r2297+48];
	ld.shared.u32 	%r624, [%r2298+200];
	// begin inline asm
	dp4a.s32.s32 %r622, %r623, %r624, %r398;
	// end inline asm
	ld.shared.u32 	%r627, [%r2297+48];
	ld.shared.u32 	%r628, [%r2298+204];
	// begin inline asm
	dp4a.s32.s32 %r626, %r627, %r628, %r402;
	// end inline asm
	ld.shared.u32 	%r631, [%r2297+72];
	ld.shared.u32 	%r632, [%r2298+192];
	// begin inline asm
	dp4a.s32.s32 %r630, %r631, %r632, %r406;
	// end inline asm
	ld.shared.u32 	%r635, [%r2297+72];
	ld.shared.u32 	%r636, [%r2298+196];
	// begin inline asm
	dp4a.s32.s32 %r634, %r635, %r636, %r410;
	// end inline asm
	ld.shared.u32 	%r639, [%r2297+72];
	ld.shared.u32 	%r640, [%r2298+200];
	// begin inline asm
	dp4a.s32.s32 %r638, %r639, %r640, %r414;
	// end inline asm
	ld.shared.u32 	%r643, [%r2297+72];
	ld.shared.u32 	%r644, [%r2298+204];
	// begin inline asm
	dp4a.s32.s32 %r642, %r643, %r644, %r418;
	// end inline asm
	ld.shared.u32 	%r647, [%r2297+96];
	ld.shared.u32 	%r648, [%r2298+192];
	// begin inline asm
	dp4a.s32.s32 %r646, %r647, %r648, %r422;
	// end inline asm
	ld.shared.u32 	%r651, [%r2297+96];
	ld.shared.u32 	%r652, [%r2298+196];
	// begin inline asm
	dp4a.s32.s32 %r650, %r651, %r652, %r426;
	// end inline asm
	ld.shared.u32 	%r655, [%r2297+96];
	ld.shared.u32 	%r656, [%r2298+200];
	// begin inline asm
	dp4a.s32.s32 %r654, %r655, %r656, %r430;
	// end inline asm
	ld.shared.u32 	%r659, [%r2297+96];
	ld.shared.u32 	%r660, [%r2298+204];
	// begin inline asm
	dp4a.s32.s32 %r658, %r659, %r660, %r434;
	// end inline asm
	ld.shared.u32 	%r663, [%r2297+120];
	ld.shared.u32 	%r664, [%r2298+192];
	// begin inline asm
	dp4a.s32.s32 %r662, %r663, %r664, %r438;
	// end inline asm
	ld.shared.u32 	%r667, [%r2297+120];
	ld.shared.u32 	%r668, [%r2298+196];
	// begin inline asm
	dp4a.s32.s32 %r666, %r667, %r668, %r442;
	// end inline asm
	ld.shared.u32 	%r671, [%r2297+120];
	ld.shared.u32 	%r672, [%r2298+200];
	// begin inline asm
	dp4a.s32.s32 %r670, %r671, %r672, %r446;
	// end inline asm
	ld.shared.u32 	%r675, [%r2297+120];
	ld.shared.u32 	%r676, [%r2298+204];
	// begin inline asm
	dp4a.s32.s32 %r674, %r675, %r676, %r450;
	// end inline asm
	ld.shared.u32 	%r679, [%r2297+144];
	ld.shared.u32 	%r680, [%r2298+192];
	// begin inline asm
	dp4a.s32.s32 %r678, %r679, %r680, %r454;
	// end inline asm
	ld.shared.u32 	%r683, [%r2297+144];
	ld.shared.u32 	%r684, [%r2298+196];
	// begin inline asm
	dp4a.s32.s32 %r682, %r683, %r684, %r458;
	// end inline asm
	ld.shared.u32 	%r687, [%r2297+144];
	ld.shared.u32 	%r688, [%r2298+200];
	// begin inline asm
	dp4a.s32.s32 %r686, %r687, %r688, %r462;
	// end inline asm
	ld.shared.u32 	%r691, [%r2297+144];
	ld.shared.u32 	%r692, [%r2298+204];
	// begin inline asm
	dp4a.s32.s32 %r690, %r691, %r692, %r466;
	// end inline asm
	ld.shared.u32 	%r695, [%r2297+168];
	ld.shared.u32 	%r696, [%r2298+192];
	// begin inline asm
	dp4a.s32.s32 %r694, %r695, %r696, %r470;
	// end inline asm
	ld.shared.u32 	%r699, [%r2297+168];
	ld.shared.u32 	%r700, [%r2298+196];
	// begin inline asm
	dp4a.s32.s32 %r698, %r699, %r700, %r474;
	// end inline asm
	ld.shared.u32 	%r703, [%r2297+168];
	ld.shared.u32 	%r704, [%r2298+200];
	// begin inline asm
	dp4a.s32.s32 %r702, %r703, %r704, %r478;
	// end inline asm
	ld.shared.u32 	%r707, [%r2297+168];
	ld.shared.u32 	%r708, [%r2298+204];
	// begin inline asm
	dp4a.s32.s32 %r706, %r707, %r708, %r482;
	// end inline asm
	ld.shared.u32 	%r711, [%r2297+48];
	ld.shared.u32 	%r712, [%r2298+96];
	// begin inline asm
	dp4a.s32.s32 %r710, %r711, %r712, %r486;
	// end inline asm
	ld.shared.u32 	%r715, [%r2297+48];
	ld.shared.u32 	%r716, [%r2298+100];
	// begin inline asm
	dp4a.s32.s32 %r714, %r715, %r716, %r490;
	// end inline asm
	ld.shared.u32 	%r719, [%r2297+48];
	ld.shared.u32 	%r720, [%r2298+104];
	// begin inline asm
	dp4a.s32.s32 %r718, %r719, %r720, %r494;
	// end inline asm
	ld.shared.u32 	%r723, [%r2297+48];
	ld.shared.u32 	%r724, [%r2298+108];
	// begin inline asm
	dp4a.s32.s32 %r722, %r723, %r724, %r498;
	// end inline asm
	ld.shared.u32 	%r727, [%r2297+72];
	ld.shared.u32 	%r728, [%r2298+96];
	// begin inline asm
	dp4a.s32.s32 %r726, %r727, %r728, %r502;
	// end inline asm
	ld.shared.u32 	%r731, [%r2297+72];
	ld.shared.u32 	%r732, [%r2298+100];
	// begin inline asm
	dp4a.s32.s32 %r730, %r731, %r732, %r506;
	// end inline asm
	ld.shared.u32 	%r735, [%r2297+72];
	ld.shared.u32 	%r736, [%r2298+104];
	// begin inline asm
	dp4a.s32.s32 %r734, %r735, %r736, %r510;
	// end inline asm
	ld.shared.u32 	%r739, [%r2297+72];
	ld.shared.u32 	%r740, [%r2298+108];
	// begin inline asm
	dp4a.s32.s32 %r738, %r739, %r740, %r514;
	// end inline asm
	ld.shared.u32 	%r743, [%r2297+96];
	ld.shared.u32 	%r744, [%r2298+96];
	// begin inline asm
	dp4a.s32.s32 %r742, %r743, %r744, %r518;
	// end inline asm
	ld.shared.u32 	%r747, [%r2297+96];
	ld.shared.u32 	%r748, [%r2298+100];
	// begin inline asm
	dp4a.s32.s32 %r746, %r747, %r748, %r522;
	// end inline asm
	ld.shared.u32 	%r751, [%r2297+96];
	ld.shared.u32 	%r752, [%r2298+104];
	// begin inline asm
	dp4a.s32.s32 %r750, %r751, %r752, %r526;
	// end inline asm
	ld.shared.u32 	%r755, [%r2297+96];
	ld.shared.u32 	%r756, [%r2298+108];
	// begin inline asm
	dp4a.s32.s32 %r754, %r755, %r756, %r530;
	// end inline asm
	ld.shared.u32 	%r759, [%r2297+120];
	ld.shared.u32 	%r760, [%r2298+96];
	// begin inline asm
	dp4a.s32.s32 %r758, %r759, %r760, %r534;
	// end inline asm
	ld.shared.u32 	%r763, [%r2297+120];
	ld.shared.u32 	%r764, [%r2298+100];
	// begin inline asm
	dp4a.s32.s32 %r762, %r763, %r764, %r538;
	// end inline asm
	ld.shared.u32 	%r767, [%r2297+120];
	ld.shared.u32 	%r768, [%r2298+104];
	// begin inline asm
	dp4a.s32.s32 %r766, %r767, %r768, %r542;
	// end inline asm
	ld.shared.u32 	%r771, [%r2297+120];
	ld.shared.u32 	%r772, [%r2298+108];
	// begin inline asm
	dp4a.s32.s32 %r770, %r771, %r772, %r546;
	// end inline asm
	ld.shared.u32 	%r775, [%r2297+144];
	ld.shared.u32 	%r776, [%r2298+96];
	// begin inline asm
	dp4a.s32.s32 %r774, %r775, %r776, %r550;
	// end inline asm
	ld.shared.u32 	%r779, [%r2297+144];
	ld.shared.u32 	%r780, [%r2298+100];
	// begin inline asm
	dp4a.s32.s32 %r778, %r779, %r780, %r554;
	// end inline asm
	ld.shared.u32 	%r783, [%r2297+144];
	ld.shared.u32 	%r784, [%r2298+104];
	// begin inline asm
	dp4a.s32.s32 %r782, %r783, %r784, %r558;
	// end inline asm
	ld.shared.u32 	%r787, [%r2297+144];
	ld.shared.u32 	%r788, [%r2298+108];
	// begin inline asm
	dp4a.s32.s32 %r786, %r787, %r788, %r562;
	// end inline asm
	ld.shared.u32 	%r791, [%r2297+168];
	ld.shared.u32 	%r792, [%r2298+96];
	// begin inline asm
	dp4a.s32.s32 %r790, %r791, %r792, %r566;
	// end inline asm
	ld.shared.u32 	%r795, [%r2297+168];
	ld.shared.u32 	%r796, [%r2298+100];
	// begin inline asm
	dp4a.s32.s32 %r794, %r795, %r796, %r570;
	// end inline asm
	ld.shared.u32 	%r799, [%r2297+168];
	ld.shared.u32 	%r800, [%r2298+104];
	// begin inline asm
	dp4a.s32.s32 %r798, %r799, %r800, %r574;
	// end inline asm
	ld.shared.u32 	%r803, [%r2297+168];
	ld.shared.u32 	%r804, [%r2298+108];
	// begin inline asm
	dp4a.s32.s32 %r802, %r803, %r804, %r578;
	// end inline asm
	ld.shared.u32 	%r807, [%r2297+192];
	ld.shared.u32 	%r808, [%r2298+96];
	// begin inline asm
	dp4a.s32.s32 %r806, %r807, %r808, %r582;
	// end inline asm
	ld.shared.u32 	%r811, [%r2297+192];
	ld.shared.u32 	%r812, [%r2298+100];
	// begin inline asm
	dp4a.s32.s32 %r810, %r811, %r812, %r586;
	// end inline asm
	ld.shared.u32 	%r815, [%r2297+192];
	ld.shared.u32 	%r816, [%r2298+104];
	// begin inline asm
	dp4a.s32.s32 %r814, %r815, %r816, %r590;
	// end inline asm
	ld.shared.u32 	%r819, [%r2297+192];
	ld.shared.u32 	%r820, [%r2298+108];
	// begin inline asm
	dp4a.s32.s32 %r818, %r819, %r820, %r594;
	// end inline asm
	ld.shared.u32 	%r823, [%r2297+48];
	ld.shared.u32 	%r824, [%r2298+240];
	// begin inline asm
	dp4a.s32.s32 %r822, %r823, %r824, %r598;
	// end inline asm
	ld.shared.u32 	%r827, [%r2297+48];
	ld.shared.u32 	%r828, [%r2298+244];
	// begin inline asm
	dp4a.s32.s32 %r826, %r827, %r828, %r602;
	// end inline asm
	ld.shared.u32 	%r831, [%r2297+48];
	ld.shared.u32 	%r832, [%r2298+248];
	// begin inline asm
	dp4a.s32.s32 %r830, %r831, %r832, %r606;
	// end inline asm
	ld.shared.u32 	%r835, [%r2297+48];
	ld.shared.u32 	%r836, [%r2298+252];
	// begin inline asm
	dp4a.s32.s32 %r834, %r835, %r836, %r610;
	// end inline asm
	ld.shared.u32 	%r839, [%r2297+72];
	ld.shared.u32 	%r840, [%r2298+240];
	// begin inline asm
	dp4a.s32.s32 %r838, %r839, %r840, %r614;
	// end inline asm
	ld.shared.u32 	%r843, [%r2297+72];
	ld.shared.u32 	%r844, [%r2298+244];
	// begin inline asm
	dp4a.s32.s32 %r842, %r843, %r844, %r618;
	// end inline asm
	ld.shared.u32 	%r847, [%r2297+72];
	ld.shared.u32 	%r848, [%r2298+248];
	// begin inline asm
	dp4a.s32.s32 %r846, %r847, %r848, %r622;
	// end inline asm
	ld.shared.u32 	%r851, [%r2297+72];
	ld.shared.u32 	%r852, [%r2298+252];
	// begin inline asm
	dp4a.s32.s32 %r850, %r851, %r852, %r626;
	// end inline asm
	ld.shared.u32 	%r855, [%r2297+96];
	ld.shared.u32 	%r856, [%r2298+240];
	// begin inline asm
	dp4a.s32.s32 %r854, %r855, %r856, %r630;
	// end inline asm
	ld.shared.u32 	%r859, [%r2297+96];
	ld.shared.u32 	%r860, [%r2298+244];
	// begin inline asm
	dp4a.s32.s32 %r858, %r859, %r860, %r634;
	// end inline asm
	ld.shared.u32 	%r863, [%r2297+96];
	ld.shared.u32 	%r864, [%r2298+248];
	// begin inline asm
	dp4a.s32.s32 %r862, %r863, %r864, %r638;
	// end inline asm
	ld.shared.u32 	%r867, [%r2297+96];
	ld.shared.u32 	%r868, [%r2298+252];
	// begin inline asm
	dp4a.s32.s32 %r866, %r867, %r868, %r642;
	// end inline asm
	ld.shared.u32 	%r871, [%r2297+120];
	ld.shared.u32 	%r872, [%r2298+240];
	// begin inline asm
	dp4a.s32.s32 %r870, %r871, %r872, %r646;
	// end inline asm
	ld.shared.u32 	%r875, [%r2297+120];
	ld.shared.u32 	%r876, [%r2298+244];
	// begin inline asm
	dp4a.s32.s32 %r874, %r875, %r876, %r650;
	// end inline asm
	ld.shared.u32 	%r879, [%r2297+120];
	ld.shared.u32 	%r880, [%r2298+248];
	// begin inline asm
	dp4a.s32.s32 %r878, %r879, %r880, %r654;
	// end inline asm
	ld.shared.u32 	%r883, [%r2297+120];
	ld.shared.u32 	%r884, [%r2298+252];
	// begin inline asm
	dp4a.s32.s32 %r882, %r883, %r884, %r658;
	// end inline asm
	ld.shared.u32 	%r887, [%r2297+144];
	ld.shared.u32 	%r888, [%r2298+240];
	// begin inline asm
	dp4a.s32.s32 %r886, %r887, %r888, %r662;
	// end inline asm
	ld.shared.u32 	%r891, [%r2297+144];
	ld.shared.u32 	%r892, [%r2298+244];
	// begin inline asm
	dp4a.s32.s32 %r890, %r891, %r892, %r666;
	// end inline asm
	ld.shared.u32 	%r895, [%r2297+144];
	ld.shared.u32 	%r896, [%r2298+248];
	// begin inline asm
	dp4a.s32.s32 %r894, %r895, %r896, %r670;
	// end inline asm
	ld.shared.u32 	%r899, [%r2297+144];
	ld.shared.u32 	%r900, [%r2298+252];
	// begin inline asm
	dp4a.s32.s32 %r898, %r899, %r900, %r674;
	// end inline asm
	ld.shared.u32 	%r903, [%r2297+168];
	ld.shared.u32 	%r904, [%r2298+240];
	// begin inline asm
	dp4a.s32.s32 %r902, %r903, %r904, %r678;
	// end inline asm
	ld.shared.u32 	%r907, [%r2297+168];
	ld.shared.u32 	%r908, [%r2298+244];
	// begin inline asm
	dp4a.s32.s32 %r906, %r907, %r908, %r682;
	// end inline asm
	ld.shared.u32 	%r911, [%r2297+168];
	ld.shared.u32 	%r912, [%r2298+248];
	// begin inline asm
	dp4a.s32.s32 %r910, %r911, %r912, %r686;
	// end inline asm
	ld.shared.u32 	%r915, [%r2297+168];
	ld.shared.u32 	%r916, [%r2298+252];
	// begin inline asm
	dp4a.s32.s32 %r914, %r915, %r916, %r690;
	// end inline asm
	ld.shared.u32 	%r919, [%r2297+192];
	ld.shared.u32 	%r920, [%r2298+240];
	// begin inline asm
	dp4a.s32.s32 %r918, %r919, %r920, %r694;
	// end inline asm
	ld.shared.u32 	%r923, [%r2297+192];
	ld.shared.u32 	%r924, [%r2298+244];
	// begin inline asm
	dp4a.s32.s32 %r922, %r923, %r924, %r698;
	// end inline asm
	ld.shared.u32 	%r927, [%r2297+192];
	ld.shared.u32 	%r928, [%r2298+248];
	// begin inline asm
	dp4a.s32.s32 %r926, %r927, %r928, %r702;
	// end inline asm
	ld.shared.u32 	%r931, [%r2297+192];
	ld.shared.u32 	%r932, [%r2298+252];
	// begin inline asm
	dp4a.s32.s32 %r930, %r931, %r932, %r706;
	// end inline asm
	ld.shared.u32 	%r935, [%r2297+4];
	ld.shared.u32 	%r936, [%r2298+16];
	// begin inline asm
	dp4a.s32.s32 %r934, %r935, %r936, %r710;
	// end inline asm
	ld.shared.u32 	%r939, [%r2297+4];
	ld.shared.u32 	%r940, [%r2298+20];
	// begin inline asm
	dp4a.s32.s32 %r938, %r939, %r940, %r714;
	// end inline asm
	ld.shared.u32 	%r943, [%r2297+4];
	ld.shared.u32 	%r944, [%r2298+24];
	// begin inline asm
	dp4a.s32.s32 %r942, %r943, %r944, %r718;
	// end inline asm
	ld.shared.u32 	%r947, [%r2297+4];
	ld.shared.u32 	%r948, [%r2298+28];
	// begin inline asm
	dp4a.s32.s32 %r946, %r947, %r948, %r722;
	// end inline asm
	ld.shared.u32 	%r951, [%r2297+28];
	ld.shared.u32 	%r952, [%r2298+16];
	// begin inline asm
	dp4a.s32.s32 %r950, %r951, %r952, %r726;
	// end inline asm
	ld.shared.u32 	%r955, [%r2297+28];
	ld.shared.u32 	%r956, [%r2298+20];
	// begin inline asm
	dp4a.s32.s32 %r954, %r955, %r956, %r730;
	// end inline asm
	ld.shared.u32 	%r959, [%r2297+28];
	ld.shared.u32 	%r960, [%r2298+24];
	// begin inline asm
	dp4a.s32.s32 %r958, %r959, %r960, %r734;
	// end inline asm
	ld.shared.u32 	%r963, [%r2297+28];
	ld.shared.u32 	%r964, [%r2298+28];
	// begin inline asm
	dp4a.s32.s32 %r962, %r963, %r964, %r738;
	// end inline asm
	ld.shared.u32 	%r967, [%r2297+52];
	ld.shared.u32 	%r968, [%r2298+16];
	// begin inline asm
	dp4a.s32.s32 %r966, %r967, %r968, %r742;
	// end inline asm
	ld.shared.u32 	%r971, [%r2297+52];
	ld.shared.u32 	%r972, [%r2298+20];
	// begin inline asm
	dp4a.s32.s32 %r970, %r971, %r972, %r746;
	// end inline asm
	ld.shared.u32 	%r975, [%r2297+52];
	ld.shared.u32 	%r976, [%r2298+24];
	// begin inline asm
	dp4a.s32.s32 %r974, %r975, %r976, %r750;
	// end inline asm
	ld.shared.u32 	%r979, [%r2297+52];
	ld.shared.u32 	%r980, [%r2298+28];
	// begin inline asm
	dp4a.s32.s32 %r978, %r979, %r980, %r754;
	// end inline asm
	ld.shared.u32 	%r983, [%r2297+76];
	ld.shared.u32 	%r984, [%r2298+16];
	// begin inline asm
	dp4a.s32.s32 %r982, %r983, %r984, %r758;
	// end inline asm
	ld.shared.u32 	%r987, [%r2297+76];
	ld.shared.u32 	%r988, [%r2298+20];
	// begin inline asm
	dp4a.s32.s32 %r986, %r987, %r988, %r762;
	// end inline asm
	ld.shared.u32 	%r991, [%r2297+76];
	ld.shared.u32 	%r992, [%r2298+24];
	// begin inline asm
	dp4a.s32.s32 %r990, %r991, %r992, %r766;
	// end inline asm
	ld.shared.u32 	%r995, [%r2297+76];
	ld.shared.u32 	%r996, [%r2298+28];
	// begin inline asm
	dp4a.s32.s32 %r994, %r995, %r996, %r770;
	// end inline asm
	ld.shared.u32 	%r999, [%r2297+100];
	ld.shared.u32 	%r1000, [%r2298+16];
	// begin inline asm
	dp4a.s32.s32 %r998, %r999, %r1000, %r774;
	// end inline asm
	ld.shared.u32 	%r1003, [%r2297+100];
	ld.shared.u32 	%r1004, [%r2298+20];
	// begin inline asm
	dp4a.s32.s32 %r1002, %r1003, %r1004, %r778;
	// end inline asm
	ld.shared.u32 	%r1007, [%r2297+100];
	ld.shared.u32 	%r1008, [%r2298+24];
	// begin inline asm
	dp4a.s32.s32 %r1006, %r1007, %r1008, %r782;
	// end inline asm
	ld.shared.u32 	%r1011, [%r2297+100];
	ld.shared.u32 	%r1012, [%r2298+28];
	// begin inline asm
	dp4a.s32.s32 %r1010, %r1011, %r1012, %r786;
	// end inline asm
	ld.shared.u32 	%r1015, [%r2297+124];
	ld.shared.u32 	%r1016, [%r2298+16];
	// begin inline asm
	dp4a.s32.s32 %r1014, %r1015, %r1016, %r790;
	// end inline asm
	ld.shared.u32 	%r1019, [%r2297+124];
	ld.shared.u32 	%r1020, [%r2298+20];
	// begin inline asm
	dp4a.s32.s32 %r1018, %r1019, %r1020, %r794;
	// end inline asm
	ld.shared.u32 	%r1023, [%r2297+124];
	ld.shared.u32 	%r1024, [%r2298+24];
	// begin inline asm
	dp4a.s32.s32 %r1022, %r1023, %r1024, %r798;
	// end inline asm
	ld.shared.u32 	%r1027, [%r2297+124];
	ld.shared.u32 	%r1028, [%r2298+28];
	// begin inline asm
	dp4a.s32.s32 %r1026, %r1027, %r1028, %r802;
	// end inline asm
	ld.shared.u32 	%r1031, [%r2297+148];
	ld.shared.u32 	%r1032, [%r2298+16];
	// begin inline asm
	dp4a.s32.s32 %r1030, %r1031, %r1032, %r806;
	// end inline asm
	ld.shared.u32 	%r1035, [%r2297+148];
	ld.shared.u32 	%r1036, [%r2298+20];
	// begin inline asm
	dp4a.s32.s32 %r1034, %r1035, %r1036, %r810;
	// end inline asm
	ld.shared.u32 	%r1039, [%r2297+148];
	ld.shared.u32 	%r1040, [%r2298+24];
	// begin inline asm
	dp4a.s32.s32 %r1038, %r1039, %r1040, %r814;
	// end inline asm
	ld.shared.u32 	%r1043, [%r2297+148];
	ld.shared.u32 	%r1044, [%r2298+28];
	// begin inline asm
	dp4a.s32.s32 %r1042, %r1043, %r1044, %r818;
	// end inline asm
	ld.shared.u32 	%r1047, [%r2297+4];
	ld.shared.u32 	%r1048, [%r2298+160];
	// begin inline asm
	dp4a.s32.s32 %r1046, %r1047, %r1048, %r822;
	// end inline asm
	ld.shared.u32 	%r1051, [%r2297+4];
	ld.shared.u32 	%r1052, [%r2298+164];
	// begin inline asm
	dp4a.s32.s32 %r1050, %r1051, %r1052, %r826;
	// end inline asm
	ld.shared.u32 	%r1055, [%r2297+4];
	ld.shared.u32 	%r1056, [%r2298+168];
	// begin inline asm
	dp4a.s32.s32 %r1054, %r1055, %r1056, %r830;
	// end inline asm
	ld.shared.u32 	%r1059, [%r2297+4];
	ld.shared.u32 	%r1060, [%r2298+172];
	// begin inline asm
	dp4a.s32.s32 %r1058, %r1059, %r1060, %r834;
	// end inline asm
	ld.shared.u32 	%r1063, [%r2297+28];
	ld.shared.u32 	%r1064, [%r2298+160];
	// begin inline asm
	dp4a.s32.s32 %r1062, %r1063, %r1064, %r838;
	// end inline asm
	ld.shared.u32 	%r1067, [%r2297+28];
	ld.shared.u32 	%r1068, [%r2298+164];
	// begin inline asm
	dp4a.s32.s32 %r1066, %r1067, %r1068, %r842;
	// end inline asm
	ld.shared.u32 	%r1071, [%r2297+28];
	ld.shared.u32 	%r1072, [%r2298+168];
	// begin inline asm
	dp4a.s32.s32 %r1070, %r1071, %r1072, %r846;
	// end inline asm
	ld.shared.u32 	%r1075, [%r2297+28];
	ld.shared.u32 	%r1076, [%r2298+172];
	// begin inline asm
	dp4a.s32.s32 %r1074, %r1075, %r1076, %r850;
	// end inline asm
	ld.shared.u32 	%r1079, [%r2297+52];
	ld.shared.u32 	%r1080, [%r2298+160];
	// begin inline asm
	dp4a.s32.s32 %r1078, %r1079, %r1080, %r854;
	// end inline asm
	ld.shared.u32 	%r1083, [%r2297+52];
	ld.shared.u32 	%r1084, [%r2298+164];
	// begin inline asm
	dp4a.s32.s32 %r1082, %r1083, %r1084, %r858;
	// end inline asm
	ld.shared.u32 	%r1087, [%r2297+52];
	ld.shared.u32 	%r1088, [%r2298+168];
	// begin inline asm
	dp4a.s32.s32 %r1086, %r1087, %r1088, %r862;
	// end inline asm
	ld.shared.u32 	%r1091, [%r2297+52];
	ld.shared.u32 	%r1092, [%r2298+172];
	// begin inline asm
	dp4a.s32.s32 %r1090, %r1091, %r1092, %r866;
	// end inline asm
	ld.shared.u32 	%r1095, [%r2297+76];
	ld.shared.u32 	%r1096, [%r2298+160];
	// begin inline asm
	dp4a.s32.s32 %r1094, %r1095, %r1096, %r870;
	// end inline asm
	ld.shared.u32 	%r1099, [%r2297+76];
	ld.shared.u32 	%r1100, [%r2298+164];
	// begin inline asm
	dp4a.s32.s32 %r1098, %r1099, %r1100, %r874;
	// end inline asm
	ld.shared.u32 	%r1103, [%r2297+76];
	ld.shared.u32 	%r1104, [%r2298+168];
	// begin inline asm
	dp4a.s32.s32 %r1102, %r1103, %r1104, %r878;
	// end inline asm
	ld.shared.u32 	%r1107, [%r2297+76];
	ld.shared.u32 	%r1108, [%r2298+172];
	// begin inline asm
	dp4a.s32.s32 %r1106, %r1107, %r1108, %r882;
	// end inline asm
	ld.shared.u32 	%r1111, [%r2297+100];
	ld.shared.u32 	%r1112, [%r2298+160];
	// begin inline asm
	dp4a.s32.s32 %r1110, %r1111, %r1112, %r886;
	// end inline asm
	ld.shared.u32 	%r1115, [%r2297+100];
	ld.shared.u32 	%r1116, [%r2298+164];
	// begin inline asm
	dp4a.s32.s32 %r1114, %r1115, %r1116, %r890;
	// end inline asm
	ld.shared.u32 	%r1119, [%r2297+100];
	ld.shared.u32 	%r1120, [%r2298+168];
	// begin inline asm
	dp4a.s32.s32 %r1118, %r1119, %r1120, %r894;
	// end inline asm
	ld.shared.u32 	%r1123, [%r2297+100];
	ld.shared.u32 	%r1124, [%r2298+172];
	// begin inline asm
	dp4a.s32.s32 %r1122, %r1123, %r1124, %r898;
	// end inline asm
	ld.shared.u32 	%r1127, [%r2297+124];
	ld.shared.u32 	%r1128, [%r2298+160];
	// begin inline asm
	dp4a.s32.s32 %r1126, %r1127, %r1128, %r902;
	// end inline asm
	ld.shared.u32 	%r1131, [%r2297+124];
	ld.shared.u32 	%r1132, [%r2298+164];
	// begin inline asm
	dp4a.s32.s32 %r1130, %r1131, %r1132, %r906;
	// end inline asm
	ld.shared.u32 	%r1135, [%r2297+124];
	ld.shared.u32 	%r1136, [%r2298+168];
	// begin inline asm
	dp4a.s32.s32 %r1134, %r1135, %r1136, %r910;
	// end inline asm
	ld.shared.u32 	%r1139, [%r2297+124];
	ld.shared.u32 	%r1140, [%r2298+172];
	// begin inline asm
	dp4a.s32.s32 %r1138, %r1139, %r1140, %r914;
	// end inline asm
	ld.shared.u32 	%r1143, [%r2297+148];
	ld.shared.u32 	%r1144, [%r2298+160];
	// begin inline asm
	dp4a.s32.s32 %r1142, %r1143, %r1144, %r918;
	// end inline asm
	ld.shared.u32 	%r1147, [%r2297+148];
	ld.shared.u32 	%r1148, [%r2298+164];
	// begin inline asm
	dp4a.s32.s32 %r1146, %r1147, %r1148, %r922;
	// end inline asm
	ld.shared.u32 	%r1151, [%r2297+148];
	ld.shared.u32 	%r1152, [%r2298+168];
	// begin inline asm
	dp4a.s32.s32 %r1150, %r1151, %r1152, %r926;
	// end inline asm
	ld.shared.u32 	%r1155, [%r2297+148];
	ld.shared.u32 	%r1156, [%r2298+172];
	// begin inline asm
	dp4a.s32.s32 %r1154, %r1155, %r1156, %r930;
	// end inline asm
	ld.shared.u32 	%r1159, [%r2297+28];
	ld.shared.u32 	%r1160, [%r2298+64];
	// begin inline asm
	dp4a.s32.s32 %r1158, %r1159, %r1160, %r934;
	// end inline asm
	ld.shared.u32 	%r1163, [%r2297+28];
	ld.shared.u32 	%r1164, [%r2298+68];
	// begin inline asm
	dp4a.s32.s32 %r1162, %r1163, %r1164, %r938;
	// end inline asm
	ld.shared.u32 	%r1167, [%r2297+28];
	ld.shared.u32 	%r1168, [%r2298+72];
	// begin inline asm
	dp4a.s32.s32 %r1166, %r1167, %r1168, %r942;
	// end inline asm
	ld.shared.u32 	%r1171, [%r2297+28];
	ld.shared.u32 	%r1172, [%r2298+76];
	// begin inline asm
	dp4a.s32.s32 %r1170, %r1171, %r1172, %r946;
	// end inline asm
	ld.shared.u32 	%r1175, [%r2297+52];
	ld.shared.u32 	%r1176, [%r2298+64];
	// begin inline asm
	dp4a.s32.s32 %r1174, %r1175, %r1176, %r950;
	// end inline asm
	ld.shared.u32 	%r1179, [%r2297+52];
	ld.shared.u32 	%r1180, [%r2298+68];
	// begin inline asm
	dp4a.s32.s32 %r1178, %r1179, %r1180, %r954;
	// end inline asm
	ld.shared.u32 	%r1183, [%r2297+52];
	ld.shared.u32 	%r1184, [%r2298+72];
	// begin inline asm
	dp4a.s32.s32 %r1182, %r1183, %r1184, %r958;
	// end inline asm
	ld.shared.u32 	%r1187, [%r2297+52];
	ld.shared.u32 	%r1188, [%r2298+76];
	// begin inline asm
	dp4a.s32.s32 %r1186, %r1187, %r1188, %r962;
	// end inline asm
	ld.shared.u32 	%r1191, [%r2297+76];
	ld.shared.u32 	%r1192, [%r2298+64];
	// begin inline asm
	dp4a.s32.s32 %r1190, %r1191, %r1192, %r966;
	// end inline asm
	ld.shared.u32 	%r1195, [%r2297+76];
	ld.shared.u32 	%r1196, [%r2298+68];
	// begin inline asm
	dp4a.s32.s32 %r1194, %r1195, %r1196, %r970;
	// end inline asm
	ld.shared.u32 	%r1199, [%r2297+76];
	ld.shared.u32 	%r1200, [%r2298+72];
	// begin inline asm
	dp4a.s32.s32 %r1198, %r1199, %r1200, %r974;
	// end inline asm
	ld.shared.u32 	%r1203, [%r2297+76];
	ld.shared.u32 	%r1204, [%r2298+76];
	// begin inline asm
	dp4a.s32.s32 %r1202, %r1203, %r1204, %r978;
	// end inline asm
	ld.shared.u32 	%r1207, [%r2297+100];
	ld.shared.u32 	%r1208, [%r2298+64];
	// begin inline asm
	dp4a.s32.s32 %r1206, %r1207, %r1208, %r982;
	// end inline asm
	ld.shared.u32 	%r1211, [%r2297+100];
	ld.shared.u32 	%r1212, [%r2298+68];
	// begin inline asm
	dp4a.s32.s32 %r1210, %r1211, %r1212, %r986;
	// end inline asm
	ld.shared.u32 	%r1215, [%r2297+100];
	ld.shared.u32 	%r1216, [%r2298+72];
	// begin inline asm
	dp4a.s32.s32 %r1214, %r1215, %r1216, %r990;
	// end inline asm
	ld.shared.u32 	%r1219, [%r2297+100];
	ld.shared.u32 	%r1220, [%r2298+76];
	// begin inline asm
	dp4a.s32.s32 %r1218, %r1219, %r1220, %r994;
	// end inline asm
	ld.shared.u32 	%r1223, [%r2297+124];
	ld.shared.u32 	%r1224, [%r2298+64];
	// begin inline asm
	dp4a.s32.s32 %r1222, %r1223, %r1224, %r998;
	// end inline asm
	ld.shared.u32 	%r1227, [%r2297+124];
	ld.shared.u32 	%r1228, [%r2298+68];
	// begin inline asm
	dp4a.s32.s32 %r1226, %r1227, %r1228, %r1002;
	// end inline asm
	ld.shared.u32 	%r1231, [%r2297+124];
	ld.shared.u32 	%r1232, [%r2298+72];
	// begin inline asm
	dp4a.s32.s32 %r1230, %r1231, %r1232, %r1006;
	// end inline asm
	ld.shared.u32 	%r1235, [%r2297+124];
	ld.shared.u32 	%r1236, [%r2298+76];
	// begin inline asm
	dp4a.s32.s32 %r1234, %r1235, %r1236, %r1010;
	// end inline asm
	ld.shared.u32 	%r1239, [%r2297+148];
	ld.shared.u32 	%r1240, [%r2298+64];
	// begin inline asm
	dp4a.s32.s32 %r1238, %r1239, %r1240, %r1014;
	// end inline asm
	ld.shared.u32 	%r1243, [%r2297+148];
	ld.shared.u32 	%r1244, [%r2298+68];
	// begin inline asm
	dp4a.s32.s32 %r1242, %r1243, %r1244, %r1018;
	// end inline asm
	ld.shared.u32 	%r1247, [%r2297+148];
	ld.shared.u32 	%r1248, [%r2298+72];
	// begin inline asm
	dp4a.s32.s32 %r1246, %r1247, %r1248, %r1022;
	// end inline asm
	ld.shared.u32 	%r1251, [%r2297+148];
	ld.shared.u32 	%r1252, [%r2298+76];
	// begin inline asm
	dp4a.s32.s32 %r1250, %r1251, %r1252, %r1026;
	// end inline asm
	ld.shared.u32 	%r1255, [%r2297+172];
	ld.shared.u32 	%r1256, [%r2298+64];
	// begin inline asm
	dp4a.s32.s32 %r1254, %r1255, %r1256, %r1030;
	// end inline asm
	ld.shared.u32 	%r1259, [%r2297+172];
	ld.shared.u32 	%r1260, [%r2298+68];
	// begin inline asm
	dp4a.s32.s32 %r1258, %r1259, %r1260, %r1034;
	// end inline asm
	ld.shared.u32 	%r1263, [%r2297+172];
	ld.shared.u32 	%r1264, [%r2298+72];
	// begin inline asm
	dp4a.s32.s32 %r1262, %r1263, %r1264, %r1038;
	// end inline asm
	ld.shared.u32 	%r1267, [%r2297+172];
	ld.shared.u32 	%r1268, [%r2298+76];
	// begin inline asm
	dp4a.s32.s32 %r1266, %r1267, %r1268, %r1042;
	// end inline asm
	ld.shared.u32 	%r1271, [%r2297+28];
	ld.shared.u32 	%r1272, [%r2298+208];
	// begin inline asm
	dp4a.s32.s32 %r1270, %r1271, %r1272, %r1046;
	// end inline asm
	ld.shared.u32 	%r1275, [%r2297+28];
	ld.shared.u32 	%r1276, [%r2298+212];
	// begin inline asm
	dp4a.s32.s32 %r1274, %r1275, %r1276, %r1050;
	// end inline asm
	ld.shared.u32 	%r1279, [%r2297+28];
	ld.shared.u32 	%r1280, [%r2298+216];
	// begin inline asm
	dp4a.s32.s32 %r1278, %r1279, %r1280, %r1054;
	// end inline asm
	ld.shared.u32 	%r1283, [%r2297+28];
	ld.shared.u32 	%r1284, [%r2298+220];
	// begin inline asm
	dp4a.s32.s32 %r1282, %r1283, %r1284, %r1058;
	// end inline asm
	ld.shared.u32 	%r1287, [%r2297+52];
	ld.shared.u32 	%r1288, [%r2298+208];
	// begin inline asm
	dp4a.s32.s32 %r1286, %r1287, %r1288, %r1062;
	// end inline asm
	ld.shared.u32 	%r1291, [%r2297+52];
	ld.shared.u32 	%r1292, [%r2298+212];
	// begin inline asm
	dp4a.s32.s32 %r1290, %r1291, %r1292, %r1066;
	// end inline asm
	ld.shared.u32 	%r1295, [%r2297+52];
	ld.shared.u32 	%r1296, [%r2298+216];
	// begin inline asm
	dp4a.s32.s32 %r1294, %r1295, %r1296, %r1070;
	// end inline asm
	ld.shared.u32 	%r1299, [%r2297+52];
	ld.shared.u32 	%r1300, [%r2298+220];
	// begin inline asm
	dp4a.s32.s32 %r1298, %r1299, %r1300, %r1074;
	// end inline asm
	ld.shared.u32 	%r1303, [%r2297+76];
	ld.shared.u32 	%r1304, [%r2298+208];
	// begin inline asm
	dp4a.s32.s32 %r1302, %r1303, %r1304, %r1078;
	// end inline asm
	ld.shared.u32 	%r1307, [%r2297+76];
	ld.shared.u32 	%r1308, [%r2298+212];
	// begin inline asm
	dp4a.s32.s32 %r1306, %r1307, %r1308, %r1082;
	// end inline asm
	ld.shared.u32 	%r1311, [%r2297+76];
	ld.shared.u32 	%r1312, [%r2298+216];
	// begin inline asm
	dp4a.s32.s32 %r1310, %r1311, %r1312, %r1086;
	// end inline asm
	ld.shared.u32 	%r1315, [%r2297+76];
	ld.shared.u32 	%r1316, [%r2298+220];
	// begin inline asm
	dp4a.s32.s32 %r1314, %r1315, %r1316, %r1090;
	// end inline asm
	ld.shared.u32 	%r1319, [%r2297+100];
	ld.shared.u32 	%r1320, [%r2298+208];
	// begin inline asm
	dp4a.s32.s32 %r1318, %r1319, %r1320, %r1094;
	// end inline asm
	ld.shared.u32 	%r1323, [%r2297+100];
	ld.shared.u32 	%r1324, [%r2298+212];
	// begin inline asm
	dp4a.s32.s32 %r1322, %r1323, %r1324, %r1098;
	// end inline asm
	ld.shared.u32 	%r1327, [%r2297+100];
	ld.shared.u32 	%r1328, [%r2298+216];
	// begin inline asm
	dp4a.s32.s32 %r1326, %r1327, %r1328, %r1102;
	// end inline asm
	ld.shared.u32 	%r1331, [%r2297+100];
	ld.shared.u32 	%r1332, [%r2298+220];
	// begin inline asm
	dp4a.s32.s32 %r1330, %r1331, %r1332, %r1106;
	// end inline asm
	ld.shared.u32 	%r1335, [%r2297+124];
	ld.shared.u32 	%r1336, [%r2298+208];
	// begin inline asm
	dp4a.s32.s32 %r1334, %r1335, %r1336, %r1110;
	// end inline asm
	ld.shared.u32 	%r1339, [%r2297+124];
	ld.shared.u32 	%r1340, [%r2298+212];
	// begin inline asm
	dp4a.s32.s32 %r1338, %r1339, %r1340, %r1114;
	// end inline asm
	ld.shared.u32 	%r1343, [%r2297+124];
	ld.shared.u32 	%r1344, [%r2298+216];
	// begin inline asm
	dp4a.s32.s32 %r1342, %r1343, %r1344, %r1118;
	// end inline asm
	ld.shared.u32 	%r1347, [%r2297+124];
	ld.shared.u32 	%r1348, [%r2298+220];
	// begin inline asm
	dp4a.s32.s32 %r1346, %r1347, %r1348, %r1122;
	// end inline asm
	ld.shared.u32 	%r1351, [%r2297+148];
	ld.shared.u32 	%r1352, [%r2298+208];
	// begin inline asm
	dp4a.s32.s32 %r1350, %r1351, %r1352, %r1126;
	// end inline asm
	ld.shared.u32 	%r1355, [%r2297+148];
	ld.shared.u32 	%r1356, [%r2298+212];
	// begin inline asm
	dp4a.s32.s32 %r1354, %r1355, %r1356, %r1130;
	// end inline asm
	ld.shared.u32 	%r1359, [%r2297+148];
	ld.shared.u32 	%r1360, [%r2298+216];
	// begin inline asm
	dp4a.s32.s32 %r1358, %r1359, %r1360, %r1134;
	// end inline asm
	ld.shared.u32 	%r1363, [%r2297+148];
	ld.shared.u32 	%r1364, [%r2298+220];
	// begin inline asm
	dp4a.s32.s32 %r1362, %r1363, %r1364, %r1138;
	// end inline asm
	ld.shared.u32 	%r1367, [%r2297+172];
	ld.shared.u32 	%r1368, [%r2298+208];
	// begin inline asm
	dp4a.s32.s32 %r1366, %r1367, %r1368, %r1142;
	// end inline asm
	ld.shared.u32 	%r1371, [%r2297+172];
	ld.shared.u32 	%r1372, [%r2298+212];
	// begin inline asm
	dp4a.s32.s32 %r1370, %r1371, %r1372, %r1146;
	// end inline asm
	ld.shared.u32 	%r1375, [%r2297+172];
	ld.shared.u32 	%r1376, [%r2298+216];
	// begin inline asm
	dp4a.s32.s32 %r1374, %r1375, %r1376, %r1150;
	// end inline asm
	ld.shared.u32 	%r1379, [%r2297+172];
	ld.shared.u32 	%r1380, [%r2298+220];
	// begin inline asm
	dp4a.s32.s32 %r1378, %r1379, %r1380, %r1154;
	// end inline asm
	ld.shared.u32 	%r1383, [%r2297+52];
	ld.shared.u32 	%r1384, [%r2298+112];
	// begin inline asm
	dp4a.s32.s32 %r1382, %r1383, %r1384, %r1158;
	// end inline asm
	ld.shared.u32 	%r1387, [%r2297+52];
	ld.shared.u32 	%r1388, [%r2298+116];
	// begin inline asm
	dp4a.s32.s32 %r1386, %r1387, %r1388, %r1162;
	// end inline asm
	ld.shared.u32 	%r1391, [%r2297+52];
	ld.shared.u32 	%r1392, [%r2298+120];
	// begin inline asm
	dp4a.s32.s32 %r1390, %r1391, %r1392, %r1166;
	// end inline asm
	ld.shared.u32 	%r1395, [%r2297+52];
	ld.shared.u32 	%r1396, [%r2298+124];
	// begin inline asm
	dp4a.s32.s32 %r1394, %r1395, %r1396, %r1170;
	// end inline asm
	ld.shared.u32 	%r1399, [%r2297+76];
	ld.shared.u32 	%r1400, [%r2298+112];
	// begin inline asm
	dp4a.s32.s32 %r1398, %r1399, %r1400, %r1174;
	// end inline asm
	ld.shared.u32 	%r1403, [%r2297+76];
	ld.shared.u32 	%r1404, [%r2298+116];
	// begin inline asm
	dp4a.s32.s32 %r1402, %r1403, %r1404, %r1178;
	// end inline asm
	ld.shared.u32 	%r1407, [%r2297+76];
	ld.shared.u32 	%r1408, [%r2298+120];
	// begin inline asm
	dp4a.s32.s32 %r1406, %r1407, %r1408, %r1182;
	// end inline asm
	ld.shared.u32 	%r1411, [%r2297+76];
	ld.shared.u32 	%r1412, [%r2298+124];
	// begin inline asm
	dp4a.s32.s32 %r1410, %r1411, %r1412, %r1186;
	// end inline asm
	ld.shared.u32 	%r1415, [%r2297+100];
	ld.shared.u32 	%r1416, [%r2298+112];
	// begin inline asm
	dp4a.s32.s32 %r1414, %r1415, %r1416, %r1190;
	// end inline asm
	ld.shared.u32 	%r1419, [%r2297+100];
	ld.shared.u32 	%r1420, [%r2298+116];
	// begin inline asm
	dp4a.s32.s32 %r1418, %r1419, %r1420, %r1194;
	// end inline asm
	ld.shared.u32 	%r1423, [%r2297+100];
	ld.shared.u32 	%r1424, [%r2298+120];
	// begin inline asm
	dp4a.s32.s32 %r1422, %r1423, %r1424, %r1198;
	// end inline asm
	ld.shared.u32 	%r1427, [%r2297+100];
	ld.shared.u32 	%r1428, [%r2298+124];
	// begin inline asm
	dp4a.s32.s32 %r1426, %r1427, %r1428, %r1202;
	// end inline asm
	ld.shared.u32 	%r1431, [%r2297+124];
	ld.shared.u32 	%r1432, [%r2298+112];
	// begin inline asm
	dp4a.s32.s32 %r1430, %r1431, %r1432, %r1206;
	// end inline asm
	ld.shared.u32 	%r1435, [%r2297+124];
	ld.shared.u32 	%r1436, [%r2298+116];
	// begin inline asm
	dp4a.s32.s32 %r1434, %r1435, %r1436, %r1210;
	// end inline asm
	ld.shared.u32 	%r1439, [%r2297+124];
	ld.shared.u32 	%r1440, [%r2298+120];
	// begin inline asm
	dp4a.s32.s32 %r1438, %r1439, %r1440, %r1214;
	// end inline asm
	ld.shared.u32 	%r1443, [%r2297+124];
	ld.shared.u32 	%r1444, [%r2298+124];
	// begin inline asm
	dp4a.s32.s32 %r1442, %r1443, %r1444, %r1218;
	// end inline asm
	ld.shared.u32 	%r1447, [%r2297+148];
	ld.shared.u32 	%r1448, [%r2298+112];
	// begin inline asm
	dp4a.s32.s32 %r1446, %r1447, %r1448, %r1222;
	// end inline asm
	ld.shared.u32 	%r1451, [%r2297+148];
	ld.shared.u32 	%r1452, [%r2298+116];
	// begin inline asm
	dp4a.s32.s32 %r1450, %r1451, %r1452, %r1226;
	// end inline asm
	ld.shared.u32 	%r1455, [%r2297+148];
	ld.shared.u32 	%r1456, [%r2298+120];
	// begin inline asm
	dp4a.s32.s32 %r1454, %r1455, %r1456, %r1230;
	// end inline asm
	ld.shared.u32 	%r1459, [%r2297+148];
	ld.shared.u32 	%r1460, [%r2298+124];
	// begin inline asm
	dp4a.s32.s32 %r1458, %r1459, %r1460, %r1234;
	// end inline asm
	ld.shared.u32 	%r1463, [%r2297+172];
	ld.shared.u32 	%r1464, [%r2298+112];
	// begin inline asm
	dp4a.s32.s32 %r1462, %r1463, %r1464, %r1238;
	// end inline asm
	ld.shared.u32 	%r1467, [%r2297+172];
	ld.shared.u32 	%r1468, [%r2298+116];
	// begin inline asm
	dp4a.s32.s32 %r1466, %r1467, %r1468, %r1242;
	// end inline asm
	ld.shared.u32 	%r1471, [%r2297+172];
	ld.shared.u32 	%r1472, [%r2298+120];
	// begin inline asm
	dp4a.s32.s32 %r1470, %r1471, %r1472, %r1246;
	// end inline asm
	ld.shared.u32 	%r1475, [%r2297+172];
	ld.shared.u32 	%r1476, [%r2298+124];
	// begin inline asm
	dp4a.s32.s32 %r1474, %r1475, %r1476, %r1250;
	// end inline asm
	ld.shared.u32 	%r1479, [%r2297+196];
	ld.shared.u32 	%r1480, [%r2298+112];
	// begin inline asm
	dp4a.s32.s32 %r1478, %r1479, %r1480, %r1254;
	// end inline asm
	ld.shared.u32 	%r1483, [%r2297+196];
	ld.shared.u32 	%r1484, [%r2298+116];
	// begin inline asm
	dp4a.s32.s32 %r1482, %r1483, %r1484, %r1258;
	// end inline asm
	ld.shared.u32 	%r1487, [%r2297+196];
	ld.shared.u32 	%r1488, [%r2298+120];
	// begin inline asm
	dp4a.s32.s32 %r1486, %r1487, %r1488, %r1262;
	// end inline asm
	ld.shared.u32 	%r1491, [%r2297+196];
	ld.shared.u32 	%r1492, [%r2298+124];
	// begin inline asm
	dp4a.s32.s32 %r1490, %r1491, %r1492, %r1266;
	// end inline asm
	ld.shared.u32 	%r1495, [%r2297+52];
	ld.shared.u32 	%r1496, [%r2298+256];
	// begin inline asm
	dp4a.s32.s32 %r1494, %r1495, %r1496, %r1270;
	// end inline asm
	ld.shared.u32 	%r1499, [%r2297+52];
	ld.shared.u32 	%r1500, [%r2298+260];
	// begin inline asm
	dp4a.s32.s32 %r1498, %r1499, %r1500, %r1274;
	// end inline asm
	ld.shared.u32 	%r1503, [%r2297+52];
	ld.shared.u32 	%r1504, [%r2298+264];
	// begin inline asm
	dp4a.s32.s32 %r1502, %r1503, %r1504, %r1278;
	// end inline asm
	ld.shared.u32 	%r1507, [%r2297+52];
	ld.shared.u32 	%r1508, [%r2298+268];
	// begin inline asm
	dp4a.s32.s32 %r1506, %r1507, %r1508, %r1282;
	// end inline asm
	ld.shared.u32 	%r1511, [%r2297+76];
	ld.shared.u32 	%r1512, [%r2298+256];
	// begin inline asm
	dp4a.s32.s32 %r1510, %r1511, %r1512, %r1286;
	// end inline asm
	ld.shared.u32 	%r1515, [%r2297+76];
	ld.shared.u32 	%r1516, [%r2298+260];
	// begin inline asm
	dp4a.s32.s32 %r1514, %r1515, %r1516, %r1290;
	// end inline asm
	ld.shared.u32 	%r1519, [%r2297+76];
	ld.shared.u32 	%r1520, [%r2298+264];
	// begin inline asm
	dp4a.s32.s32 %r1518, %r1519, %r1520, %r1294;
	// end inline asm
	ld.shared.u32 	%r1523, [%r2297+76];
	ld.shared.u32 	%r1524, [%r2298+268];
	// begin inline asm
	dp4a.s32.s32 %r1522, %r1523, %r1524, %r1298;
	// end inline asm
	ld.shared.u32 	%r1527, [%r2297+100];
	ld.shared.u32 	%r1528, [%r2298+256];
	// begin inline asm
	dp4a.s32.s32 %r1526, %r1527, %r1528, %r1302;
	// end inline asm
	ld.shared.u32 	%r1531, [%r2297+100];
	ld.shared.u32 	%r1532, [%r2298+260];
	// begin inline asm
	dp4a.s32.s32 %r1530, %r1531, %r1532, %r1306;
	// end inline asm
	ld.shared.u32 	%r1535, [%r2297+100];
	ld.shared.u32 	%r1536, [%r2298+264];
	// begin inline asm
	dp4a.s32.s32 %r1534, %r1535, %r1536, %r1310;
	// end inline asm
	ld.shared.u32 	%r1539, [%r2297+100];
	ld.shared.u32 	%r1540, [%r2298+268];
	// begin inline asm
	dp4a.s32.s32 %r1538, %r1539, %r1540, %r1314;
	// end inline asm
	ld.shared.u32 	%r1543, [%r2297+124];
	ld.shared.u32 	%r1544, [%r2298+256];
	// begin inline asm
	dp4a.s32.s32 %r1542, %r1543, %r1544, %r1318;
	// end inline asm
	ld.shared.u32 	%r1547, [%r2297+124];
	ld.shared.u32 	%r1548, [%r2298+260];
	// begin inline asm
	dp4a.s32.s32 %r1546, %r1547, %r1548, %r1322;
	// end inline asm
	ld.shared.u32 	%r1551, [%r2297+124];
	ld.shared.u32 	%r1552, [%r2298+264];
	// begin inline asm
	dp4a.s32.s32 %r1550, %r1551, %r1552, %r1326;
	// end inline asm
	ld.shared.u32 	%r1555, [%r2297+124];
	ld.shared.u32 	%r1556, [%r2298+268];
	// begin inline asm
	dp4a.s32.s32 %r1554, %r1555, %r1556, %r1330;
	// end inline asm
	ld.shared.u32 	%r1559, [%r2297+148];
	ld.shared.u32 	%r1560, [%r2298+256];
	// begin inline asm
	dp4a.s32.s32 %r1558, %r1559, %r1560, %r1334;
	// end inline asm
	ld.shared.u32 	%r1563, [%r2297+148];
	ld.shared.u32 	%r1564, [%r2298+260];
	// begin inline asm
	dp4a.s32.s32 %r1562, %r1563, %r1564, %r1338;
	// end inline asm
	ld.shared.u32 	%r1567, [%r2297+148];
	ld.shared.u32 	%r1568, [%r2298+264];
	// begin inline asm
	dp4a.s32.s32 %r1566, %r1567, %r1568, %r1342;
	// end inline asm
	ld.shared.u32 	%r1571, [%r2297+148];
	ld.shared.u32 	%r1572, [%r2298+268];
	// begin inline asm
	dp4a.s32.s32 %r1570, %r1571, %r1572, %r1346;
	// end inline asm
	ld.shared.u32 	%r1575, [%r2297+172];
	ld.shared.u32 	%r1576, [%r2298+256];
	// begin inline asm
	dp4a.s32.s32 %r1574, %r1575, %r1576, %r1350;
	// end inline asm
	ld.shared.u32 	%r1579, [%r2297+172];
	ld.shared.u32 	%r1580, [%r2298+260];
	// begin inline asm
	dp4a.s32.s32 %r1578, %r1579, %r1580, %r1354;
	// end inline asm
	ld.shared.u32 	%r1583, [%r2297+172];
	ld.shared.u32 	%r1584, [%r2298+264];
	// begin inline asm
	dp4a.s32.s32 %r1582, %r1583, %r1584, %r1358;
	// end inline asm
	ld.shared.u32 	%r1587, [%r2297+172];
	ld.shared.u32 	%r1588, [%r2298+268];
	// begin inline asm
	dp4a.s32.s32 %r1586, %r1587, %r1588, %r1362;
	// end inline asm
	ld.shared.u32 	%r1591, [%r2297+196];
	ld.shared.u32 	%r1592, [%r2298+256];
	// begin inline asm
	dp4a.s32.s32 %r1590, %r1591, %r1592, %r1366;
	// end inline asm
	ld.shared.u32 	%r1595, [%r2297+196];
	ld.shared.u32 	%r1596, [%r2298+260];
	// begin inline asm
	dp4a.s32.s32 %r1594, %r1595, %r1596, %r1370;
	// end inline asm
	ld.shared.u32 	%r1599, [%r2297+196];
	ld.shared.u32 	%r1600, [%r2298+264];
	// begin inline asm
	dp4a.s32.s32 %r1598, %r1599, %r1600, %r1374;
	// end inline asm
	ld.shared.u32 	%r1603, [%r2297+196];
	ld.shared.u32 	%r1604, [%r2298+268];
	// begin inline asm
	dp4a.s32.s32 %r1602, %r1603, %r1604, %r1378;
	// end inline asm
	ld.shared.u32 	%r1607, [%r2297+8];
	ld.shared.u32 	%r1608, [%r2298+32];
	// begin inline asm
	dp4a.s32.s32 %r1606, %r1607, %r1608, %r1382;
	// end inline asm
	ld.shared.u32 	%r1611, [%r2297+8];
	ld.shared.u32 	%r1612, [%r2298+36];
	// begin inline asm
	dp4a.s32.s32 %r1610, %r1611, %r1612, %r1386;
	// end inline asm
	ld.shared.u32 	%r1615, [%r2297+8];
	ld.shared.u32 	%r1616, [%r2298+40];
	// begin inline asm
	dp4a.s32.s32 %r1614, %r1615, %r1616, %r1390;
	// end inline asm
	ld.shared.u32 	%r1619, [%r2297+8];
	ld.shared.u32 	%r1620, [%r2298+44];
	// begin inline asm
	dp4a.s32.s32 %r1618, %r1619, %r1620, %r1394;
	// end inline asm
	ld.shared.u32 	%r1623, [%r2297+32];
	ld.shared.u32 	%r1624, [%r2298+32];
	// begin inline asm
	dp4a.s32.s32 %r1622, %r1623, %r1624, %r1398;
	// end inline asm
	ld.shared.u32 	%r1627, [%r2297+32];
	ld.shared.u32 	%r1628, [%r2298+36];
	// begin inline asm
	dp4a.s32.s32 %r1626, %r1627, %r1628, %r1402;
	// end inline asm
	ld.shared.u32 	%r1631, [%r2297+32];
	ld.shared.u32 	%r1632, [%r2298+40];
	// begin inline asm
	dp4a.s32.s32 %r1630, %r1631, %r1632, %r1406;
	// end inline asm
	ld.shared.u32 	%r1635, [%r2297+32];
	ld.shared.u32 	%r1636, [%r2298+44];
	// begin inline asm
	dp4a.s32.s32 %r1634, %r1635, %r1636, %r1410;
	// end inline asm
	ld.shared.u32 	%r1639, [%r2297+56];
	ld.shared.u32 	%r1640, [%r2298+32];
	// begin inline asm
	dp4a.s32.s32 %r1638, %r1639, %r1640, %r1414;
	// end inline asm
	ld.shared.u32 	%r1643, [%r2297+56];
	ld.shared.u32 	%r1644, [%r2298+36];
	// begin inline asm
	dp4a.s32.s32 %r1642, %r1643, %r1644, %r1418;
	// end inline asm
	ld.shared.u32 	%r1647, [%r2297+56];
	ld.shared.u32 	%r1648, [%r2298+40];
	// begin inline asm
	dp4a.s32.s32 %r1646, %r1647, %r1648, %r1422;
	// end inline asm
	ld.shared.u32 	%r1651, [%r2297+56];
	ld.shared.u32 	%r1652, [%r2298+44];
	// begin inline asm
	dp4a.s32.s32 %r1650, %r1651, %r1652, %r1426;
	// end inline asm
	ld.shared.u32 	%r1655, [%r2297+80];
	ld.shared.u32 	%r1656, [%r2298+32];
	// begin inline asm
	dp4a.s32.s32 %r1654, %r1655, %r1656, %r1430;
	// end inline asm
	ld.shared.u32 	%r1659, [%r2297+80];
	ld.shared.u32 	%r1660, [%r2298+36];
	// begin inline asm
	dp4a.s32.s32 %r1658, %r1659, %r1660, %r1434;
	// end inline asm
	ld.shared.u32 	%r1663, [%r2297+80];
	ld.shared.u32 	%r1664, [%r2298+40];
	// begin inline asm
	dp4a.s32.s32 %r1662, %r1663, %r1664, %r1438;
	// end inline asm
	ld.shared.u32 	%r1667, [%r2297+80];
	ld.shared.u32 	%r1668, [%r2298+44];
	// begin inline asm
	dp4a.s32.s32 %r1666, %r1667, %r1668, %r1442;
	// end inline asm
	ld.shared.u32 	%r1671, [%r2297+104];
	ld.shared.u32 	%r1672, [%r2298+32];
	// begin inline asm
	dp4a.s32.s32 %r1670, %r1671, %r1672, %r1446;
	// end inline asm
	ld.shared.u32 	%r1675, [%r2297+104];
	ld.shared.u32 	%r1676, [%r2298+36];
	// begin inline asm
	dp4a.s32.s32 %r1674, %r1675, %r1676, %r1450;
	// end inline asm
	ld.shared.u32 	%r1679, [%r2297+104];
	ld.shared.u32 	%r1680, [%r2298+40];
	// begin inline asm
	dp4a.s32.s32 %r1678, %r1679, %r1680, %r1454;
	// end inline asm
	ld.shared.u32 	%r1683, [%r2297+104];
	ld.shared.u32 	%r1684, [%r2298+44];
	// begin inline asm
	dp4a.s32.s32 %r1682, %r1683, %r1684, %r1458;
	// end inline asm
	ld.shared.u32 	%r1687, [%r2297+128];
	ld.shared.u32 	%r1688, [%r2298+32];
	// begin inline asm
	dp4a.s32.s32 %r1686, %r1687, %r1688, %r1462;
	// end inline asm
	ld.shared.u32 	%r1691, [%r2297+128];
	ld.shared.u32 	%r1692, [%r2298+36];
	// begin inline asm
	dp4a.s32.s32 %r1690, %r1691, %r1692, %r1466;
	// end inline asm
	ld.shared.u32 	%r1695, [%r2297+128];
	ld.shared.u32 	%r1696, [%r2298+40];
	// begin inline asm
	dp4a.s32.s32 %r1694, %r1695, %r1696, %r1470;
	// end inline asm
	ld.shared.u32 	%r1699, [%r2297+128];
	ld.shared.u32 	%r1700, [%r2298+44];
	// begin inline asm
	dp4a.s32.s32 %r1698, %r1699, %r1700, %r1474;
	// end inline asm
	ld.shared.u32 	%r1703, [%r2297+152];
	ld.shared.u32 	%r1704, [%r2298+32];
	// begin inline asm
	dp4a.s32.s32 %r1702, %r1703, %r1704, %r1478;
	// end inline asm
	ld.shared.u32 	%r1707, [%r2297+152];
	ld.shared.u32 	%r1708, [%r2298+36];
	// begin inline asm
	dp4a.s32.s32 %r1706, %r1707, %r1708, %r1482;
	// end inline asm
	ld.shared.u32 	%r1711, [%r2297+152];
	ld.shared.u32 	%r1712, [%r2298+40];
	// begin inline asm
	dp4a.s32.s32 %r1710, %r1711, %r1712, %r1486;
	// end inline asm
	ld.shared.u32 	%r1715, [%r2297+152];
	ld.shared.u32 	%r1716, [%r2298+44];
	// begin inline asm
	dp4a.s32.s32 %r1714, %r1715, %r1716, %r1490;
	// end inline asm
	ld.shared.u32 	%r1719, [%r2297+8];
	ld.shared.u32 	%r1720, [%r2298+176];
	// begin inline asm
	dp4a.s32.s32 %r1718, %r1719, %r1720, %r1494;
	// end inline asm
	ld.shared.u32 	%r1723, [%r2297+8];
	ld.shared.u32 	%r1724, [%r2298+180];
	// begin inline asm
	dp4a.s32.s32 %r1722, %r1723, %r1724, %r1498;
	// end inline asm
	ld.shared.u32 	%r1727, [%r2297+8];
	ld.shared.u32 	%r1728, [%r2298+184];
	// begin inline asm
	dp4a.s32.s32 %r1726, %r1727, %r1728, %r1502;
	// end inline asm
	ld.shared.u32 	%r1731, [%r2297+8];
	ld.shared.u32 	%r1732, [%r2298+188];
	// begin inline asm
	dp4a.s32.s32 %r1730, %r1731, %r1732, %r1506;
	// end inline asm
	ld.shared.u32 	%r1735, [%r2297+32];
	ld.shared.u32 	%r1736, [%r2298+176];
	// begin inline asm
	dp4a.s32.s32 %r1734, %r1735, %r1736, %r1510;
	// end inline asm
	ld.shared.u32 	%r1739, [%r2297+32];
	ld.shared.u32 	%r1740, [%r2298+180];
	// begin inline asm
	dp4a.s32.s32 %r1738, %r1739, %r1740, %r1514;
	// end inline asm
	ld.shared.u32 	%r1743, [%r2297+32];
	ld.shared.u32 	%r1744, [%r2298+184];
	// begin inline asm
	dp4a.s32.s32 %r1742, %r1743, %r1744, %r1518;
	// end inline asm
	ld.shared.u32 	%r1747, [%r2297+32];
	ld.shared.u32 	%r1748, [%r2298+188];
	// begin inline asm
	dp4a.s32.s32 %r1746, %r1747, %r1748, %r1522;
	// end inline asm
	ld.shared.u32 	%r1751, [%r2297+56];
	ld.shared.u32 	%r1752, [%r2298+176];
	// begin inline asm
	dp4a.s32.s32 %r1750, %r1751, %r1752, %r1526;
	// end inline asm
	ld.shared.u32 	%r1755, [%r2297+56];
	ld.shared.u32 	%r1756, [%r2298+180];
	// begin inline asm
	dp4a.s32.s32 %r1754, %r1755, %r1756, %r1530;
	// end inline asm
	ld.shared.u32 	%r1759, [%r2297+56];
	ld.shared.u32 	%r1760, [%r2298+184];
	// begin inline asm
	dp4a.s32.s32 %r1758, %r1759, %r1760, %r1534;
	// end inline asm
	ld.shared.u32 	%r1763, [%r2297+56];
	ld.shared.u32 	%r1764, [%r2298+188];
	// begin inline asm
	dp4a.s32.s32 %r1762, %r1763, %r1764, %r1538;
	// end inline asm
	ld.shared.u32 	%r1767, [%r2297+80];
	ld.shared.u32 	%r1768, [%r2298+176];
	// begin inline asm
	dp4a.s32.s32 %r1766, %r1767, %r1768, %r1542;
	// end inline asm
	ld.shared.u32 	%r1771, [%r2297+80];
	ld.shared.u32 	%r1772, [%r2298+180];
	// begin inline asm
	dp4a.s32.s32 %r1770, %r1771, %r1772, %r1546;
	// end inline asm
	ld.shared.u32 	%r1775, [%r2297+80];
	ld.shared.u32 	%r1776, [%r2298+184];
	// begin inline asm
	dp4a.s32.s32 %r1774, %r1775, %r1776, %r1550;
	// end inline asm
	ld.shared.u32 	%r1779, [%r2297+80];
	ld.shared.u32 	%r1780, [%r2298+188];
	// begin inline asm
	dp4a.s32.s32 %r1778, %r1779, %r1780, %r1554;
	// end inline asm
	ld.shared.u32 	%r1783, [%r2297+104];
	ld.shared.u32 	%r1784, [%r2298+176];
	// begin inline asm
	dp4a.s32.s32 %r1782, %r1783, %r1784, %r1558;
	// end inline asm
	ld.shared.u32 	%r1787, [%r2297+104];
	ld.shared.u32 	%r1788, [%r2298+180];
	// begin inline asm
	dp4a.s32.s32 %r1786, %r1787, %r1788, %r1562;
	// end inline asm
	ld.shared.u32 	%r1791, [%r2297+104];
	ld.shared.u32 	%r1792, [%r2298+184];
	// begin inline asm
	dp4a.s32.s32 %r1790, %r1791, %r1792, %r1566;
	// end inline asm
	ld.shared.u32 	%r1795, [%r2297+104];
	ld.shared.u32 	%r1796, [%r2298+188];
	// begin inline asm
	dp4a.s32.s32 %r1794, %r1795, %r1796, %r1570;
	// end inline asm
	ld.shared.u32 	%r1799, [%r2297+128];
	ld.shared.u32 	%r1800, [%r2298+176];
	// begin inline asm
	dp4a.s32.s32 %r1798, %r1799, %r1800, %r1574;
	// end inline asm
	ld.shared.u32 	%r1803, [%r2297+128];
	ld.shared.u32 	%r1804, [%r2298+180];
	// begin inline asm
	dp4a.s32.s32 %r1802, %r1803, %r1804, %r1578;
	// end inline asm
	ld.shared.u32 	%r1807, [%r2297+128];
	ld.shared.u32 	%r1808, [%r2298+184];
	// begin inline asm
	dp4a.s32.s32 %r1806, %r1807, %r1808, %r1582;
	// end inline asm
	ld.shared.u32 	%r1811, [%r2297+128];
	ld.shared.u32 	%r1812, [%r2298+188];
	// begin inline asm
	dp4a.s32.s32 %r1810, %r1811, %r1812, %r1586;
	// end inline asm
	ld.shared.u32 	%r1815, [%r2297+152];
	ld.shared.u32 	%r1816, [%r2298+176];
	// begin inline asm
	dp4a.s32.s32 %r1814, %r1815, %r1816, %r1590;
	// end inline asm
	ld.shared.u32 	%r1819, [%r2297+152];
	ld.shared.u32 	%r1820, [%r2298+180];
	// begin inline asm
	dp4a.s32.s32 %r1818, %r1819, %r1820, %r1594;
	// end inline asm
	ld.shared.u32 	%r1823, [%r2297+152];
	ld.shared.u32 	%r1824, [%r2298+184];
	// begin inline asm
	dp4a.s32.s32 %r1822, %r1823, %r1824, %r1598;
	// end inline asm
	ld.shared.u32 	%r1827, [%r2297+152];
	ld.shared.u32 	%r1828, [%r2298+188];
	// begin inline asm
	dp4a.s32.s32 %r1826, %r1827, %r1828, %r1602;
	// end inline asm
	ld.shared.u32 	%r1831, [%r2297+32];
	ld.shared.u32 	%r1832, [%r2298+80];
	// begin inline asm
	dp4a.s32.s32 %r1830, %r1831, %r1832, %r1606;
	// end inline asm
	ld.shared.u32 	%r1835, [%r2297+32];
	ld.shared.u32 	%r1836, [%r2298+84];
	// begin inline asm
	dp4a.s32.s32 %r1834, %r1835, %r1836, %r1610;
	// end inline asm
	ld.shared.u32 	%r1839, [%r2297+32];
	ld.shared.u32 	%r1840, [%r2298+88];
	// begin inline asm
	dp4a.s32.s32 %r1838, %r1839, %r1840, %r1614;
	// end inline asm
	ld.shared.u32 	%r1843, [%r2297+32];
	ld.shared.u32 	%r1844, [%r2298+92];
	// begin inline asm
	dp4a.s32.s32 %r1842, %r1843, %r1844, %r1618;
	// end inline asm
	ld.shared.u32 	%r1847, [%r2297+56];
	ld.shared.u32 	%r1848, [%r2298+80];
	// begin inline asm
	dp4a.s32.s32 %r1846, %r1847, %r1848, %r1622;
	// end inline asm
	ld.shared.u32 	%r1851, [%r2297+56];
	ld.shared.u32 	%r1852, [%r2298+84];
	// begin inline asm
	dp4a.s32.s32 %r1850, %r1851, %r1852, %r1626;
	// end inline asm
	ld.shared.u32 	%r1855, [%r2297+56];
	ld.shared.u32 	%r1856, [%r2298+88];
	// begin inline asm
	dp4a.s32.s32 %r1854, %r1855, %r1856, %r1630;
	// end inline asm
	ld.shared.u32 	%r1859, [%r2297+56];
	ld.shared.u32 	%r1860, [%r2298+92];
	// begin inline asm
	dp4a.s32.s32 %r1858, %r1859, %r1860, %r1634;
	// end inline asm
	ld.shared.u32 	%r1863, [%r2297+80];
	ld.shared.u32 	%r1864, [%r2298+80];
	// begin inline asm
	dp4a.s32.s32 %r1862, %r1863, %r1864, %r1638;
	// end inline asm
	ld.shared.u32 	%r1867, [%r2297+80];
	ld.shared.u32 	%r1868, [%r2298+84];
	// begin inline asm
	dp4a.s32.s32 %r1866, %r1867, %r1868, %r1642;
	// end inline asm
	ld.shared.u32 	%r1871, [%r2297+80];
	ld.shared.u32 	%r1872, [%r2298+88];
	// begin inline asm
	dp4a.s32.s32 %r1870, %r1871, %r1872, %r1646;
	// end inline asm
	ld.shared.u32 	%r1875, [%r2297+80];
	ld.shared.u32 	%r1876, [%r2298+92];
	// begin inline asm
	dp4a.s32.s32 %r1874, %r1875, %r1876, %r1650;
	// end inline asm
	ld.shared.u32 	%r1879, [%r2297+104];
	ld.shared.u32 	%r1880, [%r2298+80];
	// begin inline asm
	dp4a.s32.s32 %r1878, %r1879, %r1880, %r1654;
	// end inline asm
	ld.shared.u32 	%r1883, [%r2297+104];
	ld.shared.u32 	%r1884, [%r2298+84];
	// begin inline asm
	dp4a.s32.s32 %r1882, %r1883, %r1884, %r1658;
	// end inline asm
	ld.shared.u32 	%r1887, [%r2297+104];
	ld.shared.u32 	%r1888, [%r2298+88];
	// begin inline asm
	dp4a.s32.s32 %r1886, %r1887, %r1888, %r1662;
	// end inline asm
	ld.shared.u32 	%r1891, [%r2297+104];
	ld.shared.u32 	%r1892, [%r2298+92];
	// begin inline asm
	dp4a.s32.s32 %r1890, %r1891, %r1892, %r1666;
	// end inline asm
	ld.shared.u32 	%r1895, [%r2297+128];
	ld.shared.u32 	%r1896, [%r2298+80];
	// begin inline asm
	dp4a.s32.s32 %r1894, %r1895, %r1896, %r1670;
	// end inline asm
	ld.shared.u32 	%r1899, [%r2297+128];
	ld.shared.u32 	%r1900, [%r2298+84];
	// begin inline asm
	dp4a.s32.s32 %r1898, %r1899, %r1900, %r1674;
	// end inline asm
	ld.shared.u32 	%r1903, [%r2297+128];
	ld.shared.u32 	%r1904, [%r2298+88];
	// begin inline asm
	dp4a.s32.s32 %r1902, %r1903, %r1904, %r1678;
	// end inline asm
	ld.shared.u32 	%r1907, [%r2297+128];
	ld.shared.u32 	%r1908, [%r2298+92];
	// begin inline asm
	dp4a.s32.s32 %r1906, %r1907, %r1908, %r1682;
	// end inline asm
	ld.shared.u32 	%r1911, [%r2297+152];
	ld.shared.u32 	%r1912, [%r2298+80];
	// begin inline asm
	dp4a.s32.s32 %r1910, %r1911, %r1912, %r1686;
	// end inline asm
	ld.shared.u32 	%r1915, [%r2297+152];
	ld.shared.u32 	%r1916, [%r2298+84];
	// begin inline asm
	dp4a.s32.s32 %r1914, %r1915, %r1916, %r1690;
	// end inline asm
	ld.shared.u32 	%r1919, [%r2297+152];
	ld.shared.u32 	%r1920, [%r2298+88];
	// begin inline asm
	dp4a.s32.s32 %r1918, %r1919, %r1920, %r1694;
	// end inline asm
	ld.shared.u32 	%r1923, [%r2297+152];
	ld.shared.u32 	%r1924, [%r2298+92];
	// begin inline asm
	dp4a.s32.s32 %r1922, %r1923, %r1924, %r1698;
	// end inline asm
	ld.shared.u32 	%r1927, [%r2297+176];
	ld.shared.u32 	%r1928, [%r2298+80];
	// begin inline asm
	dp4a.s32.s32 %r1926, %r1927, %r1928, %r1702;
	// end inline asm
	ld.shared.u32 	%r1931, [%r2297+176];
	ld.shared.u32 	%r1932, [%r2298+84];
	// begin inline asm
	dp4a.s32.s32 %r1930, %r1931, %r1932, %r1706;
	// end inline asm
	ld.shared.u32 	%r1935, [%r2297+176];
	ld.shared.u32 	%r1936, [%r2298+88];
	// begin inline asm
	dp4a.s32.s32 %r1934, %r1935, %r1936, %r1710;
	// end inline asm
	ld.shared.u32 	%r1939, [%r2297+176];
	ld.shared.u32 	%r1940, [%r2298+92];
	// begin inline asm
	dp4a.s32.s32 %r1938, %r1939, %r1940, %r1714;
	// end inline asm
	ld.shared.u32 	%r1943, [%r2297+32];
	ld.shared.u32 	%r1944, [%r2298+224];
	// begin inline asm
	dp4a.s32.s32 %r1942, %r1943, %r1944, %r1718;
	// end inline asm
	ld.shared.u32 	%r1947, [%r2297+32];
	ld.shared.u32 	%r1948, [%r2298+228];
	// begin inline asm
	dp4a.s32.s32 %r1946, %r1947, %r1948, %r1722;
	// end inline asm
	ld.shared.u32 	%r1951, [%r2297+32];
	ld.shared.u32 	%r1952, [%r2298+232];
	// begin inline asm
	dp4a.s32.s32 %r1950, %r1951, %r1952, %r1726;
	// end inline asm
	ld.shared.u32 	%r1955, [%r2297+32];
	ld.shared.u32 	%r1956, [%r2298+236];
	// begin inline asm
	dp4a.s32.s32 %r1954, %r1955, %r1956, %r1730;
	// end inline asm
	ld.shared.u32 	%r1959, [%r2297+56];
	ld.shared.u32 	%r1960, [%r2298+224];
	// begin inline asm
	dp4a.s32.s32 %r1958, %r1959, %r1960, %r1734;
	// end inline asm
	ld.shared.u32 	%r1963, [%r2297+56];
	ld.shared.u32 	%r1964, [%r2298+228];
	// begin inline asm
	dp4a.s32.s32 %r1962, %r1963, %r1964, %r1738;
	// end inline asm
	ld.shared.u32 	%r1967, [%r2297+56];
	ld.shared.u32 	%r1968, [%r2298+232];
	// begin inline asm
	dp4a.s32.s32 %r1966, %r1967, %r1968, %r1742;
	// end inline asm
	ld.shared.u32 	%r1971, [%r2297+56];
	ld.shared.u32 	%r1972, [%r2298+236];
	// begin inline asm
	dp4a.s32.s32 %r1970, %r1971, %r1972, %r1746;
	// end inline asm
	ld.shared.u32 	%r1975, [%r2297+80];
	ld.shared.u32 	%r1976, [%r2298+224];
	// begin inline asm
	dp4a.s32.s32 %r1974, %r1975, %r1976, %r1750;
	// end inline asm
	ld.shared.u32 	%r1979, [%r2297+80];
	ld.shared.u32 	%r1980, [%r2298+228];
	// begin inline asm
	dp4a.s32.s32 %r1978, %r1979, %r1980, %r1754;
	// end inline asm
	ld.shared.u32 	%r1983, [%r2297+80];
	ld.shared.u32 	%r1984, [%r2298+232];
	// begin inline asm
	dp4a.s32.s32 %r1982, %r1983, %r1984, %r1758;
	// end inline asm
	ld.shared.u32 	%r1987, [%r2297+80];
	ld.shared.u32 	%r1988, [%r2298+236];
	// begin inline asm
	dp4a.s32.s32 %r1986, %r1987, %r1988, %r1762;
	// end inline asm
	ld.shared.u32 	%r1991, [%r2297+104];
	ld.shared.u32 	%r1992, [%r2298+224];
	// begin inline asm
	dp4a.s32.s32 %r1990, %r1991, %r1992, %r1766;
	// end inline asm
	ld.shared.u32 	%r1995, [%r2297+104];
	ld.shared.u32 	%r1996, [%r2298+228];
	// begin inline asm
	dp4a.s32.s32 %r1994, %r1995, %r1996, %r1770;
	// end inline asm
	ld.shared.u32 	%r1999, [%r2297+104];
	ld.shared.u32 	%r2000, [%r2298+232];
	// begin inline asm
	dp4a.s32.s32 %r1998, %r1999, %r2000, %r1774;
	// end inline asm
	ld.shared.u32 	%r2003, [%r2297+104];
	ld.shared.u32 	%r2004, [%r2298+236];
	// begin inline asm
	dp4a.s32.s32 %r2002, %r2003, %r2004, %r1778;
	// end inline asm
	ld.shared.u32 	%r2007, [%r2297+128];
	ld.shared.u32 	%r2008, [%r2298+224];
	// begin inline asm
	dp4a.s32.s32 %r2006, %r2007, %r2008, %r1782;
	// end inline asm
	ld.shared.u32 	%r2011, [%r2297+128];
	ld.shared.u32 	%r2012, [%r2298+228];
	// begin inline asm
	dp4a.s32.s32 %r2010, %r2011, %r2012, %r1786;
	// end inline asm
	ld.shared.u32 	%r2015, [%r2297+128];
	ld.shared.u32 	%r2016, [%r2298+232];
	// begin inline asm
	dp4a.s32.s32 %r2014, %r2015, %r2016, %r1790;
	// end inline asm
	ld.shared.u32 	%r2019, [%r2297+128];
	ld.shared.u32 	%r2020, [%r2298+236];
	// begin inline asm
	dp4a.s32.s32 %r2018, %r2019, %r2020, %r1794;
	// end inline asm
	ld.shared.u32 	%r2023, [%r2297+152];
	ld.shared.u32 	%r2024, [%r2298+224];
	// begin inline asm
	dp4a.s32.s32 %r2022, %r2023, %r2024, %r1798;
	// end inline asm
	ld.shared.u32 	%r2027, [%r2297+152];
	ld.shared.u32 	%r2028, [%r2298+228];
	// begin inline asm
	dp4a.s32.s32 %r2026, %r2027, %r2028, %r1802;
	// end inline asm
	ld.shared.u32 	%r2031, [%r2297+152];
	ld.shared.u32 	%r2032, [%r2298+232];
	// begin inline asm
	dp4a.s32.s32 %r2030, %r2031, %r2032, %r1806;
	// end inline asm
	ld.shared.u32 	%r2035, [%r2297+152];
	ld.shared.u32 	%r2036, [%r2298+236];
	// begin inline asm
	dp4a.s32.s32 %r2034, %r2035, %r2036, %r1810;
	// end inline asm
	ld.shared.u32 	%r2039, [%r2297+176];
	ld.shared.u32 	%r2040, [%r2298+224];
	// begin inline asm
	dp4a.s32.s32 %r2038, %r2039, %r2040, %r1814;
	// end inline asm
	ld.shared.u32 	%r2043, [%r2297+176];
	ld.shared.u32 	%r2044, [%r2298+228];
	// begin inline asm
	dp4a.s32.s32 %r2042, %r2043, %r2044, %r1818;
	// end inline asm
	ld.shared.u32 	%r2047, [%r2297+176];
	ld.shared.u32 	%r2048, [%r2298+232];
	// begin inline asm
	dp4a.s32.s32 %r2046, %r2047, %r2048, %r1822;
	// end inline asm
	ld.shared.u32 	%r2051, [%r2297+176];
	ld.shared.u32 	%r2052, [%r2298+236];
	// begin inline asm
	dp4a.s32.s32 %r2050, %r2051, %r2052, %r1826;
	// end inline asm
	ld.shared.u32 	%r2055, [%r2297+56];
	ld.shared.u32 	%r2056, [%r2298+128];
	// begin inline asm
	dp4a.s32.s32 %r2490, %r2055, %r2056, %r1830;
	// end inline asm
	ld.shared.u32 	%r2059, [%r2297+56];
	ld.shared.u32 	%r2060, [%r2298+132];
	// begin inline asm
	dp4a.s32.s32 %r2489, %r2059, %r2060, %r1834;
	// end inline asm
	ld.shared.u32 	%r2063, [%r2297+56];
	ld.shared.u32 	%r2064, [%r2298+136];
	// begin inline asm
	dp4a.s32.s32 %r2488, %r2063, %r2064, %r1838;
	// end inline asm
	ld.shared.u32 	%r2067, [%r2297+56];
	ld.shared.u32 	%r2068, [%r2298+140];
	// begin inline asm
	dp4a.s32.s32 %r2487, %r2067, %r2068, %r1842;
	// end inline asm
	ld.shared.u32 	%r2071, [%r2297+80];
	ld.shared.u32 	%r2072, [%r2298+128];
	// begin inline asm
	dp4a.s32.s32 %r2486, %r2071, %r2072, %r1846;
	// end inline asm
	ld.shared.u32 	%r2075, [%r2297+80];
	ld.shared.u32 	%r2076, [%r2298+132];
	// begin inline asm
	dp4a.s32.s32 %r2485, %r2075, %r2076, %r1850;
	// end inline asm
	ld.shared.u32 	%r2079, [%r2297+80];
	ld.shared.u32 	%r2080, [%r2298+136];
	// begin inline asm
	dp4a.s32.s32 %r2484, %r2079, %r2080, %r1854;
	// end inline asm
	ld.shared.u32 	%r2083, [%r2297+80];
	ld.shared.u32 	%r2084, [%r2298+140];
	// begin inline asm
	dp4a.s32.s32 %r2483, %r2083, %r2084, %r1858;
	// end inline asm
	ld.shared.u32 	%r2087, [%r2297+104];
	ld.shared.u32 	%r2088, [%r2298+128];
	// begin inline asm
	dp4a.s32.s32 %r2482, %r2087, %r2088, %r1862;
	// end inline asm
	ld.shared.u32 	%r2091, [%r2297+104];
	ld.shared.u32 	%r2092, [%r2298+132];
	// begin inline asm
	dp4a.s32.s32 %r2481, %r2091, %r2092, %r1866;
	// end inline asm
	ld.shared.u32 	%r2095, [%r2297+104];
	ld.shared.u32 	%r2096, [%r2298+136];
	// begin inline asm
	dp4a.s32.s32 %r2480, %r2095, %r2096, %r1870;
	// end inline asm
	ld.shared.u32 	%r2099, [%r2297+104];
	ld.shared.u32 	%r2100, [%r2298+140];
	// begin inline asm
	dp4a.s32.s32 %r2479, %r2099, %r2100, %r1874;
	// end inline asm
	ld.shared.u32 	%r2103, [%r2297+128];
	ld.shared.u32 	%r2104, [%r2298+128];
	// begin inline asm
	dp4a.s32.s32 %r2478, %r2103, %r2104, %r1878;
	// end inline asm
	ld.shared.u32 	%r2107, [%r2297+128];
	ld.shared.u32 	%r2108, [%r2298+132];
	// begin inline asm
	dp4a.s32.s32 %r2477, %r2107, %r2108, %r1882;
	// end inline asm
	ld.shared.u32 	%r2111, [%r2297+128];
	ld.shared.u32 	%r2112, [%r2298+136];
	// begin inline asm
	dp4a.s32.s32 %r2476, %r2111, %r2112, %r1886;
	// end inline asm
	ld.shared.u32 	%r2115, [%r2297+128];
	ld.shared.u32 	%r2116, [%r2298+140];
	// begin inline asm
	dp4a.s32.s32 %r2475, %r2115, %r2116, %r1890;
	// end inline asm
	ld.shared.u32 	%r2119, [%r2297+152];
	ld.shared.u32 	%r2120, [%r2298+128];
	// begin inline asm
	dp4a.s32.s32 %r2474, %r2119, %r2120, %r1894;
	// end inline asm
	ld.shared.u32 	%r2123, [%r2297+152];
	ld.shared.u32 	%r2124, [%r2298+132];
	// begin inline asm
	dp4a.s32.s32 %r2473, %r2123, %r2124, %r1898;
	// end inline asm
	ld.shared.u32 	%r2127, [%r2297+152];
	ld.shared.u32 	%r2128, [%r2298+136];
	// begin inline asm
	dp4a.s32.s32 %r2472, %r2127, %r2128, %r1902;
	// end inline asm
	ld.shared.u32 	%r2131, [%r2297+152];
	ld.shared.u32 	%r2132, [%r2298+140];
	// begin inline asm
	dp4a.s32.s32 %r2471, %r2131, %r2132, %r1906;
	// end inline asm
	ld.shared.u32 	%r2135, [%r2297+176];
	ld.shared.u32 	%r2136, [%r2298+128];
	// begin inline asm
	dp4a.s32.s32 %r2470, %r2135, %r2136, %r1910;
	// end inline asm
	ld.shared.u32 	%r2139, [%r2297+176];
	ld.shared.u32 	%r2140, [%r2298+132];
	// begin inline asm
	dp4a.s32.s32 %r2469, %r2139, %r2140, %r1914;
	// end inline asm
	ld.shared.u32 	%r2143, [%r2297+176];
	ld.shared.u32 	%r2144, [%r2298+136];
	// begin inline asm
	dp4a.s32.s32 %r2468, %r2143, %r2144, %r1918;
	// end inline asm
	ld.shared.u32 	%r2147, [%r2297+176];
	ld.shared.u32 	%r2148, [%r2298+140];
	// begin inline asm
	dp4a.s32.s32 %r2467, %r2147, %r2148, %r1922;
	// end inline asm
	ld.shared.u32 	%r2151, [%r2297+200];
	ld.shared.u32 	%r2152, [%r2298+128];
	// begin inline asm
	dp4a.s32.s32 %r2466, %r2151, %r2152, %r1926;
	// end inline asm
	ld.shared.u32 	%r2155, [%r2297+200];
	ld.shared.u32 	%r2156, [%r2298+132];
	// begin inline asm
	dp4a.s32.s32 %r2465, %r2155, %r2156, %r1930;
	// end inline asm
	ld.shared.u32 	%r2159, [%r2297+200];
	ld.shared.u32 	%r2160, [%r2298+136];
	// begin inline asm
	dp4a.s32.s32 %r2464, %r2159, %r2160, %r1934;
	// end inline asm
	ld.shared.u32 	%r2163, [%r2297+200];
	ld.shared.u32 	%r2164, [%r2298+140];
	// begin inline asm
	dp4a.s32.s32 %r2463, %r2163, %r2164, %r1938;
	// end inline asm
	ld.shared.u32 	%r2167, [%r2297+56];
	ld.shared.u32 	%r2168, [%r2298+272];
	// begin inline asm
	dp4a.s32.s32 %r2462, %r2167, %r2168, %r1942;
	// end inline asm
	ld.shared.u32 	%r2171, [%r2297+56];
	ld.shared.u32 	%r2172, [%r2298+276];
	// begin inline asm
	dp4a.s32.s32 %r2461, %r2171, %r2172, %r1946;
	// end inline asm
	ld.shared.u32 	%r2175, [%r2297+56];
	ld.shared.u32 	%r2176, [%r2298+280];
	// begin inline asm
	dp4a.s32.s32 %r2460, %r2175, %r2176, %r1950;
	// end inline asm
	ld.shared.u32 	%r2179, [%r2297+56];
	ld.shared.u32 	%r2180, [%r2298+284];
	// begin inline asm
	dp4a.s32.s32 %r2459, %r2179, %r2180, %r1954;
	// end inline asm
	ld.shared.u32 	%r2183, [%r2297+80];
	ld.shared.u32 	%r2184, [%r2298+272];
	// begin inline asm
	dp4a.s32.s32 %r2458, %r2183, %r2184, %r1958;
	// end inline asm
	ld.shared.u32 	%r2187, [%r2297+80];
	ld.shared.u32 	%r2188, [%r2298+276];
	// begin inline asm
	dp4a.s32.s32 %r2457, %r2187, %r2188, %r1962;
	// end inline asm
	ld.shared.u32 	%r2191, [%r2297+80];
	ld.shared.u32 	%r2192, [%r2298+280];
	// begin inline asm
	dp4a.s32.s32 %r2456, %r2191, %r2192, %r1966;
	// end inline asm
	ld.shared.u32 	%r2195, [%r2297+80];
	ld.shared.u32 	%r2196, [%r2298+284];
	// begin inline asm
	dp4a.s32.s32 %r2455, %r2195, %r2196, %r1970;
	// end inline asm
	ld.shared.u32 	%r2199, [%r2297+104];
	ld.shared.u32 	%r2200, [%r2298+272];
	// begin inline asm
	dp4a.s32.s32 %r2454, %r2199, %r2200, %r1974;
	// end inline asm
	ld.shared.u32 	%r2203, [%r2297+104];
	ld.shared.u32 	%r2204, [%r2298+276];
	// begin inline asm
	dp4a.s32.s32 %r2453, %r2203, %r2204, %r1978;
	// end inline asm
	ld.shared.u32 	%r2207, [%r2297+104];
	ld.shared.u32 	%r2208, [%r2298+280];
	// begin inline asm
	dp4a.s32.s32 %r2452, %r2207, %r2208, %r1982;
	// end inline asm
	ld.shared.u32 	%r2211, [%r2297+104];
	ld.shared.u32 	%r2212, [%r2298+284];
	// begin inline asm
	dp4a.s32.s32 %r2451, %r2211, %r2212, %r1986;
	// end inline asm
	ld.shared.u32 	%r2215, [%r2297+128];
	ld.shared.u32 	%r2216, [%r2298+272];
	// begin inline asm
	dp4a.s32.s32 %r2450, %r2215, %r2216, %r1990;
	// end inline asm
	ld.shared.u32 	%r2219, [%r2297+128];
	ld.shared.u32 	%r2220, [%r2298+276];
	// begin inline asm
	dp4a.s32.s32 %r2449, %r2219, %r2220, %r1994;
	// end inline asm
	ld.shared.u32 	%r2223, [%r2297+128];
	ld.shared.u32 	%r2224, [%r2298+280];
	// begin inline asm
	dp4a.s32.s32 %r2448, %r2223, %r2224, %r1998;
	// end inline asm
	ld.shared.u32 	%r2227, [%r2297+128];
	ld.shared.u32 	%r2228, [%r2298+284];
	// begin inline asm
	dp4a.s32.s32 %r2447, %r2227, %r2228, %r2002;
	// end inline asm
	ld.shared.u32 	%r2231, [%r2297+152];
	ld.shared.u32 	%r2232, [%r2298+272];
	// begin inline asm
	dp4a.s32.s32 %r2446, %r2231, %r2232, %r2006;
	// end inline asm
	ld.shared.u32 	%r2235, [%r2297+152];
	ld.shared.u32 	%r2236, [%r2298+276];
	// begin inline asm
	dp4a.s32.s32 %r2445, %r2235, %r2236, %r2010;
	// end inline asm
	ld.shared.u32 	%r2239, [%r2297+152];
	ld.shared.u32 	%r2240, [%r2298+280];
	// begin inline asm
	dp4a.s32.s32 %r2444, %r2239, %r2240, %r2014;
	// end inline asm
	ld.shared.u32 	%r2243, [%r2297+152];
	ld.shared.u32 	%r2244, [%r2298+284];
	// begin inline asm
	dp4a.s32.s32 %r2443, %r2243, %r2244, %r2018;
	// end inline asm
	ld.shared.u32 	%r2247, [%r2297+176];
	ld.shared.u32 	%r2248, [%r2298+272];
	// begin inline asm
	dp4a.s32.s32 %r2442, %r2247, %r2248, %r2022;
	// end inline asm
	ld.shared.u32 	%r2251, [%r2297+176];
	ld.shared.u32 	%r2252, [%r2298+276];
	// begin inline asm
	dp4a.s32.s32 %r2441, %r2251, %r2252, %r2026;
	// end inline asm
	ld.shared.u32 	%r2255, [%r2297+176];
	ld.shared.u32 	%r2256, [%r2298+280];
	// begin inline asm
	dp4a.s32.s32 %r2440, %r2255, %r2256, %r2030;
	// end inline asm
	ld.shared.u32 	%r2259, [%r2297+176];
	ld.shared.u32 	%r2260, [%r2298+284];
	// begin inline asm
	dp4a.s32.s32 %r2439, %r2259, %r2260, %r2034;
	// end inline asm
	ld.shared.u32 	%r2263, [%r2297+200];
	ld.shared.u32 	%r2264, [%r2298+272];
	// begin inline asm
	dp4a.s32.s32 %r2438, %r2263, %r2264, %r2038;
	// end inline asm
	ld.shared.u32 	%r2267, [%r2297+200];
	ld.shared.u32 	%r2268, [%r2298+276];
	// begin inline asm
	dp4a.s32.s32 %r2437, %r2267, %r2268, %r2042;
	// end inline asm
	ld.shared.u32 	%r2271, [%r2297+200];
	ld.shared.u32 	%r2272, [%r2298+280];
	// begin inline asm
	dp4a.s32.s32 %r2436, %r2271, %r2272, %r2046;
	// end inline asm
	ld.shared.u32 	%r2275, [%r2297+200];
	ld.shared.u32 	%r2276, [%r2298+284];
	// begin inline asm
	dp4a.s32.s32 %r2435, %r2275, %r2276, %r2050;
	// end inline asm
	add.s32 	%r2491, %r2491, 1;
	add.s64 	%rd382, %rd382, 144;
	add.s32 	%r2434, %r2434, 3136;
	add.s32 	%r2433, %r2433, 3136;
	add.s32 	%r2432, %r2432, 3136;
	setp.ne.s32 	%p18, %r2491, 32;
	@%p18 bra 	$L__BB28_1;
	ld.param.u64 	%rd381, [fused_nn_conv2d_cast_fixed_point_multiply_add_cast_fixed_point_multiply_kernel0_param_3];
	ld.param.u64 	%rd380, [fused_nn_conv2d_cast_fixed_point_multiply_add_cast_fixed_point_multiply_kernel0_param_2];
	cvta.to.global.u64 	%rd35, %rd380;
	cvta.to.global.u64 	%rd36, %rd381;
	mov.u32 	%r2299, %ctaid.y;
	shl.b32 	%r2300, %r2299, 5;
	shl.b32 	%r2301, %r87, 3;
	add.s32 	%r2302, %r2300, %r2301;
	mul.lo.s32 	%r2303, %r2299, 25088;
	mov.u32 	%r2304, %ctaid.z;
	mad.lo.s32 	%r2305, %r2304, 100352, %r2303;
	mad.lo.s32 	%r2306, %r87, 6272, %r2305;
	mad.lo.s32 	%r2307, %r86, 784, %r2306;
	add.s32 	%r2308, %r2307, %r88;
	mad.lo.s32 	%r2309, %r1, 1568, %r2308;
	shl.b32 	%r2310, %r2, 4;
	add.s32 	%r2311, %r2309, %r2310;
	cvt.s64.s32 	%rd37, %r2490;
	mad.lo.s64 	%rd38, %rd37, 134441208512512, 1073741824;
	shr.u64 	%rd39, %rd38, 31;
	cvt.u32.u64 	%r2312, %rd39;
	mul.wide.u32 	%rd40, %r2302, 4;
	add.s64 	%rd41, %rd36, %rd40;
	ld.global.nc.u32 	%r2313, [%rd41];
	add.s32 	%r2314, %r2313, %r2312;
	cvt.s64.s32 	%rd42, %r2314;
	mad.lo.s64 	%rd43, %rd42, 2255386578, 1073741824;
	shr.u64 	%rd44, %rd43, 31;
	mul.wide.u32 	%rd45, %r2311, 4;
	add.s64 	%rd46, %rd35, %rd45;
	st.global.u32 	[%rd46], %rd44;
	cvt.s64.s32 	%rd47, %r2489;
	mad.lo.s64 	%rd48, %rd47, 134441208512512, 1073741824;
	shr.u64 	%rd49, %rd48, 31;
	cvt.u32.u64 	%r2315, %rd49;
	ld.global.nc.u32 	%r2316, [%rd41+4];
	add.s32 	%r2317, %r2316, %r2315;
	cvt.s64.s32 	%rd50, %r2317;
	mad.lo.s64 	%rd51, %rd50, 2255386578, 1073741824;
	shr.u64 	%rd52, %rd51, 31;
	st.global.u32 	[%rd46+4], %rd52;
	cvt.s64.s32 	%rd53, %r2488;
	mad.lo.s64 	%rd54, %rd53, 134441208512512, 1073741824;
	shr.u64 	%rd55, %rd54, 31;
	cvt.u32.u64 	%r2318, %rd55;
	ld.global.nc.u32 	%r2319, [%rd41+8];
	add.s32 	%r2320, %r2319, %r2318;
	cvt.s64.s32 	%rd56, %r2320;
	mad.lo.s64 	%rd57, %rd56, 2255386578, 1073741824;
	shr.u64 	%rd58, %rd57, 31;
	st.global.u32 	[%rd46+8], %rd58;
	cvt.s64.s32 	%rd59, %r2487;
	mad.lo.s64 	%rd60, %rd59, 134441208512512, 1073741824;
	shr.u64 	%rd61, %rd60, 31;
	cvt.u32.u64 	%r2321, %rd61;
	ld.global.nc.u32 	%r2322, [%rd41+12];
	add.s32 	%r2323, %r2322, %r2321;
	cvt.s64.s32 	%rd62, %r2323;
	mad.lo.s64 	%rd63, %rd62, 2255386578, 1073741824;
	shr.u64 	%rd64, %rd63, 31;
	st.global.u32 	[%rd46+12], %rd64;
	cvt.s64.s32 	%rd65, %r2486;
	mad.lo.s64 	%rd66, %rd65, 134441208512512, 1073741824;
	shr.u64 	%rd67, %rd66, 31;
	cvt.u32.u64 	%r2324, %rd67;
	add.s32 	%r2325, %r2313, %r2324;
	cvt.s64.s32 	%rd68, %r2325;
	mad.lo.s64 	%rd69, %rd68, 2255386578, 1073741824;
	shr.u64 	%rd70, %rd69, 31;
	st.global.u32 	[%rd46+448], %rd70;
	cvt.s64.s32 	%rd71, %r2485;
	mad.lo.s64 	%rd72, %rd71, 134441208512512, 1073741824;
	shr.u64 	%rd73, %rd72, 31;
	cvt.u32.u64 	%r2326, %rd73;
	add.s32 	%r2327, %r2316, %r2326;
	cvt.s64.s32 	%rd74, %r2327;
	mad.lo.s64 	%rd75, %rd74, 2255386578, 1073741824;
	shr.u64 	%rd76, %rd75, 31;
	st.global.u32 	[%rd46+452], %rd76;
	cvt.s64.s32 	%rd77, %r2484;
	mad.lo.s64 	%rd78, %rd77, 134441208512512, 1073741824;
	shr.u64 	%rd79, %rd78, 31;
	cvt.u32.u64 	%r2328, %rd79;
	add.s32 	%r2329, %r2319, %r2328;
	cvt.s64.s32 	%rd80, %r2329;
	mad.lo.s64 	%rd81, %rd80, 2255386578, 1073741824;
	shr.u64 	%rd82, %rd81, 31;
	st.global.u32 	[%rd46+456], %rd82;
	cvt.s64.s32 	%rd83, %r2483;
	mad.lo.s64 	%rd84, %rd83, 134441208512512, 1073741824;
	shr.u64 	%rd85, %rd84, 31;
	cvt.u32.u64 	%r2330, %rd85;
	add.s32 	%r2331, %r2322, %r2330;
	cvt.s64.s32 	%rd86, %r2331;
	mad.lo.s64 	%rd87, %rd86, 2255386578, 1073741824;
	shr.u64 	%rd88, %rd87, 31;
	st.global.u32 	[%rd46+460], %rd88;
	cvt.s64.s32 	%rd89, %r2482;
	mad.lo.s64 	%rd90, %rd89, 134441208512512, 1073741824;
	shr.u64 	%rd91, %rd90, 31;
	cvt.u32.u64 	%r2332, %rd91;
	add.s32 	%r2333, %r2313, %r2332;
	cvt.s64.s32 	%rd92, %r2333;
	mad.lo.s64 	%rd93, %rd92, 2255386578, 1073741824;
	shr.u64 	%rd94, %rd93, 31;
	st.global.u32 	[%rd46+896], %rd94;
	cvt.s64.s32 	%rd95, %r2481;
	mad.lo.s64 	%rd96, %rd95, 134441208512512, 1073741824;
	shr.u64 	%rd97, %rd96, 31;
	cvt.u32.u64 	%r2334, %rd97;
	add.s32 	%r2335, %r2316, %r2334;
	cvt.s64.s32 	%rd98, %r2335;
	mad.lo.s64 	%rd99, %rd98, 2255386578, 1073741824;
	shr.u64 	%rd100, %rd99, 31;
	st.global.u32 	[%rd46+900], %rd100;
	cvt.s64.s32 	%rd101, %r2480;
	mad.lo.s64 	%rd102, %rd101, 134441208512512, 1073741824;
	shr.u64 	%rd103, %rd102, 31;
	cvt.u32.u64 	%r2336, %rd103;
	add.s32 	%r2337, %r2319, %r2336;
	cvt.s64.s32 	%rd104, %r2337;
	mad.lo.s64 	%rd105, %rd104, 2255386578, 1073741824;
	shr.u64 	%rd106, %rd105, 31;
	st.global.u32 	[%rd46+904], %rd106;
	cvt.s64.s32 	%rd107, %r2479;
	mad.lo.s64 	%rd108, %rd107, 134441208512512, 1073741824;
	shr.u64 	%rd109, %rd108, 31;
	cvt.u32.u64 	%r2338, %rd109;
	add.s32 	%r2339, %r2322, %r2338;
	cvt.s64.s32 	%rd110, %r2339;
	mad.lo.s64 	%rd111, %rd110, 2255386578, 1073741824;
	shr.u64 	%rd112, %rd111, 31;
	st.global.u32 	[%rd46+908], %rd112;
	cvt.s64.s32 	%rd113, %r2478;
	mad.lo.s64 	%rd114, %rd113, 134441208512512, 1073741824;
	shr.u64 	%rd115, %rd114, 31;
	cvt.u32.u64 	%r2340, %rd115;
	add.s32 	%r2341, %r2313, %r2340;
	cvt.s64.s32 	%rd116, %r2341;
	mad.lo.s64 	%rd117, %rd116, 2255386578, 1073741824;
	shr.u64 	%rd118, %rd117, 31;
	st.global.u32 	[%rd46+1344], %rd118;
	cvt.s64.s32 	%rd119, %r2477;
	mad.lo.s64 	%rd120, %rd119, 134441208512512, 1073741824;
	shr.u64 	%rd121, %rd120, 31;
	cvt.u32.u64 	%r2342, %rd121;
	add.s32 	%r2343, %r2316, %r2342;
	cvt.s64.s32 	%rd122, %r2343;
	mad.lo.s64 	%rd123, %rd122, 2255386578, 1073741824;
	shr.u64 	%rd124, %rd123, 31;
	st.global.u32 	[%rd46+1348], %rd124;
	cvt.s64.s32 	%rd125, %r2476;
	mad.lo.s64 	%rd126, %rd125, 134441208512512, 1073741824;
	shr.u64 	%rd127, %rd126, 31;
	cvt.u32.u64 	%r2344, %rd127;
	add.s32 	%r2345, %r2319, %r2344;
	cvt.s64.s32 	%rd128, %r2345;
	mad.lo.s64 	%rd129, %rd128, 2255386578, 1073741824;
	shr.u64 	%rd130, %rd129, 31;
	st.global.u32 	[%rd46+1352], %rd130;
	cvt.s64.s32 	%rd131, %r2475;
	mad.lo.s64 	%rd132, %rd131, 134441208512512, 1073741824;
	shr.u64 	%rd133, %rd132, 31;
	cvt.u32.u64 	%r2346, %rd133;
	add.s32 	%r2347, %r2322, %r2346;
	cvt.s64.s32 	%rd134, %r2347;
	mad.lo.s64 	%rd135, %rd134, 2255386578, 1073741824;
	shr.u64 	%rd136, %rd135, 31;
	st.global.u32 	[%rd46+1356], %rd136;
	cvt.s64.s32 	%rd137, %r2474;
	mad.lo.s64 	%rd138, %rd137, 134441208512512, 1073741824;
	shr.u64 	%rd139, %rd138, 31;
	cvt.u32.u64 	%r2348, %rd139;
	add.s32 	%r2349, %r2313, %r2348;
	cvt.s64.s32 	%rd140, %r2349;
	mad.lo.s64 	%rd141, %rd140, 2255386578, 1073741824;
	shr.u64 	%rd142, %rd141, 31;
	st.global.u32 	[%rd46+1792], %rd142;
	cvt.s64.s32 	%rd143, %r2473;
	mad.lo.s64 	%rd144, %rd143, 134441208512512, 1073741824;
	shr.u64 	%rd145, %rd144, 31;
	cvt.u32.u64 	%r2350, %rd145;
	add.s32 	%r2351, %r2316, %r2350;
	cvt.s64.s32 	%rd146, %r2351;
	mad.lo.s64 	%rd147, %rd146, 2255386578, 1073741824;
	shr.u64 	%rd148, %rd147, 31;
	st.global.u32 	[%rd46+1796], %rd148;
	cvt.s64.s32 	%rd149, %r2472;
	mad.lo.s64 	%rd150, %rd149, 134441208512512, 1073741824;
	shr.u64 	%rd151, %rd150, 31;
	cvt.u32.u64 	%r2352, %rd151;
	add.s32 	%r2353, %r2319, %r2352;
	cvt.s64.s32 	%rd152, %r2353;
	mad.lo.s64 	%rd153, %rd152, 2255386578, 1073741824;
	shr.u64 	%rd154, %rd153, 31;
	st.global.u32 	[%rd46+1800], %rd154;
	cvt.s64.s32 	%rd155, %r2471;
	mad.lo.s64 	%rd156, %rd155, 134441208512512, 1073741824;
	shr.u64 	%rd157, %rd156, 31;
	cvt.u32.u64 	%r2354, %rd157;
	add.s32 	%r2355, %r2322, %r2354;
	cvt.s64.s32 	%rd158, %r2355;
	mad.lo.s64 	%rd159, %rd158, 2255386578, 1073741824;
	shr.u64 	%rd160, %rd159, 31;
	st.global.u32 	[%rd46+1804], %rd160;
	cvt.s64.s32 	%rd161, %r2470;
	mad.lo.s64 	%rd162, %rd161, 134441208512512, 1073741824;
	shr.u64 	%rd163, %rd162, 31;
	cvt.u32.u64 	%r2356, %rd163;
	add.s32 	%r2357, %r2313, %r2356;
	cvt.s64.s32 	%rd164, %r2357;
	mad.lo.s64 	%rd165, %rd164, 2255386578, 1073741824;
	shr.u64 	%rd166, %rd165, 31;
	st.global.u32 	[%rd46+2240], %rd166;
	cvt.s64.s32 	%rd167, %r2469;
	mad.lo.s64 	%rd168, %rd167, 134441208512512, 1073741824;
	shr.u64 	%rd169, %rd168, 31;
	cvt.u32.u64 	%r2358, %rd169;
	add.s32 	%r2359, %r2316, %r2358;
	cvt.s64.s32 	%rd170, %r2359;
	mad.lo.s64 	%rd171, %rd170, 2255386578, 1073741824;
	shr.u64 	%rd172, %rd171, 31;
	st.global.u32 	[%rd46+2244], %rd172;
	cvt.s64.s32 	%rd173, %r2468;
	mad.lo.s64 	%rd174, %rd173, 134441208512512, 1073741824;
	shr.u64 	%rd175, %rd174, 31;
	cvt.u32.u64 	%r2360, %rd175;
	add.s32 	%r2361, %r2319, %r2360;
	cvt.s64.s32 	%rd176, %r2361;
	mad.lo.s64 	%rd177, %rd176, 2255386578, 1073741824;
	shr.u64 	%rd178, %rd177, 31;
	st.global.u32 	[%rd46+2248], %rd178;
	cvt.s64.s32 	%rd179, %r2467;
	mad.lo.s64 	%rd180, %rd179, 134441208512512, 1073741824;
	shr.u64 	%rd181, %rd180, 31;
	cvt.u32.u64 	%r2362, %rd181;
	add.s32 	%r2363, %r2322, %r2362;
	cvt.s64.s32 	%rd182, %r2363;
	mad.lo.s64 	%rd183, %rd182, 2255386578, 1073741824;
	shr.u64 	%rd184, %rd183, 31;
	st.global.u32 	[%rd46+2252], %rd184;
	cvt.s64.s32 	%rd185, %r2466;
	mad.lo.s64 	%rd186, %rd185, 134441208512512, 1073741824;
	shr.u64 	%rd187, %rd186, 31;
	cvt.u32.u64 	%r2364, %rd187;
	add.s32 	%r2365, %r2313, %r2364;
	cvt.s64.s32 	%rd188, %r2365;
	mad.lo.s64 	%rd189, %rd188, 2255386578, 1073741824;
	shr.u64 	%rd190, %rd189, 31;
	st.global.u32 	[%rd46+2688], %rd190;
	cvt.s64.s32 	%rd191, %r2465;
	mad.lo.s64 	%rd192, %rd191, 134441208512512, 1073741824;
	shr.u64 	%rd193, %rd192, 31;
	cvt.u32.u64 	%r2366, %rd193;
	add.s32 	%r2367, %r2316, %r2366;
	cvt.s64.s32 	%rd194, %r2367;
	mad.lo.s64 	%rd195, %rd194, 2255386578, 1073741824;
	shr.u64 	%rd196, %rd195, 31;
	st.global.u32 	[%rd46+2692], %rd196;
	cvt.s64.s32 	%rd197, %r2464;
	mad.lo.s64 	%rd198, %rd197, 134441208512512, 1073741824;
	shr.u64 	%rd199, %rd198, 31;
	cvt.u32.u64 	%r2368, %rd199;
	add.s32 	%r2369, %r2319, %r2368;
	cvt.s64.s32 	%rd200, %r2369;
	mad.lo.s64 	%rd201, %rd200, 2255386578, 1073741824;
	shr.u64 	%rd202, %rd201, 31;
	st.global.u32 	[%rd46+2696], %rd202;
	cvt.s64.s32 	%rd203, %r2463;
	mad.lo.s64 	%rd204, %rd203, 134441208512512, 1073741824;
	shr.u64 	%rd205, %rd204, 31;
	cvt.u32.u64 	%r2370, %rd205;
	add.s32 	%r2371, %r2322, %r2370;
	cvt.s64.s32 	%rd206, %r2371;
	mad.lo.s64 	%rd207, %rd206, 2255386578, 1073741824;
	shr.u64 	%rd208, %rd207, 31;
	st.global.u32 	[%rd46+2700], %rd208;
	cvt.s64.s32 	%rd209, %r2462;
	mad.lo.s64 	%rd210, %rd209, 134441208512512, 1073741824;
	shr.u64 	%rd211, %rd210, 31;
	cvt.u32.u64 	%r2372, %rd211;
	ld.global.nc.u32 	%r2373, [%rd41+16];
	add.s32 	%r2374, %r2373, %r2372;
	cvt.s64.s32 	%rd212, %r2374;
	mad.lo.s64 	%rd213, %rd212, 2255386578, 1073741824;
	shr.u64 	%rd214, %rd213, 31;
	st.global.u32 	[%rd46+12544], %rd214;
	cvt.s64.s32 	%rd215, %r2461;
	mad.lo.s64 	%rd216, %rd215, 134441208512512, 1073741824;
	shr.u64 	%rd217, %rd216, 31;
	cvt.u32.u64 	%r2375, %rd217;
	ld.global.nc.u32 	%r2376, [%rd41+20];
	add.s32 	%r2377, %r2376, %r2375;
	cvt.s64.s32 	%rd218, %r2377;
	mad.lo.s64 	%rd219, %rd218, 2255386578, 1073741824;
	shr.u64 	%rd220, %rd219, 31;
	st.global.u32 	[%rd46+12548], %rd220;
	cvt.s64.s32 	%rd221, %r2460;
	mad.lo.s64 	%rd222, %rd221, 134441208512512, 1073741824;
	shr.u64 	%rd223, %rd222, 31;
	cvt.u32.u64 	%r2378, %rd223;
	ld.global.nc.u32 	%r2379, [%rd41+24];
	add.s32 	%r2380, %r2379, %r2378;
	cvt.s64.s32 	%rd224, %r2380;
	mad.lo.s64 	%rd225, %rd224, 2255386578, 1073741824;
	shr.u64 	%rd226, %rd225, 31;
	st.global.u32 	[%rd46+12552], %rd226;
	cvt.s64.s32 	%rd227, %r2459;
	mad.lo.s64 	%rd228, %rd227, 134441208512512, 1073741824;
	shr.u64 	%rd229, %rd228, 31;
	cvt.u32.u64 	%r2381, %rd229;
	ld.global.nc.u32 	%r2382, [%rd41+28];
	add.s32 	%r2383, %r2382, %r2381;
	cvt.s64.s32 	%rd230, %r2383;
	mad.lo.s64 	%rd231, %rd230, 2255386578, 1073741824;
	shr.u64 	%rd232, %rd231, 31;
	st.global.u32 	[%rd46+12556], %rd232;
	cvt.s64.s32 	%rd233, %r2458;
	mad.lo.s64 	%rd234, %rd233, 134441208512512, 1073741824;
	shr.u64 	%rd235, %rd234, 31;
	cvt.u32.u64 	%r2384, %rd235;
	add.s32 	%r2385, %r2373, %r2384;
	cvt.s64.s32 	%rd236, %r2385;
	mad.lo.s64 	%rd237, %rd236, 2255386578, 1073741824;
	shr.u64 	%rd238, %rd237, 31;
	st.global.u32 	[%rd46+12992], %rd238;
	cvt.s64.s32 	%rd239, %r2457;
	mad.lo.s64 	%rd240, %rd239, 134441208512512, 1073741824;
	shr.u64 	%rd241, %rd240, 31;
	cvt.u32.u64 	%r2386, %rd241;
	add.s32 	%r2387, %r2376, %r2386;
	cvt.s64.s32 	%rd242, %r2387;
	mad.lo.s64 	%rd243, %rd242, 2255386578, 1073741824;
	shr.u64 	%rd244, %rd243, 31;
	st.global.u32 	[%rd46+12996], %rd244;
	cvt.s64.s32 	%rd245, %r2456;
	mad.lo.s64 	%rd246, %rd245, 134441208512512, 1073741824;
	shr.u64 	%rd247, %rd246, 31;
	cvt.u32.u64 	%r2388, %rd247;
	add.s32 	%r2389, %r2379, %r2388;
	cvt.s64.s32 	%rd248, %r2389;
	mad.lo.s64 	%rd249, %rd248, 2255386578, 1073741824;
	shr.u64 	%rd250, %rd249, 31;
	st.global.u32 	[%rd46+13000], %rd250;
	cvt.s64.s32 	%rd251, %r2455;
	mad.lo.s64 	%rd252, %rd251, 134441208512512, 1073741824;
	shr.u64 	%rd253, %rd252, 31;
	cvt.u32.u64 	%r2390, %rd253;
	add.s32 	%r2391, %r2382, %r2390;
	cvt.s64.s32 	%rd254, %r2391;
	mad.lo.s64 	%rd255, %rd254, 2255386578, 1073741824;
	shr.u64 	%rd256, %rd255, 31;
	st.global.u32 	[%rd46+13004], %rd256;
	cvt.s64.s32 	%rd257, %r2454;
	mad.lo.s64 	%rd258, %rd257, 134441208512512, 1073741824;
	shr.u64 	%rd259, %rd258, 31;
	cvt.u32.u64 	%r2392, %rd259;
	add.s32 	%r2393, %r2373, %r2392;
	cvt.s64.s32 	%rd260, %r2393;
	mad.lo.s64 	%rd261, %rd260, 2255386578, 1073741824;
	shr.u64 	%rd262, %rd261, 31;
	st.global.u32 	[%rd46+13440], %rd262;
	cvt.s64.s32 	%rd263, %r2453;
	mad.lo.s64 	%rd264, %rd263, 134441208512512, 1073741824;
	shr.u64 	%rd265, %rd264, 31;
	cvt.u32.u64 	%r2394, %rd265;
	add.s32 	%r2395, %r2376, %r2394;
	cvt.s64.s32 	%rd266, %r2395;
	mad.lo.s64 	%rd267, %rd266, 2255386578, 1073741824;
	shr.u64 	%rd268, %rd267, 31;
	st.global.u32 	[%rd46+13444], %rd268;
	cvt.s64.s32 	%rd269, %r2452;
	mad.lo.s64 	%rd270, %rd269, 134441208512512, 1073741824;
	shr.u64 	%rd271, %rd270, 31;
	cvt.u32.u64 	%r2396, %rd271;
	add.s32 	%r2397, %r2379, %r2396;
	cvt.s64.s32 	%rd272, %r2397;
	mad.lo.s64 	%rd273, %rd272, 2255386578, 1073741824;
	shr.u64 	%rd274, %rd273, 31;
	st.global.u32 	[%rd46+13448], %rd274;
	cvt.s64.s32 	%rd275, %r2451;
	mad.lo.s64 	%rd276, %rd275, 134441208512512, 1073741824;
	shr.u64 	%rd277, %rd276, 31;
	cvt.u32.u64 	%r2398, %rd277;
	add.s32 	%r2399, %r2382, %r2398;
	cvt.s64.s32 	%rd278, %r2399;
	mad.lo.s64 	%rd279, %rd278, 2255386578, 1073741824;
	shr.u64 	%rd280, %rd279, 31;
	st.global.u32 	[%rd46+13452], %rd280;
	cvt.s64.s32 	%rd281, %r2450;
	mad.lo.s64 	%rd282, %rd281, 134441208512512, 1073741824;
	shr.u64 	%rd283, %rd282, 31;
	cvt.u32.u64 	%r2400, %rd283;
	add.s32 	%r2401, %r2373, %r2400;
	cvt.s64.s32 	%rd284, %r2401;
	mad.lo.s64 	%rd285, %rd284, 2255386578, 1073741824;
	shr.u64 	%rd286, %rd285, 31;
	st.global.u32 	[%rd46+13888], %rd286;
	cvt.s64.s32 	%rd287, %r2449;
	mad.lo.s64 	%rd288, %rd287, 134441208512512, 1073741824;
	shr.u64 	%rd289, %rd288, 31;
	cvt.u32.u64 	%r2402, %rd289;
	add.s32 	%r2403, %r2376, %r2402;
	cvt.s64.s32 	%rd290, %r2403;
	mad.lo.s64 	%rd291, %rd290, 2255386578, 1073741824;
	shr.u64 	%rd292, %rd291, 31;
	st.global.u32 	[%rd46+13892], %rd292;
	cvt.s64.s32 	%rd293, %r2448;
	mad.lo.s64 	%rd294, %rd293, 134441208512512, 1073741824;
	shr.u64 	%rd295, %rd294, 31;
	cvt.u32.u64 	%r2404, %rd295;
	add.s32 	%r2405, %r2379, %r2404;
	cvt.s64.s32 	%rd296, %r2405;
	mad.lo.s64 	%rd297, %rd296, 2255386578, 1073741824;
	shr.u64 	%rd298, %rd297, 31;
	st.global.u32 	[%rd46+13896], %rd298;
	cvt.s64.s32 	%rd299, %r2447;
	mad.lo.s64 	%rd300, %rd299, 134441208512512, 1073741824;
	shr.u64 	%rd301, %rd300, 31;
	cvt.u32.u64 	%r2406, %rd301;
	add.s32 	%r2407, %r2382, %r2406;
	cvt.s64.s32 	%rd302, %r2407;
	mad.lo.s64 	%rd303, %rd302, 2255386578, 1073741824;
	shr.u64 	%rd304, %rd303, 31;
	st.global.u32 	[%rd46+13900], %rd304;
	cvt.s64.s32 	%rd305, %r2446;
	mad.lo.s64 	%rd306, %rd305, 134441208512512, 1073741824;
	shr.u64 	%rd307, %rd306, 31;
	cvt.u32.u64 	%r2408, %rd307;
	add.s32 	%r2409, %r2373, %r2408;
	cvt.s64.s32 	%rd308, %r2409;
	mad.lo.s64 	%rd309, %rd308, 2255386578, 1073741824;
	shr.u64 	%rd310, %rd309, 31;
	st.global.u32 	[%rd46+14336], %rd310;
	cvt.s64.s32 	%rd311, %r2445;
	mad.lo.s64 	%rd312, %rd311, 134441208512512, 1073741824;
	shr.u64 	%rd313, %rd312, 31;
	cvt.u32.u64 	%r2410, %rd313;
	add.s32 	%r2411, %r2376, %r2410;
	cvt.s64.s32 	%rd314, %r2411;
	mad.lo.s64 	%rd315, %rd314, 2255386578, 1073741824;
	shr.u64 	%rd316, %rd315, 31;
	st.global.u32 	[%rd46+14340], %rd316;
	cvt.s64.s32 	%rd317, %r2444;
	mad.lo.s64 	%rd318, %rd317, 134441208512512, 1073741824;
	shr.u64 	%rd319, %rd318, 31;
	cvt.u32.u64 	%r2412, %rd319;
	add.s32 	%r2413, %r2379, %r2412;
	cvt.s64.s32 	%rd320, %r2413;
	mad.lo.s64 	%rd321, %rd320, 2255386578, 1073741824;
	shr.u64 	%rd322, %rd321, 31;
	st.global.u32 	[%rd46+14344], %rd322;
	cvt.s64.s32 	%rd323, %r2443;
	mad.lo.s64 	%rd324, %rd323, 134441208512512, 1073741824;
	shr.u64 	%rd325, %rd324, 31;
	cvt.u32.u64 	%r2414, %rd325;
	add.s32 	%r2415, %r2382, %r2414;
	cvt.s64.s32 	%rd326, %r2415;
	mad.lo.s64 	%rd327, %rd326, 2255386578, 1073741824;
	shr.u64 	%rd328, %rd327, 31;
	st.global.u32 	[%rd46+14348], %rd328;
	cvt.s64.s32 	%rd329, %r2442;
	mad.lo.s64 	%rd330, %rd329, 134441208512512, 1073741824;
	shr.u64 	%rd331, %rd330, 31;
	cvt.u32.u64 	%r2416, %rd331;
	add.s32 	%r2417, %r2373, %r2416;
	cvt.s64.s32 	%rd332, %r2417;
	mad.lo.s64 	%rd333, %rd332, 2255386578, 1073741824;
	shr.u64 	%rd334, %rd333, 31;
	st.global.u32 	[%rd46+14784], %rd334;
	cvt.s64.s32 	%rd335, %r2441;
	mad.lo.s64 	%rd336, %rd335, 134441208512512, 1073741824;
	shr.u64 	%rd337, %rd336, 31;
	cvt.u32.u64 	%r2418, %rd337;
	add.s32 	%r2419, %r2376, %r2418;
	cvt.s64.s32 	%rd338, %r2419;
	mad.lo.s64 	%rd339, %rd338, 2255386578, 1073741824;
	shr.u64 	%rd340, %rd339, 31;
	st.global.u32 	[%rd46+14788], %rd340;
	cvt.s64.s32 	%rd341, %r2440;
	mad.lo.s64 	%rd342, %rd341, 134441208512512, 1073741824;
	shr.u64 	%rd343, %rd342, 31;
	cvt.u32.u64 	%r2420, %rd343;
	add.s32 	%r2421, %r2379, %r2420;
	cvt.s64.s32 	%rd344, %r2421;
	mad.lo.s64 	%rd345, %rd344, 2255386578, 1073741824;
	shr.u64 	%rd346, %rd345, 31;
	st.global.u32 	[%rd46+14792], %rd346;
	cvt.s64.s32 	%rd347, %r2439;
	mad.lo.s64 	%rd348, %rd347, 134441208512512, 1073741824;
	shr.u64 	%rd349, %rd348, 31;
	cvt.u32.u64 	%r2422, %rd349;
	add.s32 	%r2423, %r2382, %r2422;
	cvt.s64.s32 	%rd350, %r2423;
	mad.lo.s64 	%rd351, %rd350, 2255386578, 1073741824;
	shr.u64 	%rd352, %rd351, 31;
	st.global.u32 	[%rd46+14796], %rd352;
	cvt.s64.s32 	%rd353, %r2438;
	mad.lo.s64 	%rd354, %rd353, 134441208512512, 1073741824;
	shr.u64 	%rd355, %rd354, 31;
	cvt.u32.u64 	%r2424, %rd355;
	add.s32 	%r2425, %r2373, %r2424;
	cvt.s64.s32 	%rd356, %r2425;
	mad.lo.s64 	%rd357, %rd356, 2255386578, 1073741824;
	shr.u64 	%rd358, %rd357, 31;
	st.global.u32 	[%rd46+15232], %rd358;
	cvt.s64.s32 	%rd359, %r2437;
	mad.lo.s64 	%rd360, %rd359, 134441208512512, 1073741824;
	shr.u64 	%rd361, %rd360, 31;
	cvt.u32.u64 	%r2426, %rd361;
	add.s32 	%r2427, %r2376, %r2426;
	cvt.s64.s32 	%rd362, %r2427;
	mad.lo.s64 	%rd363, %rd362, 2255386578, 1073741824;
	shr.u64 	%rd364, %rd363, 31;
	st.global.u32 	[%rd46+15236], %rd364;
	cvt.s64.s32 	%rd365, %r2436;
	mad.lo.s64 	%rd366, %rd365, 134441208512512, 1073741824;
	shr.u64 	%rd367, %rd366, 31;
	cvt.u32.u64 	%r2428, %rd367;
	add.s32 	%r2429, %r2379, %r2428;
	cvt.s64.s32 	%rd368, %r2429;
	mad.lo.s64 	%rd369, %rd368, 2255386578, 1073741824;
	shr.u64 	%rd370, %rd369, 31;
	st.global.u32 	[%rd46+15240], %rd370;
	cvt.s64.s32 	%rd371, %r2435;
	mad.lo.s64 	%rd372, %rd371, 134441208512512, 1073741824;
	shr.u64 	%rd373, %rd372, 31;
	cvt.u32.u64 	%r2430, %rd373;
	add.s32 	%r2431, %r2382, %r2430;
	cvt.s64.s32 	%rd374, %r2431;
	mad.lo.s64 	%rd375, %rd374, 2255386578, 1073741824;
	shr.u64 	%rd376, %rd375, 31;
	st.global.u32 	[%rd46+15244], %rd376;
	ret;

}
	// .globl	fused_cast_fixed_point_multiply_clip_cast_6_kernel0
.visible .entry fused_cast_fixed_point_multiply_clip_cast_6_kernel0(
	.param .u64 .ptr .align 1 fused_cast_fixed_point_multiply_clip_cast_6_kernel0_param_0,
	.param .u64 .ptr .align 1 fused_cast_fixed_point_multiply_clip_cast_6_kernel0_param_1
)
{
	.reg .pred 	%p<13>;
	.reg .b32 	%r<11>;
	.reg .b64 	%rd<33>;

	ld.param.u64 	%rd3, [fused_cast_fixed_point_multiply_clip_cast_6_kernel0_param_0];
	ld.param.u64 	%rd4, [fused_cast_fixed_point_multiply_clip_cast_6_kernel0_param_1];
	cvta.to.global.u64 	%rd1, %rd3;
	cvta.to.global.u64 	%rd2, %rd4;
	mov.u32 	%r3, %ctaid.x;
	shl.b32 	%r1, %r3, 8;
	mov.u32 	%r4, %tid.x;
	shl.b32 	%r5, %r3, 10;
	or.b32  	%r6, %r5, %r4;
	setp.gt.u32 	%p1, %r1, 200703;
	setp.gt.u32 	%p2, %r6, 802815;
	or.pred  	%p3, %p1, %p2;
	@%p3 bra 	$L__BB29_2;
	cvt.u64.u32 	%rd5, %r6;
	mul.wide.u32 	%rd6, %r6, 4;
	add.s64 	%rd7, %rd2, %rd6;
	ld.global.nc.u32 	%r7, [%rd7];
	mul.wide.s32 	%rd8, %r7, 1773341876;
	add.s64 	%rd9, %rd8, 18014398509481984;
	shr.u64 	%rd10, %rd9, 55;
	add.s64 	%rd11, %rd1, %rd5;
	st.global.u8 	[%rd11], %rd10;
$L__BB29_2:
	setp.gt.u32 	%p4, %r1, 135167;
	setp.gt.u32 	%p5, %r6, 540671;
	or.pred  	%p6, %p4, %p5;
	@%p6 bra 	$L__BB29_4;
	cvt.u64.u32 	%rd12, %r6;
	mul.wide.u32 	%rd13, %r6, 4;
	add.s64 	%rd14, %rd2, %rd13;
	ld.global.nc.u32 	%r8, [%rd14+1048576];
	mul.wide.s32 	%rd15, %r8, 1773341876;
	add.s64 	%rd16, %rd15, 18014398509481984;
	shr.u64 	%rd17, %rd16, 55;
	add.s64 	%rd18, %rd1, %rd12;
	st.global.u8 	[%rd18+262144], %rd17;
$L__BB29_4:
	setp.gt.u32 	%p7, %r1, 69631;
	setp.gt.u32 	%p8, %r6, 278527;
	or.pred  	%p9, %p7, %p8;
	@%p9 bra 	$L__BB29_6;
	cvt.u64.u32 	%rd19, %r6;
	mul.wide.u32 	%rd20, %r6, 4;
	add.s64 	%rd21, %rd2, %rd20;
	ld.global.nc.u32 	%r9, [%rd21+2097152];
	mul.wide.s32 	%rd22, %r9, 1773341876;
	add.s64 	%rd23, %rd22, 18014398509481984;
	shr.u64 	%rd24, %rd23, 55;
	add.s64 	%rd25, %rd1, %rd19;
	st.global.u8 	[%rd25+524288], %rd24;
$L__BB29_6:
	setp.gt.u32 	%p10, %r1, 4095;
	setp.gt.u32 	%p11, %r6, 16383;
	or.pred  	%p12, %p10, %p11;
	@%p12 bra 	$L__BB29_8;
	cvt.u64.u32 	%rd26, %r6;
	mul.wide.u32 	%rd27, %r6, 4;
	add.s64 	%rd28, %rd2, %rd27;
	ld.global.nc.u32 	%r10, [%rd28+3145728];
	mul.wide.s32 	%rd29, %r10, 1773341876;
	add.s64 	%rd30, %rd29, 18014398509481984;
	shr.u64 	%rd31, %rd30, 55;
	add.s64 	%rd32, %rd1, %rd26;
	st.global.u8 	[%rd32+786432], %rd31;
$L__BB29_8:
	ret;

}
	// .globl	fused_nn_conv2d_cast_fixed_point_multiply_add_cast_nn_relu_cast_fixed_point_mult_18399029763786111876__3_kernel0
.visible .entry fused_nn_conv2d_cast_fixed_point_multiply_add_cast_nn_relu_cast_fixed_point_mult_18399029763786111876__3_kernel0(
	.param .u64 .ptr .align 1 fused_nn_conv2d_cast_fixed_point_multiply_add_cast_nn_relu_cast_fixed_point_mult_18399029763786111876__3_kernel0_param_0,
	.param .u64 .ptr .align 1 fused_nn_conv2d_cast_fixed_point_multiply_add_cast_nn_relu_cast_fixed_point_mult_18399029763786111876__3_kernel0_param_1,
	.param .u64 .ptr .align 1 fused_nn_conv2d_cast_fixed_point_multiply_add_cast_nn_relu_cast_fixed_point_mult_18399029763786111876__3_kernel0_param_2,
	.param .u64 .ptr .align 1 fused_nn_conv2d_cast_fixed_point_multiply_add_cast_nn_relu_cast_fixed_point_mult_18399029763786111876__3_kernel0_param_3
)
{
	.reg .pred 	%p<19>;
	.reg .b16 	%rs<58>;
	.reg .b32 	%r<2663>;
	.reg .b64 	%rd<383>;
	// demoted variable
	.shared .align 4 .b8 _ZZ112fused_nn_conv2d_cast_fixed_point_multiply_add_cast_nn_relu_cast_fixed_point_mult_18399029763786111876__3_kernel0E15pad_data_shared[384];
	// demoted variable
	.shared .align 4 .b8 _ZZ112fused_nn_conv2d_cast_fixed_point_multiply_add_cast_nn_relu_cast_fixed_point_mult_18399029763786111876__3_kernel0E18placeholder_shared[1152];
	ld.param.u64 	%rd7, [fused_nn_conv2d_cast_fixed_point_multiply_add_cast_nn_relu_cast_fixed_point_mult_18399029763786111876__3_kernel0_param_1];
	cvta.to.global.u64 	%rd382, %rd7;
	mov.u32 	%r150, %ctaid.x;
	mul.hi.u32 	%r151, %r150, -1840700269;
	shr.u32 	%r1, %r151, 2;
	mul.lo.s32 	%r152, %r1, 14;
	mov.u32 	%r153, %tid.z;
	shl.b32 	%r154, %r153, 3;
	mov.u32 	%r155, %tid.y;
	shl.b32 	%r156, %r155, 2;
	mov.u32 	%r157, %tid.x;
	add.s32 	%r158, %r154, %r157;
	add.s32 	%r159, %r158, %r156;
	mul.lo.s32 	%r160, %r1, 7;
	sub.s32 	%r2, %r150, %r160;
	mov.u32 	%r161, %ctaid.z;
	shl.b32 	%r162, %r157, 2;
	mov.u32 	%r163, %ctaid.y;
	mul.lo.s32 	%r164, %r163, 36864;
	shl.b32 	%r165, %r153, 1;
	add.s32 	%r166, %r165, %r155;
	cvt.u16.u32 	%rs1, %r159;
	mul.hi.u16 	%rs2, %rs1, 10923;
	cvt.u32.u16 	%r167, %rs2;
	or.b32  	%r168, %r152, %r167;
	setp.eq.s32 	%p2, %r168, 0;
	add.s32 	%r169, %r152, %r167;
	setp.gt.u32 	%p3, %r169, 28;
	or.pred  	%p1, %p2, %p3;
	mul.lo.s16 	%rs3, %rs2, 6;
	sub.s16 	%rs4, %rs1, %rs3;
	cvt.u32.u16 	%r3, %rs4;
	mul.wide.u16 	%r171, %rs2, 112;
	mul.wide.u16 	%r172, %rs4, 4;
	add.s16 	%rs5, %rs1, 32;
	mul.hi.u16 	%rs6, %rs5, 10923;
	cvt.u32.u16 	%r173, %rs6;
	add.s32 	%r4, %r152, %r173;
	mul.lo.s16 	%rs7, %rs6, 6;
	sub.s16 	%rs8, %rs5, %rs7;
	cvt.u32.u16 	%r5, %rs8;
	mul.wide.u16 	%r174, %rs6, 112;
	mul.wide.u16 	%r175, %rs8, 4;
	add.s16 	%rs9, %rs1, 64;
	mul.hi.u16 	%rs10, %rs9, 10923;
	cvt.u32.u16 	%r176, %rs10;
	add.s32 	%r6, %r152, %r176;
	mul.lo.s16 	%rs11, %rs10, 6;
	sub.s16 	%rs12, %rs9, %rs11;
	cvt.u32.u16 	%r7, %rs12;
	mul.wide.u16 	%r177, %rs12, 4;
	cvt.u16.u32 	%rs13, %r166;
	mul.hi.u16 	%rs14, %rs13, 7282;
	mul.wide.u16 	%r178, %rs14, 4608;
	mul.lo.s16 	%rs15, %rs14, 9;
	sub.s16 	%rs16, %rs13, %rs15;
	shl.b16 	%rs17, %rs16, 4;
	cvt.u32.u16 	%r179, %rs17;
	add.s16 	%rs18, %rs13, 8;
	mul.hi.u16 	%rs19, %rs18, 7282;
	mul.wide.u16 	%r180, %rs19, 4608;
	mul.lo.s16 	%rs20, %rs19, 9;
	sub.s16 	%rs21, %rs18, %rs20;
	shl.b16 	%rs22, %rs21, 4;
	cvt.u32.u16 	%r181, %rs22;
	add.s16 	%rs23, %rs13, 16;
	mul.hi.u16 	%rs24, %rs23, 7282;
	mul.wide.u16 	%r182, %rs24, 4608;
	mul.lo.s16 	%rs25, %rs24, 9;
	sub.s16 	%rs26, %rs23, %rs25;
	shl.b16 	%rs27, %rs26, 4;
	cvt.u32.u16 	%r183, %rs27;
	add.s16 	%rs28, %rs13, 24;
	mul.hi.u16 	%rs29, %rs28, 7282;
	mul.wide.u16 	%r184, %rs29, 4608;
	mul.lo.s16 	%rs30, %rs29, 9;
	sub.s16 	%rs31, %rs28, %rs30;
	shl.b16 	%rs32, %rs31, 4;
	cvt.u32.u16 	%r185, %rs32;
	add.s16 	%rs33, %rs13, 32;
	mul.hi.u16 	%rs34, %rs33, 7282;
	mul.wide.u16 	%r186, %rs34, 4608;
	mul.lo.s16 	%rs35, %rs34, 9;
	sub.s16 	%rs36, %rs33, %rs35;
	shl.b16 	%rs37, %rs36, 4;
	cvt.u32.u16 	%r187, %rs37;
	add.s16 	%rs38, %rs13, 40;
	mul.hi.u16 	%rs39, %rs38, 7282;
	mul.wide.u16 	%r188, %rs39, 4608;
	mul.lo.s16 	%rs40, %rs39, 9;
	sub.s16 	%rs41, %rs38, %rs40;
	shl.b16 	%rs42, %rs41, 4;
	cvt.u32.u16 	%r189, %rs42;
	add.s16 	%rs43, %rs13, 48;
	mul.hi.u16 	%rs44, %rs43, 7282;
	mul.wide.u16 	%r190, %rs44, 4608;
	mul.lo.s16 	%rs45, %rs44, 9;
	sub.s16 	%rs46, %rs43, %rs45;
	shl.b16 	%rs47, %rs46, 4;
	cvt.u32.u16 	%r191, %rs47;
	add.s16 	%rs48, %rs13, 56;
	mul.hi.u16 	%rs49, %rs48, 7282;
	mul.wide.u16 	%r192, %rs49, 4608;
	mul.lo.s16 	%rs50, %rs49, 9;
	sub.s16 	%rs51, %rs48, %rs50;
	shl.b16 	%rs52, %rs51, 4;
	cvt.u32.u16 	%r193, %rs52;
	add.s16 	%rs53, %rs13, 64;
	mul.hi.u16 	%rs54, %rs53, 7282;
	mul.wide.u16 	%r194, %rs54, 4608;
	mul.lo.s16 	%rs55, %rs54, 9;
	sub.s16 	%rs56, %rs53, %rs55;
	shl.b16 	%rs57, %rs56, 4;
	cvt.u32.u16 	%r195, %rs57;
	add.s32 	%r196, %r164, %r194;
	add.s32 	%r197, %r196, %r162;
	add.s32 	%r8, %r197, %r195;
	add.s32 	%r198, %r164, %r192;
	add.s32 	%r199, %r198, %r162;
	add.s32 	%r9, %r199, %r193;
	add.s32 	%r200, %r164, %r190;
	add.s32 	%r201, %r200, %r162;
	add.s32 	%r10, %r201, %r191;
	add.s32 	%r202, %r164, %r188;
	add.s32 	%r203, %r202, %r162;
	add.s32 	%r11, %r203, %r189;
	add.s32 	%r204, %r164, %r186;
	add.s32 	%r205, %r204, %r162;
	add.s32 	%r12, %r205, %r187;
	add.s32 	%r206, %r164, %r184;
	add.s32 	%r207, %r206, %r162;
	add.s32 	%r13, %r207, %r185;
	add.s32 	%r208, %r164, %r182;
	add.s32 	%r209, %r208, %r162;
	add.s32 	%r14, %r209, %r183;
	add.s32 	%r210, %r164, %r180;
	add.s32 	%r211, %r210, %r162;
	add.s32 	%r15, %r211, %r181;
	add.s32 	%r212, %r164, %r178;
	add.s32 	%r213, %r212, %r162;
	add.s32 	%r16, %r213, %r179;
	mul.lo.s32 	%r214, %r1, 1456;
	mad.lo.s32 	%r215, %r161, 100352, %r214;
	mul.wide.u16 	%r216, %rs10, 112;
	add.s32 	%r217, %r215, %r216;
	shl.b32 	%r218, %r150, 4;
	add.s32 	%r219, %r217, %r218;
	add.s32 	%r220, %r219, %r177;
	add.s32 	%r2602, %r220, -116;
	add.s32 	%r221, %r215, %r174;
	add.s32 	%r222, %r221, %r218;
	add.s32 	%r223, %r222, %r175;
	add.s32 	%r2601, %r223, -116;
	add.s32 	%r224, %r215, %r171;
	add.s32 	%r225, %r224, %r218;
	add.s32 	%r226, %r225, %r172;
	add.s32 	%r2600, %r226, -116;
	mov.b32 	%r2603, 0;
	cvt.u64.u32 	%rd17, %r16;
	cvt.u64.u32 	%rd18, %r15;
	cvt.u64.u32 	%rd19, %r14;
	cvt.u64.u32 	%rd20, %r13;
	mov.u32 	%r2604, %r2603;
	mov.u32 	%r2605, %r2603;
	mov.u32 	%r2606, %r2603;
	mov.u32 	%r2607, %r2603;
	mov.u32 	%r2608, %r2603;
	mov.u32 	%r2609, %r2603;
	mov.u32 	%r2610, %r2603;
	mov.u32 	%r2611, %r2603;
	mov.u32 	%r2612, %r2603;
	mov.u32 	%r2613, %r2603;
	mov.u32 	%r2614, %r2603;
	mov.u32 	%r2615, %r2603;
	mov.u32 	%r2616, %r2603;
	mov.u32 	%r2617, %r2603;
	mov.u32 	%r2618, %r2603;
	mov.u32 	%r2619, %r2603;
	mov.u32 	%r2620, %r2603;
	mov.u32 	%r2621, %r2603;
	mov.u32 	%r2622, %r2603;
	mov.u32 	%r2623, %r2603;
	mov.u32 	%r2624, %r2603;
	mov.u32 	%r2625, %r2603;
	mov.u32 	%r2626, %r2603;
	mov.u32 	%r2627, %r2603;
	mov.u32 	%r2628, %r2603;
	mov.u32 	%r2629, %r2603;
	mov.u32 	%r2630, %r2603;
	mov.u32 	%r2631, %r2603;
	mov.u32 	%r2632, %r2603;
	mov.u32 	%r2633, %r2603;
	mov.u32 	%r2634, %r2603;
	mov.u32 	%r2635, %r2603;
	mov.u32 	%r2636, %r2603;
	mov.u32 	%r2637, %r2603;
	mov.u32 	%r2638, %r2603;
	mov.u32 	%r2639, %r2603;
	mov.u32 	%r2640, %r2603;
	mov.u32 	%r2641, %r2603;
	mov.u32 	%r2642, %r2603;
	mov.u32 	%r2643, %r2603;
	mov.u32 	%r2644, %r2603;
	mov.u32 	%r2645, %r2603;
	mov.u32 	%r2646, %r2603;
	mov.u32 	%r2647, %r2603;
	mov.u32 	%r2648, %r2603;
	mov.u32 	%r2649, %r2603;
	mov.u32 	%r2650, %r2603;
	mov.u32 	%r2651, %r2603;
	mov.u32 	%r2652, %r2603;
	mov.u32 	%r2653, %r2603;
	mov.u32 	%r2654, %r2603;
	mov.u32 	%r2655, %r2603;
	mov.u32 	%r2656, %r2603;
	mov.u32 	%r2657, %r2603;
	mov.u32 	%r2658, %r2603;
	mov.u32 	%r2659, %r2603;
$L__BB30_1:
	shl.b32 	%r228, %r2, 2;
	sub.s32 	%r229, 29, %r228;
	setp.le.u32 	%p4, %r229, %r3;
	or.b32  	%r231, %r228, %r3;
	setp.eq.s32 	%p5, %r231, 0;
	bar.sync 	0;
	or.pred  	%p6, %p1, %p5;
	or.pred  	%p7, %p6, %p4;
	mov.b32 	%r2660, 0;
	@%p7 bra 	$L__BB30_3;
	ld.param.u64 	%rd377, [fused_nn_conv2d_cast_fixed_point_multiply_add_cast_nn_relu_cast_fixed_point_mult_18399029763786111876__3_kernel0_param_0];
	cvt.s64.s32 	%rd8, %r2600;
	cvta.to.global.u64 	%rd9, %rd377;
	add.s64 	%rd10, %rd9, %rd8;
	ld.global.nc.u32 	%r2660, [%rd10];
$L__BB30_3:
	shl.b32 	%r233, %r2, 2;
	sub.s32 	%r234, 29, %r233;
	setp.le.u32 	%p8, %r234, %r5;
	or.b32  	%r236, %r233, %r5;
	setp.eq.s32 	%p9, %r236, 0;
	setp.gt.u32 	%p10, %r4, 28;
	mov.u32 	%r237, %tid.y;
	shl.b32 	%r238, %r237, 4;
	mov.u32 	%r239, %tid.z;
	shl.b32 	%r240, %r239, 5;
	add.s32 	%r241, %r238, %r240;
	mov.u32 	%r242, %tid.x;
	shl.b32 	%r243, %r242, 2;
	add.s32 	%r244, %r241, %r243;
	mov.u32 	%r245, _ZZ112fused_nn_conv2d_cast_fixed_point_multiply_add_cast_nn_relu_cast_fixed_point_mult_18399029763786111876__3_kernel0E15pad_data_shared;
	add.s32 	%r246, %r245, %r244;
	st.shared.u32 	[%r246], %r2660;
	or.pred  	%p11, %p10, %p9;
	or.pred  	%p12, %p11, %p8;
	mov.b32 	%r2661, 0;
	@%p12 bra 	$L__BB30_5;
	ld.param.u64 	%rd378, [fused_nn_conv2d_cast_fixed_point_multiply_add_cast_nn_relu_cast_fixed_point_mult_18399029763786111876__3_kernel0_param_0];
	cvt.s64.s32 	%rd11, %r2601;
	cvta.to.global.u64 	%rd12, %rd378;
	add.s64 	%rd13, %rd12, %rd11;
	ld.global.nc.u32 	%r2661, [%rd13];
$L__BB30_5:
	shl.b32 	%r248, %r2, 2;
	sub.s32 	%r249, 29, %r248;
	setp.le.u32 	%p13, %r249, %r7;
	or.b32  	%r251, %r248, %r7;
	setp.eq.s32 	%p14, %r251, 0;
	setp.gt.u32 	%p15, %r6, 28;
	mov.u32 	%r252, %tid.y;
	shl.b32 	%r253, %r252, 4;
	mov.u32 	%r254, %tid.z;
	shl.b32 	%r255, %r254, 5;
	add.s32 	%r256, %r253, %r255;
	mov.u32 	%r257, %tid.x;
	shl.b32 	%r258, %r257, 2;
	add.s32 	%r259, %r256, %r258;
	mov.u32 	%r260, _ZZ112fused_nn_conv2d_cast_fixed_point_multiply_add_cast_nn_relu_cast_fixed_point_mult_18399029763786111876__3_kernel0E15pad_data_shared;
	add.s32 	%r261, %r260, %r259;
	st.shared.u32 	[%r261+128], %r2661;
	or.pred  	%p16, %p15, %p14;
	or.pred  	%p17, %p16, %p13;
	mov.b32 	%r2662, 0;
	@%p17 bra 	$L__BB30_7;
	ld.param.u64 	%rd379, [fused_nn_conv2d_cast_fixed_point_multiply_add_cast_nn_relu_cast_fixed_point_mult_18399029763786111876__3_kernel0_param_0];
	cvt.s64.s32 	%rd14, %r2602;
	cvta.to.global.u64 	%rd15, %rd379;
	add.s64 	%rd16, %rd15, %rd14;
	ld.global.nc.u32 	%r2662, [%rd16];
$L__BB30_7:
	cvt.u64.u32 	%rd21, %r12;
	cvt.u64.u32 	%rd22, %r11;
	cvt.u64.u32 	%rd23, %r10;
	cvt.u64.u32 	%rd24, %r9;
	cvt.u64.u32 	%rd25, %r8;
	mov.u32 	%r86, %tid.y;
	shl.b32 	%r2278, %r86, 4;
	mov.u32 	%r87, %tid.z;
	shl.b32 	%r2279, %r87, 5;
	add.s32 	%r2280, %r2278, %r2279;
	mov.u32 	%r2281, %tid.x;
	shl.b32 	%r88, %r2281, 2;
	add.s32 	%r2282, %r2280, %r88;
	mov.u32 	%r2283, _ZZ112fused_nn_conv2d_cast_fixed_point_multiply_add_cast_nn_relu_cast_fixed_point_mult_18399029763786111876__3_kernel0E15pad_data_shared;
	add.s32 	%r2284, %r2283, %r2282;
	st.shared.u32 	[%r2284+256], %r2662;
	add.s64 	%rd26, %rd382, %rd17;
	ld.global.nc.u32 	%r2285, [%rd26];
	mov.u32 	%r2286, _ZZ112fused_nn_conv2d_cast_fixed_point_multiply_add_cast_nn_relu_cast_fixed_point_mult_18399029763786111876__3_kernel0E18placeholder_shared;
	add.s32 	%r2287, %r2286, %r2282;
	st.shared.u32 	[%r2287], %r2285;
	add.s64 	%rd27, %rd382, %rd18;
	ld.global.nc.u32 	%r2288, [%rd27];
	st.shared.u32 	[%r2287+128], %r2288;
	add.s64 	%rd28, %rd382, %rd19;
	ld.global.nc.u32 	%r2289, [%rd28];
	st.shared.u32 	[%r2287+256], %r2289;
	add.s64 	%rd29, %rd382, %rd20;
	ld.global.nc.u32 	%r2290, [%rd29];
	st.shared.u32 	[%r2287+384], %r2290;
	add.s64 	%rd30, %rd382, %rd21;
	ld.global.nc.u32 	%r2291, [%rd30];
	st.shared.u32 	[%r2287+512], %r2291;
	add.s64 	%rd31, %rd382, %rd22;
	ld.global.nc.u32 	%r2292, [%rd31];
	st.shared.u32 	[%r2287+640], %r2292;
	add.s64 	%rd32, %rd382, %rd23;
	ld.global.nc.u32 	%r2293, [%rd32];
	st.shared.u32 	[%r2287+768], %r2293;
	add.s64 	%rd33, %rd382, %rd24;
	ld.global.nc.u32 	%r2294, [%rd33];
	st.shared.u32 	[%r2287+896], %r2294;
	add.s64 	%rd34, %rd382, %rd25;
	ld.global.nc.u32 	%r2295, [%rd34];
	st.shared.u32 	[%r2287+1024], %r2295;
	bar.sync 	0;
	mad.lo.s32 	%r2296, %r86, 168, %r88;
	add.s32 	%r2297, %r2296, %r2283;
	ld.shared.u32 	%r263, [%r2297];
	mad.lo.s32 	%r2298, %r87, 288, %r2286;
	ld.shared.u32 	%r264, [%r2298];
	// begin inline asm
	dp4a.s32.s32 %r262, %r263, %r264, %r2658;
	// end inline asm
	ld.shared.u32 	%r267, [%r2297];
	ld.shared.u32 	%r268, [%r2298+4];
	// begin inline asm
	dp4a.s32.s32 %r266, %r267, %r268, %r2657;
	// end inline asm
	ld.shared.u32 	%r271, [%r2297];
	ld.shared.u32 	%r272, [%r2298+8];
	// begin inline asm
	dp4a.s32.s32 %r270, %r271, %r272, %r2656;
	// end inline asm
	ld.shared.u32 	%r275, [%r2297];
	ld.shared.u32 	%r276, [%r2298+12];
	// begin inline asm
	dp4a.s32.s32 %r274, %r275, %r276, %r2655;
	// end inline asm
	ld.shared.u32 	%r279, [%r2297+24];
	ld.shared.u32 	%r280, [%r2298];
	// begin inline asm
	dp4a.s32.s32 %r278, %r279, %r280, %r2654;
	// end inline asm
	ld.shared.u32 	%r283, [%r2297+24];
	ld.shared.u32 	%r284, [%r2298+4];
	// begin inline asm
	dp4a.s32.s32 %r282, %r283, %r284, %r2653;
	// end inline asm
	ld.shared.u32 	%r287, [%r2297+24];
	ld.shared.u32 	%r288, [%r2298+8];
	// begin inline asm
	dp4a.s32.s32 %r286, %r287, %r288, %r2652;
	// end inline asm
	ld.shared.u32 	%r291, [%r2297+24];
	ld.shared.u32 	%r292, [%r2298+12];
	// begin inline asm
	dp4a.s32.s32 %r290, %r291, %r292, %r2651;
	// end inline asm
	ld.shared.u32 	%r295, [%r2297+48];
	ld.shared.u32 	%r296, [%r2298];
	// begin inline asm
	dp4a.s32.s32 %r294, %r295, %r296, %r2650;
	// end inline asm
	ld.shared.u32 	%r299, [%r2297+48];
	ld.shared.u32 	%r300, [%r2298+4];
	// begin inline asm
	dp4a.s32.s32 %r298, %r299, %r300, %r2649;
	// end inline asm
	ld.shared.u32 	%r303, [%r2297+48];
	ld.shared.u32 	%r304, [%r2298+8];
	// begin inline asm
	dp4a.s32.s32 %r302, %r303, %r304, %r2648;
	// end inline asm
	ld.shared.u32 	%r307, [%r2297+48];
	ld.shared.u32 	%r308, [%r2298+12];
	// begin inline asm
	dp4a.s32.s32 %r306, %r307, %r308, %r2647;
	// end inline asm
	ld.shared.u32 	%r311, [%r2297+72];
	ld.shared.u32 	%r312, [%r2298];
	// begin inline asm
	dp4a.s32.s32 %r310, %r311, %r312, %r2646;
	// end inline asm
	ld.shared.u32 	%r315, [%r2297+72];
	ld.shared.u32 	%r316, [%r2298+4];
	// begin inline asm
	dp4a.s32.s32 %r314, %r315, %r316, %r2645;
	// end inline asm
	ld.shared.u32 	%r319, [%r2297+72];
	ld.shared.u32 	%r320, [%r2298+8];
	// begin inline asm
	dp4a.s32.s32 %r318, %r319, %r320, %r2644;
	// end inline asm
	ld.shared.u32 	%r323, [%r2297+72];
	ld.shared.u32 	%r324, [%r2298+12];
	// begin inline asm
	dp4a.s32.s32 %r322, %r323, %r324, %r2643;
	// end inline asm
	ld.shared.u32 	%r327, [%r2297+96];
	ld.shared.u32 	%r328, [%r2298];
	// begin inline asm
	dp4a.s32.s32 %r326, %r327, %r328, %r2642;
	// end inline asm
	ld.shared.u32 	%r331, [%r2297+96];
	ld.shared.u32 	%r332, [%r2298+4];
	// begin inline asm
	dp4a.s32.s32 %r330, %r331, %r332, %r2641;
	// end inline asm
	ld.shared.u32 	%r335, [%r2297+96];
	ld.shared.u32 	%r336, [%r2298+8];
	// begin inline asm
	dp4a.s32.s32 %r334, %r335, %r336, %r2640;
	// end inline asm
	ld.shared.u32 	%r339, [%r2297+96];
	ld.shared.u32 	%r340, [%r2298+12];
	// begin inline asm
	dp4a.s32.s32 %r338, %r339, %r340, %r2639;
	// end inline asm
	ld.shared.u32 	%r343, [%r2297+120];
	ld.shared.u32 	%r344, [%r2298];
	// begin inline asm
	dp4a.s32.s32 %r342, %r343, %r344, %r2638;
	// end inline asm
	ld.shared.u32 	%r347, [%r2297+120];
	ld.shared.u32 	%r348, [%r2298+4];
	// begin inline asm
	dp4a.s32.s32 %r346, %r347, %r348, %r2637;
	// end inline asm
	ld.shared.u32 	%r351, [%r2297+120];
	ld.shared.u32 	%r352, [%r2298+8];
	// begin inline asm
	dp4a.s32.s32 %r350, %r351, %r352, %r2636;
	// end inline asm
	ld.shared.u32 	%r355, [%r2297+120];
	ld.shared.u32 	%r356, [%r2298+12];
	// begin inline asm
	dp4a.s32.s32 %r354, %r355, %r356, %r2635;
	// end inline asm
	ld.shared.u32 	%r359, [%r2297+144];
	ld.shared.u32 	%r360, [%r2298];
	// begin inline asm
	dp4a.s32.s32 %r358, %r359, %r360, %r2634;
	// end inline asm
	ld.shared.u32 	%r363, [%r2297+144];
	ld.shared.u32 	%r364, [%r2298+4];
	// begin inline asm
	dp4a.s32.s32 %r362, %r363, %r364, %r2633;
	// end inline asm
	ld.shared.u32 	%r367, [%r2297+144];
	ld.shared.u32 	%r368, [%r2298+8];
	// begin inline asm
	dp4a.s32.s32 %r366, %r367, %r368, %r2632;
	// end inline asm
	ld.shared.u32 	%r371, [%r2297+144];
	ld.shared.u32 	%r372, [%r2298+12];
	// begin inline asm
	dp4a.s32.s32 %r370, %r371, %r372, %r2631;
	// end inline asm
	ld.shared.u32 	%r375, [%r2297];
	ld.shared.u32 	%r376, [%r2298+144];
	// begin inline asm
	dp4a.s32.s32 %r374, %r375, %r376, %r2630;
	// end inline asm
	ld.shared.u32 	%r379, [%r2297];
	ld.shared.u32 	%r380, [%r2298+148];
	// begin inline asm
	dp4a.s32.s32 %r378, %r379, %r380, %r2629;
	// end inline asm
	ld.shared.u32 	%r383, [%r2297];
	ld.shared.u32 	%r384, [%r2298+152];
	// begin inline asm
	dp4a.s32.s32 %r382, %r383, %r384, %r2628;
	// end inline asm
	ld.shared.u32 	%r387, [%r2297];
	ld.shared.u32 	%r388, [%r2298+156];
	// begin inline asm
	dp4a.s32.s32 %r386, %r387, %r388, %r2627;
	// end inline asm
	ld.shared.u32 	%r391, [%r2297+24];
	ld.shared.u32 	%r392, [%r2298+144];
	// begin inline asm
	dp4a.s32.s32 %r390, %r391, %r392, %r2626;
	// end inline asm
	ld.shared.u32 	%r395, [%r2297+24];
	ld.shared.u32 	%r396, [%r2298+148];
	// begin inline asm
	dp4a.s32.s32 %r394, %r395, %r396, %r2625;
	// end inline asm
	ld.shared.u32 	%r399, [%r2297+24];
	ld.shared.u32 	%r400, [%r2298+152];
	// begin inline asm
	dp4a.s32.s32 %r398, %r399, %r400, %r2624;
	// end inline asm
	ld.shared.u32 	%r403, [%r2297+24];
	ld.shared.u32 	%r404, [%r2298+156];
	// begin inline asm
	dp4a.s32.s32 %r402, %r403, %r404, %r2623;
	// end inline asm
	ld.shared.u32 	%r407, [%r2297+48];
	ld.shared.u32 	%r408, [%r2298+144];
	// begin inline asm
	dp4a.s32.s32 %r406, %r407, %r408, %r2622;
	// end inline asm
	ld.shared.u32 	%r411, [%r2297+48];
	ld.shared.u32 	%r412, [%r2298+148];
	// begin inline asm
	dp4a.s32.s32 %r410, %r411, %r412, %r2621;
	// end inline asm
	ld.shared.u32 	%r415, [%r2297+48];
	ld.shared.u32 	%r416, [%r2298+152];
	// begin inline asm
	dp4a.s32.s32 %r414, %r415, %r416, %r2620;
	// end inline asm
	ld.shared.u32 	%r419, [%r2297+48];
	ld.shared.u32 	%r420, [%r2298+156];
	// begin inline asm
	dp4a.s32.s32 %r418, %r419, %r420, %r2619;
	// end inline asm
	ld.shared.u32 	%r423, [%r2297+72];
	ld.shared.u32 	%r424, [%r2298+144];
	// begin inline asm
	dp4a.s32.s32 %r422, %r423, %r424, %r2618;
	// end inline asm
	ld.shared.u32 	%r427, [%r2297+72];
	ld.shared.u32 	%r428, [%r2298+148];
	// begin inline asm
	dp4a.s32.s32 %r426, %r427, %r428, %r2617;
	// end inline asm
	ld.shared.u32 	%r431, [%r2297+72];
	ld.shared.u32 	%r432, [%r2298+152];
	// begin inline asm
	dp4a.s32.s32 %r430, %r431, %r432, %r2616;
	// end inline asm
	ld.shared.u32 	%r435, [%r2297+72];
	ld.shared.u32 	%r436, [%r2298+156];
	// begin inline asm
	dp4a.s32.s32 %r434, %r435, %r436, %r2615;
	// end inline asm
	ld.shared.u32 	%r439, [%r2297+96];
	ld.shared.u32 	%r440, [%r2298+144];
	// begin inline asm
	dp4a.s32.s32 %r438, %r439, %r440, %r2614;
	// end inline asm
	ld.shared.u32 	%r443, [%r2297+96];
	ld.shared.u32 	%r444, [%r2298+148];
	// begin inline asm
	dp4a.s32.s32 %r442, %r443, %r444, %r2613;
	// end inline asm
	ld.shared.u32 	%r447, [%r2297+96];
	ld.shared.u32 	%r448, [%r2298+152];
	// begin inline asm
	dp4a.s32.s32 %r446, %r447, %r448, %r2612;
	// end inline asm
	ld.shared.u32 	%r451, [%r2297+96];
	ld.shared.u32 	%r452, [%r2298+156];
	// begin inline asm
	dp4a.s32.s32 %r450, %r451, %r452, %r2611;
	// end inline asm
	ld.shared.u32 	%r455, [%r2297+120];
	ld.shared.u32 	%r456, [%r2298+144];
	// begin inline asm
	dp4a.s32.s32 %r454, %r455, %r456, %r2610;
	// end inline asm
	ld.shared.u32 	%r459, [%r2297+120];
	ld.shared.u32 	%r460, [%r2298+148];
	// begin inline asm
	dp4a.s32.s32 %r458, %r459, %r460, %r2609;
	// end inline asm
	ld.shared.u32 	%r463, [%r2297+120];
	ld.shared.u32 	%r464, [%r2298+152];
	// begin inline asm
	dp4a.s32.s32 %r462, %r463, %r464, %r2608;
	// end inline asm
	ld.shared.u32 	%r467, [%r2297+120];
	ld.shared.u32 	%r468, [%r2298+156];
	// begin inline asm
	dp4a.s32.s32 %r466, %r467, %r468, %r2607;
	// end inline asm
	ld.shared.u32 	%r471, [%r2297+144];
	ld.shared.u32 	%r472, [%r2298+144];
	// begin inline asm
	dp4a.s32.s32 %r470, %r471, %r472, %r2606;
	// end inline asm
	ld.shared.u32 	%r475, [%r2297+144];
	ld.shared.u32 	%r476, [%r2298+148];
	// begin inline asm
	dp4a.s32.s32 %r474, %r475, %r476, %r2605;
	// end inline asm
	ld.shared.u32 	%r479, [%r2297+144];
	ld.shared.u32 	%r480, [%r2298+152];
	// begin inline asm
	dp4a.s32.s32 %r478, %r479, %r480, %r2604;
	// end inline asm
	ld.shared.u32 	%r483, [%r2297+144];
	ld.shared.u32 	%r484, [%r2298+156];
	// begin inline asm
	dp4a.s32.s32 %r482, %r483, %r484, %r2603;
	// end inline asm
	ld.shared.u32 	%r487, [%r2297+24];
	ld.shared.u32 	%r488, [%r2298+48];
	// begin inline asm
	dp4a.s32.s32 %r486, %r487, %r488, %r262;
	// end inline asm
	ld.shared.u32 	%r491, [%r2297+24];
	ld.shared.u32 	%r492, [%r2298+52];
	// begin inline asm
	dp4a.s32.s32 %r490, %r491, %r492, %r266;
	// end inline asm
	ld.shared.u32 	%r495, [%r2297+24];
	ld.shared.u32 	%r496, [%r2298+56];
	// begin inline asm
	dp4a.s32.s32 %r494, %r495, %r496, %r270;
	// end inline asm
	ld.shared.u32 	%r499, [%r2297+24];
	ld.shared.u32 	%r500, [%r2298+60];
	// begin inline asm
	dp4a.s32.s32 %r498, %r499, %r500, %r274;
	// end inline asm
	ld.shared.u32 	%r503, [%r2297+48];
	ld.shared.u32 	%r504, [%r2298+48];
	// begin inline asm
	dp4a.s32.s32 %r502, %r503, %r504, %r278;
	// end inline asm
	ld.shared.u32 	%r507, [%r2297+48];
	ld.shared.u32 	%r508, [%r2298+52];
	// begin inline asm
	dp4a.s32.s32 %r506, %r507, %r508, %r282;
	// end inline asm
	ld.shared.u32 	%r511, [%r2297+48];
	ld.shared.u32 	%r512, [%r2298+56];
	// begin inline asm
	dp4a.s32.s32 %r510, %r511, %r512, %r286;
	// end inline asm
	ld.shared.u32 	%r515, [%r2297+48];
	ld.shared.u32 	%r516, [%r2298+60];
	// begin inline asm
	dp4a.s32.s32 %r514, %r515, %r516, %r290;
	// end inline asm
	ld.shared.u32 	%r519, [%r2297+72];
	ld.shared.u32 	%r520, [%r2298+48];
	// begin inline asm
	dp4a.s32.s32 %r518, %r519, %r520, %r294;
	// end inline asm
	ld.shared.u32 	%r523, [%r2297+72];
	ld.shared.u32 	%r524, [%r2298+52];
	// begin inline asm
	dp4a.s32.s32 %r522, %r523, %r524, %r298;
	// end inline asm
	ld.shared.u32 	%r527, [%r2297+72];
	ld.shared.u32 	%r528, [%r2298+56];
	// begin inline asm
	dp4a.s32.s32 %r526, %r527, %r528, %r302;
	// end inline asm
	ld.shared.u32 	%r531, [%r2297+72];
	ld.shared.u32 	%r532, [%r2298+60];
	// begin inline asm
	dp4a.s32.s32 %r530, %r531, %r532, %r306;
	// end inline asm
	ld.shared.u32 	%r535, [%r2297+96];
	ld.shared.u32 	%r536, [%r2298+48];
	// begin inline asm
	dp4a.s32.s32 %r534, %r535, %r536, %r310;
	// end inline asm
	ld.shared.u32 	%r539, [%r2297+96];
	ld.shared.u32 	%r540, [%r2298+52];
	// begin inline asm
	dp4a.s32.s32 %r538, %r539, %r540, %r314;
	// end inline asm
	ld.shared.u32 	%r543, [%r2297+96];
	ld.shared.u32 	%r544, [%r2298+56];
	// begin inline asm
	dp4a.s32.s32 %r542, %r543, %r544, %r318;
	// end inline asm
	ld.shared.u32 	%r547, [%r2297+96];
	ld.shared.u32 	%r548, [%r2298+60];
	// begin inline asm
	dp4a.s32.s32 %r546, %r547, %r548, %r322;
	// end inline asm
	ld.shared.u32 	%r551, [%r2297+120];
	ld.shared.u32 	%r552, [%r2298+48];
	// begin inline asm
	dp4a.s32.s32 %r550, %r551, %r552, %r326;
	// end inline asm
	ld.shared.u32 	%r555, [%r2297+120];
	ld.shared.u32 	%r556, [%r2298+52];
	// begin inline asm
	dp4a.s32.s32 %r554, %r555, %r556, %r330;
	// end inline asm
	ld.shared.u32 	%r559, [%r2297+120];
	ld.shared.u32 	%r560, [%r2298+56];
	// begin inline asm
	dp4a.s32.s32 %r558, %r559, %r560, %r334;
	// end inline asm
	ld.shared.u32 	%r563, [%r2297+120];
	ld.shared.u32 	%r564, [%r2298+60];
	// begin inline asm
	dp4a.s32.s32 %r562, %r563, %r564, %r338;
	// end inline asm
	ld.shared.u32 	%r567, [%r2297+144];
	ld.shared.u32 	%r568, [%r2298+48];
	// begin inline asm
	dp4a.s32.s32 %r566, %r567, %r568, %r342;
	// end inline asm
	ld.shared.u32 	%r571, [%r2297+144];
	ld.shared.u32 	%r572, [%r2298+52];
	// begin inline asm
	dp4a.s32.s32 %r570, %r571, %r572, %r346;
	// end inline asm
	ld.shared.u32 	%r575, [%r2297+144];
	ld.shared.u32 	%r576, [%r2298+56];
	// begin inline asm
	dp4a.s32.s32 %r574, %r575, %r576, %r350;
	// end inline asm
	ld.shared.u32 	%r579, [%r2297+144];
	ld.shared.u32 	%r580, [%r2298+60];
	// begin inline asm
	dp4a.s32.s32 %r578, %r579, %r580, %r354;
	// end inline asm
	ld.shared.u32 	%r583, [%r2297+168];
	ld.shared.u32 	%r584, [%r2298+48];
	// begin inline asm
	dp4a.s32.s32 %r582, %r583, %r584, %r358;
	// end inline asm
	ld.shared.u32 	%r587, [%r2297+168];
	ld.shared.u32 	%r588, [%r2298+52];
	// begin inline asm
	dp4a.s32.s32 %r586, %r587, %r588, %r362;
	// end inline asm
	ld.shared.u32 	%r591, [%r2297+168];
	ld.shared.u32 	%r592, [%r2298+56];
	// begin inline asm
	dp4a.s32.s32 %r590, %r591, %r592, %r366;
	// end inline asm
	ld.shared.u32 	%r595, [%r2297+168];
	ld.shared.u32 	%r596, [%r2298+60];
	// begin inline asm
	dp4a.s32.s32 %r594, %r595, %r596, %r370;
	// end inline asm
	ld.shared.u32 	%r599, [%r2297+24];
	ld.shared.u32 	%r600, [%r2298+192];
	// begin inline asm
	dp4a.s32.s32 %r598, %r599, %r600, %r374;
	// end inline asm
	ld.shared.u32 	%r603, [%r2297+24];
	ld.shared.u32 	%r604, [%r2298+196];
	// begin inline asm
	dp4a.s32.s32 %r602, %r603, %r604, %r378;
	// end inline asm
	ld.shared.u32 	%r607, [%r2297+24];
	ld.shared.u32 	%r608, [%r2298+200];
	// begin inline asm
	dp4a.s32.s32 %r606, %r607, %r608, %r382;
	// end inline asm
	ld.shared.u32 	%r611, [%r2297+24];
	ld.shared.u32 	%r612, [%r2298+204];
	// begin inline asm
	dp4a.s32.s32 %r610, %r611, %r612, %r386;
	// end inline asm
	ld.shared.u32 	%r615, [%r2297+48];
	ld.shared.u32 	%r616, [%r2298+192];
	// begin inline asm
	dp4a.s32.s32 %r614, %r615, %r616, %r390;
	// end inline asm
	ld.shared.u32 	%r619, [%r2297+48];
	ld.shared.u32 	%r620, [%r2298+196];
	// begin inline asm
	dp4a.s32.s32 %r618, %r619, %r620, %r394;
	// end inline asm
	ld.shared.u32 	%r623, [%r2297+48];
	ld.shared.u32 	%r624, [%r2298+200];
	// begin inline asm
	dp4a.s32.s32 %r622, %r623, %r624, %r398;
	// end inline asm
	ld.shared.u32 	%r627, [%r2297+48];
	ld.shared.u32 	%r628, [%r2298+204];
	// begin inline asm
	dp4a.s32.s32 %r626, %r627, %r628, %r402;
	// end inline asm
	ld.shared.u32 	%r631, [%r2297+72];
	ld.shared.u32 	%r632, [%r2298+192];
	// begin inline asm
	dp4a.s32.s32 %r630, %r631, %r632, %r406;
	// end inline asm
	ld.shared.u32 	%r635, [%r2297+72];
	ld.shared.u32 	%r636, [%r2298+196];
	// begin inline asm
	dp4a.s32.s32 %r634, %r635, %r636, %r410;
	// end inline asm
	ld.shared.u32 	%r639, [%r2297+72];
	ld.shared.u32 	%r640, [%r2298+200];
	// begin inline asm
	dp4a.s32.s32 %r638, %r639, %r640, %r414;
	// end inline asm
	ld.shared.u32 	%r643, [%r2297+72];
	ld.shared.u32 	%r644, [%r2298+204];
	// begin inline asm
	dp4a.s32.s32 %r642, %r643, %r644, %r418;
	// end inline asm
	ld.shared.u32 	%r647, [%r2297+96];
	ld.shared.u32 	%r648, [%r2298+192];
	// begin inline asm
	dp4a.s32.s32 %r646, %r647, %r648, %r422;
	// end inline asm
	ld.shared.u32 	%r651, [%r2297+96];
	ld.shared.u32 	%r652, [%r2298+196];
	// begin inline asm
	dp4a.s32.s32 %r650, %r651, %r652, %r426;
	// end inline asm
	ld.shared.u32 	%r655, [%r2297+96];
	ld.shared.u32 	%r656, [%r2298+200];
	// begin inline asm
	dp4a.s32.s32 %r654, %r655, %r656, %r430;
	// end inline asm
	ld.shared.u32 	%r659, [%r2297+96];
	ld.shared.u32 	%r660, [%r2298+204];
	// begin inline asm
	dp4a.s32.s32 %r658, %r659, %r660, %r434;
	// end inline asm
	ld.shared.u32 	%r663, [%r2297+120];
	ld.shared.u32 	%r664, [%r2298+192];
	// begin inline asm
	dp4a.s32.s32 %r662, %r663, %r664, %r438;
	// end inline asm
	ld.shared.u32 	%r667, [%r2297+120];
	ld.shared.u32 	%r668, [%r2298+196];
	// begin inline asm
	dp4a.s32.s32 %r666, %r667, %r668, %r442;
	// end inline asm
	ld.shared.u32 	%r671, [%r2297+120];
	ld.shared.u32 	%r672, [%r2298+200];
	// begin inline asm
	dp4a.s32.s32 %r670, %r671, %r672, %r446;
	// end inline asm
	ld.shared.u32 	%r675, [%r2297+120];
	ld.shared.u32 	%r676, [%r2298+204];
	// begin inline asm
	dp4a.s32.s32 %r674, %r675, %r676, %r450;
	// end inline asm
	ld.shared.u32 	%r679, [%r2297+144];
	ld.shared.u32 	%r680, [%r2298+192];
	// begin inline asm
	dp4a.s32.s32 %r678, %r679, %r680, %r454;
	// end inline asm
	ld.shared.u32 	%r683, [%r2297+144];
	ld.shared.u32 	%r684, [%r2298+196];
	// begin inline asm
	dp4a.s32.s32 %r682, %r683, %r684, %r458;
	// end inline asm
	ld.shared.u32 	%r687, [%r2297+144];
	ld.shared.u32 	%r688, [%r2298+200];
	// begin inline asm
	dp4a.s32.s32 %r686, %r687, %r688, %r462;
	// end inline asm
	ld.shared.u32 	%r691, [%r2297+144];
	ld.shared.u32 	%r692, [%r2298+204];
	// begin inline asm
	dp4a.s32.s32 %r690, %r691, %r692, %r466;
	// end inline asm
	ld.shared.u32 	%r695, [%r2297+168];
	ld.shared.u32 	%r696, [%r2298+192];
	// begin inline asm
	dp4a.s32.s32 %r694, %r695, %r696, %r470;
	// end inline asm
	ld.shared.u32 	%r699, [%r2297+168];
	ld.shared.u32 	%r700, [%r2298+196];
	// begin inline asm
	dp4a.s32.s32 %r698, %r699, %r700, %r474;
	// end inline asm
	ld.shared.u32 	%r703, [%r2297+168];
	ld.shared.u32 	%r704, [%r2298+200];
	// begin inline asm
	dp4a.s32.s32 %r702, %r703, %r704, %r478;
	// end inline asm
	ld.shared.u32 	%r707, [%r2297+168];
	ld.shared.u32 	%r708, [%r2298+204];
	// begin inline asm
	dp4a.s32.s32 %r706, %r707, %r708, %r482;
	// end inline asm
	ld.shared.u32 	%r711, [%r2297+48];
	ld.shared.u32 	%r712, [%r2298+96];
	// begin inline asm
	dp4a.s32.s32 %r710, %r711, %r712, %r486;
	// end inline asm
	ld.shared.u32 	%r715, [%r2297+48];
	ld.shared.u32 	%r716, [%r2298+100];
	// begin inline asm
	dp4a.s32.s32 %r714, %r715, %r716, %r490;
	// end inline asm
	ld.shared.u32 	%r719, [%r2297+48];
	ld.shared.u32 	%r720, [%r2298+104];
	// begin inline asm
	dp4a.s32.s32 %r718, %r719, %r720, %r494;
	// end inline asm
	ld.shared.u32 	%r723, [%r2297+48];
	ld.shared.u32 	%r724, [%r2298+108];
	// begin inline asm
	dp4a.s32.s32 %r722, %r723, %r724, %r498;
	// end inline asm
	ld.shared.u32 	%r727, [%r2297+72];
	ld.shared.u32 	%r728, [%r2298+96];
	// begin inline asm
	dp4a.s32.s32 %r726, %r727, %r728, %r502;
	// end inline asm
	ld.shared.u32 	%r731, [%r2297+72];
	ld.shared.u32 	%r732, [%r2298+100];
	// begin inline asm
	dp4a.s32.s32 %r730, %r731, %r732, %r506;
	// end inline asm
	ld.shared.u32 	%r735, [%r2297+72];
	ld.shared.u32 	%r736, [%r2298+104];
	// begin inline asm
	dp4a.s32.s32 %r734, %r735, %r736, %r510;
	// end inline asm
	ld.shared.u32 	%r739, [%r2297+72];
	ld.shared.u32 	%r740, [%r2298+108];
	// begin inline asm
	dp4a.s32.s32 %r738, %r739, %r740, %r514;
	// end inline asm
	ld.shared.u32 	%r743, [%r2297+96];
	ld.shared.u32 	%r744, [%r2298+96];
	// begin inline asm
	dp4a.s32.s32 %r742, %r743, %r744, %r518;
	// end inline asm
	ld.shared.u32 	%r747, [%r2297+96];
	ld.shared.u32 	%r748, [%r2298+100];
	// begin inline asm
	dp4a.s32.s32 %r746, %r747, %r748, %r522;
	// end inline asm
	ld.shared.u32 	%r751, [%r2297+96];
	ld.shared.u32 	%r752, [%r2298+104];
	// begin inline asm
	dp4a.s32.s32 %r750, %r751, %r752, %r526;
	// end inline asm
	ld.shared.u32 	%r755, [%r2297+96];
	ld.shared.u32 	%r756, [%r2298+108];
	// begin inline asm
	dp4a.s32.s32 %r754, %r755, %r756, %r530;
	// end inline asm
	ld.shared.u32 	%r759, [%r2297+120];
	ld.shared.u32 	%r760, [%r2298+96];
	// begin inline asm
	dp4a.s32.s32 %r758, %r759, %r760, %r534;
	// end inline asm
	ld.shared.u32 	%r763, [%r2297+120];
	ld.shared.u32 	%r764, [%r2298+100];
	// begin inline asm
	dp4a.s32.s32 %r762, %r763, %r764, %r538;
	// end inline asm
	ld.shared.u32 	%r767, [%r2297+120];
	ld.shared.u32 	%r768, [%r2298+104];
	// begin inline asm
	dp4a.s32.s32 %r766, %r767, %r768, %r542;
	// end inline asm
	ld.shared.u32 	%r771, [%r2297+120];
	ld.shared.u32 	%r772, [%r2298+108];
	// begin inline asm
	dp4a.s32.s32 %r770, %r771, %r772, %r546;
	// end inline asm
	ld.shared.u32 	%r775, [%r2297+144];
	ld.shared.u32 	%r776, [%r2298+96];
	// begin inline asm
	dp4a.s32.s32 %r774, %r775, %r776, %r550;
	// end inline asm
	ld.shared.u32 	%r779, [%r2297+144];
	ld.shared.u32 	%r780, [%r2298+100];
	// begin inline asm
	dp4a.s32.s32 %r778, %r779, %r780, %r554;
	// end inline asm
	ld.shared.u32 	%r783, [%r2297+144];
	ld.shared.u32 	%r784, [%r2298+104];
	// begin inline asm
	dp4a.s32.s32 %r782, %r783, %r784, %r558;
	// end inline asm
	ld.shared.u32 	%r787, [%r2297+144];
	ld.shared.u32 	%r788, [%r2298+108];
	// begin inline asm
	dp4a.s32.s32 %r786, %r787, %r788, %r562;
	// end inline asm
	ld.shared.u32 	%r791, [%r2297+168];
	ld.shared.u32 	%r792, [%r2298+96];
	// begin inline asm
	dp4a.s32.s32 %r790, %r791, %r792, %r566;
	// end inline asm
	ld.shared.u32 	%r795, [%r2297+168];
	ld.shared.u32 	%r796, [%r2298+100];
	// begin inline asm
	dp4a.s32.s32 %r794, %r795, %r796, %r570;
	// end inline asm
	ld.shared.u32 	%r799, [%r2297+168];
	ld.shared.u32 	%r800, [%r2298+104];
	// begin inline asm
	dp4a.s32.s32 %r798, %r799, %r800, %r574;
	// end inline asm
	ld.shared.u32 	%r803, [%r2297+168];
	ld.shared.u32 	%r804, [%r2298+108];
	// begin inline asm
	dp4a.s32.s32 %r802, %r803, %r804, %r578;
	// end inline asm
	ld.shared.u32 	%r807, [%r2297+192];
	ld.shared.u32 	%r808, [%r2298+96];
	// begin inline asm
	dp4a.s32.s32 %r806, %r807, %r808, %r582;
	// end inline asm
	ld.shared.u32 	%r811, [%r2297+192];
	ld.shared.u32 	%r812, [%r2298+100];
	// begin inline asm
	dp4a.s32.s32 %r810, %r811, %r812, %r586;
	// end inline asm
	ld.shared.u32 	%r815, [%r2297+192];
	ld.shared.u32 	%r816, [%r2298+104];
	// begin inline asm
	dp4a.s32.s32 %r814, %r815, %r816, %r590;
	// end inline asm
	ld.shared.u32 	%r819, [%r2297+192];
	ld.shared.u32 	%r820, [%r2298+108];
	// begin inline asm
	dp4a.s32.s32 %r818, %r819, %r820, %r594;
	// end inline asm
	ld.shared.u32 	%r823, [%r2297+48];
	ld.shared.u32 	%r824, [%r2298+240];
	// begin inline asm
	dp4a.s32.s32 %r822, %r823, %r824, %r598;
	// end inline asm
	ld.shared.u32 	%r827, [%r2297+48];
	ld.shared.u32 	%r828, [%r2298+244];
	// begin inline asm
	dp4a.s32.s32 %r826, %r827, %r828, %r602;
	// end inline asm
	ld.shared.u32 	%r831, [%r2297+48];
	ld.shared.u32 	%r832, [%r2298+248];
	// begin inline asm
	dp4a.s32.s32 %r830, %r831, %r832, %r606;
	// end inline asm
	ld.shared.u32 	%r835, [%r2297+48];
	ld.shared.u32 	%r836, [%r2298+252];
	// begin inline asm
	dp4a.s32.s32 %r834, %r835, %r836, %r610;
	// end inline asm
	ld.shared.u32 	%r839, [%r2297+72];
	ld.shared.u32 	%r840, [%r2298+240];
	// begin inline asm
	dp4a.s32.s32 %r838, %r839, %r840, %r614;
	// end inline asm
	ld.shared.u32 	%r843, [%r2297+72];
	ld.shared.u32 	%r844, [%r2298+244];
	// begin inline asm
	dp4a.s32.s32 %r842, %r843, %r844, %r618;
	// end inline asm
	ld.shared.u32 	%r847, [%r2297+72];
	ld.shared.u32 	%r848, [%r2298+248];
	// begin inline asm
	dp4a.s32.s32 %r846, %r847, %r848, %r622;
	// end inline asm
	ld.shared.u32 	%r851, [%r2297+72];
	ld.shared.u32 	%r852, [%r2298+252];
	// begin inline asm
	dp4a.s32.s32 %r850, %r851, %r852, %r626;
	// end inline asm
	ld.shared.u32 	%r855, [%r2297+96];
	ld.shared.u32 	%r856, [%r2298+240];
	// begin inline asm
	dp4a.s32.s32 %r854, %r855, %r856, %r630;
	// end inline asm
	ld.shared.u32 	%r859, [%r2297+96];
	ld.shared.u32 	%r860, [%r2298+244];
	// begin inline asm
	dp4a.s32.s32 %r858, %r859, %r860, %r634;
	// end inline asm
	ld.shared.u32 	%r863, [%r2297+96];
	ld.shared.u32 	%r864, [%r2298+248];
	// begin inline asm
	dp4a.s32.s32 %r862, %r863, %r864, %r638;
	// end inline asm
	ld.shared.u32 	%r867, [%r2297+96];
	ld.shared.u32 	%r868, [%r2298+252];
	// begin inline asm
	dp4a.s32.s32 %r866, %r867, %r868, %r642;
	// end inline asm
	ld.shared.u32 	%r871, [%r2297+120];
	ld.shared.u32 	%r872, [%r2298+240];
	// begin inline asm
	dp4a.s32.s32 %r870, %r871, %r872, %r646;
	// end inline asm
	ld.shared.u32 	%r875, [%r2297+120];
	ld.shared.u32 	%r876, [%r2298+244];
	// begin inline asm
	dp4a.s32.s32 %r874, %r875, %r876, %r650;
	// end inline asm
	ld.shared.u32 	%r879, [%r2297+120];
	ld.shared.u32 	%r880, [%r2298+248];
	// begin inline asm
	dp4a.s32.s32 %r878, %r879, %r880, %r654;
	// end inline asm
	ld.shared.u32 	%r883, [%r2297+120];
	ld.shared.u32 	%r884, [%r2298+252];
	// begin inline asm
	dp4a.s32.s32 %r882, %r883, %r884, %r658;
	// end inline asm
	ld.shared.u32 	%r887, [%r2297+144];
	ld.shared.u32 	%r888, [%r2298+240];
	// begin inline asm
	dp4a.s32.s32 %r886, %r887, %r888, %r662;
	// end inline asm
	ld.shared.u32 	%r891, [%r2297+144];
	ld.shared.u32 	%r892, [%r2298+244];
	// begin inline asm
	dp4a.s32.s32 %r890, %r891, %r892, %r666;
	// end inline asm
	ld.shared.u32 	%r895, [%r2297+144];
	ld.shared.u32 	%r896, [%r2298+248];
	// begin inline asm
	dp4a.s32.s32 %r894, %r895, %r896, %r670;
	// end inline asm
	ld.shared.u32 	%r899, [%r2297+144];
	ld.shared.u32 	%r900, [%r2298+252];
	// begin inline asm
	dp4a.s32.s32 %r898, %r899, %r900, %r674;
	// end inline asm
	ld.shared.u32 	%r903, [%r2297+168];
	ld.shared.u32 	%r904, [%r2298+240];
	// begin inline asm
	dp4a.s32.s32 %r902, %r903, %r904, %r678;
	// end inline asm
	ld.shared.u32 	%r907, [%r2297+168];
	ld.shared.u32 	%r908, [%r2298+244];
	// begin inline asm
	dp4a.s32.s32 %r906, %r907, %r908, %r682;
	// end inline asm
	ld.shared.u32 	%r911, [%r2297+168];
	ld.shared.u32 	%r912, [%r2298+248];
	// begin inline asm
	dp4a.s32.s32 %r910, %r911, %r912, %r686;
	// end inline asm
	ld.shared.u32 	%r915, [%r2297+168];
	ld.shared.u32 	%r916, [%r2298+252];
	// begin inline asm
	dp4a.s32.s32 %r914, %r915, %r916, %r690;
	// end inline asm
	ld.shared.u32 	%r919, [%r2297+192];
	ld.shared.u32 	%r920, [%r2298+240];
	// begin inline asm
	dp4a.s32.s32 %r918, %r919, %r920, %r694;
	// end inline asm
	ld.shared.u32 	%r923, [%r2297+192];
	ld.shared.u32 	%r924, [%r2298+244];
	// begin inline asm
	dp4a.s32.s32 %r922, %r923, %r924, %r698;
	// end inline asm
	ld.shared.u32 	%r927, [%r2297+192];
	ld.shared.u32 	%r928, [%r2298+248];
	// begin inline asm
	dp4a.s32.s32 %r926, %r927, %r928, %r702;
	// end inline asm
	ld.shared.u32 	%r931, [%r2297+192];
	ld.shared.u32 	%r932, [%r2298+252];
	// begin inline asm
	dp4a.s32.s32 %r930, %r931, %r932, %r706;
	// end inline asm
	ld.shared.u32 	%r935, [%r2297+4];
	ld.shared.u32 	%r936, [%r2298+16];
	// begin inline asm
	dp4a.s32.s32 %r934, %r935, %r936, %r710;
	// end inline asm
	ld.shared.u32 	%r939, [%r2297+4];
	ld.shared.u32 	%r940, [%r2298+20];
	// begin inline asm
	dp4a.s32.s32 %r938, %r939, %r940, %r714;
	// end inline asm
	ld.shared.u32 	%r943, [%r2297+4];
	ld.shared.u32 	%r944, [%r2298+24];
	// begin inline asm
	dp4a.s32.s32 %r942, %r943, %r944, %r718;
	// end inline asm
	ld.shared.u32 	%r947, [%r2297+4];
	ld.shared.u32 	%r948, [%r2298+28];
	// begin inline asm
	dp4a.s32.s32 %r946, %r947, %r948, %r722;
	// end inline asm
	ld.shared.u32 	%r951, [%r2297+28];
	ld.shared.u32 	%r952, [%r2298+16];
	// begin inline asm
	dp4a.s32.s32 %r950, %r951, %r952, %r726;
	// end inline asm
	ld.shared.u32 	%r955, [%r2297+28];
	ld.shared.u32 	%r956, [%r2298+20];
	// begin inline asm
	dp4a.s32.s32 %r954, %r955, %r956, %r730;
	// end inline asm
	ld.shared.u32 	%r959, [%r2297+28];
	ld.shared.u32 	%r960, [%r2298+24];
	// begin inline asm
	dp4a.s32.s32 %r958, %r959, %r960, %r734;
	// end inline asm
	ld.shared.u32 	%r963, [%r2297+28];
	ld.shared.u32 	%r964, [%r2298+28];
	// begin inline asm
	dp4a.s32.s32 %r962, %r963, %r964, %r738;
	// end inline asm
	ld.shared.u32 	%r967, [%r2297+52];
	ld.shared.u32 	%r968, [%r2298+16];
	// begin inline asm
	dp4a.s32.s32 %r966, %r967, %r968, %r742;
	// end inline asm
	ld.shared.u32 	%r971, [%r2297+52];
	ld.shared.u32 	%r972, [%r2298+20];
	// begin inline asm
	dp4a.s32.s32 %r970, %r971, %r972, %r746;
	// end inline asm
	ld.shared.u32 	%r975, [%r2297+52];
	ld.shared.u32 	%r976, [%r2298+24];
	// begin inline asm
	dp4a.s32.s32 %r974, %r975, %r976, %r750;
	// end inline asm
	ld.shared.u32 	%r979, [%r2297+52];
	ld.shared.u32 	%r980, [%r2298+28];
	// begin inline asm
	dp4a.s32.s32 %r978, %r979, %r980, %r754;
	// end inline asm
	ld.shared.u32 	%r983, [%r2297+76];
	ld.shared.u32 	%r984, [%r2298+16];
	// begin inline asm
	dp4a.s32.s32 %r982, %r983, %r984, %r758;
	// end inline asm
	ld.shared.u32 	%r987, [%r2297+76];
	ld.shared.u32 	%r988, [%r2298+20];
	// begin inline asm
	dp4a.s32.s32 %r986, %r987, %r988, %r762;
	// end inline asm
	ld.shared.u32 	%r991, [%r2297+76];
	ld.shared.u32 	%r992, [%r2298+24];
	// begin inline asm
	dp4a.s32.s32 %r990, %r991, %r992, %r766;
	// end inline asm
	ld.shared.u32 	%r995, [%r2297+76];
	ld.shared.u32 	%r996, [%r2298+28];
	// begin inline asm
	dp4a.s32.s32 %r994, %r995, %r996, %r770;
	// end inline asm
	ld.shared.u32 	%r999, [%r2297+100];
	ld.shared.u32 	%r1000, [%r2298+16];
	// begin inline asm
	dp4a.s32.s32 %r998, %r999, %r1000, %r774;
	// end inline asm
	ld.shared.u32 	%r1003, [%r2297+100];
	ld.shared.u32 	%r1004, [%r2298+20];
	// begin inline asm
	dp4a.s32.s32 %r1002, %r1003, %r1004, %r778;
	// end inline asm
	ld.shared.u32 	%r1007, [%r2297+100];
	ld.shared.u32 	%r1008, [%r2298+24];
	// begin inline asm
	dp4a.s32.s32 %r1006, %r1007, %r1008, %r782;
	// end inline asm
	ld.shared.u32 	%r1011, [%r2297+100];
	ld.shared.u32 	%r1012, [%r2298+28];
	// begin inline asm
	dp4a.s32.s32 %r1010, %r1011, %r1012, %r786;
	// end inline asm
	ld.shared.u32 	%r1015, [%r2297+124];
	ld.shared.u32 	%r1016, [%r2298+16];
	// begin inline asm
	dp4a.s32.s32 %r1014, %r1015, %r1016, %r790;
	// end inline asm
	ld.shared.u32 	%r1019, [%r2297+124];
	ld.shared.u32 	%r1020, [%r2298+20];
	// begin inline asm
	dp4a.s32.s32 %r1018, %r1019, %r1020, %r794;
	// end inline asm
	ld.shared.u32 	%r1023, [%r2297+124];
	ld.shared.u32 	%r1024, [%r2298+24];
	// begin inline asm
	dp4a.s32.s32 %r1022, %r1023, %r1024, %r798;
	// end inline asm
	ld.shared.u32 	%r1027, [%r2297+124];
	ld.shared.u32 	%r1028, [%r2298+28];
	// begin inline asm
	dp4a.s32.s32 %r1026, %r1027, %r1028, %r802;
	// end inline asm
	ld.shared.u32 	%r1031, [%r2297+148];
	ld.shared.u32 	%r1032, [%r2298+16];
	// begin inline asm
	dp4a.s32.s32 %r1030, %r1031, %r1032, %r806;
	// end inline asm
	ld.shared.u32 	%r1035, [%r2297+148];
	ld.shared.u32 	%r1036, [%r2298+20];
	// begin inline asm
	dp4a.s32.s32 %r1034, %r1035, %r1036, %r810;
	// end inline asm
	ld.shared.u32 	%r1039, [%r2297+148];
	ld.shared.u32 	%r1040, [%r2298+24];
	// begin inline asm
	dp4a.s32.s32 %r1038, %r1039, %r1040, %r814;
	// end inline asm
	ld.shared.u32 	%r1043, [%r2297+148];
	ld.shared.u32 	%r1044, [%r2298+28];
	// begin inline asm
	dp4a.s32.s32 %r1042, %r1043, %r1044, %r818;
	// end inline asm
	ld.shared.u32 	%r1047, [%r2297+4];
	ld.shared.u32 	%r1048, [%r2298+160];
	// begin inline asm
	dp4a.s32.s32 %r1046, %r1047, %r1048, %r822;
	// end inline asm
	ld.shared.u32 	%r1051, [%r2297+4];
	ld.shared.u32 	%r1052, [%r2298+164];
	// begin inline asm
	dp4a.s32.s32 %r1050, %r1051, %r1052, %r826;
	// end inline asm
	ld.shared.u32 	%r1055, [%r2297+4];
	ld.shared.u32 	%r1056, [%r2298+168];
	// begin inline asm
	dp4a.s32.s32 %r1054, %r1055, %r1056, %r830;
	// end inline asm
	ld.shared.u32 	%r1059, [%r2297+4];
	ld.shared.u32 	%r1060, [%r2298+172];
	// begin inline asm
	dp4a.s32.s32 %r1058, %r1059, %r1060, %r834;
	// end inline asm
	ld.shared.u32 	%r1063, [%r2297+28];
	ld.shared.u32 	%r1064, [%r2298+160];
	// begin inline asm
	dp4a.s32.s32 %r1062, %r1063, %r1064, %r838;
	// end inline asm
	ld.shared.u32 	%r1067, [%r2297+28];
	ld.shared.u32 	%r1068, [%r2298+164];
	// begin inline asm
	dp4a.s32.s32 %r1066, %r1067, %r1068, %r842;
	// end inline asm
	ld.shared.u32 	%r1071, [%r2297+28];
	ld.shared.u32 	%r1072, [%r2298+168];
	// begin inline asm
	dp4a.s32.s32 %r1070, %r1071, %r1072, %r846;
	// end inline asm
	ld.shared.u32 	%r1075, [%r2297+28];
	ld.shared.u32 	%r1076, [%r2298+172];
	// begin inline asm
	dp4a.s32.s32 %r1074, %r1075, %r1076, %r850;
	// end inline asm
	ld.shared.u32 	%r1079, [%r2297+52];
	ld.shared.u32 	%r1080, [%r2298+160];
	// begin inline asm
	dp4a.s32.s32 %r1078, %r1079, %r1080, %r854;
	// end inline asm
	ld.shared.u32 	%r1083, [%r2297+52];
	ld.shared.u32 	%r1084, [%r2298+164];
	// begin inline asm
	dp4a.s32.s32 %r1082, %r1083, %r1084, %r858;
	// end inline asm
	ld.shared.u32 	%r1087, [%r2297+52];
	ld.shared.u32 	%r1088, [%r2298+168];
	// begin inline asm
	dp4a.s32.s32 %r1086, %r1087, %r1088, %r862;
	// end inline asm
	ld.shared.u32 	%r1091, [%r2297+52];
	ld.shared.u32 	%r1092, [%r2298+172];
	// begin inline asm
	dp4a.s32.s32 %r1090, %r1091, %r1092, %r866;
	// end inline asm
	ld.shared.u32 	%r1095, [%r2297+76];
	ld.shared.u32 	%r1096, [%r2298+160];
	// begin inline asm
	dp4a.s32.s32 %r1094, %r1095, %r1096, %r870;
	// end inline asm
	ld.shared.u32 	%r1099, [%r2297+76];
	ld.shared.u32 	%r1100, [%r2298+164];
	// begin inline asm
	dp4a.s32.s32 %r1098, %r1099, %r1100, %r874;
	// end inline asm
	ld.shared.u32 	%r1103, [%r2297+76];
	ld.shared.u32 	%r1104, [%r2298+168];
	// begin inline asm
	dp4a.s32.s32 %r1102, %r1103, %r1104, %r878;
	// end inline asm
	ld.shared.u32 	%r1107, [%r2297+76];
	ld.shared.u32 	%r1108, [%r2298+172];
	// begin inline asm
	dp4a.s32.s32 %r1106, %r1107, %r1108, %r882;
	// end inline asm
	ld.shared.u32 	%r1111, [%r2297+100];
	ld.shared.u32 	%r1112, [%r2298+160];
	// begin inline asm
	dp4a.s32.s32 %r1110, %r1111, %r1112, %r886;
	// end inline asm
	ld.shared.u32 	%r1115, [%r2297+100];
	ld.shared.u32 	%r1116, [%r2298+164];
	// begin inline asm
	dp4a.s32.s32 %r1114, %r1115, %r1116, %r890;
	// end inline asm
	ld.shared.u32 	%r1119, [%r2297+100];
	ld.shared.u32 	%r1120, [%r2298+168];
	// begin inline asm
	dp4a.s32.s32 %r1118, %r1119, %r1120, %r894;
	// end inline asm
	ld.shared.u32 	%r1123, [%r2297+100];
	ld.shared.u32 	%r1124, [%r2298+172];
	// begin inline asm
	dp4a.s32.s32 %r1122, %r1123, %r1124, %r898;
	// end inline asm
	ld.shared.u32 	%r1127, [%r2297+124];
	ld.shared.u32 	%r1128, [%r2298+160];
	// begin inline asm
	dp4a.s32.s32 %r1126, %r1127, %r1128, %r902;
	// end inline asm
	ld.shared.u32 	%r1131, [%r2297+124];
	ld.shared.u32 	%r1132, [%r2298+164];
	// begin inline asm
	dp4a.s32.s32 %r1130, %r1131, %r1132, %r906;
	// end inline asm
	ld.shared.u32 	%r1135, [%r2297+124];
	ld.shared.u32 	%r1136, [%r2298+168];
	// begin inline asm
	dp4a.s32.s32 %r1134, %r1135, %r1136, %r910;
	// end inline asm
	ld.shared.u32 	%r1139, [%r2297+124];
	ld.shared.u32 	%r1140, [%r2298+172];
	// begin inline asm
	dp4a.s32.s32 %r1138, %r1139, %r1140, %r914;
	// end inline asm
	ld.shared.u32 	%r1143, [%r2297+148];
	ld.shared.u32 	%r1144, [%r2298+160];
	// begin inline asm
	dp4a.s32.s32 %r1142, %r1143, %r1144, %r918;
	// end inline asm
	ld.shared.u32 	%r1147, [%r2297+148];
	ld.shared.u32 	%r1148, [%r2298+164];
	// begin inline asm
	dp4a.s32.s32 %r1146, %r1147, %r1148, %r922;
	// end inline asm
	ld.shared.u32 	%r1151, [%r2297+148];
	ld.shared.u32 	%r1152, [%r2298+168];
	// begin inline asm
	dp4a.s32.s32 %r1150, %r1151, %r1152, %r926;
	// end inline asm
	ld.shared.u32 	%r1155, [%r2297+148];
	ld.shared.u32 	%r1156, [%r2298+172];
	// begin inline asm
	dp4a.s32.s32 %r1154, %r1155, %r1156, %r930;
	// end inline asm
	ld.shared.u32 	%r1159, [%r2297+28];
	ld.shared.u32 	%r1160, [%r2298+64];
	// begin inline asm
	dp4a.s32.s32 %r1158, %r1159, %r1160, %r934;
	// end inline asm
	ld.shared.u32 	%r1163, [%r2297+28];
	ld.shared.u32 	%r1164, [%r2298+68];
	// begin inline asm
	dp4a.s32.s32 %r1162, %r1163, %r1164, %r938;
	// end inline asm
	ld.shared.u32 	%r1167, [%r2297+28];
	ld.shared.u32 	%r1168, [%r2298+72];
	// begin inline asm
	dp4a.s32.s32 %r1166, %r1167, %r1168, %r942;
	// end inline asm
	ld.shared.u32 	%r1171, [%r2297+28];
	ld.shared.u32 	%r1172, [%r2298+76];
	// begin inline asm
	dp4a.s32.s32 %r1170, %r1171, %r1172, %r946;
	// end inline asm
	ld.shared.u32 	%r1175, [%r2297+52];
	ld.shared.u32 	%r1176, [%r2298+64];
	// begin inline asm
	dp4a.s32.s32 %r1174, %r1175, %r1176, %r950;
	// end inline asm
	ld.shared.u32 	%r1179, [%r2297+52];
	ld.shared.u32 	%r1180, [%r2298+68];
	// begin inline asm
	dp4a.s32.s32 %r1178, %r1179, %r1180, %r954;
	// end inline asm
	ld.shared.u32 	%r1183, [%r2297+52];
	ld.shared.u32 	%r1184, [%r2298+72];
	// begin inline asm
	dp4a.s32.s32 %r1182, %r1183, %r1184, %r958;
	// end inline asm
	ld.shared.u32 	%r1187, [%r2297+52];
	ld.shared.u32 	%r1188, [%r2298+76];
	// begin inline asm
	dp4a.s32.s32 %r1186, %r1187, %r1188, %r962;
	// end inline asm
	ld.shared.u32 	%r1191, [%r2297+76];
	ld.shared.u32 	%r1192, [%r2298+64];
	// begin inline asm
	dp4a.s32.s32 %r1190, %r1191, %r1192, %r966;
	// end inline asm
	ld.shared.u32 	%r1195, [%r2297+76];
	ld.shared.u32 	%r1196, [%r2298+68];
	// begin inline asm
	dp4a.s32.s32 %r1194, %r1195, %r1196, %r970;
	// end inline asm
	ld.shared.u32 	%r1199, [%r2297+76];
	ld.shared.u32 	%r1200, [%r2298+72];
	// begin inline asm
	dp4a.s32.s32 %r1198, %r1199, %r1200, %r974;
	// end inline asm
	ld.shared.u32 	%r1203, [%r2297+76];
	ld.shared.u32 	%r1204, [%r2298+76];
	// begin inline asm
	dp4a.s32.s32 %r1202, %r1203, %r1204, %r978;
	// end inline asm
	ld.shared.u32 	%r1207, [%r2297+100];
	ld.shared.u32 	%r1208, [%r2298+64];
	// begin inline asm
	dp4a.s32.s32 %r1206, %r1207, %r1208, %r982;
	// end inline asm
	ld.shared.u32 	%r1211, [%r2297+100];
	ld.shared.u32 	%r1212, [%r2298+68];
	// begin inline asm
	dp4a.s32.s32 %r1210, %r1211, %r1212, %r986;
	// end inline asm
	ld.shared.u32 	%r1215, [%r2297+100];
	ld.shared.u32 	%r1216, [%r2298+72];
	// begin inline asm
	dp4a.s32.s32 %r1214, %r1215, %r1216, %r990;
	// end inline asm
	ld.shared.u32 	%r1219, [%r2297+100];
	ld.shared.u32 	%r1220, [%r2298+76];
	// begin inline asm
	dp4a.s32.s32 %r1218, %r1219, %r1220, %r994;
	// end inline asm
	ld.shared.u32 	%r1223, [%r2297+124];
	ld.shared.u32 	%r1224, [%r2298+64];
	// begin inline asm
	dp4a.s32.s32 %r1222, %r1223, %r1224, %r998;
	// end inline asm
	ld.shared.u32 	%r1227, [%r2297+124];
	ld.shared.u32 	%r1228, [%r2298+68];
	// begin inline asm
	dp4a.s32.s32 %r1226, %r1227, %r1228, %r1002;
	// end inline asm
	ld.shared.u32 	%r1231, [%r2297+124];
	ld.shared.u32 	%r1232, [%r2298+72];
	// begin inline asm
	dp4a.s32.s32 %r1230, %r1231, %r1232, %r1006;
	// end inline asm
	ld.shared.u32 	%r1235, [%r2297+124];
	ld.shared.u32 	%r1236, [%r2298+76];
	// begin inline asm
	dp4a.s32.s32 %r1234, %r1235, %r1236, %r1010;
	// end inline asm
	ld.shared.u32 	%r1239, [%r2297+148];
	ld.shared.u32 	%r1240, [%r2298+64];
	// begin inline asm
	dp4a.s32.s32 %r1238, %r1239, %r1240, %r1014;
	// end inline asm
	ld.shared.u32 	%r1243, [%r2297+148];
	ld.shared.u32 	%r1244, [%r2298+68];
	// begin inline asm
	dp4a.s32.s32 %r1242, %r1243, %r1244, %r1018;
	// end inline asm
	ld.shared.u32 	%r1247, [%r2297+148];
	ld.shared.u32 	%r1248, [%r2298+72];
	// begin inline asm
	dp4a.s32.s32 %r1246, %r1247, %r1248, %r1022;
	// end inline asm
	ld.shared.u32 	%r1251, [%r2297+148];
	ld.shared.u32 	%r1252, [%r2298+76];
	// begin inline asm
	dp4a.s32.s32 %r1250, %r1251, %r1252, %r1026;
	// end inline asm
	ld.shared.u32 	%r1255, [%r2297+172];
	ld.shared.u32 	%r1256, [%r2298+64];
	// begin inline asm
	dp4a.s32.s32 %r1254, %r1255, %r1256, %r1030;
	// end inline asm
	ld.shared.u32 	%r1259, [%r2297+172];
	ld.shared.u32 	%r1260, [%r2298+68];
	// begin inline asm
	dp4a.s32.s32 %r1258, %r1259, %r1260, %r1034;
	// end inline asm
	ld.shared.u32 	%r1263, [%r2297+172];
	ld.shared.u32 	%r1264, [%r2298+72];
	// begin inline asm
	dp4a.s32.s32 %r1262, %r1263, %r1264, %r1038;
	// end inline asm
	ld.shared.u32 	%r1267, [%r2297+172];
	ld.shared.u32 	%r1268, [%r2298+76];
	// begin inline asm
	dp4a.s32.s32 %r1266, %r1267, %r1268, %r1042;
	// end inline asm
	ld.shared.u32 	%r1271, [%r2297+28];
	ld.shared.u32 	%r1272, [%r2298+208];
	// begin inline asm
	dp4a.s32.s32 %r1270, %r1271, %r1272, %r1046;
	// end inline asm
	ld.shared.u32 	%r1275, [%r2297+28];
	ld.shared.u32 	%r1276, [%r2298+212];
	// begin inline asm
	dp4a.s32.s32 %r1274, %r1275, %r1276, %r1050;
	// end inline asm
	ld.shared.u32 	%r1279, [%r2297+28];
	ld.shared.u32 	%r1280, [%r2298+216];
	// begin inline asm
	dp4a.s32.s32 %r1278, %r1279, %r1280, %r1054;
	// end inline asm
	ld.shared.u32 	%r1283, [%r2297+28];
	ld.shared.u32 	%r1284, [%r2298+220];
	// begin inline asm
	dp4a.s32.s32 %r1282, %r1283, %r1284, %r1058;
	// end inline asm
	ld.shared.u32 	%r1287, [%r2297+52];
	ld.shared.u32 	%r1288, [%r2298+208];
	// begin inline asm
	dp4a.s32.s32 %r1286, %r1287, %r1288, %r1062;
	// end inline asm
	ld.shared.u32 	%r1291, [%r2297+52];
	ld.shared.u32 	%r1292, [%r2298+212];
	// begin inline asm
	dp4a.s32.s32 %r1290, %r1291, %r1292, %r1066;
	// end inline asm
	ld.shared.u32 	%r1295, [%r2297+52];
	ld.shared.u32 	%r1296, [%r2298+216];
	// begin inline asm
	dp4a.s32.s32 %r1294, %r1295, %r1296, %r1070;
	// end inline asm
	ld.shared.u32 	%r1299, [%r2297+52];
	ld.shared.u32 	%r1300, [%r2298+220];
	// begin inline asm
	dp4a.s32.s32 %r1298, %r1299, %r1300, %r1074;
	// end inline asm
	ld.shared.u32 	%r1303, [%r2297+76];
	ld.shared.u32 	%r1304, [%r2298+208];
	// begin inline asm
	dp4a.s32.s32 %r1302, %r1303, %r1304, %r1078;
	// end inline asm
	ld.shared.u32 	%r1307, [%r2297+76];
	ld.shared.u32 	%r1308, [%r2298+212];
	// begin inline asm
	dp4a.s32.s32 %r1306, %r1307, %r1308, %r1082;
	// end inline asm
	ld.shared.u32 	%r1311, [%r2297+76];
	ld.shared.u32 	%r1312, [%r2298+216];
	// begin inline asm
	dp4a.s32.s32 %r1310, %r1311, %r1312, %r1086;
	// end inline asm
	ld.shared.u32 	%r1315, [%r2297+76];
	ld.shared.u32 	%r1316, [%r2298+220];
	// begin inline asm
	dp4a.s32.s32 %r1314, %r1315, %r1316, %r1090;
	// end inline asm
	ld.shared.u32 	%r1319, [%r2297+100];
	ld.shared.u32 	%r1320, [%r2298+208];
	// begin inline asm
	dp4a.s32.s32 %r1318, %r1319, %r1320, %r1094;
	// end inline asm
	ld.shared.u32 	%r1323, [%r2297+100];
	ld.shared.u32 	%r1324, [%r2298+212];
	// begin inline asm
	dp4a.s32.s32 %r1322, %r1323, %r1324, %r1098;
	// end inline asm
	ld.shared.u32 	%r1327, [%r2297+100];
	ld.shared.u32 	%r1328, [%r2298+216];
	// begin inline asm
	dp4a.s32.s32 %r1326, %r1327, %r1328, %r1102;
	// end inline asm
	ld.shared.u32 	%r1331, [%r2297+100];
	ld.shared.u32 	%r1332, [%r2298+220];
	// begin inline asm
	dp4a.s32.s32 %r1330, %r1331, %r1332, %r1106;
	// end inline asm
	ld.shared.u32 	%r1335, [%r2297+124];
	ld.shared.u32 	%r1336, [%r2298+208];
	// begin inline asm
	dp4a.s32.s32 %r1334, %r1335, %r1336, %r1110;
	// end inline asm
	ld.shared.u32 	%r1339, [%r2297+124];
	ld.shared.u32 	%r1340, [%r2298+212];
	// begin inline asm
	dp4a.s32.s32 %r1338, %r1339, %r1340, %r1114;
	// end inline asm
	ld.shared.u32 	%r1343, [%r2297+124];
	ld.shared.u32 	%r1344, [%r2298+216];
	// begin inline asm
	dp4a.s32.s32 %r1342, %r1343, %r1344, %r1118;
	// end inline asm
	ld.shared.u32 	%r1347, [%r2297+124];
	ld.shared.u32 	%r1348, [%r2298+220];
	// begin inline asm
	dp4a.s32.s32 %r1346, %r1347, %r1348, %r1122;
	// end inline asm
	ld.shared.u32 	%r1351, [%r2297+148];
	ld.shared.u32 	%r1352, [%r2298+208];
	// begin inline asm
	dp4a.s32.s32 %r1350, %r1351, %r1352, %r1126;
	// end inline asm
	ld.shared.u32 	%r1355, [%r2297+148];
	ld.shared.u32 	%r1356, [%r2298+212];
	// begin inline asm
	dp4a.s32.s32 %r1354, %r1355, %r1356, %r1130;
	// end inline asm
	ld.shared.u32 	%r1359, [%r2297+148];
	ld.shared.u32 	%r1360, [%r2298+216];
	// begin inline asm
	dp4a.s32.s32 %r1358, %r1359, %r1360, %r1134;
	// end inline asm
	ld.shared.u32 	%r1363, [%r2297+148];
	ld.shared.u32 	%r1364, [%r2298+220];
	// begin inline asm
	dp4a.s32.s32 %r1362, %r1363, %r1364, %r1138;
	// end inline asm
	ld.shared.u32 	%r1367, [%r2297+172];
	ld.shared.u32 	%r1368, [%r2298+208];
	// begin inline asm
	dp4a.s32.s32 %r1366, %r1367, %r1368, %r1142;
	// end inline asm
	ld.shared.u32 	%r1371, [%r2297+172];
	ld.shared.u32 	%r1372, [%r2298+212];
	// begin inline asm
	dp4a.s32.s32 %r1370, %r1371, %r1372, %r1146;
	// end inline asm
	ld.shared.u32 	%r1375, [%r2297+172];
	ld.shared.u32 	%r1376, [%r2298+216];
	// begin inline asm
	dp4a.s32.s32 %r1374, %r1375, %r1376, %r1150;
	// end inline asm
	ld.shared.u32 	%r1379, [%r2297+172];
	ld.shared.u32 	%r1380, [%r2298+220];
	// begin inline asm
	dp4a.s32.s32 %r1378, %r1379, %r1380, %r1154;
	// end inline asm
	ld.shared.u32 	%r1383, [%r2297+52];
	ld.shared.u32 	%r1384, [%r2298+112];
	// begin inline asm
	dp4a.s32.s32 %r1382, %r1383, %r1384, %r1158;
	// end inline asm
	ld.shared.u32 	%r1387, [%r2297+52];
	ld.shared.u32 	%r1388, [%r2298+116];
	// begin inline asm
	dp4a.s32.s32 %r1386, %r1387, %r1388, %r1162;
	// end inline asm
	ld.shared.u32 	%r1391, [%r2297+52];
	ld.shared.u32 	%r1392, [%r2298+120];
	// begin inline asm
	dp4a.s32.s32 %r1390, %r1391, %r1392, %r1166;
	// end inline asm
	ld.shared.u32 	%r1395, [%r2297+52];
	ld.shared.u32 	%r1396, [%r2298+124];
	// begin inline asm
	dp4a.s32.s32 %r1394, %r1395, %r1396, %r1170;
	// end inline asm
	ld.shared.u32 	%r1399, [%r2297+76];
	ld.shared.u32 	%r1400, [%r2298+112];
	// begin inline asm
	dp4a.s32.s32 %r1398, %r1399, %r1400, %r1174;
	// end inline asm
	ld.shared.u32 	%r1403, [%r2297+76];
	ld.shared.u32 	%r1404, [%r2298+116];
	// begin inline asm
	dp4a.s32.s32 %r1402, %r1403, %r1404, %r1178;
	// end inline asm
	ld.shared.u32 	%r1407, [%r2297+76];
	ld.shared.u32 	%r1408, [%r2298+120];
	// begin inline asm
	dp4a.s32.s32 %r1406, %r1407, %r1408, %r1182;
	// end inline asm
	ld.shared.u32 	%r1411, [%r2297+76];
	ld.shared.u32 	%r1412, [%r2298+124];
	// begin inline asm
	dp4a.s32.s32 %r1410, %r1411, %r1412, %r1186;
	// end inline asm
	ld.shared.u32 	%r1415, [%r2297+100];
	ld.shared.u32 	%r1416, [%r2298+112];
	// begin inline asm
	dp4a.s32.s32 %r1414, %r1415, %r1416, %r1190;
	// end inline asm
	ld.shared.u32 	%r1419, [%r2297+100];
	ld.shared.u32 	%r1420, [%r2298+116];
	// begin inline asm
	dp4a.s32.s32 %r1418, %r1419, %r1420, %r1194;
	// end inline asm
	ld.shared.u32 	%r1423, [%r2297+100];
	ld.shared.u32 	%r1424, [%r2298+120];
	// begin inline asm
	dp4a.s32.s32 %r1422, %r1423, %r1424, %r1198;
	// end inline asm
	ld.shared.u32 	%r1427, [%r2297+100];
	ld.shared.u32 	%r1428, [%r2298+124];
	// begin inline asm
	dp4a.s32.s32 %r1426, %r1427, %r1428, %r1202;
	// end inline asm
	ld.shared.u32 	%r1431, [%r2297+124];
	ld.shared.u32 	%r1432, [%r2298+112];
	// begin inline asm
	dp4a.s32.s32 %r1430, %r1431, %r1432, %r1206;
	// end inline asm
	ld.shared.u32 	%r1435, [%r2297+124];
	ld.shared.u32 	%r1436, [%r2298+116];
	// begin inline asm
	dp4a.s32.s32 %r1434, %r1435, %r1436, %r1210;
	// end inline asm
	ld.shared.u32 	%r1439, [%r2297+124];
	ld.shared.u32 	%r1440, [%r2298+120];
	// begin inline asm
	dp4a.s32.s32 %r1438, %r1439, %r1440, %r1214;
	// end inline asm
	ld.shared.u32 	%r1443, [%r2297+124];
	ld.shared.u32 	%r1444, [%r2298+124];
	// begin inline asm
	dp4a.s32.s32 %r1442, %r1443, %r1444, %r1218;
	// end inline asm
	ld.shared.u32 	%r1447, [%r2297+148];
	ld.shared.u32 	%r1448, [%r2298+112];
	// begin inline asm
	dp4a.s32.s32 %r1446, %r1447, %r1448, %r1222;
	// end inline asm
	ld.shared.u32 	%r1451, [%r2297+148];
	ld.shared.u32 	%r1452, [%r2298+116];
	// begin inline asm
	dp4a.s32.s32 %r1450, %r1451, %r1452, %r1226;
	// end inline asm
	ld.shared.u32 	%r1455, [%r2297+148];
	ld.shared.u32 	%r1456, [%r2298+120];
	// begin inline asm
	dp4a.s32.s32 %r1454, %r1455, %r1456, %r1230;
	// end inline asm
	ld.shared.u32 	%r1459, [%r2297+148];
	ld.shared.u32 	%r1460, [%r2298+124];
	// begin inline asm
	dp4a.s32.s32 %r1458, %r1459, %r1460, %r1234;
	// end inline asm
	ld.shared.u32 	%r1463, [%r2297+172];
	ld.shared.u32 	%r1464, [%r2298+112];
	// begin inline asm
	dp4a.s32.s32 %r1462, %r1463, %r1464, %r1238;
	// end inline asm
	ld.shared.u32 	%r1467, [%r2297+172];
	ld.shared.u32 	%r1468, [%r2298+116];
	// begin inline asm
	dp4a.s32.s32 %r1466, %r1467, %r1468, %r1242;
	// end inline asm
	ld.shared.u32 	%r1471, [%r2297+172];
	ld.shared.u32 	%r1472, [%r2298+120];
	// begin inline asm
	dp4a.s32.s32 %r1470, %r1471, %r1472, %r1246;
	// end inline asm
	ld.shared.u32 	%r1475, [%r2297+172];
	ld.shared.u32 	%r1476, [%r2298+124];
	// begin inline asm
	dp4a.s32.s32 %r1474, %r1475, %r1476, %r1250;
	// end inline asm
	ld.shared.u32 	%r1479, [%r2297+196];
	ld.shared.u32 	%r1480, [%r2298+112];
	// begin inline asm
	dp4a.s32.s32 %r1478, %r1479, %r1480, %r1254;
	// end inline asm
	ld.shared.u32 	%r1483, [%r2297+196];
	ld.shared.u32 	%r1484, [%r2298+116];
	// begin inline asm
	dp4a.s32.s32 %r1482, %r1483, %r1484, %r1258;
	// end inline asm
	ld.shared.u32 	%r1487, [%r2297+196];
	ld.shared.u32 	%r1488, [%r2298+120];
	// begin inline asm
	dp4a.s32.s32 %r1486, %r1487, %r1488, %r1262;
	// end inline asm
	ld.shared.u32 	%r1491, [%r2297+196];
	ld.shared.u32 	%r1492, [%r2298+124];
	// begin inline asm
	dp4a.s32.s32 %r1490, %r1491, %r1492, %r1266;
	// end inline asm
	ld.shared.u32 	%r1495, [%r2297+52];
	ld.shared.u32 	%r1496, [%r2298+256];
	// begin inline asm
	dp4a.s32.s32 %r1494, %r1495, %r1496, %r1270;
	// end inline asm
	ld.shared.u32 	%r1499, [%r2297+52];
	ld.shared.u32 	%r1500, [%r2298+260];
	// begin inline asm
	dp4a.s32.s32 %r1498, %r1499, %r1500, %r1274;
	// end inline asm
	ld.shared.u32 	%r1503, [%r2297+52];
	ld.shared.u32 	%r1504, [%r2298+264];
	// begin inline asm
	dp4a.s32.s32 %r1502, %r1503, %r1504, %r1278;
	// end inline asm
	ld.shared.u32 	%r1507, [%r2297+52];
	ld.shared.u32 	%r1508, [%r2298+268];
	// begin inline asm
	dp4a.s32.s32 %r1506, %r1507, %r1508, %r1282;
	// end inline asm
	ld.shared.u32 	%r1511, [%r2297+76];
	ld.shared.u32 	%r1512, [%r2298+256];
	// begin inline asm
	dp4a.s32.s32 %r1510, %r1511, %r1512, %r1286;
	// end inline asm
	ld.shared.u32 	%r1515, [%r2297+76];
	ld.shared.u32 	%r1516, [%r2298+260];
	// begin inline asm
	dp4a.s32.s32 %r1514, %r1515, %r1516, %r1290;
	// end inline asm
	ld.shared.u32 	%r1519, [%r2297+76];
	ld.shared.u32 	%r1520, [%r2298+264];
	// begin inline asm
	dp4a.s32.s32 %r1518, %r1519, %r1520, %r1294;
	// end inline asm
	ld.shared.u32 	%r1523, [%r2297+76];
	ld.shared.u32 	%r1524, [%r2298+268];
	// begin inline asm
	dp4a.s32.s32 %r1522, %r1523, %r1524, %r1298;
	// end inline asm
	ld.shared.u32 	%r1527, [%r2297+100];
	ld.shared.u32 	%r1528, [%r2298+256];
	// begin inline asm
	dp4a.s32.s32 %r1526, %r1527, %r1528, %r1302;
	// end inline asm
	ld.shared.u32 	%r1531, [%r2297+100];
	ld.shared.u32 	%r1532, [%r2298+260];
	// begin inline asm
	dp4a.s32.s32 %r1530, %r1531, %r1532, %r1306;
	// end inline asm
	ld.shared.u32 	%r1535, [%r2297+100];
	ld.shared.u32 	%r1536, [%r2298+264];
	// begin inline asm
	dp4a.s32.s32 %r1534, %r1535, %r1536, %r1310;
	// end inline asm
	ld.shared.u32 	%r1539, [%r2297+100];
	ld.shared.u32 	%r1540, [%r2298+268];
	// begin inline asm
	dp4a.s32.s32 %r1538, %r1539, %r1540, %r1314;
	// end inline asm
	ld.shared.u32 	%r1543, [%r2297+124];
	ld.shared.u32 	%r1544, [%r2298+256];
	// begin inline asm
	dp4a.s32.s32 %r1542, %r1543, %r1544, %r1318;
	// end inline asm
	ld.shared.u32 	%r1547, [%r2297+124];
	ld.shared.u32 	%r1548, [%r2298+260];
	// begin inline asm
	dp4a.s32.s32 %r1546, %r1547, %r1548, %r1322;
	// end inline asm
	ld.shared.u32 	%r1551, [%r2297+124];
	ld.shared.u32 	%r1552, [%r2298+264];
	// begin inline asm
	dp4a.s32.s32 %r1550, %r1551, %r1552, %r1326;
	// end inline asm
	ld.shared.u32 	%r1555, [%r2297+124];
	ld.shared.u32 	%r1556, [%r2298+268];
	// begin inline asm
	dp4a.s32.s32 %r1554, %r1555, %r1556, %r1330;
	// end inline asm
	ld.shared.u32 	%r1559, [%r2297+148];
	ld.shared.u32 	%r1560, [%r2298+256];
	// begin inline asm
	dp4a.s32.s32 %r1558, %r1559, %r1560, %r1334;
	// end inline asm
	ld.shared.u32 	%r1563, [%r2297+148];
	ld.shared.u32 	%r1564, [%r2298+260];
	// begin inline asm
	dp4a.s32.s32 %r1562, %r1563, %r1564, %r1338;
	// end inline asm
	ld.shared.u32 	%r1567, [%r2297+148];
	ld.shared.u32 	%r1568, [%r2298+264];
	// begin inline asm
	dp4a.s32.s32 %r1566, %r1567, %r1568, %r1342;
	// end inline asm
	ld.shared.u32 	%r1571, [%r2297+148];
	ld.shared.u32 	%r1572, [%r2298+268];
	// begin inline asm
	dp4a.s32.s32 %r1570, %r1571, %r1572, %r1346;
	// end inline asm
	ld.shared.u32 	%r1575, [%r2297+172];
	ld.shared.u32 	%r1576, [%r2298+256];
	// begin inline asm
	dp4a.s32.s32 %r1574, %r1575, %r1576, %r1350;
	// end inline asm
	ld.shared.u32 	%r1579, [%r2297+172];
	ld.shared.u32 	%r1580, [%r2298+260];
	// begin inline asm
	dp4a.s32.s32 %r1578, %r1579, %r1580, %r1354;
	// end inline asm
	ld.shared.u32 	%r1583, [%r2297+172];
	ld.shared.u32 	%r1584, [%r2298+264];
	// begin inline asm
	dp4a.s32.s32 %r1582, %r1583, %r1584, %r1358;
	// end inline asm
	ld.shared.u32 	%r1587, [%r2297+172];
	ld.shared.u32 	%r1588, [%r2298+268];
	// begin inline asm
	dp4a.s32.s32 %r1586, %r1587, %r1588, %r1362;
	// end inline asm
	ld.shared.u32 	%r1591, [%r2297+196];
	ld.shared.u32 	%r1592, [%r2298+256];
	// begin inline asm
	dp4a.s32.s32 %r1590, %r1591, %r1592, %r1366;
	// end inline asm
	ld.shared.u32 	%r1595, [%r2297+196];
	ld.shared.u32 	%r1596, [%r2298+260];
	// begin inline asm
	dp4a.s32.s32 %r1594, %r1595, %r1596, %r1370;
	// end inline asm
	ld.shared.u32 	%r1599, [%r2297+196];
	ld.shared.u32 	%r1600, [%r2298+264];
	// begin inline asm
	dp4a.s32.s32 %r1598, %r1599, %r1600, %r1374;
	// end inline asm
	ld.shared.u32 	%r1603, [%r2297+196];
	ld.shared.u32 	%r1604, [%r2298+268];
	// begin inline asm
	dp4a.s32.s32 %r1602, %r1603, %r1604, %r1378;
	// end inline asm
	ld.shared.u32 	%r1607, [%r2297+8];
	ld.shared.u32 	%r1608, [%r2298+32];
	// begin inline asm
	dp4a.s32.s32 %r1606, %r1607, %r1608, %r1382;
	// end inline asm
	ld.shared.u32 	%r1611, [%r2297+8];
	ld.shared.u32 	%r1612, [%r2298+36];
	// begin inline asm
	dp4a.s32.s32 %r1610, %r1611, %r1612, %r1386;
	// end inline asm
	ld.shared.u32 	%r1615, [%r2297+8];
	ld.shared.u32 	%r1616, [%r2298+40];
	// begin inline asm
	dp4a.s32.s32 %r1614, %r1615, %r1616, %r1390;
	// end inline asm
	ld.shared.u32 	%r1619, [%r2297+8];
	ld.shared.u32 	%r1620, [%r2298+44];
	// begin inline asm
	dp4a.s32.s32 %r1618, %r1619, %r1620, %r1394;
	// end inline asm
	ld.shared.u32 	%r1623, [%r2297+32];
	ld.shared.u32 	%r1624, [%r2298+32];
	// begin inline asm
	dp4a.s32.s32 %r1622, %r1623, %r1624, %r1398;
	// end inline asm
	ld.shared.u32 	%r1627, [%r2297+32];
	ld.shared.u32 	%r1628, [%r2298+36];
	// begin inline asm
	dp4a.s32.s32 %r1626, %r1627, %r1628, %r1402;
	// end inline asm
	ld.shared.u32 	%r1631, [%r2297+32];
	ld.shared.u32 	%r1632, [%r2298+40];
	// begin inline asm
	dp4a.s32.s32 %r1630, %r1631, %r1632, %r1406;
	// end inline asm
	ld.shared.u32 	%r1635, [%r2297+32];
	ld.shared.u32 	%r1636, [%r2298+44];
	// begin inline asm
	dp4a.s32.s32 %r1634, %r1635, %r1636, %r1410;
	// end inline asm
	ld.shared.u32 	%r1639, [%r2297+56];
	ld.shared.u32 	%r1640, [%r2298+32];
	// begin inline asm
	dp4a.s32.s32 %r1638, %r1639, %r1640, %r1414;
	// end inline asm
	ld.shared.u32 	%r1643, [%r2297+56];
	ld.shared.u32 	%r1644, [%r2298+36];
	// begin inline asm
	dp4a.s32.s32 %r1642, %r1643, %r1644, %r1418;
	// end inline asm
	ld.shared.u32 	%r1647, [%r2297+56];
	ld.shared.u32 	%r1648, [%r2298+40];
	// begin inline asm
	dp4a.s32.s32 %r1646, %r1647, %r1648, %r1422;
	// end inline asm
	ld.shared.u32 	%r1651, [%r2297+56];
	ld.shared.u32 	%r1652, [%r2298+44];
	// begin inline asm
	dp4a.s32.s32 %r1650, %r1651, %r1652, %r1426;
	// end inline asm
	ld.shared.u32 	%r1655, [%r2297+80];
	ld.shared.u32 	%r1656, [%r2298+32];
	// begin inline asm
	dp4a.s32.s32 %r1654, %r1655, %r1656, %r1430;
	// end inline asm
	ld.shared.u32 	%r1659, [%r2297+80];
	ld.shared.u32 	%r1660, [%r2298+36];
	// begin inline asm
	dp4a.s32.s32 %r1658, %r1659, %r1660, %r1434;
	// end inline asm
	ld.shared.u32 	%r1663, [%r2297+80];
	ld.shared.u32 	%r1664, [%r2298+40];
	// begin inline asm
	dp4a.s32.s32 %r1662, %r1663, %r1664, %r1438;
	// end inline asm
	ld.shared.u32 	%r1667, [%r2297+80];
	ld.shared.u32 	%r1668, [%r2298+44];
	// begin inline asm
	dp4a.s32.s32 %r1666, %r1667, %r1668, %r1442;
	// end inline asm
	ld.shared.u32 	%r1671, [%r2297+104];
	ld.shared.u32 	%r1672, [%r2298+32];
	// begin inline asm
	dp4a.s32.s32 %r1670, %r1671, %r1672, %r1446;
	// end inline asm
	ld.shared.u32 	%r1675, [%r2297+104];
	ld.shared.u32 	%r1676, [%r2298+36];
	// begin inline asm
	dp4a.s32.s32 %r1674, %r1675, %r1676, %r1450;
	// end inline asm
	ld.shared.u32 	%r1679, [%r2297+104];
	ld.shared.u32 	%r1680, [%r2298+40];
	// begin inline asm
	dp4a.s32.s32 %r1678, %r1679, %r1680, %r1454;
	// end inline asm
	ld.shared.u32 	%r1683, [%r2297+104];
	ld.shared.u32 	%r1684, [%r2298+44];
	// begin inline asm
	dp4a.s32.s32 %r1682, %r1683, %r1684, %r1458;
	// end inline asm
	ld.shared.u32 	%r1687, [%r2297+128];
	ld.shared.u32 	%r1688, [%r2298+32];
	// begin inline asm
	dp4a.s32.s32 %r1686, %r1687, %r1688, %r1462;
	// end inline asm
	ld.shared.u32 	%r1691, [%r2297+128];
	ld.shared.u32 	%r1692, [%r2298+36];
	// begin inline asm
	dp4a.s32.s32 %r1690, %r1691, %r1692, %r1466;
	// end inline asm
	ld.shared.u32 	%r1695, [%r2297+128];
	ld.shared.u32 	%r1696, [%r2298+40];
	// begin inline asm
	dp4a.s32.s32 %r1694, %r1695, %r1696, %r1470;
	// end inline asm
	ld.shared.u32 	%r1699, [%r2297+128];
	ld.shared.u32 	%r1700, [%r2298+44];
	// begin inline asm
	dp4a.s32.s32 %r1698, %r1699, %r1700, %r1474;
	// end inline asm
	ld.shared.u32 	%r1703, [%r2297+152];
	ld.shared.u32 	%r1704, [%r2298+32];
	// begin inline asm
	dp4a.s32.s32 %r1702, %r1703, %r1704, %r1478;
	// end inline asm
	ld.shared.u32 	%r1707, [%r2297+152];
	ld.shared.u32 	%r1708, [%r2298+36];
	// begin inline asm
	dp4a.s32.s32 %r1706, %r1707, %r1708, %r1482;
	// end inline asm
	ld.shared.u32 	%r1711, [%r2297+152];
	ld.shared.u32 	%r1712, [%r2298+40];
	// begin inline asm
	dp4a.s32.s32 %r1710, %r1711, %r1712, %r1486;
	// end inline asm
	ld.shared.u32 	%r1715, [%r2297+152];
	ld.shared.u32 	%r1716, [%r2298+44];
	// begin inline asm
	dp4a.s32.s32 %r1714, %r1715, %r1716, %r1490;
	// end inline asm
	ld.shared.u32 	%r1719, [%r2297+8];
	ld.shared.u32 	%r1720, [%r2298+176];
	// begin inline asm
	dp4a.s32.s32 %r1718, %r1719, %r1720, %r1494;
	// end inline asm
	ld.shared.u32 	%r1723, [%r2297+8];
	ld.shared.u32 	%r1724, [%r2298+180];
	// begin inline asm
	dp4a.s32.s32 %r1722, %r1723, %r1724, %r1498;
	// end inline asm
	ld.shared.u32 	%r1727, [%r2297+8];
	ld.shared.u32 	%r1728, [%r2298+184];
	// begin inline asm
	dp4a.s32.s32 %r1726, %r1727, %r1728, %r1502;
	// end inline asm
	ld.shared.u32 	%r1731, [%r2297+8];
	ld.shared.u32 	%r1732, [%r2298+188];
	// begin inline asm
	dp4a.s32.s32 %r1730, %r1731, %r1732, %r1506;
	// end inline asm
	ld.shared.u32 	%r1735, [%r2297+32];
	ld.shared.u32 	%r1736, [%r2298+176];
	// begin inline asm
	dp4a.s32.s32 %r1734, %r1735, %r1736, %r1510;
	// end inline asm
	ld.shared.u32 	%r1739, [%r2297+32];
	ld.shared.u32 	%r1740, [%r2298+180];
	// begin inline asm
	dp4a.s32.s32 %r1738, %r1739, %r1740, %r1514;
	// end inline asm
	ld.shared.u32 	%r1743, [%r2297+32];
	ld.shared.u32 	%r1744, [%r2298+184];
	// begin inline asm
	dp4a.s32.s32 %r1742, %r1743, %r1744, %r1518;
	// end inline asm
	ld.shared.u32 	%r1747, [%r2297+32];
	ld.shared.u32 	%r1748, [%r2298+188];
	// begin inline asm
	dp4a.s32.s32 %r1746, %r1747, %r1748, %r1522;
	// end inline asm
	ld.shared.u32 	%r1751, [%r2297+56];
	ld.shared.u32 	%r1752, [%r2298+176];
	// begin inline asm
	dp4a.s32.s32 %r1750, %r1751, %r1752, %r1526;
	// end inline asm
	ld.shared.u32 	%r1755, [%r2297+56];
	ld.shared.u32 	%r1756, [%r2298+180];
	// begin inline asm
	dp4a.s32.s32 %r1754, %r1755, %r1756, %r1530;
	// end inline asm
	ld.shared.u32 	%r1759, [%r2297+56];
	ld.shared.u32 	%r1760, [%r2298+184];
	// begin inline asm
	dp4a.s32.s32 %r1758, %r1759, %r1760, %r1534;
	// end inline asm
	ld.shared.u32 	%r1763, [%r2297+56];
	ld.shared.u32 	%r1764, [%r2298+188];
	// begin inline asm
	dp4a.s32.s32 %r1762, %r1763, %r1764, %r1538;
	// end inline asm
	ld.shared.u32 	%r1767, [%r2297+80];
	ld.shared.u32 	%r1768, [%r2298+176];
	// begin inline asm
	dp4a.s32.s32 %r1766, %r1767, %r1768, %r1542;
	// end inline asm
	ld.shared.u32 	%r1771, [%r2297+80];
	ld.shared.u32 	%r1772, [%r2298+180];
	// begin inline asm
	dp4a.s32.s32 %r1770, %r1771, %r1772, %r1546;
	// end inline asm
	ld.shared.u32 	%r1775, [%r2297+80];
	ld.shared.u32 	%r1776, [%r2298+184];
	// begin inline asm
	dp4a.s32.s32 %r1774, %r1775, %r1776, %r1550;
	// end inline asm
	ld.shared.u32 	%r1779, [%r2297+80];
	ld.shared.u32 	%r1780, [%r2298+188];
	// begin inline asm
	dp4a.s32.s32 %r1778, %r1779, %r1780, %r1554;
	// end inline asm
	ld.shared.u32 	%r1783, [%r2297+104];
	ld.shared.u32 	%r1784, [%r2298+176];
	// begin inline asm
	dp4a.s32.s32 %r1782, %r1783, %r1784, %r1558;
	// end inline asm
	ld.shared.u32 	%r1787, [%r2297+104];
	ld.shared.u32 	%r1788, [%r2298+180];
	// begin inline asm
	dp4a.s32.s32 %r1786, %r1787, %r1788, %r1562;
	// end inline asm
	ld.shared.u32 	%r1791, [%r2297+104];
	ld.shared.u32 	%r1792, [%r2298+184];
	// begin inline asm
	dp4a.s32.s32 %r1790, %r1791, %r1792, %r1566;
	// end inline asm
	ld.shared.u32 	%r1795, [%r2297+104];
	ld.shared.u32 	%r1796, [%r2298+188];
	// begin inline asm
	dp4a.s32.s32 %r1794, %r1795, %r1796, %r1570;
	// end inline asm
	ld.shared.u32 	%r1799, [%r2297+128];
	ld.shared.u32 	%r1800, [%r2298+176];
	// begin inline asm
	dp4a.s32.s32 %r1798, %r1799, %r1800, %r1574;
	// end inline asm
	ld.shared.u32 	%r1803, [%r2297+128];
	ld.shared.u32 	%r1804, [%r2298+180];
	// begin inline asm
	dp4a.s32.s32 %r1802, %r1803, %r1804, %r1578;
	// end inline asm
	ld.shared.u32 	%r1807, [%r2297+128];
	ld.shared.u32 	%r1808, [%r2298+184];
	// begin inline asm
	dp4a.s32.s32 %r1806, %r1807, %r1808, %r1582;
	// end inline asm
	ld.shared.u32 	%r1811, [%r2297+128];
	ld.shared.u32 	%r1812, [%r2298+188];
	// begin inline asm
	dp4a.s32.s32 %r1810, %r1811, %r1812, %r1586;
	// end inline asm
	ld.shared.u32 	%r1815, [%r2297+152];
	ld.shared.u32 	%r1816, [%r2298+176];
	// begin inline asm
	dp4a.s32.s32 %r1814, %r1815, %r1816, %r1590;
	// end inline asm
	ld.shared.u32 	%r1819, [%r2297+152];
	ld.shared.u32 	%r1820, [%r2298+180];
	// begin inline asm
	dp4a.s32.s32 %r1818, %r1819, %r1820, %r1594;
	// end inline asm
	ld.shared.u32 	%r1823, [%r2297+152];
	ld.shared.u32 	%r1824, [%r2298+184];
	// begin inline asm
	dp4a.s32.s32 %r1822, %r1823, %r1824, %r1598;
	// end inline asm
	ld.shared.u32 	%r1827, [%r2297+152];
	ld.shared.u32 	%r1828, [%r2298+188];
	// begin inline asm
	dp4a.s32.s32 %r1826, %r1827, %r1828, %r1602;
	// end inline asm
	ld.shared.u32 	%r1831, [%r2297+32];
	ld.shared.u32 	%r1832, [%r2298+80];
	// begin inline asm
	dp4a.s32.s32 %r1830, %r1831, %r1832, %r1606;
	// end inline asm
	ld.shared.u32 	%r1835, [%r2297+32];
	ld.shared.u32 	%r1836, [%r2298+84];
	// begin inline asm
	dp4a.s32.s32 %r1834, %r1835, %r1836, %r1610;
	// end inline asm
	ld.shared.u32 	%r1839, [%r2297+32];
	ld.shared.u32 	%r1840, [%r2298+88];
	// begin inline asm
	dp4a.s32.s32 %r1838, %r1839, %r1840, %r1614;
	// end inline asm
	ld.shared.u32 	%r1843, [%r2297+32];
	ld.shared.u32 	%r1844, [%r2298+92];
	// begin inline asm
	dp4a.s32.s32 %r1842, %r1843, %r1844, %r1618;
	// end inline asm
	ld.shared.u32 	%r1847, [%r2297+56];
	ld.shared.u32 	%r1848, [%r2298+80];
	// begin inline asm
	dp4a.s32.s32 %r1846, %r1847, %r1848, %r1622;
	// end inline asm
	ld.shared.u32 	%r1851, [%r2297+56];
	ld.shared.u32 	%r1852, [%r2298+84];
	// begin inline asm
	dp4a.s32.s32 %r1850, %r1851, %r1852, %r1626;
	// end inline asm
	ld.shared.u32 	%r1855, [%r2297+56];
	ld.shared.u32 	%r1856, [%r2298+88];
	// begin inline asm
	dp4a.s32.s32 %r1854, %r1855, %r1856, %r1630;
	// end inline asm
	ld.shared.u32 	%r1859, [%r2297+56];
	ld.shared.u32 	%r1860, [%r2298+92];
	// begin inline asm
	dp4a.s32.s32 %r1858, %r1859, %r1860, %r1634;
	// end inline asm
	ld.shared.u32 	%r1863, [%r2297+80];
	ld.shared.u32 	%r1864, [%r2298+80];
	// begin inline asm
	dp4a.s32.s32 %r1862, %r1863, %r1864, %r1638;
	// end inline asm
	ld.shared.u32 	%r1867, [%r2297+80];
	ld.shared.u32 	%r1868, [%r2298+84];
	// begin inline asm
	dp4a.s32.s32 %r1866, %r1867, %r1868, %r1642;
	// end inline asm
	ld.shared.u32 	%r1871, [%r2297+80];
	ld.shared.u32 	%r1872, [%r2298+88];
	// begin inline asm
	dp4a.s32.s32 %r1870, %r1871, %r1872, %r1646;
	// end inline asm
	ld.shared.u32 	%r1875, [%r2297+80];
	ld.shared.u32 	%r1876, [%r2298+92];
	// begin inline asm
	dp4a.s32.s32 %r1874, %r1875, %r1876, %r1650;
	// end inline asm
	ld.shared.u32 	%r1879, [%r2297+104];
	ld.shared.u32 	%r1880, [%r2298+80];
	// begin inline asm
	dp4a.s32.s32 %r1878, %r1879, %r1880, %r1654;
	// end inline asm
	ld.shared.u32 	%r1883, [%r2297+104];
	ld.shared.u32 	%r1884, [%r2298+84];
	// begin inline asm
	dp4a.s32.s32 %r1882, %r1883, %r1884, %r1658;
	// end inline asm
	ld.shared.u32 	%r1887, [%r2297+104];
	ld.shared.u32 	%r1888, [%r2298+88];
	// begin inline asm
	dp4a.s32.s32 %r1886, %r1887, %r1888, %r1662;
	// end inline asm
	ld.shared.u32 	%r1891, [%r2297+104];
	ld.shared.u32 	%r1892, [%r2298+92];
	// begin inline asm
	dp4a.s32.s32 %r1890, %r1891, %r1892, %r1666;
	// end inline asm
	ld.shared.u32 	%r1895, [%r2297+128];
	ld.shared.u32 	%r1896, [%r2298+80];
	// begin inline asm
	dp4a.s32.s32 %r1894, %r1895, %r1896, %r1670;
	// end inline asm
	ld.shared.u32 	%r1899, [%r2297+128];
	ld.shared.u32 	%r1900, [%r2298+84];
	// begin inline asm
	dp4a.s32.s32 %r1898, %r1899, %r1900, %r1674;
	// end inline asm
	ld.shared.u32 	%r1903, [%r2297+128];
	ld.shared.u32 	%r1904, [%r2298+88];
	// begin inline asm
	dp4a.s32.s32 %r1902, %r1903, %r1904, %r1678;
	// end inline asm
	ld.shared.u32 	%r1907, [%r2297+128];
	ld.shared.u32 	%r1908, [%r2298+92];
	// begin inline asm
	dp4a.s32.s32 %r1906, %r1907, %r1908, %r1682;
	// end inline asm
	ld.shared.u32 	%r1911, [%r2297+152];
	ld.shared.u32 	%r1912, [%r2298+80];
	// begin inline asm
	dp4a.s32.s32 %r1910, %r1911, %r1912, %r1686;
	// end inline asm
	ld.shared.u32 	%r1915, [%r2297+152];
	ld.shared.u32 	%r1916, [%r2298+84];
	// begin inline asm
	dp4a.s32.s32 %r1914, %r1915, %r1916, %r1690;
	// end inline asm
	ld.shared.u32 	%r1919, [%r2297+152];
	ld.shared.u32 	%r1920, [%r2298+88];
	// begin inline asm
	dp4a.s32.s32 %r1918, %r1919, %r1920, %r1694;
	// end inline asm
	ld.shared.u32 	%r1923, [%r2297+152];
	ld.shared.u32 	%r1924, [%r2298+92];
	// begin inline asm
	dp4a.s32.s32 %r1922, %r1923, %r1924, %r1698;
	// end inline asm
	ld.shared.u32 	%r1927, [%r2297+176];
	ld.shared.u32 	%r1928, [%r2298+80];
	// begin inline asm
	dp4a.s32.s32 %r1926, %r1927, %r1928, %r1702;
	// end inline asm
	ld.shared.u32 	%r1931, [%r2297+176];
	ld.shared.u32 	%r1932, [%r2298+84];
	// begin inline asm
	dp4a.s32.s32 %r1930, %r1931, %r1932, %r1706;
	// end inline asm
	ld.shared.u32 	%r1935, [%r2297+176];
	ld.shared.u32 	%r1936, [%r2298+88];
	// begin inline asm
	dp4a.s32.s32 %r1934, %r1935, %r1936, %r1710;
	// end inline asm
	ld.shared.u32 	%r1939, [%r2297+176];
	ld.shared.u32 	%r1940, [%r2298+92];
	// begin inline asm
	dp4a.s32.s32 %r1938, %r1939, %r1940, %r1714;
	// end inline asm
	ld.shared.u32 	%r1943, [%r2297+32];
	ld.shared.u32 	%r1944, [%r2298+224];
	// begin inline asm
	dp4a.s32.s32 %r1942, %r1943, %r1944, %r1718;
	// end inline asm
	ld.shared.u32 	%r1947, [%r2297+32];
	ld.shared.u32 	%r1948, [%r2298+228];
	// begin inline asm
	dp4a.s32.s32 %r1946, %r1947, %r1948, %r1722;
	// end inline asm
	ld.shared.u32 	%r1951, [%r2297+32];
	ld.shared.u32 	%r1952, [%r2298+232];
	// begin inline asm
	dp4a.s32.s32 %r1950, %r1951, %r1952, %r1726;
	// end inline asm
	ld.shared.u32 	%r1955, [%r2297+32];
	ld.shared.u32 	%r1956, [%r2298+236];
	// begin inline asm
	dp4a.s32.s32 %r1954, %r1955, %r1956, %r1730;
	// end inline asm
	ld.shared.u32 	%r1959, [%r2297+56];
	ld.shared.u32 	%r1960, [%r2298+224];
	// begin inline asm
	dp4a.s32.s32 %r1958, %r1959, %r1960, %r1734;
	// end inline asm
	ld.shared.u32 	%r1963, [%r2297+56];
	ld.shared.u32 	%r1964, [%r2298+228];
	// begin inline asm
	dp4a.s32.s32 %r1962, %r1963, %r1964, %r1738;
	// end inline asm
	ld.shared.u32 	%r1967, [%r2297+56];
	ld.shared.u32 	%r1968, [%r2298+232];
	// begin inline asm
	dp4a.s32.s32 %r1966, %r1967, %r1968, %r1742;
	// end inline asm
	ld.shared.u32 	%r1971, [%r2297+56];
	ld.shared.u32 	%r1972, [%r2298+236];
	// begin inline asm
	dp4a.s32.s32 %r1970, %r1971, %r1972, %r1746;
	// end inline asm
	ld.shared.u32 	%r1975, [%r2297+80];
	ld.shared.u32 	%r1976, [%r2298+224];
	// begin inline asm
	dp4a.s32.s32 %r1974, %r1975, %r1976, %r1750;
	// end inline asm
	ld.shared.u32 	%r1979, [%r2297+80];
	ld.shared.u32 	%r1980, [%r2298+228];
	// begin inline asm
	dp4a.s32.s32 %r1978, %r1979, %r1980, %r1754;
	// end inline asm
	ld.shared.u32 	%r1983, [%r2297+80];
	ld.shared.u32 	%r1984, [%r2298+232];
	// begin inline asm
	dp4a.s32.s32 %r1982, %r1983, %r1984, %r1758;
	// end inline asm
	ld.shared.u32 	%r1987, [%r2297+80];
	ld.shared.u32 	%r1988, [%r2298+236];
	// begin inline asm
	dp4a.s32.s32 %r1986, %r1987, %r1988, %r1762;
	// end inline asm
	ld.shared.u32 	%r1991, [%r2297+104];
	ld.shared.u32 	%r1992, [%r2298+224];
	// begin inline asm
	dp4a.s32.s32 %r1990, %r1991, %r1992, %r1766;
	// end inline asm
	ld.shared.u32 	%r1995, [%r2297+104];
	ld.shared.u32 	%r1996, [%r2298+228];
	// begin inline asm
	dp4a.s32.s32 %r1994, %r1995, %r1996, %r1770;
	// end inline asm
	ld.shared.u32 	%r1999, [%r2297+104];
	ld.shared.u32 	%r2000, [%r2298+232];
	// begin inline asm
	dp4a.s32.s32 %r1998, %r1999, %r2000, %r1774;
	// end inline asm
	ld.shared.u32 	%r2003, [%r2297+104];
	ld.shared.u32 	%r2004, [%r2298+236];
	// begin inline asm
	dp4a.s32.s32 %r2002, %r2003, %r2004, %r1778;
	// end inline asm
	ld.shared.u32 	%r2007, [%r2297+128];
	ld.shared.u32 	%r2008, [%r2298+224];
	// begin inline asm
	dp4a.s32.s32 %r2006, %r2007, %r2008, %r1782;
	// end inline asm
	ld.shared.u32 	%r2011, [%r2297+128];
	ld.shared.u32 	%r2012, [%r2298+228];
	// begin inline asm
	dp4a.s32.s32 %r2010, %r2011, %r2012, %r1786;
	// end inline asm
	ld.shared.u32 	%r2015, [%r2297+128];
	ld.shared.u32 	%r2016, [%r2298+232];
	// begin inline asm
	dp4a.s32.s32 %r2014, %r2015, %r2016, %r1790;
	// end inline asm
	ld.shared.u32 	%r2019, [%r2297+128];
	ld.shared.u32 	%r2020, [%r2298+236];
	// begin inline asm
	dp4a.s32.s32 %r2018, %r2019, %r2020, %r1794;
	// end inline asm
	ld.shared.u32 	%r2023, [%r2297+152];
	ld.shared.u32 	%r2024, [%r2298+224];
	// begin inline asm
	dp4a.s32.s32 %r2022, %r2023, %r2024, %r1798;
	// end inline asm
	ld.shared.u32 	%r2027, [%r2297+152];
	ld.shared.u32 	%r2028, [%r2298+228];
	// begin inline asm
	dp4a.s32.s32 %r2026, %r2027, %r2028, %r1802;
	// end inline asm
	ld.shared.u32 	%r2031, [%r2297+152];
	ld.shared.u32 	%r2032, [%r2298+232];
	// begin inline asm
	dp4a.s32.s32 %r2030, %r2031, %r2032, %r1806;
	// end inline asm
	ld.shared.u32 	%r2035, [%r2297+152];
	ld.shared.u32 	%r2036, [%r2298+236];
	// begin inline asm
	dp4a.s32.s32 %r2034, %r2035, %r2036, %r1810;
	// end inline asm
	ld.shared.u32 	%r2039, [%r2297+176];
	ld.shared.u32 	%r2040, [%r2298+224];
	// begin inline asm
	dp4a.s32.s32 %r2038, %r2039, %r2040, %r1814;
	// end inline asm
	ld.shared.u32 	%r2043, [%r2297+176];
	ld.shared.u32 	%r2044, [%r2298+228];
	// begin inline asm
	dp4a.s32.s32 %r2042, %r2043, %r2044, %r1818;
	// end inline asm
	ld.shared.u32 	%r2047, [%r2297+176];
	ld.shared.u32 	%r2048, [%r2298+232];
	// begin inline asm
	dp4a.s32.s32 %r2046, %r2047, %r2048, %r1822;
	// end inline asm
	ld.shared.u32 	%r2051, [%r2297+176];
	ld.shared.u32 	%r2052, [%r2298+236];
	// begin inline asm
	dp4a.s32.s32 %r2050, %r2051, %r2052, %r1826;
	// end inline asm
	ld.shared.u32 	%r2055, [%r2297+56];
	ld.shared.u32 	%r2056, [%r2298+128];
	// begin inline asm
	dp4a.s32.s32 %r2658, %r2055, %r2056, %r1830;
	// end inline asm
	ld.shared.u32 	%r2059, [%r2297+56];
	ld.shared.u32 	%r2060, [%r2298+132];
	// begin inline asm
	dp4a.s32.s32 %r2657, %r2059, %r2060, %r1834;
	// end inline asm
	ld.shared.u32 	%r2063, [%r2297+56];
	ld.shared.u32 	%r2064, [%r2298+136];
	// begin inline asm
	dp4a.s32.s32 %r2656, %r2063, %r2064, %r1838;
	// end inline asm
	ld.shared.u32 	%r2067, [%r2297+56];
	ld.shared.u32 	%r2068, [%r2298+140];
	// begin inline asm
	dp4a.s32.s32 %r2655, %r2067, %r2068, %r1842;
	// end inline asm
	ld.shared.u32 	%r2071, [%r2297+80];
	ld.shared.u32 	%r2072, [%r2298+128];
	// begin inline asm
	dp4a.s32.s32 %r2654, %r2071, %r2072, %r1846;
	// end inline asm
	ld.shared.u32 	%r2075, [%r2297+80];
	ld.shared.u32 	%r2076, [%r2298+132];
	// begin inline asm
	dp4a.s32.s32 %r2653, %r2075, %r2076, %r1850;
	// end inline asm
	ld.shared.u32 	%r2079, [%r2297+80];
	ld.shared.u32 	%r2080, [%r2298+136];
	// begin inline asm
	dp4a.s32.s32 %r2652, %r2079, %r2080, %r1854;
	// end inline asm
	ld.shared.u32 	%r2083, [%r2297+80];
	ld.shared.u32 	%r2084, [%r2298+140];
	// begin inline asm
	dp4a.s32.s32 %r2651, %r2083, %r2084, %r1858;
	// end inline asm
	ld.shared.u32 	%r2087, [%r2297+104];
	ld.shared.u32 	%r2088, [%r2298+128];
	// begin inline asm
	dp4a.s32.s32 %r2650, %r2087, %r2088, %r1862;
	// end inline asm
	ld.shared.u32 	%r2091, [%r2297+104];
	ld.shared.u32 	%r2092, [%r2298+132];
	// begin inline asm
	dp4a.s32.s32 %r2649, %r2091, %r2092, %r1866;
	// end inline asm
	ld.shared.u32 	%r2095, [%r2297+104];
	ld.shared.u32 	%r2096, [%r2298+136];
	// begin inline asm
	dp4a.s32.s32 %r2648, %r2095, %r2096, %r1870;
	// end inline asm
	ld.shared.u32 	%r2099, [%r2297+104];
	ld.shared.u32 	%r2100, [%r2298+140];
	// begin inline asm
	dp4a.s32.s32 %r2647, %r2099, %r2100, %r1874;
	// end inline asm
	ld.shared.u32 	%r2103, [%r2297+128];
	ld.shared.u32 	%r2104, [%r2298+128];
	// begin inline asm
	dp4a.s32.s32 %r2646, %r2103, %r2104, %r1878;
	// end inline asm
	ld.shared.u32 	%r2107, [%r2297+128];
	ld.shared.u32 	%r2108, [%r2298+132];
	// begin inline asm
	dp4a.s32.s32 %r2645, %r2107, %r2108, %r1882;
	// end inline asm
	ld.shared.u32 	%r2111, [%r2297+128];
	ld.shared.u32 	%r2112, [%r2298+136];
	// begin inline asm
	dp4a.s32.s32 %r2644, %r2111, %r2112, %r1886;
	// end inline asm
	ld.shared.u32 	%r2115, [%r2297+128];
	ld.shared.u32 	%r2116, [%r2298+140];
	// begin inline asm
	dp4a.s32.s32 %r2643, %r2115, %r2116, %r1890;
	// end inline asm
	ld.shared.u32 	%r2119, [%r2297+152];
	ld.shared.u32 	%r2120, [%r2298+128];
	// begin inline asm
	dp4a.s32.s32 %r2642, %r2119, %r2120, %r1894;
	// end inline asm
	ld.shared.u32 	%r2123, [%r2297+152];
	ld.shared.u32 	%r2124, [%r2298+132];
	// begin inline asm
	dp4a.s32.s32 %r2641, %r2123, %r2124, %r1898;
	// end inline asm
	ld.shared.u32 	%r2127, [%r2297+152];
	ld.shared.u32 	%r2128, [%r2298+136];
	// begin inline asm
	dp4a.s32.s32 %r2640, %r2127, %r2128, %r1902;
	// end inline asm
	ld.shared.u32 	%r2131, [%r2297+152];
	ld.shared.u32 	%r2132, [%r2298+140];
	// begin inline asm
	dp4a.s32.s32 %r2639, %r2131, %r2132, %r1906;
	// end inline asm
	ld.shared.u32 	%r2135, [%r2297+176];
	ld.shared.u32 	%r2136, [%r2298+128];
	// begin inline asm
	dp4a.s32.s32 %r2638, %r2135, %r2136, %r1910;
	// end inline asm
	ld.shared.u32 	%r2139, [%r2297+176];
	ld.shared.u32 	%r2140, [%r2298+132];
	// begin inline asm
	dp4a.s32.s32 %r2637, %r2139, %r2140, %r1914;
	// end inline asm
	ld.shared.u32 	%r2143, [%r2297+176];
	ld.shared.u32 	%r2144, [%r2298+136];
	// begin inline asm
	dp4a.s32.s32 %r2636, %r2143, %r2144, %r1918;
	// end inline asm
	ld.shared.u32 	%r2147, [%r2297+176];
	ld.shared.u32 	%r2148, [%r2298+140];
	// begin inline asm
	dp4a.s32.s32 %r2635, %r2147, %r2148, %r1922;
	// end inline asm
	ld.shared.u32 	%r2151, [%r2297+200];
	ld.shared.u32 	%r2152, [%r2298+128];
	// begin inline asm
	dp4a.s32.s32 %r2634, %r2151, %r2152, %r1926;
	// end inline asm
	ld.shared.u32 	%r2155, [%r2297+200];
	ld.shared.u32 	%r2156, [%r2298+132];
	// begin inline asm
	dp4a.s32.s32 %r2633, %r2155, %r2156, %r1930;
	// end inline asm
	ld.shared.u32 	%r2159, [%r2297+200];
	ld.shared.u32 	%r2160, [%r2298+136];
	// begin inline asm
	dp4a.s32.s32 %r2632, %r2159, %r2160, %r1934;
	// end inline asm
	ld.shared.u32 	%r2163, [%r2297+200];
	ld.shared.u32 	%r2164, [%r2298+140];
	// begin inline asm
	dp4a.s32.s32 %r2631, %r2163, %r2164, %r1938;
	// end inline asm
	ld.shared.u32 	%r2167, [%r2297+56];
	ld.shared.u32 	%r2168, [%r2298+272];
	// begin inline asm
	dp4a.s32.s32 %r2630, %r2167, %r2168, %r1942;
	// end inline asm
	ld.shared.u32 	%r2171, [%r2297+56];
	ld.shared.u32 	%r2172, [%r2298+276];
	// begin inline asm
	dp4a.s32.s32 %r2629, %r2171, %r2172, %r1946;
	// end inline asm
	ld.shared.u32 	%r2175, [%r2297+56];
	ld.shared.u32 	%r2176, [%r2298+280];
	// begin inline asm
	dp4a.s32.s32 %r2628, %r2175, %r2176, %r1950;
	// end inline asm
	ld.shared.u32 	%r2179, [%r2297+56];
	ld.shared.u32 	%r2180, [%r2298+284];
	// begin inline asm
	dp4a.s32.s32 %r2627, %r2179, %r2180, %r1954;
	// end inline asm
	ld.shared.u32 	%r2183, [%r2297+80];
	ld.shared.u32 	%r2184, [%r2298+272];
	// begin inline asm
	dp4a.s32.s32 %r2626, %r2183, %r2184, %r1958;
	// end inline asm
	ld.shared.u32 	%r2187, [%r2297+80];
	ld.shared.u32 	%r2188, [%r2298+276];
	// begin inline asm
	dp4a.s32.s32 %r2625, %r2187, %r2188, %r1962;
	// end inline asm
	ld.shared.u32 	%r2191, [%r2297+80];
	ld.shared.u32 	%r2192, [%r2298+280];
	// begin inline asm
	dp4a.s32.s32 %r2624, %r2191, %r2192, %r1966;
	// end inline asm
	ld.shared.u32 	%r2195, [%r2297+80];
	ld.shared.u32 	%r2196, [%r2298+284];
	// begin inline asm
	dp4a.s32.s32 %r2623, %r2195, %r2196, %r1970;
	// end inline asm
	ld.shared.u32 	%r2199, [%r2297+104];
	ld.shared.u32 	%r2200, [%r2298+272];
	// begin inline asm
	dp4a.s32.s32 %r2622, %r2199, %r2200, %r1974;
	// end inline asm
	ld.shared.u32 	%r2203, [%r2297+104];
	ld.shared.u32 	%r2204, [%r2298+276];
	// begin inline asm
	dp4a.s32.s32 %r2621, %r2203, %r2204, %r1978;
	// end inline asm
	ld.shared.u32 	%r2207, [%r2297+104];
	ld.shared.u32 	%r2208, [%r2298+280];
	// begin inline asm
	dp4a.s32.s32 %r2620, %r2207, %r2208, %r1982;
	// end inline asm
	ld.shared.u32 	%r2211, [%r2297+104];
	ld.shared.u32 	%r2212, [%r2298+284];
	// begin inline asm
	dp4a.s32.s32 %r2619, %r2211, %r2212, %r1986;
	// end inline asm
	ld.shared.u32 	%r2215, [%r2297+128];
	ld.shared.u32 	%r2216, [%r2298+272];
	// begin inline asm
	dp4a.s32.s32 %r2618, %r2215, %r2216, %r1990;
	// end inline asm
	ld.shared.u32 	%r2219, [%r2297+128];
	ld.shared.u32 	%r2220, [%r2298+276];
	// begin inline asm
	dp4a.s32.s32 %r2617, %r2219, %r2220, %r1994;
	// end inline asm
	ld.shared.u32 	%r2223, [%r2297+128];
	ld.shared.u32 	%r2224, [%r2298+280];
	// begin inline asm
	dp4a.s32.s32 %r2616, %r2223, %r2224, %r1998;
	// end inline asm
	ld.shared.u32 	%r2227, [%r2297+128];
	ld.shared.u32 	%r2228, [%r2298+284];
	// begin inline asm
	dp4a.s32.s32 %r2615, %r2227, %r2228, %r2002;
	// end inline asm
	ld.shared.u32 	%r2231, [%r2297+152];
	ld.shared.u32 	%r2232, [%r2298+272];
	// begin inline asm
	dp4a.s32.s32 %r2614, %r2231, %r2232, %r2006;
	// end inline asm
	ld.shared.u32 	%r2235, [%r2297+152];
	ld.shared.u32 	%r2236, [%r2298+276];
	// begin inline asm
	dp4a.s32.s32 %r2613, %r2235, %r2236, %r2010;
	// end inline asm
	ld.shared.u32 	%r2239, [%r2297+152];
	ld.shared.u32 	%r2240, [%r2298+280];
	// begin inline asm
	dp4a.s32.s32 %r2612, %r2239, %r2240, %r2014;
	// end inline asm
	ld.shared.u32 	%r2243, [%r2297+152];
	ld.shared.u32 	%r2244, [%r2298+284];
	// begin inline asm
	dp4a.s32.s32 %r2611, %r2243, %r2244, %r2018;
	// end inline asm
	ld.shared.u32 	%r2247, [%r2297+176];
	ld.shared.u32 	%r2248, [%r2298+272];
	// begin inline asm
	dp4a.s32.s32 %r2610, %r2247, %r2248, %r2022;
	// end inline asm
	ld.shared.u32 	%r2251, [%r2297+176];
	ld.shared.u32 	%r2252, [%r2298+276];
	// begin inline asm
	dp4a.s32.s32 %r2609, %r2251, %r2252, %r2026;
	// end inline asm
	ld.shared.u32 	%r2255, [%r2297+176];
	ld.shared.u32 	%r2256, [%r2298+280];
	// begin inline asm
	dp4a.s32.s32 %r2608, %r2255, %r2256, %r2030;
	// end inline asm
	ld.shared.u32 	%r2259, [%r2297+176];
	ld.shared.u32 	%r2260, [%r2298+284];
	// begin inline asm
	dp4a.s32.s32 %r2607, %r2259, %r2260, %r2034;
	// end inline asm
	ld.shared.u32 	%r2263, [%r2297+200];
	ld.shared.u32 	%r2264, [%r2298+272];
	// begin inline asm
	dp4a.s32.s32 %r2606, %r2263, %r2264, %r2038;
	// end inline asm
	ld.shared.u32 	%r2267, [%r2297+200];
	ld.shared.u32 	%r2268, [%r2298+276];
	// begin inline asm
	dp4a.s32.s32 %r2605, %r2267, %r2268, %r2042;
	// end inline asm
	ld.shared.u32 	%r2271, [%r2297+200];
	ld.shared.u32 	%r2272, [%r2298+280];
	// begin inline asm
	dp4a.s32.s32 %r2604, %r2271, %r2272, %r2046;
	// end inline asm
	ld.shared.u32 	%r2275, [%r2297+200];
	ld.shared.u32 	%r2276, [%r2298+284];
	// begin inline asm
	dp4a.s32.s32 %r2603, %r2275, %r2276, %r2050;
	// end inline asm
	add.s32 	%r2659, %r2659, 1;
	add.s64 	%rd382, %rd382, 144;
	add.s32 	%r2602, %r2602, 3136;
	add.s32 	%r2601, %r2601, 3136;
	add.s32 	%r2600, %r2600, 3136;
	setp.ne.s32 	%p18, %r2659, 32;
	@%p18 bra 	$L__BB30_1;
	ld.param.u64 	%rd381, [fused_nn_conv2d_cast_fixed_point_multiply_add_cast_nn_relu_cast_fixed_point_mult_18399029763786111876__3_kernel0_param_3];
	ld.param.u64 	%rd380, [fused_nn_conv2d_cast_fixed_point_multiply_add_cast_nn_relu_cast_fixed_point_mult_18399029763786111876__3_kernel0_param_2];
	cvta.to.global.u64 	%rd35, %rd380;
	cvta.to.global.u64 	%rd36, %rd381;
	mov.u32 	%r2299, %ctaid.y;
	shl.b32 	%r2300, %r2299, 5;
	shl.b32 	%r2301, %r87, 3;
	add.s32 	%r2302, %r2300, %r2301;
	mul.lo.s32 	%r2303, %r2299, 25088;
	mov.u32 	%r2304, %ctaid.z;
	mad.lo.s32 	%r2305, %r2304, 100352, %r2303;
	mad.lo.s32 	%r2306, %r87, 6272, %r2305;
	mad.lo.s32 	%r2307, %r86, 784, %r2306;
	add.s32 	%r2308, %r2307, %r88;
	mad.lo.s32 	%r2309, %r1, 1568, %r2308;
	shl.b32 	%r2310, %r2, 4;
	add.s32 	%r2311, %r2309, %r2310;
	cvt.s64.s32 	%rd37, %r2658;
	mad.lo.s64 	%rd38, %rd37, 186882894462976, 1073741824;
	shr.u64 	%rd39, %rd38, 31;
	cvt.u32.u64 	%r2312, %rd39;
	mul.wide.u32 	%rd40, %r2302, 4;
	add.s64 	%rd41, %rd36, %rd40;
	ld.global.nc.u32 	%r2313, [%rd41];
	add.s32 	%r2314, %r2313, %r2312;
	max.s32 	%r2315, %r2314, 0;
	mul.wide.u32 	%rd42, %r2315, 1102733142;
	add.s64 	%rd43, %rd42, 9007199254740992;
	shr.u64 	%rd44, %rd43, 54;
	cvt.u32.u64 	%r2316, %rd44;
	min.u32 	%r2317, %r2316, 127;
	cvt.u64.u32 	%rd45, %r2311;
	add.s64 	%rd46, %rd35, %rd45;
	st.global.u8 	[%rd46], %r2317;
	cvt.s64.s32 	%rd47, %r2657;
	mad.lo.s64 	%rd48, %rd47, 186882894462976, 1073741824;
	shr.u64 	%rd49, %rd48, 31;
	cvt.u32.u64 	%r2318, %rd49;
	ld.global.nc.u32 	%r2319, [%rd41+4];
	add.s32 	%r2320, %r2319, %r2318;
	max.s32 	%r2321, %r2320, 0;
	mul.wide.u32 	%rd50, %r2321, 1102733142;
	add.s64 	%rd51, %rd50, 9007199254740992;
	shr.u64 	%rd52, %rd51, 54;
	cvt.u32.u64 	%r2322, %rd52;
	min.u32 	%r2323, %r2322, 127;
	st.global.u8 	[%rd46+1], %r2323;
	cvt.s64.s32 	%rd53, %r2656;
	mad.lo.s64 	%rd54, %rd53, 186882894462976, 1073741824;
	shr.u64 	%rd55, %rd54, 31;
	cvt.u32.u64 	%r2324, %rd55;
	ld.global.nc.u32 	%r2325, [%rd41+8];
	add.s32 	%r2326, %r2325, %r2324;
	max.s32 	%r2327, %r2326, 0;
	mul.wide.u32 	%rd56, %r2327, 1102733142;
	add.s64 	%rd57, %rd56, 9007199254740992;
	shr.u64 	%rd58, %rd57, 54;
	cvt.u32.u64 	%r2328, %rd58;
	min.u32 	%r2329, %r2328, 127;
	st.global.u8 	[%rd46+2], %r2329;
	cvt.s64.s32 	%rd59, %r2655;
	mad.lo.s64 	%rd60, %rd59, 186882894462976, 1073741824;
	shr.u64 	%rd61, %rd60, 31;
	cvt.u32.u64 	%r2330, %rd61;
	ld.global.nc.u32 	%r2331, [%rd41+12];
	add.s32 	%r2332, %r2331, %r2330;
	max.s32 	%r2333, %r2332, 0;
	mul.wide.u32 	%rd62, %r2333, 1102733142;
	add.s64 	%rd63, %rd62, 9007199254740992;
	shr.u64 	%rd64, %rd63, 54;
	cvt.u32.u64 	%r2334, %rd64;
	min.u32 	%r2335, %r2334, 127;
	st.global.u8 	[%rd46+3], %r2335;
	cvt.s64.s32 	%rd65, %r2654;
	mad.lo.s64 	%rd66, %rd65, 186882894462976, 1073741824;
	shr.u64 	%rd67, %rd66, 31;
	cvt.u32.u64 	%r2336, %rd67;
	add.s32 	%r2337, %r2313, %r2336;
	max.s32 	%r2338, %r2337, 0;
	mul.wide.u32 	%rd68, %r2338, 1102733142;
	add.s64 	%rd69, %rd68, 9007199254740992;
	shr.u64 	%rd70, %rd69, 54;
	cvt.u32.u64 	%r2339, %rd70;
	min.u32 	%r2340, %r2339, 127;
	st.global.u8 	[%rd46+112], %r2340;
	cvt.s64.s32 	%rd71, %r2653;
	mad.lo.s64 	%rd72, %rd71, 186882894462976, 1073741824;
	shr.u64 	%rd73, %rd72, 31;
	cvt.u32.u64 	%r2341, %rd73;
	add.s32 	%r2342, %r2319, %r2341;
	max.s32 	%r2343, %r2342, 0;
	mul.wide.u32 	%rd74, %r2343, 1102733142;
	add.s64 	%rd75, %rd74, 9007199254740992;
	shr.u64 	%rd76, %rd75, 54;
	cvt.u32.u64 	%r2344, %rd76;
	min.u32 	%r2345, %r2344, 127;
	st.global.u8 	[%rd46+113], %r2345;
	cvt.s64.s32 	%rd77, %r2652;
	mad.lo.s64 	%rd78, %rd77, 186882894462976, 1073741824;
	shr.u64 	%rd79, %rd78, 31;
	cvt.u32.u64 	%r2346, %rd79;
	add.s32 	%r2347, %r2325, %r2346;
	max.s32 	%r2348, %r2347, 0;
	mul.wide.u32 	%rd80, %r2348, 1102733142;
	add.s64 	%rd81, %rd80, 9007199254740992;
	shr.u64 	%rd82, %rd81, 54;
	cvt.u32.u64 	%r2349, %rd82;
	min.u32 	%r2350, %r2349, 127;
	st.global.u8 	[%rd46+114], %r2350;
	cvt.s64.s32 	%rd83, %r2651;
	mad.lo.s64 	%rd84, %rd83, 186882894462976, 1073741824;
	shr.u64 	%rd85, %rd84, 31;
	cvt.u32.u64 	%r2351, %rd85;
	add.s32 	%r2352, %r2331, %r2351;
	max.s32 	%r2353, %r2352, 0;
	mul.wide.u32 	%rd86, %r2353, 1102733142;
	add.s64 	%rd87, %rd86, 9007199254740992;
	shr.u64 	%rd88, %rd87, 54;
	cvt.u32.u64 	%r2354, %rd88;
	min.u32 	%r2355, %r2354, 127;
	st.global.u8 	[%rd46+115], %r2355;
	cvt.s64.s32 	%rd89, %r2650;
	mad.lo.s64 	%rd90, %rd89, 186882894462976, 1073741824;
	shr.u64 	%rd91, %rd90, 31;
	cvt.u32.u64 	%r2356, %rd91;
	add.s32 	%r2357, %r2313, %r2356;
	max.s32 	%r2358, %r2357, 0;
	mul.wide.u32 	%rd92, %r2358, 1102733142;
	add.s64 	%rd93, %rd92, 9007199254740992;
	shr.u64 	%rd94, %rd93, 54;
	cvt.u32.u64 	%r2359, %rd94;
	min.u32 	%r2360, %r2359, 127;
	st.global.u8 	[%rd46+224], %r2360;
	cvt.s64.s32 	%rd95, %r2649;
	mad.lo.s64 	%rd96, %rd95, 186882894462976, 1073741824;
	shr.u64 	%rd97, %rd96, 31;
	cvt.u32.u64 	%r2361, %rd97;
	add.s32 	%r2362, %r2319, %r2361;
	max.s32 	%r2363, %r2362, 0;
	mul.wide.u32 	%rd98, %r2363, 1102733142;
	add.s64 	%rd99, %rd98, 9007199254740992;
	shr.u64 	%rd100, %rd99, 54;
	cvt.u32.u64 	%r2364, %rd100;
	min.u32 	%r2365, %r2364, 127;
	st.global.u8 	[%rd46+225], %r2365;
	cvt.s64.s32 	%rd101, %r2648;
	mad.lo.s64 	%rd102, %rd101, 186882894462976, 1073741824;
	shr.u64 	%rd103, %rd102, 31;
	cvt.u32.u64 	%r2366, %rd103;
	add.s32 	%r2367, %r2325, %r2366;
	max.s32 	%r2368, %r2367, 0;
	mul.wide.u32 	%rd104, %r2368, 1102733142;
	add.s64 	%rd105, %rd104, 9007199254740992;
	shr.u64 	%rd106, %rd105, 54;
	cvt.u32.u64 	%r2369, %rd106;
	min.u32 	%r2370, %r2369, 127;
	st.global.u8 	[%rd46+226], %r2370;
	cvt.s64.s32 	%rd107, %r2647;
	mad.lo.s64 	%rd108, %rd107, 186882894462976, 1073741824;
	shr.u64 	%rd109, %rd108, 31;
	cvt.u32.u64 	%r2371, %rd109;
	add.s32 	%r2372, %r2331, %r2371;
	max.s32 	%r2373, %r2372, 0;
	mul.wide.u32 	%rd110, %r2373, 1102733142;
	add.s64 	%rd111, %rd110, 9007199254740992;
	shr.u64 	%rd112, %rd111, 54;
	cvt.u32.u64 	%r2374, %rd112;
	min.u32 	%r2375, %r2374, 127;
	st.global.u8 	[%rd46+227], %r2375;
	cvt.s64.s32 	%rd113, %r2646;
	mad.lo.s64 	%rd114, %rd113, 186882894462976, 1073741824;
	shr.u64 	%rd115, %rd114, 31;
	cvt.u32.u64 	%r2376, %rd115;
	add.s32 	%r2377, %r2313, %r2376;
	max.s32 	%r2378, %r2377, 0;
	mul.wide.u32 	%rd116, %r2378, 1102733142;
	add.s64 	%rd117, %rd116, 9007199254740992;
	shr.u64 	%rd118, %rd117, 54;
	cvt.u32.u64 	%r2379, %rd118;
	min.u32 	%r2380, %r2379, 127;
	st.global.u8 	[%rd46+336], %r2380;
	cvt.s64.s32 	%rd119, %r2645;
	mad.lo.s64 	%rd120, %rd119, 186882894462976, 1073741824;
	shr.u64 	%rd121, %rd120, 31;
	cvt.u32.u64 	%r2381, %rd121;
	add.s32 	%r2382, %r2319, %r2381;
	max.s32 	%r2383, %r2382, 0;
	mul.wide.u32 	%rd122, %r2383, 1102733142;
	add.s64 	%rd123, %rd122, 9007199254740992;
	shr.u64 	%rd124, %rd123, 54;
	cvt.u32.u64 	%r2384, %rd124;
	min.u32 	%r2385, %r2384, 127;
	st.global.u8 	[%rd46+337], %r2385;
	cvt.s64.s32 	%rd125, %r2644;
	mad.lo.s64 	%rd126, %rd125, 186882894462976, 1073741824;
	shr.u64 	%rd127, %rd126, 31;
	cvt.u32.u64 	%r2386, %rd127;
	add.s32 	%r2387, %r2325, %r2386;
	max.s32 	%r2388, %r2387, 0;
	mul.wide.u32 	%rd128, %r2388, 1102733142;
	add.s64 	%rd129, %rd128, 9007199254740992;
	shr.u64 	%rd130, %rd129, 54;
	cvt.u32.u64 	%r2389, %rd130;
	min.u32 	%r2390, %r2389, 127;
	st.global.u8 	[%rd46+338], %r2390;
	cvt.s64.s32 	%rd131, %r2643;
	mad.lo.s64 	%rd132, %rd131, 186882894462976, 1073741824;
	shr.u64 	%rd133, %rd132, 31;
	cvt.u32.u64 	%r2391, %rd133;
	add.s32 	%r2392, %r2331, %r2391;
	max.s32 	%r2393, %r2392, 0;
	mul.wide.u32 	%rd134, %r2393, 1102733142;
	add.s64 	%rd135, %rd134, 9007199254740992;
	shr.u64 	%rd136, %rd135, 54;
	cvt.u32.u64 	%r2394, %rd136;
	min.u32 	%r2395, %r2394, 127;
	st.global.u8 	[%rd46+339], %r2395;
	cvt.s64.s32 	%rd137, %r2642;
	mad.lo.s64 	%rd138, %rd137, 186882894462976, 1073741824;
	shr.u64 	%rd139, %rd138, 31;
	cvt.u32.u64 	%r2396, %rd139;
	add.s32 	%r2397, %r2313, %r2396;
	max.s32 	%r2398, %r2397, 0;
	mul.wide.u32 	%rd140, %r2398, 1102733142;
	add.s64 	%rd141, %rd140, 9007199254740992;
	shr.u64 	%rd142, %rd141, 54;
	cvt.u32.u64 	%r2399, %rd142;
	min.u32 	%r2400, %r2399, 127;
	st.global.u8 	[%rd46+448], %r2400;
	cvt.s64.s32 	%rd143, %r2641;
	mad.lo.s64 	%rd144, %rd143, 186882894462976, 1073741824;
	shr.u64 	%rd145, %rd144, 31;
	cvt.u32.u64 	%r2401, %rd145;
	add.s32 	%r2402, %r2319, %r2401;
	max.s32 	%r2403, %r2402, 0;
	mul.wide.u32 	%rd146, %r2403, 1102733142;
	add.s64 	%rd147, %rd146, 9007199254740992;
	shr.u64 	%rd148, %rd147, 54;
	cvt.u32.u64 	%r2404, %rd148;
	min.u32 	%r2405, %r2404, 127;
	st.global.u8 	[%rd46+449], %r2405;
	cvt.s64.s32 	%rd149, %r2640;
	mad.lo.s64 	%rd150, %rd149, 186882894462976, 1073741824;
	shr.u64 	%rd151, %rd150, 31;
	cvt.u32.u64 	%r2406, %rd151;
	add.s32 	%r2407, %r2325, %r2406;
	max.s32 	%r2408, %r2407, 0;
	mul.wide.u32 	%rd152, %r2408, 1102733142;
	add.s64 	%rd153, %rd152, 9007199254740992;
	shr.u64 	%rd154, %rd153, 54;
	cvt.u32.u64 	%r2409, %rd154;
	min.u32 	%r2410, %r2409, 127;
	st.global.u8 	[%rd46+450], %r2410;
	cvt.s64.s32 	%rd155, %r2639;
	mad.lo.s64 	%rd156, %rd155, 186882894462976, 1073741824;
	shr.u64 	%rd157, %rd156, 31;
	cvt.u32.u64 	%r2411, %rd157;
	add.s32 	%r2412, %r2331, %r2411;
	max.s32 	%r2413, %r2412, 0;
	mul.wide.u32 	%rd158, %r2413, 1102733142;
	add.s64 	%rd159, %rd158, 9007199254740992;
	shr.u64 	%rd160, %rd159, 54;
	cvt.u32.u64 	%r2414, %rd160;
	min.u32 	%r2415, %r2414, 127;
	st.global.u8 	[%rd46+451], %r2415;
	cvt.s64.s32 	%rd161, %r2638;
	mad.lo.s64 	%rd162, %rd161, 186882894462976, 1073741824;
	shr.u64 	%rd163, %rd162, 31;
	cvt.u32.u64 	%r2416, %rd163;
	add.s32 	%r2417, %r2313, %r2416;
	max.s32 	%r2418, %r2417, 0;
	mul.wide.u32 	%rd164, %r2418, 1102733142;
	add.s64 	%rd165, %rd164, 9007199254740992;
	shr.u64 	%rd166, %rd165, 54;
	cvt.u32.u64 	%r2419, %rd166;
	min.u32 	%r2420, %r2419, 127;
	st.global.u8 	[%rd46+560], %r2420;
	cvt.s64.s32 	%rd167, %r2637;
	mad.lo.s64 	%rd168, %rd167, 186882894462976, 1073741824;
	shr.u64 	%rd169, %rd168, 31;
	cvt.u32.u64 	%r2421, %rd169;
	add.s32 	%r2422, %r2319, %r2421;
	max.s32 	%r2423, %r2422, 0;
	mul.wide.u32 	%rd170, %r2423, 1102733142;
	add.s64 	%rd171, %rd170, 9007199254740992;
	shr.u64 	%rd172, %rd171, 54;
	cvt.u32.u64 	%r2424, %rd172;
	min.u32 	%r2425, %r2424, 127;
	st.global.u8 	[%rd46+561], %r2425;
	cvt.s64.s32 	%rd173, %r2636;
	mad.lo.s64 	%rd174, %rd173, 186882894462976, 1073741824;
	shr.u64 	%rd175, %rd174, 31;
	cvt.u32.u64 	%r2426, %rd175;
	add.s32 	%r2427, %r2325, %r2426;
	max.s32 	%r2428, %r2427, 0;
	mul.wide.u32 	%rd176, %r2428, 1102733142;
	add.s64 	%rd177, %rd176, 9007199254740992;
	shr.u64 	%rd178, %rd177, 54;
	cvt.u32.u64 	%r2429, %rd178;
	min.u32 	%r2430, %r2429, 127;
	st.global.u8 	[%rd46+562], %r2430;
	cvt.s64.s32 	%rd179, %r2635;
	mad.lo.s64 	%rd180, %rd179, 186882894462976, 1073741824;
	shr.u64 	%rd181, %rd180, 31;
	cvt.u32.u64 	%r2431, %rd181;
	add.s32 	%r2432, %r2331, %r2431;
	max.s32 	%r2433, %r2432, 0;
	mul.wide.u32 	%rd182, %r2433, 1102733142;
	add.s64 	%rd183, %rd182, 9007199254740992;
	shr.u64 	%rd184, %rd183, 54;
	cvt.u32.u64 	%r2434, %rd184;
	min.u32 	%r2435, %r2434, 127;
	st.global.u8 	[%rd46+563], %r2435;
	cvt.s64.s32 	%rd185, %r2634;
	mad.lo.s64 	%rd186, %rd185, 186882894462976, 1073741824;
	shr.u64 	%rd187, %rd186, 31;
	cvt.u32.u64 	%r2436, %rd187;
	add.s32 	%r2437, %r2313, %r2436;
	max.s32 	%r2438, %r2437, 0;
	mul.wide.u32 	%rd188, %r2438, 1102733142;
	add.s64 	%rd189, %rd188, 9007199254740992;
	shr.u64 	%rd190, %rd189, 54;
	cvt.u32.u64 	%r2439, %rd190;
	min.u32 	%r2440, %r2439, 127;
	st.global.u8 	[%rd46+672], %r2440;
	cvt.s64.s32 	%rd191, %r2633;
	mad.lo.s64 	%rd192, %rd191, 186882894462976, 1073741824;
	shr.u64 	%rd193, %rd192, 31;
	cvt.u32.u64 	%r2441, %rd193;
	add.s32 	%r2442, %r2319, %r2441;
	max.s32 	%r2443, %r2442, 0;
	mul.wide.u32 	%rd194, %r2443, 1102733142;
	add.s64 	%rd195, %rd194, 9007199254740992;
	shr.u64 	%rd196, %rd195, 54;
	cvt.u32.u64 	%r2444, %rd196;
	min.u32 	%r2445, %r2444, 127;
	st.global.u8 	[%rd46+673], %r2445;
	cvt.s64.s32 	%rd197, %r2632;
	mad.lo.s64 	%rd198, %rd197, 186882894462976, 1073741824;
	shr.u64 	%rd199, %rd198, 31;
	cvt.u32.u64 	%r2446, %rd199;
	add.s32 	%r2447, %r2325, %r2446;
	max.s32 	%r2448, %r2447, 0;
	mul.wide.u32 	%rd200, %r2448, 1102733142;
	add.s64 	%rd201, %rd200, 9007199254740992;
	shr.u64 	%rd202, %rd201, 54;
	cvt.u32.u64 	%r2449, %rd202;
	min.u32 	%r2450, %r2449, 127;
	st.global.u8 	[%rd46+674], %r2450;
	cvt.s64.s32 	%rd203, %r2631;
	mad.lo.s64 	%rd204, %rd203, 186882894462976, 1073741824;
	shr.u64 	%rd205, %rd204, 31;
	cvt.u32.u64 	%r2451, %rd205;
	add.s32 	%r2452, %r2331, %r2451;
	max.s32 	%r2453, %r2452, 0;
	mul.wide.u32 	%rd206, %r2453, 1102733142;
	add.s64 	%rd207, %rd206, 9007199254740992;
	shr.u64 	%rd208, %rd207, 54;
	cvt.u32.u64 	%r2454, %rd208;
	min.u32 	%r2455, %r2454, 127;
	st.global.u8 	[%rd46+675], %r2455;
	cvt.s64.s32 	%rd209, %r2630;
	mad.lo.s64 	%rd210, %rd209, 186882894462976, 1073741824;
	shr.u64 	%rd211, %rd210, 31;
	cvt.u32.u64 	%r2456, %rd211;
	ld.global.nc.u32 	%r2457, [%rd41+16];
	add.s32 	%r2458, %r2457, %r2456;
	max.s32 	%r2459, %r2458, 0;
	mul.wide.u32 	%rd212, %r2459, 1102733142;
	add.s64 	%rd213, %rd212, 9007199254740992;
	shr.u64 	%rd214, %rd213, 54;
	cvt.u32.u64 	%r2460, %rd214;
	min.u32 	%r2461, %r2460, 127;
	st.global.u8 	[%rd46+3136], %r2461;
	cvt.s64.s32 	%rd215, %r2629;
	mad.lo.s64 	%rd216, %rd215, 186882894462976, 1073741824;
	shr.u64 	%rd217, %rd216, 31;
	cvt.u32.u64 	%r2462, %rd217;
	ld.global.nc.u32 	%r2463, [%rd41+20];
	add.s32 	%r2464, %r2463, %r2462;
	max.s32 	%r2465, %r2464, 0;
	mul.wide.u32 	%rd218, %r2465, 1102733142;
	add.s64 	%rd219, %rd218, 9007199254740992;
	shr.u64 	%rd220, %rd219, 54;
	cvt.u32.u64 	%r2466, %rd220;
	min.u32 	%r2467, %r2466, 127;
	st.global.u8 	[%rd46+3137], %r2467;
	cvt.s64.s32 	%rd221, %r2628;
	mad.lo.s64 	%rd222, %rd221, 186882894462976, 1073741824;
	shr.u64 	%rd223, %rd222, 31;
	cvt.u32.u64 	%r2468, %rd223;
	ld.global.nc.u32 	%r2469, [%rd41+24];
	add.s32 	%r2470, %r2469, %r2468;
	max.s32 	%r2471, %r2470, 0;
	mul.wide.u32 	%rd224, %r2471, 1102733142;
	add.s64 	%rd225, %rd224, 9007199254740992;
	shr.u64 	%rd226, %rd225, 54;
	cvt.u32.u64 	%r2472, %rd226;
	min.u32 	%r2473, %r2472, 127;
	st.global.u8 	[%rd46+3138], %r2473;
	cvt.s64.s32 	%rd227, %r2627;
	mad.lo.s64 	%rd228, %rd227, 186882894462976, 1073741824;
	shr.u64 	%rd229, %rd228, 31;
	cvt.u32.u64 	%r2474, %rd229;
	ld.global.nc.u32 	%r2475, [%rd41+28];
	add.s32 	%r2476, %r2475, %r2474;
	max.s32 	%r2477, %r2476, 0;
	mul.wide.u32 	%rd230, %r2477, 1102733142;
	add.s64 	%rd231, %rd230, 9007199254740992;
	shr.u64 	%rd232, %rd231, 54;
	cvt.u32.u64 	%r2478, %rd232;
	min.u32 	%r2479, %r2478, 127;
	st.global.u8 	[%rd46+3139], %r2479;
	cvt.s64.s32 	%rd233, %r2626;
	mad.lo.s64 	%rd234, %rd233, 186882894462976, 1073741824;
	shr.u64 	%rd235, %rd234, 31;
	cvt.u32.u64 	%r2480, %rd235;
	add.s32 	%r2481, %r2457, %r2480;
	max.s32 	%r2482, %r2481, 0;
	mul.wide.u32 	%rd236, %r2482, 1102733142;
	add.s64 	%rd237, %rd236, 9007199254740992;
	shr.u64 	%rd238, %rd237, 54;
	cvt.u32.u64 	%r2483, %rd238;
	min.u32 	%r2484, %r2483, 127;
	st.global.u8 	[%rd46+3248], %r2484;
	cvt.s64.s32 	%rd239, %r2625;
	mad.lo.s64 	%rd240, %rd239, 186882894462976, 1073741824;
	shr.u64 	%rd241, %rd240, 31;
	cvt.u32.u64 	%r2485, %rd241;
	add.s32 	%r2486, %r2463, %r2485;
	max.s32 	%r2487, %r2486, 0;
	mul.wide.u32 	%rd242, %r2487, 1102733142;
	add.s64 	%rd243, %rd242, 9007199254740992;
	shr.u64 	%rd244, %rd243, 54;
	cvt.u32.u64 	%r2488, %rd244;
	min.u32 	%r2489, %r2488, 127;
	st.global.u8 	[%rd46+3249], %r2489;
	cvt.s64.s32 	%rd245, %r2624;
	mad.lo.s64 	%rd246, %rd245, 186882894462976, 1073741824;
	shr.u64 	%rd247, %rd246, 31;
	cvt.u32.u64 	%r2490, %rd247;
	add.s32 	%r2491, %r2469, %r2490;
	max.s32 	%r2492, %r2491, 0;
	mul.wide.u32 	%rd248, %r2492, 1102733142;
	add.s64 	%rd249, %rd248, 9007199254740992;
	shr.u64 	%rd250, %rd249, 54;
	cvt.u32.u64 	%r2493, %rd250;
	min.u32 	%r2494, %r2493, 127;
	st.global.u8 	[%rd46+3250], %r2494;
	cvt.s64.s32 	%rd251, %r2623;
	mad.lo.s64 	%rd252, %rd251, 186882894462976, 1073741824;
	shr.u64 	%rd253, %rd252, 31;
	cvt.u32.u64 	%r2495, %rd253;
	add.s32 	%r2496, %r2475, %r2495;
	max.s32 	%r2497, %r2496, 0;
	mul.wide.u32 	%rd254, %r2497, 1102733142;
	add.s64 	%rd255, %rd254, 9007199254740992;
	shr.u64 	%rd256, %rd255, 54;
	cvt.u32.u64 	%r2498, %rd256;
	min.u32 	%r2499, %r2498, 127;
	st.global.u8 	[%rd46+3251], %r2499;
	cvt.s64.s32 	%rd257, %r2622;
	mad.lo.s64 	%rd258, %rd257, 186882894462976, 1073741824;
	shr.u64 	%rd259, %rd258, 31;
	cvt.u32.u64 	%r2500, %rd259;
	add.s32 	%r2501, %r2457, %r2500;
	max.s32 	%r2502, %r2501, 0;
	mul.wide.u32 	%rd260, %r2502, 1102733142;
	add.s64 	%rd261, %rd260, 9007199254740992;
	shr.u64 	%rd262, %rd261, 54;
	cvt.u32.u64 	%r2503, %rd262;
	min.u32 	%r2504, %r2503, 127;
	st.global.u8 	[%rd46+3360], %r2504;
	cvt.s64.s32 	%rd263, %r2621;
	mad.lo.s64 	%rd264, %rd263, 186882894462976, 1073741824;
	shr.u64 	%rd265, %rd264, 31;
	cvt.u32.u64 	%r2505, %rd265;
	add.s32 	%r2506, %r2463, %r2505;
	max.s32 	%r2507, %r2506, 0;
	mul.wide.u32 	%rd266, %r2507, 1102733142;
	add.s64 	%rd267, %rd266, 9007199254740992;
	shr.u64 	%rd268, %rd267, 54;
	cvt.u32.u64 	%r2508, %rd268;
	min.u32 	%r2509, %r2508, 127;
	st.global.u8 	[%rd46+3361], %r2509;
	cvt.s64.s32 	%rd269, %r2620;
	mad.lo.s64 	%rd270, %rd269, 186882894462976, 1073741824;
	shr.u64 	%rd271, %rd270, 31;
	cvt.u32.u64 	%r2510, %rd271;
	add.s32 	%r2511, %r2469, %r2510;
	max.s32 	%r2512, %r2511, 0;
	mul.wide.u32 	%rd272, %r2512, 1102733142;
	add.s64 	%rd273, %rd272, 9007199254740992;
	shr.u64 	%rd274, %rd273, 54;
	cvt.u32.u64 	%r2513, %rd274;
	min.u32 	%r2514, %r2513, 127;
	st.global.u8 	[%rd46+3362], %r2514;
	cvt.s64.s32 	%rd275, %r2619;
	mad.lo.s64 	%rd276, %rd275, 186882894462976, 1073741824;
	shr.u64 	%rd277, %rd276, 31;
	cvt.u32.u64 	%r2515, %rd277;
	add.s32 	%r2516, %r2475, %r2515;
	max.s32 	%r2517, %r2516, 0;
	mul.wide.u32 	%rd278, %r2517, 1102733142;
	add.s64 	%rd279, %rd278, 9007199254740992;
	shr.u64 	%rd280, %rd279, 54;
	cvt.u32.u64 	%r2518, %rd280;
	min.u32 	%r2519, %r2518, 127;
	st.global.u8 	[%rd46+3363], %r2519;
	cvt.s64.s32 	%rd281, %r2618;
	mad.lo.s64 	%rd282, %rd281, 186882894462976, 1073741824;
	shr.u64 	%rd283, %rd282, 31;
	cvt.u32.u64 	%r2520, %rd283;
	add.s32 	%r2521, %r2457, %r2520;
	max.s32 	%r2522, %r2521, 0;
	mul.wide.u32 	%rd284, %r2522, 1102733142;
	add.s64 	%rd285, %rd284, 9007199254740992;
	shr.u64 	%rd286, %rd285, 54;
	cvt.u32.u64 	%r2523, %rd286;
	min.u32 	%r2524, %r2523, 127;
	st.global.u8 	[%rd46+3472], %r2524;
	cvt.s64.s32 	%rd287, %r2617;
	mad.lo.s64 	%rd288, %rd287, 186882894462976, 1073741824;
	shr.u64 	%rd289, %rd288, 31;
	cvt.u32.u64 	%r2525, %rd289;
	add.s32 	%r2526, %r2463, %r2525;
	max.s32 	%r2527, %r2526, 0;
	mul.wide.u32 	%rd290, %r2527, 1102733142;
	add.s64 	%rd291, %rd290, 9007199254740992;
	shr.u64 	%rd292, %rd291, 54;
	cvt.u32.u64 	%r2528, %rd292;
	min.u32 	%r2529, %r2528, 127;
	st.global.u8 	[%rd46+3473], %r2529;
	cvt.s64.s32 	%rd293, %r2616;
	mad.lo.s64 	%rd294, %rd293, 186882894462976, 1073741824;
	shr.u64 	%rd295, %rd294, 31;
	cvt.u32.u64 	%r2530, %rd295;
	add.s32 	%r2531, %r2469, %r2530;
	max.s32 	%r2532, %r2531, 0;
	mul.wide.u32 	%rd296, %r2532, 1102733142;
	add.s64 	%rd297, %rd296, 9007199254740992;
	shr.u64 	%rd298, %rd297, 54;
	cvt.u32.u64 	%r2533, %rd298;
	min.u32 	%r2534, %r2533, 127;
	st.global.u8 	[%rd46+3474], %r2534;
	cvt.s64.s32 	%rd299, %r2615;
	mad.lo.s64 	%rd300, %rd299, 186882894462976, 1073741824;
	shr.u64 	%rd301, %rd300, 31;
	cvt.u32.u64 	%r2535, %rd301;
	add.s32 	%r2536, %r2475, %r2535;
	max.s32 	%r2537, %r2536, 0;
	mul.wide.u32 	%rd302, %r2537, 1102733142;
	add.s64 	%rd303, %rd302, 9007199254740992;
	shr.u64 	%rd304, %rd303, 54;
	cvt.u32.u64 	%r2538, %rd304;
	min.u32 	%r2539, %r2538, 127;
	st.global.u8 	[%rd46+3475], %r2539;
	cvt.s64.s32 	%rd305, %r2614;
	mad.lo.s64 	%rd306, %rd305, 186882894462976, 1073741824;
	shr.u64 	%rd307, %rd306, 31;
	cvt.u32.u64 	%r2540, %rd307;
	add.s32 	%r2541, %r2457, %r2540;
	max.s32 	%r2542, %r2541, 0;
	mul.wide.u32 	%rd308, %r2542, 1102733142;
	add.s64 	%rd309, %rd308, 9007199254740992;
	shr.u64 	%rd310, %rd309, 54;
	cvt.u32.u64 	%r2543, %rd310;
	min.u32 	%r2544, %r2543, 127;
	st.global.u8 	[%rd46+3584], %r2544;
	cvt.s64.s32 	%rd311, %r2613;
	mad.lo.s64 	%rd312, %rd311, 186882894462976, 1073741824;
	shr.u64 	%rd313, %rd312, 31;
	cvt.u32.u64 	%r2545, %rd313;
	add.s32 	%r2546, %r2463, %r2545;
	max.s32 	%r2547, %r2546, 0;
	mul.wide.u32 	%rd314, %r2547, 1102733142;
	add.s64 	%rd315, %rd314, 9007199254740992;
	shr.u64 	%rd316, %rd315, 54;
	cvt.u32.u64 	%r2548, %rd316;
	min.u32 	%r2549, %r2548, 127;
	st.global.u8 	[%rd46+3585], %r2549;
	cvt.s64.s32 	%rd317, %r2612;
	mad.lo.s64 	%rd318, %rd317, 186882894462976, 1073741824;
	shr.u64 	%rd319, %rd318, 31;
	cvt.u32.u64 	%r2550, %rd319;
	add.s32 	%r2551, %r2469, %r2550;
	max.s32 	%r2552, %r2551, 0;
	mul.wide.u32 	%rd320, %r2552, 1102733142;
	add.s64 	%rd321, %rd320, 9007199254740992;
	shr.u64 	%rd322, %rd321, 54;
	cvt.u32.u64 	%r2553, %rd322;
	min.u32 	%r2554, %r2553, 127;
	st.global.u8 	[%rd46+3586], %r2554;
	cvt.s64.s32 	%rd323, %r2611;
	mad.lo.s64 	%rd324, %rd323, 186882894462976, 1073741824;
	shr.u64 	%rd325, %rd324, 31;
	cvt.u32.u64 	%r2555, %rd325;
	add.s32 	%r2556, %r2475, %r2555;
	max.s32 	%r2557, %r2556, 0;
	mul.wide.u32 	%rd326, %r2557, 1102733142;
	add.s64 	%rd327, %rd326, 9007199254740992;
	shr.u64 	%rd328, %rd327, 54;
	cvt.u32.u64 	%r2558, %rd328;
	min.u32 	%r2559, %r2558, 127;
	st.global.u8 	[%rd46+3587], %r2559;
	cvt.s64.s32 	%rd329, %r2610;
	mad.lo.s64 	%rd330, %rd329, 186882894462976, 1073741824;
	shr.u64 	%rd331, %rd330, 31;
	cvt.u32.u64 	%r2560, %rd331;
	add.s32 	%r2561, %r2457, %r2560;
	max.s32 	%r2562, %r2561, 0;
	mul.wide.u32 	%rd332, %r2562, 1102733142;
	add.s64 	%rd333, %rd332, 9007199254740992;
	shr.u64 	%rd334, %rd333, 54;
	cvt.u32.u64 	%r2563, %rd334;
	min.u32 	%r2564, %r2563, 127;
	st.global.u8 	[%rd46+3696], %r2564;
	cvt.s64.s32 	%rd335, %r2609;
	mad.lo.s64 	%rd336, %rd335, 186882894462976, 1073741824;
	shr.u64 	%rd337, %rd336, 31;
	cvt.u32.u64 	%r2565, %rd337;
	add.s32 	%r2566, %r2463, %r2565;
	max.s32 	%r2567, %r2566, 0;
	mul.wide.u32 	%rd338, %r2567, 1102733142;
	add.s64 	%rd339, %rd338, 9007199254740992;
	shr.u64 	%rd340, %rd339, 54;
	cvt.u32.u64 	%r2568, %rd340;
	min.u32 	%r2569, %r2568, 127;
	st.global.u8 	[%rd46+3697], %r2569;
	cvt.s64.s32 	%rd341, %r2608;
	mad.lo.s64 	%rd342, %rd341, 186882894462976, 1073741824;
	shr.u64 	%rd343, %rd342, 31;
	cvt.u32.u64 	%r2570, %rd343;
	add.s32 	%r2571, %r2469, %r2570;
	max.s32 	%r2572, %r2571, 0;
	mul.wide.u32 	%rd344, %r2572, 1102733142;
	add.s64 	%rd345, %rd344, 9007199254740992;
	shr.u64 	%rd346, %rd345, 54;
	cvt.u32.u64 	%r2573, %rd346;
	min.u32 	%r2574, %r2573, 127;
	st.global.u8 	[%rd46+3698], %r2574;
	cvt.s64.s32 	%rd347, %r2607;
	mad.lo.s64 	%rd348, %rd347, 186882894462976, 1073741824;
	shr.u64 	%rd349, %rd348, 31;
	cvt.u32.u64 	%r2575, %rd349;
	add.s32 	%r2576, %r2475, %r2575;
	max.s32 	%r2577, %r2576, 0;
	mul.wide.u32 	%rd350, %r2577, 1102733142;
	add.s64 	%rd351, %rd350, 9007199254740992;
	shr.u64 	%rd352, %rd351, 54;
	cvt.u32.u64 	%r2578, %rd352;
	min.u32 	%r2579, %r2578, 127;
	st.global.u8 	[%rd46+3699], %r2579;
	cvt.s64.s32 	%rd353, %r2606;
	mad.lo.s64 	%rd354, %rd353, 186882894462976, 1073741824;
	shr.u64 	%rd355, %rd354, 31;
	cvt.u32.u64 	%r2580, %rd355;
	add.s32 	%r2581, %r2457, %r2580;
	max.s32 	%r2582, %r2581, 0;
	mul.wide.u32 	%rd356, %r2582, 1102733142;
	add.s64 	%rd357, %rd356, 9007199254740992;
	shr.u64 	%rd358, %rd357, 54;
	cvt.u32.u64 	%r2583, %rd358;
	min.u32 	%r2584, %r2583, 127;
	st.global.u8 	[%rd46+3808], %r2584;
	cvt.s64.s32 	%rd359, %r2605;
	mad.lo.s64 	%rd360, %rd359, 186882894462976, 1073741824;
	shr.u64 	%rd361, %rd360, 31;
	cvt.u32.u64 	%r2585, %rd361;
	add.s32 	%r2586, %r2463, %r2585;
	max.s32 	%r2587, %r2586, 0;
	mul.wide.u32 	%rd362, %r2587, 1102733142;
	add.s64 	%rd363, %rd362, 9007199254740992;
	shr.u64 	%rd364, %rd363, 54;
	cvt.u32.u64 	%r2588, %rd364;
	min.u32 	%r2589, %r2588, 127;
	st.global.u8 	[%rd46+3809], %r2589;
	cvt.s64.s32 	%rd365, %r2604;
	mad.lo.s64 	%rd366, %rd365, 186882894462976, 1073741824;
	shr.u64 	%rd367, %rd366, 31;
	cvt.u32.u64 	%r2590, %rd367;
	add.s32 	%r2591, %r2469, %r2590;
	max.s32 	%r2592, %r2591, 0;
	mul.wide.u32 	%rd368, %r2592, 1102733142;
	add.s64 	%rd369, %rd368, 9007199254740992;
	shr.u64 	%rd370, %rd369, 54;
	cvt.u32.u64 	%r2593, %rd370;
	min.u32 	%r2594, %r2593, 127;
	st.global.u8 	[%rd46+3810], %r2594;
	cvt.s64.s32 	%rd371, %r2603;
	mad.lo.s64 	%rd372, %rd371, 186882894462976, 1073741824;
	shr.u64 	%rd373, %rd372, 31;
	cvt.u32.u64 	%r2595, %rd373;
	add.s32 	%r2596, %r2475, %r2595;
	max.s32 	%r2597, %r2596, 0;
	mul.wide.u32 	%rd374, %r2597, 1102733142;
	add.s64 	%rd375, %rd374, 9007199254740992;
	shr.u64 	%rd376, %rd375, 54;
	cvt.u32.u64 	%r2598, %rd376;
	min.u32 	%r2599, %r2598, 127;
	st.global.u8 	[%rd46+3811], %r2599;
	ret;

}
	// .globl	fused_nn_conv2d_cast_fixed_point_multiply_add_cast_fixed_point_multiply_add_cast_13255070459903635369__2_kernel0
.visible .entry fused_nn_conv2d_cast_fixed_point_multiply_add_cast_fixed_point_multiply_add_cast_13255070459903635369__2_kernel0(
	.param .u64 .ptr .align 1 fused_nn_conv2d_cast_fixed_point_multiply_add_cast_fixed_point_multiply_add_cast_13255070459903635369__2_kernel0_param_0,
	.param .u64 .ptr .align 1 fused_nn_conv2d_cast_fixed_point_multiply_add_cast_fixed_point_multiply_add_cast_13255070459903635369__2_kernel0_param_1,
	.param .u64 .ptr .align 1 fused_nn_conv2d_cast_fixed_point_multiply_add_cast_fixed_point_multiply_add_cast_13255070459903635369__2_kernel0_param_2,
	.param .u64 .ptr .align 1 fused_nn_conv2d_cast_fixed_point_multiply_add_cast_fixed_point_multiply_add_cast_13255070459903635369__2_kernel0_param_3,
	.param .u64 .ptr .align 1 fused_nn_conv2d_cast_fixed_point_multiply_add_cast_fixed_point_multiply_add_cast_13255070459903635369__2_kernel0_param_4
)
{
	.reg .pred 	%p<23>;
	.reg .b16 	%rs<52>;
	.reg .b32 	%r<669>;
	.reg .b64 	%rd<98>;
	// demoted variable
	.shared .align 4 .b8 _ZZ112fused_nn_conv2d_cast_fixed_point_multiply_add_cast_fixed_point_multiply_add_cast_13255070459903635369__2_kernel0E15pad_data_shared[1760];
	// demoted variable
	.shared .align 4 .b8 _ZZ112fused_nn_conv2d_cast_fixed_point_multiply_add_cast_fixed_point_multiply_add_cast_13255070459903635369__2_kernel0E18placeholder_shared[512];
	ld.param.u64 	%rd9, [fused_nn_conv2d_cast_fixed_point_multiply_add_cast_fixed_point_multiply_add_cast_13255070459903635369__2_kernel0_param_0];
	ld.param.u64 	%rd5, [fused_nn_conv2d_cast_fixed_point_multiply_add_cast_fixed_point_multiply_add_cast_13255070459903635369__2_kernel0_param_1];
	cvta.to.global.u64 	%rd1, %rd9;
	mov.u32 	%r1, %tid.z;
	mov.u32 	%r2, %tid.x;
	mov.u32 	%r3, %ctaid.z;
	mul.lo.s32 	%r38, %r3, 401408;
	mov.u32 	%r4, %ctaid.x;
	mad.lo.s32 	%r5, %r4, 448, %r38;
	shl.b32 	%r6, %r2, 2;
	mad.lo.s32 	%r7, %r1, 112, %r6;
	mad.lo.s32 	%r8, %r1, 28, %r2;
	mov.u32 	%r9, %ctaid.y;
	bar.sync 	0;
	setp.gt.u32 	%p2, %r8, 439;
	mov.u32 	%r39, _ZZ112fused_nn_conv2d_cast_fixed_point_multiply_add_cast_fixed_point_multiply_add_cast_13255070459903635369__2_kernel0E15pad_data_shared;
	add.s32 	%r10, %r39, %r7;
	@%p2 bra 	$L__BB31_2;
	setp.gt.u32 	%p3, %r8, 219;
	selp.b32 	%r40, 200704, 0, %p3;
	add.s32 	%r41, %r8, 36;
	setp.lt.u32 	%p4, %r8, 220;
	selp.b32 	%r42, %r8, %r41, %p4;
	cvt.u16.u32 	%rs1, %r42;
	and.b16  	%rs2, %rs1, 255;
	mul.lo.s16 	%rs3, %rs2, 149;
	shr.u16 	%rs4, %rs3, 13;
	mul.wide.u16 	%r43, %rs4, 12544;
	cvt.u16.u32 	%rs5, %r8;
	mul.hi.u16 	%rs6, %rs5, 4767;
	shr.u16 	%rs7, %rs6, 2;
	mul.lo.s16 	%rs8, %rs7, 55;
	sub.s16 	%rs9, %rs5, %rs8;
	shl.b16 	%rs10, %rs9, 2;
	cvt.u32.u16 	%r44, %rs10;
	add.s32 	%r45, %r5, %r40;
	add.s32 	%r46, %r45, %r43;
	add.s32 	%r47, %r46, %r44;
	cvt.u64.u32 	%rd10, %r47;
	add.s64 	%rd11, %rd1, %rd10;
	ld.global.nc.u32 	%r48, [%rd11];
	st.shared.u32 	[%r10], %r48;
$L__BB31_2:
	setp.gt.u32 	%p5, %r8, 215;
	cvt.u16.u32 	%rs11, %r8;
	add.s16 	%rs12, %rs11, 260;
	add.s16 	%rs13, %rs11, 224;
	and.b16  	%rs14, %rs12, 255;
	mul.lo.s16 	%rs15, %rs14, 149;
	shr.u16 	%rs16, %rs15, 13;
	mul.hi.u16 	%rs17, %rs13, 9533;
	shr.u16 	%rs18, %rs17, 3;
	mul.lo.s16 	%rs19, %rs18, 55;
	sub.s16 	%rs20, %rs13, %rs19;
	shl.b16 	%rs21, %rs20, 2;
	cvt.u32.u16 	%r49, %rs16;
	mul.wide.u32 	%rd12, %r49, 12544;
	cvt.u64.u32 	%rd2, %r5;
	cvt.u64.u16 	%rd13, %rs21;
	add.s64 	%rd14, %rd12, %rd2;
	add.s64 	%rd15, %rd14, %rd13;
	add.s64 	%rd3, %rd1, %rd15;
	@%p5 bra 	$L__BB31_4;
	ld.global.nc.u32 	%r50, [%rd3+200704];
	st.shared.u32 	[%r10+896], %r50;
$L__BB31_4:
	shr.u32 	%r51, %r2, 2;
	mad.lo.s32 	%r52, %r1, 7, %r51;
	mov.u32 	%r53, _ZZ112fused_nn_conv2d_cast_fixed_point_multiply_add_cast_fixed_point_multiply_add_cast_13255070459903635369__2_kernel0E18placeholder_shared;
	add.s32 	%r11, %r53, %r7;
	setp.gt.u32 	%p6, %r52, 31;
	setp.gt.u32 	%p7, %r1, 4;
	setp.gt.u32 	%p8, %r8, 127;
	or.pred  	%p9, %p7, %p8;
	or.pred  	%p1, %p6, %p9;
	and.b32  	%r55, %r6, 12;
	shl.b32 	%r56, %r9, 11;
	or.b32  	%r57, %r55, %r56;
	shl.b32 	%r58, %r52, 6;
	and.b32  	%r59, %r58, 1792;
	or.b32  	%r60, %r57, %r59;
	shl.b32 	%r61, %r52, 4;
	and.b32  	%r62, %r61, 48;
	or.b32  	%r63, %r60, %r62;
	cvt.u64.u32 	%rd16, %r63;
	cvta.to.global.u64 	%rd17, %rd5;
	add.s64 	%rd4, %rd17, %rd16;
	@%p1 bra 	$L__BB31_6;
	ld.global.nc.u32 	%r64, [%rd4];
	st.shared.u32 	[%r11], %r64;
$L__BB31_6:
	setp.gt.u32 	%p11, %r8, 439;
	bar.sync 	0;
	shl.b32 	%r193, %r2, 3;
	add.s32 	%r12, %r39, %r193;
	ld.shared.u32 	%r66, [%r12];
	shl.b32 	%r195, %r1, 6;
	add.s32 	%r13, %r53, %r195;
	ld.shared.u32 	%r67, [%r13];
	mov.b32 	%r96, 0;
	// begin inline asm
	dp4a.s32.s32 %r65, %r66, %r67, %r96;
	// end inline asm
	ld.shared.u32 	%r70, [%r12];
	ld.shared.u32 	%r71, [%r13+4];
	// begin inline asm
	dp4a.s32.s32 %r69, %r70, %r71, %r96;
	// end inline asm
	ld.shared.u32 	%r74, [%r12];
	ld.shared.u32 	%r75, [%r13+8];
	// begin inline asm
	dp4a.s32.s32 %r73, %r74, %r75, %r96;
	// end inline asm
	ld.shared.u32 	%r78, [%r12];
	ld.shared.u32 	%r79, [%r13+12];
	// begin inline asm
	dp4a.s32.s32 %r77, %r78, %r79, %r96;
	// end inline asm
	ld.shared.u32 	%r82, [%r12+880];
	ld.shared.u32 	%r83, [%r13];
	// begin inline asm
	dp4a.s32.s32 %r81, %r82, %r83, %r96;
	// end inline asm
	ld.shared.u32 	%r86, [%r12+880];
	ld.shared.u32 	%r87, [%r13+4];
	// begin inline asm
	dp4a.s32.s32 %r85, %r86, %r87, %r96;
	// end inline asm
	ld.shared.u32 	%r90, [%r12+880];
	ld.shared.u32 	%r91, [%r13+8];
	// begin inline asm
	dp4a.s32.s32 %r89, %r90, %r91, %r96;
	// end inline asm
	ld.shared.u32 	%r94, [%r12+880];
	ld.shared.u32 	%r95, [%r13+12];
	// begin inline asm
	dp4a.s32.s32 %r93, %r94, %r95, %r96;
	// end inline asm
	ld.shared.u32 	%r98, [%r12+220];
	ld.shared.u32 	%r99, [%r13+16];
	// begin inline asm
	dp4a.s32.s32 %r97, %r98, %r99, %r65;
	// end inline asm
	ld.shared.u32 	%r102, [%r12+220];
	ld.shared.u32 	%r103, [%r13+20];
	// begin inline asm
	dp4a.s32.s32 %r101, %r102, %r103, %r69;
	// end inline asm
	ld.shared.u32 	%r106, [%r12+220];
	ld.shared.u32 	%r107, [%r13+24];
	// begin inline asm
	dp4a.s32.s32 %r105, %r106, %r107, %r73;
	// end inline asm
	ld.shared.u32 	%r110, [%r12+220];
	ld.shared.u32 	%r111, [%r13+28];
	// begin inline asm
	dp4a.s32.s32 %r109, %r110, %r111, %r77;
	// end inline asm
	ld.shared.u32 	%r114, [%r12+1100];
	ld.shared.u32 	%r115, [%r13+16];
	// begin inline asm
	dp4a.s32.s32 %r113, %r114, %r115, %r81;
	// end inline asm
	ld.shared.u32 	%r118, [%r12+1100];
	ld.shared.u32 	%r119, [%r13+20];
	// begin inline asm
	dp4a.s32.s32 %r117, %r118, %r119, %r85;
	// end inline asm
	ld.shared.u32 	%r122, [%r12+1100];
	ld.shared.u32 	%r123, [%r13+24];
	// begin inline asm
	dp4a.s32.s32 %r121, %r122, %r123, %r89;
	// end inline asm
	ld.shared.u32 	%r126, [%r12+1100];
	ld.shared.u32 	%r127, [%r13+28];
	// begin inline asm
	dp4a.s32.s32 %r125, %r126, %r127, %r93;
	// end inline asm
	ld.shared.u32 	%r130, [%r12+440];
	ld.shared.u32 	%r131, [%r13+32];
	// begin inline asm
	dp4a.s32.s32 %r129, %r130, %r131, %r97;
	// end inline asm
	ld.shared.u32 	%r134, [%r12+440];
	ld.shared.u32 	%r135, [%r13+36];
	// begin inline asm
	dp4a.s32.s32 %r133, %r134, %r135, %r101;
	// end inline asm
	ld.shared.u32 	%r138, [%r12+440];
	ld.shared.u32 	%r139, [%r13+40];
	// begin inline asm
	dp4a.s32.s32 %r137, %r138, %r139, %r105;
	// end inline asm
	ld.shared.u32 	%r142, [%r12+440];
	ld.shared.u32 	%r143, [%r13+44];
	// begin inline asm
	dp4a.s32.s32 %r141, %r142, %r143, %r109;
	// end inline asm
	ld.shared.u32 	%r146, [%r12+1320];
	ld.shared.u32 	%r147, [%r13+32];
	// begin inline asm
	dp4a.s32.s32 %r145, %r146, %r147, %r113;
	// end inline asm
	ld.shared.u32 	%r150, [%r12+1320];
	ld.shared.u32 	%r151, [%r13+36];
	// begin inline asm
	dp4a.s32.s32 %r149, %r150, %r151, %r117;
	// end inline asm
	ld.shared.u32 	%r154, [%r12+1320];
	ld.shared.u32 	%r155, [%r13+40];
	// begin inline asm
	dp4a.s32.s32 %r153, %r154, %r155, %r121;
	// end inline asm
	ld.shared.u32 	%r158, [%r12+1320];
	ld.shared.u32 	%r159, [%r13+44];
	// begin inline asm
	dp4a.s32.s32 %r157, %r158, %r159, %r125;
	// end inline asm
	ld.shared.u32 	%r162, [%r12+660];
	ld.shared.u32 	%r163, [%r13+48];
	// begin inline asm
	dp4a.s32.s32 %r161, %r162, %r163, %r129;
	// end inline asm
	ld.shared.u32 	%r166, [%r12+660];
	ld.shared.u32 	%r167, [%r13+52];
	// begin inline asm
	dp4a.s32.s32 %r165, %r166, %r167, %r133;
	// end inline asm
	ld.shared.u32 	%r170, [%r12+660];
	ld.shared.u32 	%r171, [%r13+56];
	// begin inline asm
	dp4a.s32.s32 %r169, %r170, %r171, %r137;
	// end inline asm
	ld.shared.u32 	%r174, [%r12+660];
	ld.shared.u32 	%r175, [%r13+60];
	// begin inline asm
	dp4a.s32.s32 %r173, %r174, %r175, %r141;
	// end inline asm
	ld.shared.u32 	%r178, [%r12+1540];
	ld.shared.u32 	%r179, [%r13+48];
	// begin inline asm
	dp4a.s32.s32 %r177, %r178, %r179, %r145;
	// end inline asm
	ld.shared.u32 	%r182, [%r12+1540];
	ld.shared.u32 	%r183, [%r13+52];
	// begin inline asm
	dp4a.s32.s32 %r181, %r182, %r183, %r149;
	// end inline asm
	ld.shared.u32 	%r186, [%r12+1540];
	ld.shared.u32 	%r187, [%r13+56];
	// begin inline asm
	dp4a.s32.s32 %r185, %r186, %r187, %r153;
	// end inline asm
	ld.shared.u32 	%r190, [%r12+1540];
	ld.shared.u32 	%r191, [%r13+60];
	// begin inline asm
	dp4a.s32.s32 %r189, %r190, %r191, %r157;
	// end inline asm
	bar.sync 	0;
	@%p11 bra 	$L__BB31_8;
	setp.gt.u32 	%p12, %r8, 219;
	selp.b64 	%rd18, 200704, 0, %p12;
	add.s32 	%r197, %r8, 36;
	setp.lt.u32 	%p13, %r8, 220;
	selp.b32 	%r198, %r8, %r197, %p13;
	cvt.u16.u32 	%rs22, %r198;
	and.b16  	%rs23, %rs22, 255;
	mul.lo.s16 	%rs24, %rs23, 149;
	shr.u16 	%rs25, %rs24, 13;
	cvt.u32.u16 	%r199, %rs25;
	mul.wide.u32 	%rd19, %r199, 12544;
	cvt.u16.u32 	%rs26, %r8;
	mul.hi.u16 	%rs27, %rs26, 4767;
	shr.u16 	%rs28, %rs27, 2;
	mul.lo.s16 	%rs29, %rs28, 55;
	sub.s16 	%rs30, %rs26, %rs29;
	shl.b16 	%rs31, %rs30, 2;
	cvt.u64.u16 	%rd20, %rs31;
	add.s64 	%rd21, %rd18, %rd2;
	add.s64 	%rd22, %rd21, %rd19;
	add.s64 	%rd23, %rd22, %rd20;
	add.s64 	%rd24, %rd1, %rd23;
	ld.global.nc.u32 	%r200, [%rd24+50176];
	st.shared.u32 	[%r10], %r200;
$L__BB31_8:
	setp.gt.u32 	%p14, %r8, 215;
	@%p14 bra 	$L__BB31_10;
	ld.global.nc.u32 	%r201, [%rd3+250880];
	st.shared.u32 	[%r10+896], %r201;
$L__BB31_10:
	@%p1 bra 	$L__BB31_12;
	ld.global.nc.u32 	%r202, [%rd4+64];
	mad.lo.s32 	%r203, %r1, 112, %r6;
	mov.u32 	%r204, _ZZ112fused_nn_conv2d_cast_fixed_point_multiply_add_cast_fixed_point_multiply_add_cast_13255070459903635369__2_kernel0E18placeholder_shared;
	add.s32 	%r205, %r204, %r203;
	st.shared.u32 	[%r205], %r202;
$L__BB31_12:
	setp.gt.u32 	%p15, %r8, 439;
	bar.sync 	0;
	ld.shared.u32 	%r207, [%r12];
	ld.shared.u32 	%r208, [%r13];
	// begin inline asm
	dp4a.s32.s32 %r206, %r207, %r208, %r161;
	// end inline asm
	ld.shared.u32 	%r211, [%r12];
	ld.shared.u32 	%r212, [%r13+4];
	// begin inline asm
	dp4a.s32.s32 %r210, %r211, %r212, %r165;
	// end inline asm
	ld.shared.u32 	%r215, [%r12];
	ld.shared.u32 	%r216, [%r13+8];
	// begin inline asm
	dp4a.s32.s32 %r214, %r215, %r216, %r169;
	// end inline asm
	ld.shared.u32 	%r219, [%r12];
	ld.shared.u32 	%r220, [%r13+12];
	// begin inline asm
	dp4a.s32.s32 %r218, %r219, %r220, %r173;
	// end inline asm
	ld.shared.u32 	%r223, [%r12+880];
	ld.shared.u32 	%r224, [%r13];
	// begin inline asm
	dp4a.s32.s32 %r222, %r223, %r224, %r177;
	// end inline asm
	ld.shared.u32 	%r227, [%r12+880];
	ld.shared.u32 	%r228, [%r13+4];
	// begin inline asm
	dp4a.s32.s32 %r226, %r227, %r228, %r181;
	// end inline asm
	ld.shared.u32 	%r231, [%r12+880];
	ld.shared.u32 	%r232, [%r13+8];
	// begin inline asm
	dp4a.s32.s32 %r230, %r231, %r232, %r185;
	// end inline asm
	ld.shared.u32 	%r235, [%r12+880];
	ld.shared.u32 	%r236, [%r13+12];
	// begin inline asm
	dp4a.s32.s32 %r234, %r235, %r236, %r189;
	// end inline asm
	ld.shared.u32 	%r239, [%r12+220];
	ld.shared.u32 	%r240, [%r13+16];
	// begin inline asm
	dp4a.s32.s32 %r238, %r239, %r240, %r206;
	// end inline asm
	ld.shared.u32 	%r243, [%r12+220];
	ld.shared.u32 	%r244, [%r13+20];
	// begin inline asm
	dp4a.s32.s32 %r242, %r243, %r244, %r210;
	// end inline asm
	ld.shared.u32 	%r247, [%r12+220];
	ld.shared.u32 	%r248, [%r13+24];
	// begin inline asm
	dp4a.s32.s32 %r246, %r247, %r248, %r214;
	// end inline asm
	ld.shared.u32 	%r251, [%r12+220];
	ld.shared.u32 	%r252, [%r13+28];
	// begin inline asm
	dp4a.s32.s32 %r250, %r251, %r252, %r218;
	// end inline asm
	ld.shared.u32 	%r255, [%r12+1100];
	ld.shared.u32 	%r256, [%r13+16];
	// begin inline asm
	dp4a.s32.s32 %r254, %r255, %r256, %r222;
	// end inline asm
	ld.shared.u32 	%r259, [%r12+1100];
	ld.shared.u32 	%r260, [%r13+20];
	// begin inline asm
	dp4a.s32.s32 %r258, %r259, %r260, %r226;
	// end inline asm
	ld.shared.u32 	%r263, [%r12+1100];
	ld.shared.u32 	%r264, [%r13+24];
	// begin inline asm
	dp4a.s32.s32 %r262, %r263, %r264, %r230;
	// end inline asm
	ld.shared.u32 	%r267, [%r12+1100];
	ld.shared.u32 	%r268, [%r13+28];
	// begin inline asm
	dp4a.s32.s32 %r266, %r267, %r268, %r234;
	// end inline asm
	ld.shared.u32 	%r271, [%r12+440];
	ld.shared.u32 	%r272, [%r13+32];
	// begin inline asm
	dp4a.s32.s32 %r270, %r271, %r272, %r238;
	// end inline asm
	ld.shared.u32 	%r275, [%r12+440];
	ld.shared.u32 	%r276, [%r13+36];
	// begin inline asm
	dp4a.s32.s32 %r274, %r275, %r276, %r242;
	// end inline asm
	ld.shared.u32 	%r279, [%r12+440];
	ld.shared.u32 	%r280, [%r13+40];
	// begin inline asm
	dp4a.s32.s32 %r278, %r279, %r280, %r246;
	// end inline asm
	ld.shared.u32 	%r283, [%r12+440];
	ld.shared.u32 	%r284, [%r13+44];
	// begin inline asm
	dp4a.s32.s32 %r282, %r283, %r284, %r250;
	// end inline asm
	ld.shared.u32 	%r287, [%r12+1320];
	ld.shared.u32 	%r288, [%r13+32];
	// begin inline asm
	dp4a.s32.s32 %r286, %r287, %r288, %r254;
	// end inline asm
	ld.shared.u32 	%r291, [%r12+1320];
	ld.shared.u32 	%r292, [%r13+36];
	// begin inline asm
	dp4a.s32.s32 %r290, %r291, %r292, %r258;
	// end inline asm
	ld.shared.u32 	%r295, [%r12+1320];
	ld.shared.u32 	%r296, [%r13+40];
	// begin inline asm
	dp4a.s32.s32 %r294, %r295, %r296, %r262;
	// end inline asm
	ld.shared.u32 	%r299, [%r12+1320];
	ld.shared.u32 	%r300, [%r13+44];
	// begin inline asm
	dp4a.s32.s32 %r298, %r299, %r300, %r266;
	// end inline asm
	ld.shared.u32 	%r303, [%r12+660];
	ld.shared.u32 	%r304, [%r13+48];
	// begin inline asm
	dp4a.s32.s32 %r302, %r303, %r304, %r270;
	// end inline asm
	ld.shared.u32 	%r307, [%r12+660];
	ld.shared.u32 	%r308, [%r13+52];
	// begin inline asm
	dp4a.s32.s32 %r306, %r307, %r308, %r274;
	// end inline asm
	ld.shared.u32 	%r311, [%r12+660];
	ld.shared.u32 	%r312, [%r13+56];
	// begin inline asm
	dp4a.s32.s32 %r310, %r311, %r312, %r278;
	// end inline asm
	ld.shared.u32 	%r315, [%r12+660];
	ld.shared.u32 	%r316, [%r13+60];
	// begin inline asm
	dp4a.s32.s32 %r314, %r315, %r316, %r282;
	// end inline asm
	ld.shared.u32 	%r319, [%r12+1540];
	ld.shared.u32 	%r320, [%r13+48];
	// begin inline asm
	dp4a.s32.s32 %r318, %r319, %r320, %r286;
	// end inline asm
	ld.shared.u32 	%r323, [%r12+1540];
	ld.shared.u32 	%r324, [%r13+52];
	// begin inline asm
	dp4a.s32.s32 %r322, %r323, %r324, %r290;
	// end inline asm
	ld.shared.u32 	%r327, [%r12+1540];
	ld.shared.u32 	%r328, [%r13+56];
	// begin inline asm
	dp4a.s32.s32 %r326, %r327, %r328, %r294;
	// end inline asm
	ld.shared.u32 	%r331, [%r12+1540];
	ld.shared.u32 	%r332, [%r13+60];
	// begin inline asm
	dp4a.s32.s32 %r330, %r331, %r332, %r298;
	// end inline asm
	bar.sync 	0;
	@%p15 bra 	$L__BB31_14;
	setp.gt.u32 	%p16, %r8, 219;
	selp.b64 	%rd25, 200704, 0, %p16;
	add.s32 	%r334, %r8, 36;
	setp.lt.u32 	%p17, %r8, 220;
	selp.b32 	%r335, %r8, %r334, %p17;
	cvt.u16.u32 	%rs32, %r335;
	and.b16  	%rs33, %rs32, 255;
	mul.lo.s16 	%rs34, %rs33, 149;
	shr.u16 	%rs35, %rs34, 13;
	cvt.u32.u16 	%r336, %rs35;
	mul.wide.u32 	%rd26, %r336, 12544;
	cvt.u16.u32 	%rs36, %r8;
	mul.hi.u16 	%rs37, %rs36, 4767;
	shr.u16 	%rs38, %rs37, 2;
	mul.lo.s16 	%rs39, %rs38, 55;
	sub.s16 	%rs40, %rs36, %rs39;
	shl.b16 	%rs41, %rs40, 2;
	cvt.u64.u16 	%rd27, %rs41;
	add.s64 	%rd28, %rd25, %rd2;
	add.s64 	%rd29, %rd28, %rd26;
	add.s64 	%rd30, %rd29, %rd27;
	add.s64 	%rd31, %rd1, %rd30;
	ld.global.nc.u32 	%r337, [%rd31+100352];
	st.shared.u32 	[%r10], %r337;
$L__BB31_14:
	setp.gt.u32 	%p18, %r8, 215;
	@%p18 bra 	$L__BB31_16;
	ld.global.nc.u32 	%r338, [%rd3+301056];
	st.shared.u32 	[%r10+896], %r338;
$L__BB31_16:
	@%p1 bra 	$L__BB31_18;
	ld.global.nc.u32 	%r339, [%rd4+128];
	mad.lo.s32 	%r340, %r1, 112, %r6;
	mov.u32 	%r341, _ZZ112fused_nn_conv2d_cast_fixed_point_multiply_add_cast_fixed_point_multiply_add_cast_13255070459903635369__2_kernel0E18placeholder_shared;
	add.s32 	%r342, %r341, %r340;
	st.shared.u32 	[%r342], %r339;
$L__BB31_18:
	setp.gt.u32 	%p19, %r8, 439;
	bar.sync 	0;
	ld.shared.u32 	%r344, [%r12];
	ld.shared.u32 	%r345, [%r13];
	// begin inline asm
	dp4a.s32.s32 %r343, %r344, %r345, %r302;
	// end inline asm
	ld.shared.u32 	%r348, [%r12];
	ld.shared.u32 	%r349, [%r13+4];
	// begin inline asm
	dp4a.s32.s32 %r347, %r348, %r349, %r306;
	// end inline asm
	ld.shared.u32 	%r352, [%r12];
	ld.shared.u32 	%r353, [%r13+8];
	// begin inline asm
	dp4a.s32.s32 %r351, %r352, %r353, %r310;
	// end inline asm
	ld.shared.u32 	%r356, [%r12];
	ld.shared.u32 	%r357, [%r13+12];
	// begin inline asm
	dp4a.s32.s32 %r355, %r356, %r357, %r314;
	// end inline asm
	ld.shared.u32 	%r360, [%r12+880];
	ld.shared.u32 	%r361, [%r13];
	// begin inline asm
	dp4a.s32.s32 %r359, %r360, %r361, %r318;
	// end inline asm
	ld.shared.u32 	%r364, [%r12+880];
	ld.shared.u32 	%r365, [%r13+4];
	// begin inline asm
	dp4a.s32.s32 %r363, %r364, %r365, %r322;
	// end inline asm
	ld.shared.u32 	%r368, [%r12+880];
	ld.shared.u32 	%r369, [%r13+8];
	// begin inline asm
	dp4a.s32.s32 %r367, %r368, %r369, %r326;
	// end inline asm
	ld.shared.u32 	%r372, [%r12+880];
	ld.shared.u32 	%r373, [%r13+12];
	// begin inline asm
	dp4a.s32.s32 %r371, %r372, %r373, %r330;
	// end inline asm
	ld.shared.u32 	%r376, [%r12+220];
	ld.shared.u32 	%r377, [%r13+16];
	// begin inline asm
	dp4a.s32.s32 %r375, %r376, %r377, %r343;
	// end inline asm
	ld.shared.u32 	%r380, [%r12+220];
	ld.shared.u32 	%r381, [%r13+20];
	// begin inline asm
	dp4a.s32.s32 %r379, %r380, %r381, %r347;
	// end inline asm
	ld.shared.u32 	%r384, [%r12+220];
	ld.shared.u32 	%r385, [%r13+24];
	// begin inline asm
	dp4a.s32.s32 %r383, %r384, %r385, %r351;
	// end inline asm
	ld.shared.u32 	%r388, [%r12+220];
	ld.shared.u32 	%r389, [%r13+28];
	// begin inline asm
	dp4a.s32.s32 %r387, %r388, %r389, %r355;
	// end inline asm
	ld.shared.u32 	%r392, [%r12+1100];
	ld.shared.u32 	%r393, [%r13+16];
	// begin inline asm
	dp4a.s32.s32 %r391, %r392, %r393, %r359;
	// end inline asm
	ld.shared.u32 	%r396, [%r12+1100];
	ld.shared.u32 	%r397, [%r13+20];
	// begin inline asm
	dp4a.s32.s32 %r395, %r396, %r397, %r363;
	// end inline asm
	ld.shared.u32 	%r400, [%r12+1100];
	ld.shared.u32 	%r401, [%r13+24];
	// begin inline asm
	dp4a.s32.s32 %r399, %r400, %r401, %r367;
	// end inline asm
	ld.shared.u32 	%r404, [%r12+1100];
	ld.shared.u32 	%r405, [%r13+28];
	// begin inline asm
	dp4a.s32.s32 %r403, %r404, %r405, %r371;
	// end inline asm
	ld.shared.u32 	%r408, [%r12+440];
	ld.shared.u32 	%r409, [%r13+32];
	// begin inline asm
	dp4a.s32.s32 %r407, %r408, %r409, %r375;
	// end inline asm
	ld.shared.u32 	%r412, [%r12+440];
	ld.shared.u32 	%r413, [%r13+36];
	// begin inline asm
	dp4a.s32.s32 %r411, %r412, %r413, %r379;
	// end inline asm
	ld.shared.u32 	%r416, [%r12+440];
	ld.shared.u32 	%r417, [%r13+40];
	// begin inline asm
	dp4a.s32.s32 %r415, %r416, %r417, %r383;
	// end inline asm
	ld.shared.u32 	%r420, [%r12+440];
	ld.shared.u32 	%r421, [%r13+44];
	// begin inline asm
	dp4a.s32.s32 %r419, %r420, %r421, %r387;
	// end inline asm
	ld.shared.u32 	%r424, [%r12+1320];
	ld.shared.u32 	%r425, [%r13+32];
	// begin inline asm
	dp4a.s32.s32 %r423, %r424, %r425, %r391;
	// end inline asm
	ld.shared.u32 	%r428, [%r12+1320];
	ld.shared.u32 	%r429, [%r13+36];
	// begin inline asm
	dp4a.s32.s32 %r427, %r428, %r429, %r395;
	// end inline asm
	ld.shared.u32 	%r432, [%r12+1320];
	ld.shared.u32 	%r433, [%r13+40];
	// begin inline asm
	dp4a.s32.s32 %r431, %r432, %r433, %r399;
	// end inline asm
	ld.shared.u32 	%r436, [%r12+1320];
	ld.shared.u32 	%r437, [%r13+44];
	// begin inline asm
	dp4a.s32.s32 %r435, %r436, %r437, %r403;
	// end inline asm
	ld.shared.u32 	%r440, [%r12+660];
	ld.shared.u32 	%r441, [%r13+48];
	// begin inline asm
	dp4a.s32.s32 %r439, %r440, %r441, %r407;
	// end inline asm
	ld.shared.u32 	%r444, [%r12+660];
	ld.shared.u32 	%r445, [%r13+52];
	// begin inline asm
	dp4a.s32.s32 %r443, %r444, %r445, %r411;
	// end inline asm
	ld.shared.u32 	%r448, [%r12+660];
	ld.shared.u32 	%r449, [%r13+56];
	// begin inline asm
	dp4a.s32.s32 %r447, %r448, %r449, %r415;
	// end inline asm
	ld.shared.u32 	%r452, [%r12+660];
	ld.shared.u32 	%r453, [%r13+60];
	// begin inline asm
	dp4a.s32.s32 %r451, %r452, %r453, %r419;
	// end inline asm
	ld.shared.u32 	%r456, [%r12+1540];
	ld.shared.u32 	%r457, [%r13+48];
	// begin inline asm
	dp4a.s32.s32 %r455, %r456, %r457, %r423;
	// end inline asm
	ld.shared.u32 	%r460, [%r12+1540];
	ld.shared.u32 	%r461, [%r13+52];
	// begin inline asm
	dp4a.s32.s32 %r459, %r460, %r461, %r427;
	// end inline asm
	ld.shared.u32 	%r464, [%r12+1540];
	ld.shared.u32 	%r465, [%r13+56];
	// begin inline asm
	dp4a.s32.s32 %r463, %r464, %r465, %r431;
	// end inline asm
	ld.shared.u32 	%r468, [%r12+1540];
	ld.shared.u32 	%r469, [%r13+60];
	// begin inline asm
	dp4a.s32.s32 %r467, %r468, %r469, %r435;
	// end inline asm
	bar.sync 	0;
	@%p19 bra 	$L__BB31_20;
	setp.gt.u32 	%p20, %r8, 219;
	selp.b64 	%rd32, 200704, 0, %p20;
	add.s32 	%r471, %r8, 36;
	setp.lt.u32 	%p21, %r8, 220;
	selp.b32 	%r472, %r8, %r471, %p21;
	cvt.u16.u32 	%rs42, %r472;
	and.b16  	%rs43, %rs42, 255;
	mul.lo.s16 	%rs44, %rs43, 149;
	shr.u16 	%rs45, %rs44, 13;
	cvt.u32.u16 	%r473, %rs45;
	mul.wide.u32 	%rd33, %r473, 12544;
	cvt.u16.u32 	%rs46, %r8;
	mul.hi.u16 	%rs47, %rs46, 4767;
	shr.u16 	%rs48, %rs47, 2;
	mul.lo.s16 	%rs49, %rs48, 55;
	sub.s16 	%rs50, %rs46, %rs49;
	shl.b16 	%rs51, %rs50, 2;
	cvt.u64.u16 	%rd34, %rs51;
	add.s64 	%rd35, %rd32, %rd2;
	add.s64 	%rd36, %rd35, %rd33;
	add.s64 	%rd37, %rd36, %rd34;
	add.s64 	%rd38, %rd1, %rd37;
	ld.global.nc.u32 	%r474, [%rd38+150528];
	st.shared.u32 	[%r10], %r474;
$L__BB31_20:
	setp.gt.u32 	%p22, %r8, 215;
	@%p22 bra 	$L__BB31_22;
	ld.global.nc.u32 	%r475, [%rd3+351232];
	st.shared.u32 	[%r10+896], %r475;
$L__BB31_22:
	@%p1 bra 	$L__BB31_24;
	ld.global.nc.u32 	%r476, [%rd4+192];
	mad.lo.s32 	%r477, %r1, 112, %r6;
	mov.u32 	%r478, _ZZ112fused_nn_conv2d_cast_fixed_point_multiply_add_cast_fixed_point_multiply_add_cast_13255070459903635369__2_kernel0E18placeholder_shared;
	add.s32 	%r479, %r478, %r477;
	st.shared.u32 	[%r479], %r476;
$L__BB31_24:
	ld.param.u64 	%rd97, [fused_nn_conv2d_cast_fixed_point_multiply_add_cast_fixed_point_multiply_add_cast_13255070459903635369__2_kernel0_param_4];
	ld.param.u64 	%rd96, [fused_nn_conv2d_cast_fixed_point_multiply_add_cast_fixed_point_multiply_add_cast_13255070459903635369__2_kernel0_param_3];
	ld.param.u64 	%rd95, [fused_nn_conv2d_cast_fixed_point_multiply_add_cast_fixed_point_multiply_add_cast_13255070459903635369__2_kernel0_param_2];
	cvta.to.global.u64 	%rd39, %rd96;
	cvta.to.global.u64 	%rd40, %rd97;
	cvta.to.global.u64 	%rd41, %rd95;
	bar.sync 	0;
	ld.shared.u32 	%r481, [%r12];
	ld.shared.u32 	%r482, [%r13];
	// begin inline asm
	dp4a.s32.s32 %r480, %r481, %r482, %r439;
	// end inline asm
	ld.shared.u32 	%r485, [%r12];
	ld.shared.u32 	%r486, [%r13+4];
	// begin inline asm
	dp4a.s32.s32 %r484, %r485, %r486, %r443;
	// end inline asm
	ld.shared.u32 	%r489, [%r12];
	ld.shared.u32 	%r490, [%r13+8];
	// begin inline asm
	dp4a.s32.s32 %r488, %r489, %r490, %r447;
	// end inline asm
	ld.shared.u32 	%r493, [%r12];
	ld.shared.u32 	%r494, [%r13+12];
	// begin inline asm
	dp4a.s32.s32 %r492, %r493, %r494, %r451;
	// end inline asm
	ld.shared.u32 	%r497, [%r12+880];
	ld.shared.u32 	%r498, [%r13];
	// begin inline asm
	dp4a.s32.s32 %r496, %r497, %r498, %r455;
	// end inline asm
	ld.shared.u32 	%r501, [%r12+880];
	ld.shared.u32 	%r502, [%r13+4];
	// begin inline asm
	dp4a.s32.s32 %r500, %r501, %r502, %r459;
	// end inline asm
	ld.shared.u32 	%r505, [%r12+880];
	ld.shared.u32 	%r506, [%r13+8];
	// begin inline asm
	dp4a.s32.s32 %r504, %r505, %r506, %r463;
	// end inline asm
	ld.shared.u32 	%r509, [%r12+880];
	ld.shared.u32 	%r510, [%r13+12];
	// begin inline asm
	dp4a.s32.s32 %r508, %r509, %r510, %r467;
	// end inline asm
	ld.shared.u32 	%r513, [%r12+220];
	ld.shared.u32 	%r514, [%r13+16];
	// begin inline asm
	dp4a.s32.s32 %r512, %r513, %r514, %r480;
	// end inline asm
	ld.shared.u32 	%r517, [%r12+220];
	ld.shared.u32 	%r518, [%r13+20];
	// begin inline asm
	dp4a.s32.s32 %r516, %r517, %r518, %r484;
	// end inline asm
	ld.shared.u32 	%r521, [%r12+220];
	ld.shared.u32 	%r522, [%r13+24];
	// begin inline asm
	dp4a.s32.s32 %r520, %r521, %r522, %r488;
	// end inline asm
	ld.shared.u32 	%r525, [%r12+220];
	ld.shared.u32 	%r526, [%r13+28];
	// begin inline asm
	dp4a.s32.s32 %r524, %r525, %r526, %r492;
	// end inline asm
	ld.shared.u32 	%r529, [%r12+1100];
	ld.shared.u32 	%r530, [%r13+16];
	// begin inline asm
	dp4a.s32.s32 %r528, %r529, %r530, %r496;
	// end inline asm
	ld.shared.u32 	%r533, [%r12+1100];
	ld.shared.u32 	%r534, [%r13+20];
	// begin inline asm
	dp4a.s32.s32 %r532, %r533, %r534, %r500;
	// end inline asm
	ld.shared.u32 	%r537, [%r12+1100];
	ld.shared.u32 	%r538, [%r13+24];
	// begin inline asm
	dp4a.s32.s32 %r536, %r537, %r538, %r504;
	// end inline asm
	ld.shared.u32 	%r541, [%r12+1100];
	ld.shared.u32 	%r542, [%r13+28];
	// begin inline asm
	dp4a.s32.s32 %r540, %r541, %r542, %r508;
	// end inline asm
	ld.shared.u32 	%r545, [%r12+440];
	ld.shared.u32 	%r546, [%r13+32];
	// begin inline asm
	dp4a.s32.s32 %r544, %r545, %r546, %r512;
	// end inline asm
	ld.shared.u32 	%r549, [%r12+440];
	ld.shared.u32 	%r550, [%r13+36];
	// begin inline asm
	dp4a.s32.s32 %r548, %r549, %r550, %r516;
	// end inline asm
	ld.shared.u32 	%r553, [%r12+440];
	ld.shared.u32 	%r554, [%r13+40];
	// begin inline asm
	dp4a.s32.s32 %r552, %r553, %r554, %r520;
	// end inline asm
	ld.shared.u32 	%r557, [%r12+440];
	ld.shared.u32 	%r558, [%r13+44];
	// begin inline asm
	dp4a.s32.s32 %r556, %r557, %r558, %r524;
	// end inline asm
	ld.shared.u32 	%r561, [%r12+1320];
	ld.shared.u32 	%r562, [%r13+32];
	// begin inline asm
	dp4a.s32.s32 %r560, %r561, %r562, %r528;
	// end inline asm
	ld.shared.u32 	%r565, [%r12+1320];
	ld.shared.u32 	%r566, [%r13+36];
	// begin inline asm
	dp4a.s32.s32 %r564, %r565, %r566, %r532;
	// end inline asm
	ld.shared.u32 	%r569, [%r12+1320];
	ld.shared.u32 	%r570, [%r13+40];
	// begin inline asm
	dp4a.s32.s32 %r568, %r569, %r570, %r536;
	// end inline asm
	ld.shared.u32 	%r573, [%r12+1320];
	ld.shared.u32 	%r574, [%r13+44];
	// begin inline asm
	dp4a.s32.s32 %r572, %r573, %r574, %r540;
	// end inline asm
	ld.shared.u32 	%r577, [%r12+660];
	ld.shared.u32 	%r578, [%r13+48];
	// begin inline asm
	dp4a.s32.s32 %r576, %r577, %r578, %r544;
	// end inline asm
	ld.shared.u32 	%r581, [%r12+660];
	ld.shared.u32 	%r582, [%r13+52];
	// begin inline asm
	dp4a.s32.s32 %r580, %r581, %r582, %r548;
	// end inline asm
	ld.shared.u32 	%r585, [%r12+660];
	ld.shared.u32 	%r586, [%r13+56];
	// begin inline asm
	dp4a.s32.s32 %r584, %r585, %r586, %r552;
	// end inline asm
	ld.shared.u32 	%r589, [%r12+660];
	ld.shared.u32 	%r590, [%r13+60];
	// begin inline asm
	dp4a.s32.s32 %r588, %r589, %r590, %r556;
	// end inline asm
	ld.shared.u32 	%r593, [%r12+1540];
	ld.shared.u32 	%r594, [%r13+48];
	// begin inline asm
	dp4a.s32.s32 %r592, %r593, %r594, %r560;
	// end inline asm
	ld.shared.u32 	%r597, [%r12+1540];
	ld.shared.u32 	%r598, [%r13+52];
	// begin inline asm
	dp4a.s32.s32 %r596, %r597, %r598, %r564;
	// end inline asm
	ld.shared.u32 	%r601, [%r12+1540];
	ld.shared.u32 	%r602, [%r13+56];
	// begin inline asm
	dp4a.s32.s32 %r600, %r601, %r602, %r568;
	// end inline asm
	ld.shared.u32 	%r605, [%r12+1540];
	ld.shared.u32 	%r606, [%r13+60];
	// begin inline asm
	dp4a.s32.s32 %r604, %r605, %r606, %r572;
	// end inline asm
	mov.u32 	%r608, %ctaid.y;
	shl.b32 	%r609, %r608, 5;
	shl.b32 	%r610, %r1, 2;
	add.s32 	%r611, %r609, %r610;
	mul.lo.s32 	%r612, %r3, 200704;
	mad.lo.s32 	%r613, %r608, 25088, %r612;
	mad.lo.s32 	%r614, %r1, 3136, %r613;
	mad.lo.s32 	%r615, %r4, 112, %r614;
	add.s32 	%r616, %r615, %r6;
	cvt.s64.s32 	%rd42, %r576;
	mad.lo.s64 	%rd43, %rd42, 421586350374912, 1073741824;
	shr.u64 	%rd44, %rd43, 31;
	cvt.u32.u64 	%r617, %rd44;
	mul.wide.u32 	%rd45, %r611, 4;
	add.s64 	%rd46, %rd39, %rd45;
	ld.global.nc.u32 	%r618, [%rd46];
	add.s32 	%r619, %r618, %r617;
	mul.wide.s32 	%rd47, %r619, 1462212557;
	add.s64 	%rd48, %rd47, 1073741824;
	shr.u64 	%rd49, %rd48, 31;
	cvt.u32.u64 	%r620, %rd49;
	mul.wide.u32 	%rd50, %r616, 4;
	add.s64 	%rd51, %rd40, %rd50;
	ld.global.nc.u32 	%r621, [%rd51];
	add.s32 	%r622, %r621, %r620;
	max.s32 	%r623, %r622, 0;
	add.s64 	%rd52, %rd41, %rd50;
	st.global.u32 	[%rd52], %r623;
	cvt.s64.s32 	%rd53, %r580;
	mad.lo.s64 	%rd54, %rd53, 421586350374912, 1073741824;
	shr.u64 	%rd55, %rd54, 31;
	cvt.u32.u64 	%r624, %rd55;
	ld.global.nc.u32 	%r625, [%rd46+4];
	add.s32 	%r626, %r625, %r624;
	mul.wide.s32 	%rd56, %r626, 1462212557;
	add.s64 	%rd57, %rd56, 1073741824;
	shr.u64 	%rd58, %rd57, 31;
	cvt.u32.u64 	%r627, %rd58;
	ld.global.nc.u32 	%r628, [%rd51+4];
	add.s32 	%r629, %r628, %r627;
	max.s32 	%r630, %r629, 0;
	st.global.u32 	[%rd52+4], %r630;
	cvt.s64.s32 	%rd59, %r584;
	mad.lo.s64 	%rd60, %rd59, 421586350374912, 1073741824;
	shr.u64 	%rd61, %rd60, 31;
	cvt.u32.u64 	%r631, %rd61;
	ld.global.nc.u32 	%r632, [%rd46+8];
	add.s32 	%r633, %r632, %r631;
	mul.wide.s32 	%rd62, %r633, 1462212557;
	add.s64 	%rd63, %rd62, 1073741824;
	shr.u64 	%rd64, %rd63, 31;
	cvt.u32.u64 	%r634, %rd64;
	ld.global.nc.u32 	%r635, [%rd51+8];
	add.s32 	%r636, %r635, %r634;
	max.s32 	%r637, %r636, 0;
	st.global.u32 	[%rd52+8], %r637;
	cvt.s64.s32 	%rd65, %r588;
	mad.lo.s64 	%rd66, %rd65, 421586350374912, 1073741824;
	shr.u64 	%rd67, %rd66, 31;
	cvt.u32.u64 	%r638, %rd67;
	ld.global.nc.u32 	%r639, [%rd46+12];
	add.s32 	%r640, %r639, %r638;
	mul.wide.s32 	%rd68, %r640, 1462212557;
	add.s64 	%rd69, %rd68, 1073741824;
	shr.u64 	%rd70, %rd69, 31;
	cvt.u32.u64 	%r641, %rd70;
	ld.global.nc.u32 	%r642, [%rd51+12];
	add.s32 	%r643, %r642, %r641;
	max.s32 	%r644, %r643, 0;
	st.global.u32 	[%rd52+12], %r644;
	cvt.s64.s32 	%rd71, %r592;
	mad.lo.s64 	%rd72, %rd71, 421586350374912, 1073741824;
	shr.u64 	%rd73, %rd72, 31;
	cvt.u32.u64 	%r645, %rd73;
	add.s32 	%r646, %r618, %r645;
	mul.wide.s32 	%rd74, %r646, 1462212557;
	add.s64 	%rd75, %rd74, 1073741824;
	shr.u64 	%rd76, %rd75, 31;
	cvt.u32.u64 	%r647, %rd76;
	ld.global.nc.u32 	%r648, [%rd51+401408];
	add.s32 	%r649, %r648, %r647;
	max.s32 	%r650, %r649, 0;
	st.global.u32 	[%rd52+401408], %r650;
	cvt.s64.s32 	%rd77, %r596;
	mad.lo.s64 	%rd78, %rd77, 421586350374912, 1073741824;
	shr.u64 	%rd79, %rd78, 31;
	cvt.u32.u64 	%r651, %rd79;
	add.s32 	%r652, %r625, %r651;
	mul.wide.s32 	%rd80, %r652, 1462212557;
	add.s64 	%rd81, %rd80, 1073741824;
	shr.u64 	%rd82, %rd81, 31;
	cvt.u32.u64 	%r653, %rd82;
	ld.global.nc.u32 	%r654, [%rd51+401412];
	add.s32 	%r655, %r654, %r653;
	max.s32 	%r656, %r655, 0;
	st.global.u32 	[%rd52+401412], %r656;
	cvt.s64.s32 	%rd83, %r600;
	mad.lo.s64 	%rd84, %rd83, 421586350374912, 1073741824;
	shr.u64 	%rd85, %rd84, 31;
	cvt.u32.u64 	%r657, %rd85;
	add.s32 	%r658, %r632, %r657;
	mul.wide.s32 	%rd86, %r658, 1462212557;
	add.s64 	%rd87, %rd86, 1073741824;
	shr.u64 	%rd88, %rd87, 31;
	cvt.u32.u64 	%r659, %rd88;
	ld.global.nc.u32 	%r660, [%rd51+401416];
	add.s32 	%r661, %r660, %r659;
	max.s32 	%r662, %r661, 0;
	st.global.u32 	[%rd52+401416], %r662;
	cvt.s64.s32 	%rd89, %r604;
	mad.lo.s64 	%rd90, %rd89, 421586350374912, 1073741824;
	shr.u64 	%rd91, %rd90, 31;
	cvt.u32.u64 	%r663, %rd91;
	add.s32 	%r664, %r639, %r663;
	mul.wide.s32 	%rd92, %r664, 1462212557;
	add.s64 	%rd93, %rd92, 1073741824;
	shr.u64 	%rd94, %rd93, 31;
	cvt.u32.u64 	%r665, %rd94;
	ld.global.nc.u32 	%r666, [%rd51+401420];
	add.s32 	%r667, %r666, %r665;
	max.s32 	%r668, %r667, 0;
	st.global.u32 	[%rd52+401420], %r668;
	ret;

}
	// .globl	fused_layout_transform_nn_batch_flatten_kernel0
.visible .entry fused_layout_transform_nn_batch_flatten_kernel0(
	.param .u64 .ptr .align 1 fused_layout_transform_nn_batch_flatten_kernel0_param_0,
	.param .u64 .ptr .align 1 fused_layout_transform_nn_batch_flatten_kernel0_param_1
)
{
	.reg .b32 	%r<5>;
	.reg .b32 	%f<2>;
	.reg .b64 	%rd<8>;

	ld.param.u64 	%rd1, [fused_layout_transform_nn_batch_flatten_kernel0_param_0];
	ld.param.u64 	%rd2, [fused_layout_transform_nn_batch_flatten_kernel0_param_1];
	cvta.to.global.u64 	%rd3, %rd1;
	cvta.to.global.u64 	%rd4, %rd2;
	mov.u32 	%r1, %ctaid.x;
	shl.b32 	%r2, %r1, 10;
	mov.u32 	%r3, %tid.x;
	or.b32  	%r4, %r2, %r3;
	mul.wide.u32 	%rd5, %r4, 4;
	add.s64 	%rd6, %rd4, %rd5;
	ld.global.nc.f32 	%f1, [%rd6];
	add.s64 	%rd7, %rd3, %rd5;
	st.global.f32 	[%rd7], %f1;
	ret;

}


// ===== COMPILED SASS (sm_100) =====

	.target	sm_100

	.elftype	@"ET_EXEC"


//--------------------- .note.nv.tkinfo           --------------------------
	.section	.note.nv.tkinfo,"",@"SHT_NOTE"
	.sectionflags	@"SHF_NOTE_NV_TKINFO"
	.tkinfo
        /*0018*/ 	.word	0x00000002
        /*0030*/ 	.string	""
        /*0030*/ 	.string	"ptxas"
        /*0030*/ 	.string	"Cuda compilation tools, release 13.0, V13.0.88"
        /*0030*/ 	.string	"Build cuda_13.0.r13.0/compiler.36424714_0"
        /*0030*/ 	.string	"-arch sm_100 -m 64 "



//--------------------- .note.nv.cuinfo           --------------------------
	.section	.note.nv.cuinfo,"",@"SHT_NOTE"
	.sectionflags	@"SHF_NOTE_NV_CUINFO"
        /*0018*/ 	.short	0x0002
        /*001a*/ 	.short	0x0064
        /*001c*/ 	.short	0x0082
	.zero		2


//--------------------- .nv.info                  --------------------------
	.section	.nv.info,"",@"SHT_CUDA_INFO"
	.align	4


	//----- nvinfo : EIATTR_REGCOUNT
	.align		4
        /*0000*/ 	.byte	0x04, 0x2f
        /*0002*/ 	.short	(.L_1 - .L_0)
	.align		4
.L_0:
        /*0004*/ 	.word	index@(fused_cast_fixed_point_multiply_clip_cast_kernel0)
        /*0008*/ 	.word	0x0000001e


	//----- nvinfo : EIATTR_FRAME_SIZE
	.align		4
.L_1:
        /*000c*/ 	.byte	0x04, 0x11
        /*000e*/ 	.short	(.L_3 - .L_2)
	.align		4
.L_2:
        /*0010*/ 	.word	index@(fused_cast_fixed_point_multiply_clip_cast_kernel0)
        /*0014*/ 	.word	0x00000000


	//----- nvinfo : EIATTR_REGCOUNT
	.align		4
.L_3:
        /*0018*/ 	.byte	0x04, 0x2f
        /*001a*/ 	.short	(.L_5 - .L_4)
	.align		4
.L_4:
        /*001c*/ 	.word	index@(fused_nn_conv2d_cast_fixed_point_multiply_add_cast_fixed_point_multiply_add_cast_13255070459903635369__kernel0)
        /*0020*/ 	.word	0x0000004c


	//----- nvinfo : EIATTR_FRAME_SIZE
	.align		4
.L_5:
        /*0024*/ 	.byte	0x04, 0x11
        /*0026*/ 	.short	(.L_7 - .L_6)
	.align		4
.L_6:
        /*0028*/ 	.word	index@(fused_nn_conv2d_cast_fixed_point_multiply_add_cast_fixed_point_multiply_add_cast_13255070459903635369__kernel0)
        /*002c*/ 	.word	0x00000000


	//----- nvinfo : EIATTR_REGCOUNT
	.align		4
.L_7:
        /*0030*/ 	.byte	0x04, 0x2f
        /*0032*/ 	.short	(.L_9 - .L_8)
	.align		4
.L_8:
        /*0034*/ 	.word	index@(fused_cast_fixed_point_multiply_nn_conv2d_cast_fixed_point_multiply_add_cast_fix_1476761249106760241__1_kernel0)
        /*0038*/ 	.word	0x00000080


	//----- nvinfo : EIATTR_FRAME_SIZE
	.align		4
.L_9:
        /*003c*/ 	.byte	0x04, 0x11
        /*003e*/ 	.short	(.L_11 - .L_10)
	.align		4
.L_10:
        /*0040*/ 	.word	index@(fused_cast_fixed_point_multiply_nn_conv2d_cast_fixed_point_multiply_add_cast_fix_1476761249106760241__1_kernel0)
        /*0044*/ 	.word	0x00000000


	//----- nvinfo : EIATTR_REGCOUNT
	.align		4
.L_11:
        /*0048*/ 	.byte	0x04, 0x2f
        /*004a*/ 	.short	(.L_13 - .L_12)
	.align		4
.L_12:
        /*004c*/ 	.word	index@(fused_cast_fixed_point_multiply_nn_conv2d_cast_fixed_point_multiply_add_cast_fix_1476761249106760241__kernel0)
        /*0050*/ 	.word	0x00000048


	//----- nvinfo : EIATTR_FRAME_SIZE
	.align		4
.L_13:
        /*0054*/ 	.byte	0x04, 0x11
        /*0056*/ 	.short	(.L_15 - .L_14)
	.align		4
.L_14:
        /*0058*/ 	.word	index@(fused_cast_fixed_point_multiply_nn_conv2d_cast_fixed_point_multiply_add_cast_fix_1476761249106760241__kernel0)
        /*005c*/ 	.word	0x00000000


	//----- nvinfo : EIATTR_REGCOUNT
	.align		4
.L_15:
        /*0060*/ 	.byte	0x04, 0x2f
        /*0062*/ 	.short	(.L_17 - .L_16)
	.align		4
.L_16:
        /*0064*/ 	.word	index@(fused_nn_conv2d_cast_fixed_point_multiply_add_cast_nn_relu_cast_fixed_point_mult_18399029763786111876__7_kernel0)
        /*0068*/ 	.word	0x00000048


	//----- nvinfo : EIATTR_FRAME_SIZE
	.align		4
.L_17:
        /*006c*/ 	.byte	0x04, 0x11
        /*006e*/ 	.short	(.L_19 - .L_18)
	.align		4
.L_18:
        /*0070*/ 	.word	index@(fused_nn_conv2d_cast_fixed_point_multiply_add_cast_nn_relu_cast_fixed_point_mult_18399029763786111876__7_kernel0)
        /*0074*/ 	.word	0x00000000


	//----- nvinfo : EIATTR_REGCOUNT
	.align		4
.L_19:
        /*0078*/ 	.byte	0x04, 0x2f
        /*007a*/ 	.short	(.L_21 - .L_20)
	.align		4
.L_20:
        /*007c*/ 	.word	index@(fused_cast_fixed_point_multiply_clip_cast_3_kernel0)
        /*0080*/ 	.word	0x0000000e


	//----- nvinfo : EIATTR_FRAME_SIZE
	.align		4
.L_21:
        /*0084*/ 	.byte	0x04, 0x11
        /*0086*/ 	.short	(.L_23 - .L_22)
	.align		4
.L_22:
        /*0088*/ 	.word	index@(fused_cast_fixed_point_multiply_clip_cast_3_kernel0)
        /*008c*/ 	.word	0x00000000


	//----- nvinfo : EIATTR_REGCOUNT
	.align		4
.L_23:
        /*0090*/ 	.byte	0x04, 0x2f
        /*0092*/ 	.short	(.L_25 - .L_24)
	.align		4
.L_24:
        /*0094*/ 	.word	index@(fused_cast_add_right_shift_clip_cast_kernel0)
        /*0098*/ 	.word	0x0000001b


	//----- nvinfo : EIATTR_FRAME_SIZE
	.align		4
.L_25:
        /*009c*/ 	.byte	0x04, 0x11
        /*009e*/ 	.short	(.L_27 - .L_26)
	.align		4
.L_26:
        /*00a0*/ 	.word	index@(fused_cast_add_right_shift_clip_cast_kernel0)
        /*00a4*/ 	.word	0x00000000


	//----- nvinfo : EIATTR_REGCOUNT
	.align		4
.L_27:
        /*00a8*/ 	.byte	0x04, 0x2f
        /*00aa*/ 	.short	(.L_29 - .L_28)
	.align		4
.L_28:
        /*00ac*/ 	.word	index@(fused_cast_fixed_point_multiply_clip_cast_5_kernel0)
        /*00b0*/ 	.word	0x0000001e


	//----- nvinfo : EIATTR_FRAME_SIZE
	.align		4
.L_29:
        /*00b4*/ 	.byte	0x04, 0x11
        /*00b6*/ 	.short	(.L_31 - .L_30)
	.align		4
.L_30:
        /*00b8*/ 	.word	index@(fused_cast_fixed_point_multiply_clip_cast_5_kernel0)
        /*00bc*/ 	.word	0x00000000


	//----- nvinfo : EIATTR_REGCOUNT
	.align		4
.L_31:
        /*00c0*/ 	.byte	0x04, 0x2f
        /*00c2*/ 	.short	(.L_33 - .L_32)
	.align		4
.L_32:
        /*00c4*/ 	.word	index@(fused_nn_max_pool2d_1_kernel0)
        /*00c8*/ 	.word	0x00000013


	//----- nvinfo : EIATTR_FRAME_SIZE
	.align		4
.L_33:
        /*00cc*/ 	.byte	0x04, 0x11
        /*00ce*/ 	.short	(.L_35 - .L_34)
	.align		4
.L_34:
        /*00d0*/ 	.word	index@(fused_nn_max_pool2d_1_kernel0)
        /*00d4*/ 	.word	0x00000000


	//----- nvinfo : EIATTR_REGCOUNT
	.align		4
.L_35:
        /*00d8*/ 	.byte	0x04, 0x2f
        /*00da*/ 	.short	(.L_37 - .L_36)
	.align		4
.L_36:
        /*00dc*/ 	.word	index@(fused_nn_dense_add_kernel0)
        /*00e0*/ 	.word	0x00000020


	//----- nvinfo : EIATTR_FRAME_SIZE
	.align		4
.L_37:
        /*00e4*/ 	.byte	0x04, 0x11
        /*00e6*/ 	.short	(.L_39 - .L_38)
	.align		4
.L_38:
        /*00e8*/ 	.word	index@(fused_nn_dense_add_kernel0)
        /*00ec*/ 	.word	0x00000000


	//----- nvinfo : EIATTR_REGCOUNT
	.align		4
.L_39:
        /*00f0*/ 	.byte	0x04, 0x2f
        /*00f2*/ 	.short	(.L_41 - .L_40)
	.align		4
.L_40:
        /*00f4*/ 	.word	index@(fused_nn_conv2d_cast_fixed_point_multiply_add_cast_nn_relu_cast_fixed_point_mult_6343854372805914660__kernel0)
        /*00f8*/ 	.word	0x00000081


	//----- nvinfo : EIATTR_FRAME_SIZE
	.align		4
.L_41:
        /*00fc*/ 	.byte	0x04, 0x11
        /*00fe*/ 	.short	(.L_43 - .L_42)
	.align		4
.L_42:
        /*0100*/ 	.word	index@(fused_nn_conv2d_cast_fixed_point_multiply_add_cast_nn_relu_cast_fixed_point_mult_6343854372805914660__kernel0)
        /*0104*/ 	.word	0x00000000


	//----- nvinfo : EIATTR_REGCOUNT
	.align		4
.L_43:
        /*0108*/ 	.byte	0x04, 0x2f
        /*010a*/ 	.short	(.L_45 - .L_44)
	.align		4
.L_44:
        /*010c*/ 	.word	index@(fused_cast_fixed_point_multiply_nn_conv2d_cast_fixed_point_multiply_add_cast_fix_1476761249106760241__2_kernel0)
        /*0110*/ 	.word	0x00000048


	//----- nvinfo : EIATTR_FRAME_SIZE
	.align		4
.L_45:
        /*0114*/ 	.byte	0x04, 0x11
        /*0116*/ 	.short	(.L_47 - .L_46)
	.align		4
.L_46:
        /*0118*/ 	.word	index@(fused_cast_fixed_point_multiply_nn_conv2d_cast_fixed_point_multiply_add_cast_fix_1476761249106760241__2_kernel0)
        /*011c*/ 	.word	0x00000000


	//----- nvinfo : EIATTR_REGCOUNT
	.align		4
.L_47:
        /*0120*/ 	.byte	0x04, 0x2f
        /*0122*/ 	.short	(.L_49 - .L_48)
	.align		4
.L_48:
        /*0124*/ 	.word	index@(fused_nn_global_avg_pool2d_1_kernel0)
        /*0128*/ 	.word	0x00000020


	//----- nvinfo : EIATTR_FRAME_SIZE
	.align		4
.L_49:
        /*012c*/ 	.byte	0x04, 0x11
        /*012e*/ 	.short	(.L_51 - .L_50)
	.align		4
.L_50:
        /*0130*/ 	.word	index@(fused_nn_global_avg_pool2d_1_kernel0)
        /*0134*/ 	.word	0x00000000


	//----- nvinfo : EIATTR_REGCOUNT
	.align		4
.L_51:
        /*0138*/ 	.byte	0x04, 0x2f
        /*013a*/ 	.short	(.L_53 - .L_52)
	.align		4
.L_52:
        /*013c*/ 	.word	index@(fused_cast_fixed_point_multiply_clip_cast_4_kernel0)
        /*0140*/ 	.word	0x0000001c


	//----- nvinfo : EIATTR_FRAME_SIZE
	.align		4
.L_53:
        /*0144*/ 	.byte	0x04, 0x11
        /*0146*/ 	.short	(.L_55 - .L_54)
	.align		4
.L_54:
        /*0148*/ 	.word	index@(fused_cast_fixed_point_multiply_clip_cast_4_kernel0)
        /*014c*/ 	.word	0x00000000


	//----- nvinfo : EIATTR_REGCOUNT
	.align		4
.L_55:
        /*0150*/ 	.byte	0x04, 0x2f
        /*0152*/ 	.short	(.L_57 - .L_56)
	.align		4
.L_56:
        /*0154*/ 	.word	index@(fused_nn_conv2d_cast_fixed_point_multiply_add_cast_nn_relu_cast_fixed_point_mult_18399029763786111876__kernel0)
        /*0158*/ 	.word	0x00000050


	//----- nvinfo : EIATTR_FRAME_SIZE
	.align		4
.L_57:
        /*015c*/ 	.byte	0x04, 0x11
        /*015e*/ 	.short	(.L_59 - .L_58)
	.align		4
.L_58:
        /*0160*/ 	.word	index@(fused_nn_conv2d_cast_fixed_point_multiply_add_cast_nn_relu_cast_fixed_point_mult_18399029763786111876__kernel0)
        /*0164*/ 	.word	0x00000000


	//----- nvinfo : EIATTR_REGCOUNT
	.align		4
.L_59:
        /*0168*/ 	.byte	0x04, 0x2f
        /*016a*/ 	.short	(.L_61 - .L_60)
	.align		4
.L_60:
        /*016c*/ 	.word	index@(fused_nn_conv2d_cast_fixed_point_multiply_add_cast_nn_relu_cast_fixed_point_mult_18399029763786111876__4_kernel0)
        /*0170*/ 	.word	0x0000004a


	//----- nvinfo : EIATTR_FRAME_SIZE
	.align		4
.L_61:
        /*0174*/ 	.byte	0x04, 0x11
        /*0176*/ 	.short	(.L_63 - .L_62)
	.align		4
.L_62:
        /*0178*/ 	.word	index@(fused_nn_conv2d_cast_fixed_point_multiply_add_cast_nn_relu_cast_fixed_point_mult_18399029763786111876__4_kernel0)
        /*017c*/ 	.word	0x00000000


	//----- nvinfo : EIATTR_REGCOUNT
	.align		4
.L_63:
        /*0180*/ 	.byte	0x04, 0x2f
        /*0182*/ 	.short	(.L_65 - .L_64)
	.align		4
.L_64:
        /*0184*/ 	.word	index@(fused_divide_add_round_cast_clip_cast_nn_pad_layout_transform_kernel0)
        /*0188*/ 	.word	0x0000000e


	//----- nvinfo : EIATTR_FRAME_SIZE
	.align		4
.L_65:
        /*018c*/ 	.byte	0x04, 0x11
        /*018e*/ 	.short	(.L_67 - .L_66)
	.align		4
.L_66:
        /*0190*/ 	.word	index@(fused_divide_add_round_cast_clip_cast_nn_pad_layout_transform_kernel0)
        /*0194*/ 	.word	0x00000000


	//----- nvinfo : EIATTR_REGCOUNT
	.align		4
.L_67:
        /*0198*/ 	.byte	0x04, 0x2f
        /*019a*/ 	.short	(.L_69 - .L_68)
	.align		4
.L_68:
        /*019c*/ 	.word	index@(fused_nn_conv2d_cast_fixed_point_multiply_add_cast_nn_relu_cast_fixed_point_mult_18399029763786111876__1_kernel0)
        /*01a0*/ 	.word	0x00000050


	//----- nvinfo : EIATTR_FRAME_SIZE
	.align		4
.L_69:
        /*01a4*/ 	.byte	0x04, 0x11
        /*01a6*/ 	.short	(.L_71 - .L_70)
	.align		4
.L_70:
        /*01a8*/ 	.word	index@(fused_nn_conv2d_cast_fixed_point_multiply_add_cast_nn_relu_cast_fixed_point_mult_18399029763786111876__1_kernel0)
        /*01ac*/ 	.word	0x00000000


	//----- nvinfo : EIATTR_REGCOUNT
	.align		4
.L_71:
        /*01b0*/ 	.byte	0x04, 0x2f
        /*01b2*/ 	.short	(.L_73 - .L_72)
	.align		4
.L_72:
        /*01b4*/ 	.word	index@(fused_nn_conv2d_cast_fixed_point_multiply_add_cast_fixed_point_multiply_2_kernel0)
        /*01b8*/ 	.word	0x00000048


	//----- nvinfo : EIATTR_FRAME_SIZE
	.align		4
.L_73:
        /*01bc*/ 	.byte	0x04, 0x11
        /*01be*/ 	.short	(.L_75 - .L_74)
	.align		4
.L_74:
        /*01c0*/ 	.word	index@(fused_nn_conv2d_cast_fixed_point_multiply_add_cast_fixed_point_multiply_2_kernel0)
        /*01c4*/ 	.word	0x00000000


	//----- nvinfo : EIATTR_REGCOUNT
	.align		4
.L_75:
        /*01c8*/ 	.byte	0x04, 0x2f
        /*01ca*/ 	.short	(.L_77 - .L_76)
	.align		4
.L_76:
        /*01cc*/ 	.word	index@(fused_nn_conv2d_cast_fixed_point_multiply_add_cast_nn_relu_cast_fixed_point_mult_18399029763786111876__2_kernel0)
        /*01d0*/ 	.word	0x0000005a


	//----- nvinfo : EIATTR_FRAME_SIZE
	.align		4
.L_77:
        /*01d4*/ 	.byte	0x04, 0x11
        /*01d6*/ 	.short	(.L_79 - .L_78)
	.align		4
.L_78:
        /*01d8*/ 	.word	index@(fused_nn_conv2d_cast_fixed_point_multiply_add_cast_nn_relu_cast_fixed_point_mult_18399029763786111876__2_kernel0)
        /*01dc*/ 	.word	0x00000000


	//----- nvinfo : EIATTR_REGCOUNT
	.align		4
.L_79:
        /*01e0*/ 	.byte	0x04, 0x2f
        /*01e2*/ 	.short	(.L_81 - .L_80)
	.align		4
.L_80:
        /*01e4*/ 	.word	index@(fused_cast_fixed_point_multiply_clip_cast_1_kernel0)
        /*01e8*/ 	.word	0x0000001c


	//----- nvinfo : EIATTR_FRAME_SIZE
	.align		4
.L_81:
        /*01ec*/ 	.byte	0x04, 0x11
        /*01ee*/ 	.short	(.L_83 - .L_82)
	.align		4
.L_82:
        /*01f0*/ 	.word	index@(fused_cast_fixed_point_multiply_clip_cast_1_kernel0)
        /*01f4*/ 	.word	0x00000000


	//----- nvinfo : EIATTR_REGCOUNT
	.align		4
.L_83:
        /*01f8*/ 	.byte	0x04, 0x2f
        /*01fa*/ 	.short	(.L_85 - .L_84)
	.align		4
.L_84:
        /*01fc*/ 	.word	index@(fused_cast_fixed_point_multiply_nn_conv2d_cast_fixed_point_multiply_add_cast_fix_1476761249106760241__3_kernel0)
        /*0200*/ 	.word	0x00000048


	//----- nvinfo : EIATTR_FRAME_SIZE
	.align		4
.L_85:
        /*0204*/ 	.byte	0x04, 0x11
        /*0206*/ 	.short	(.L_87 - .L_86)
	.align		4
.L_86:
        /*0208*/ 	.word	index@(fused_cast_fixed_point_multiply_nn_conv2d_cast_fixed_point_multiply_add_cast_fix_1476761249106760241__3_kernel0)
        /*020c*/ 	.word	0x00000000


	//----- nvinfo : EIATTR_REGCOUNT
	.align		4
.L_87:
        /*0210*/ 	.byte	0x04, 0x2f
        /*0212*/ 	.short	(.L_89 - .L_88)
	.align		4
.L_88:
        /*0214*/ 	.word	index@(fused_nn_conv2d_cast_fixed_point_multiply_add_cast_nn_relu_cast_fixed_point_mult_18399029763786111876__6_kernel0)
        /*0218*/ 	.word	0x00000060


	//----- nvinfo : EIATTR_FRAME_SIZE
	.align		4
.L_89:
        /*021c*/ 	.byte	0x04, 0x11
        /*021e*/ 	.short	(.L_91 - .L_90)
	.align		4
.L_90:
        /*0220*/ 	.word	index@(fused_nn_conv2d_cast_fixed_point_multiply_add_cast_nn_relu_cast_fixed_point_mult_18399029763786111876__6_kernel0)
        /*0224*/ 	.word	0x00000000


	//----- nvinfo : EIATTR_REGCOUNT
	.align		4
.L_91:
        /*0228*/ 	.byte	0x04, 0x2f
        /*022a*/ 	.short	(.L_93 - .L_92)
	.align		4
.L_92:
        /*022c*/ 	.word	index@(fused_cast_fixed_point_multiply_clip_cast_2_kernel0)
        /*0230*/ 	.word	0x0000001f


	//----- nvinfo : EIATTR_FRAME_SIZE
	.align		4
.L_93:
        /*0234*/ 	.byte	0x04, 0x11
        /*0236*/ 	.short	(.L_95 - .L_94)
	.align		4
.L_94:
        /*0238*/ 	.word	index@(fused_cast_fixed_point_multiply_clip_cast_2_kernel0)
        /*023c*/ 	.word	0x00000000


	//----- nvinfo : EIATTR_REGCOUNT
	.align		4
.L_95:
        /*0240*/ 	.byte	0x04, 0x2f
        /*0242*/ 	.short	(.L_97 - .L_96)
	.align		4
.L_96:
        /*0244*/ 	.word	index@(fused_cast_fixed_point_multiply_nn_conv2d_cast_fixed_point_multiply_add_cast_fix_5734298839780500801__kernel0)
        /*0248*/ 	.word	0x0000004f


	//----- nvinfo : EIATTR_FRAME_SIZE
	.align		4
.L_97:
        /*024c*/ 	.byte	0x04, 0x11
        /*024e*/ 	.short	(.L_99 - .L_98)
	.align		4
.L_98:
        /*0250*/ 	.word	index@(fused_cast_fixed_point_multiply_nn_conv2d_cast_fixed_point_multiply_add_cast_fix_5734298839780500801__kernel0)
        /*0254*/ 	.word	0x00000000


	//----- nvinfo : EIATTR_REGCOUNT
	.align		4
.L_99:
        /*0258*/ 	.byte	0x04, 0x2f
        /*025a*/ 	.short	(.L_101 - .L_100)
	.align		4
.L_100:
        /*025c*/ 	.word	index@(fused_nn_conv2d_cast_fixed_point_multiply_add_cast_nn_relu_cast_fixed_point_mult_18399029763786111876__5_kernel0)
        /*0260*/ 	.word	0x00000048


	//----- nvinfo : EIATTR_FRAME_SIZE
	.align		4
.L_101:
        /*0264*/ 	.byte	0x04, 0x11
        /*0266*/ 	.short	(.L_103 - .L_102)
	.align		4
.L_102:
        /*0268*/ 	.word	index@(fused_nn_conv2d_cast_fixed_point_multiply_add_cast_nn_relu_cast_fixed_point_mult_18399029763786111876__5_kernel0)
        /*026c*/ 	.word	0x00000000


	//----- nvinfo : EIATTR_REGCOUNT
	.align		4
.L_103:
        /*0270*/ 	.byte	0x04, 0x2f
        /*0272*/ 	.short	(.L_105 - .L_104)
	.align		4
.L_104:
        /*0274*/ 	.word	index@(fused_nn_conv2d_cast_fixed_point_multiply_add_cast_fixed_point_multiply_1_kernel0)
        /*0278*/ 	.word	0x00000048


	//----- nvinfo : EIATTR_FRAME_SIZE
	.align		4
.L_105:
        /*027c*/ 	.byte	0x04, 0x11
        /*027e*/ 	.short	(.L_107 - .L_106)
	.align		4
.L_106:
        /*0280*/ 	.word	index@(fused_nn_conv2d_cast_fixed_point_multiply_add_cast_fixed_point_multiply_1_kernel0)
        /*0284*/ 	.word	0x00000000


	//----- nvinfo : EIATTR_REGCOUNT
	.align		4
.L_107:
        /*0288*/ 	.byte	0x04, 0x2f
        /*028a*/ 	.short	(.L_109 - .L_108)
	.align		4
.L_108:
        /*028c*/ 	.word	index@(fused_nn_conv2d_cast_fixed_point_multiply_add_cast_fixed_point_multiply_add_cast_13255070459903635369__1_kernel0)
        /*0290*/ 	.word	0x00000040


	//----- nvinfo : EIATTR_FRAME_SIZE
	.align		4
.L_109:
        /*0294*/ 	.byte	0x04, 0x11
        /*0296*/ 	.short	(.L_111 - .L_110)
	.align		4
.L_110:
        /*0298*/ 	.word	index@(fused_nn_conv2d_cast_fixed_point_multiply_add_cast_fixed_point_multiply_add_cast_13255070459903635369__1_kernel0)
        /*029c*/ 	.word	0x00000000


	//----- nvinfo : EIATTR_REGCOUNT
	.align		4
.L_111:
        /*02a0*/ 	.byte	0x04, 0x2f
        /*02a2*/ 	.short	(.L_113 - .L_112)
	.align		4
.L_112:
        /*02a4*/ 	.word	index@(fused_nn_conv2d_cast_fixed_point_multiply_add_cast_fixed_point_multiply_kernel0)
        /*02a8*/ 	.word	0x00000068


	//----- nvinfo : EIATTR_FRAME_SIZE
	.align		4
.L_113:
        /*02ac*/ 	.byte	0x04, 0x11
        /*02ae*/ 	.short	(.L_115 - .L_114)
	.align		4
.L_114:
        /*02b0*/ 	.word	index@(fused_nn_conv2d_cast_fixed_point_multiply_add_cast_fixed_point_multiply_kernel0)
        /*02b4*/ 	.word	0x00000000


	//----- nvinfo : EIATTR_REGCOUNT
	.align		4
.L_115:
        /*02b8*/ 	.byte	0x04, 0x2f
        /*02ba*/ 	.short	(.L_117 - .L_116)
	.align		4
.L_116:
        /*02bc*/ 	.word	index@(fused_cast_fixed_point_multiply_clip_cast_6_kernel0)
        /*02c0*/ 	.word	0x00000018


	//----- nvinfo : EIATTR_FRAME_SIZE
	.align		4
.L_117:
        /*02c4*/ 	.byte	0x04, 0x11
        /*02c6*/ 	.short	(.L_119 - .L_118)
	.align		4
.L_118:
        /*02c8*/ 	.word	index@(fused_cast_fixed_point_multiply_clip_cast_6_kernel0)
        /*02cc*/ 	.word	0x00000000


	//----- nvinfo : EIATTR_REGCOUNT
	.align		4
.L_119:
        /*02d0*/ 	.byte	0x04, 0x2f
        /*02d2*/ 	.short	(.L_121 - .L_120)
	.align		4
.L_120:
        /*02d4*/ 	.word	index@(fused_nn_conv2d_cast_fixed_point_multiply_add_cast_nn_relu_cast_fixed_point_mult_18399029763786111876__3_kernel0)
        /*02d8*/ 	.word	0x00000068


	//----- nvinfo : EIATTR_FRAME_SIZE
	.align		4
.L_121:
        /*02dc*/ 	.byte	0x04, 0x11
        /*02de*/ 	.short	(.L_123 - .L_122)
	.align		4
.L_122:
        /*02e0*/ 	.word	index@(fused_nn_conv2d_cast_fixed_point_multiply_add_cast_nn_relu_cast_fixed_point_mult_18399029763786111876__3_kernel0)
        /*02e4*/ 	.word	0x00000000


	//----- nvinfo : EIATTR_REGCOUNT
	.align		4
.L_123:
        /*02e8*/ 	.byte	0x04, 0x2f
        /*02ea*/ 	.short	(.L_125 - .L_124)
	.align		4
.L_124:
        /*02ec*/ 	.word	index@(fused_nn_conv2d_cast_fixed_point_multiply_add_cast_fixed_point_multiply_add_cast_13255070459903635369__2_kernel0)
        /*02f0*/ 	.word	0x00000020


	//----- nvinfo : EIATTR_FRAME_SIZE
	.align		4
.L_125:
        /*02f4*/ 	.byte	0x04, 0x11
        /*02f6*/ 	.short	(.L_127 - .L_126)
	.align		4
.L_126:
        /*02f8*/ 	.word	index@(fused_nn_conv2d_cast_fixed_point_multiply_add_cast_fixed_point_multiply_add_cast_13255070459903635369__2_kernel0)
        /*02fc*/ 	.word	0x00000000


	//----- nvinfo : EIATTR_REGCOUNT
	.align		4
.L_127:
        /*0300*/ 	.byte	0x04, 0x2f
        /*0302*/ 	.short	(.L_129 - .L_128)
	.align		4
.L_128:
        /*0304*/ 	.word	index@(fused_layout_transform_nn_batch_flatten_kernel0)
        /*0308*/ 	.word	0x0000000a


	//----- nvinfo : EIATTR_FRAME_SIZE
	.align		4
.L_129:
        /*030c*/ 	.byte	0x04, 0x11
        /*030e*/ 	.short	(.L_131 - .L_130)
	.align		4
.L_130:
        /*0310*/ 	.word	index@(fused_layout_transform_nn_batch_flatten_kernel0)
        /*0314*/ 	.word	0x00000000


	//----- nvinfo : EIATTR_MIN_STACK_SIZE
	.align		4
.L_131:
        /*0318*/ 	.byte	0x04, 0x12
        /*031a*/ 	.short	(.L_133 - .L_132)
	.align		4
.L_132:
        /*031c*/ 	.word	index@(fused_layout_transform_nn_batch_flatten_kernel0)
        /*0320*/ 	.word	0x00000000


	//----- nvinfo : EIATTR_MIN_STACK_SIZE
	.align		4
.L_133:
        /*0324*/ 	.byte	0x04, 0x12
        /*0326*/ 	.short	(.L_135 - .L_134)
	.align		4
.L_134:
        /*0328*/ 	.word	index@(fused_nn_conv2d_cast_fixed_point_multiply_add_cast_fixed_point_multiply_add_cast_13255070459903635369__2_kernel0)
        /*032c*/ 	.word	0x00000000


	//----- nvinfo : EIATTR_MIN_STACK_SIZE
	.align		4
.L_135:
        /*0330*/ 	.byte	0x04, 0x12
        /*0332*/ 	.short	(.L_137 - .L_136)
	.align		4
.L_136:
        /*0334*/ 	.word	index@(fused_nn_conv2d_cast_fixed_point_multiply_add_cast_nn_relu_cast_fixed_point_mult_18399029763786111876__3_kernel0)
        /*0338*/ 	.word	0x00000000


	//----- nvinfo : EIATTR_MIN_STACK_SIZE
	.align		4
.L_137:
        /*033c*/ 	.byte	0x04, 0x12
        /*033e*/ 	.short	(.L_139 - .L_138)
	.align		4
.L_138:
        /*0340*/ 	.word	index@(fused_cast_fixed_point_multiply_clip_cast_6_kernel0)
        /*0344*/ 	.word	0x00000000


	//----- nvinfo : EIATTR_MIN_STACK_SIZE
	.align		4
.L_139:
        /*0348*/ 	.byte	0x04, 0x12
        /*034a*/ 	.short	(.L_141 - .L_140)
	.align		4
.L_140:
        /*034c*/ 	.word	index@(fused_nn_conv2d_cast_fixed_point_multiply_add_cast_fixed_point_multiply_kernel0)
        /*0350*/ 	.word	0x00000000


	//----- nvinfo : EIATTR_MIN_STACK_SIZE
	.align		4
.L_141:
        /*0354*/ 	.byte	0x04, 0x12
        /*0356*/ 	.short	(.L_143 - .L_142)
	.align		4
.L_142:
        /*0358*/ 	.word	index@(fused_nn_conv2d_cast_fixed_point_multiply_add_cast_fixed_point_multiply_add_cast_13255070459903635369__1_kernel0)
        /*035c*/ 	.word	0x00000000


	//----- nvinfo : EIATTR_MIN_STACK_SIZE
	.align		4
.L_143:
        /*0360*/ 	.byte	0x04, 0x12
        /*0362*/ 	.short	(.L_145 - .L_144)
	.align		4
.L_144:
        /*0364*/ 	.word	index@(fused_nn_conv2d_cast_fixed_point_multiply_add_cast_fixed_point_multiply_1_kernel0)
        /*0368*/ 	.word	0x00000000


	//----- nvinfo : EIATTR_MIN_STACK_SIZE
	.align		4
.L_145:
        /*036c*/ 	.byte	0x04, 0x12
        /*036e*/ 	.short	(.L_147 - .L_146)
	.align		4
.L_146:
        /*0370*/ 	.word	index@(fused_nn_conv2d_cast_fixed_point_multiply_add_cast_nn_relu_cast_fixed_point_mult_18399029763786111876__5_kernel0)
        /*0374*/ 	.word	0x00000000


	//----- nvinfo : EIATTR_MIN_STACK_SIZE
	.align		4
.L_147:
        /*0378*/ 	.byte	0x04, 0x12
        /*037a*/ 	.short	(.L_149 - .L_148)
	.align		4
.L_148:
        /*037c*/ 	.word	index@(fused_cast_fixed_point_multiply_nn_conv2d_cast_fixed_point_multiply_add_cast_fix_5734298839780500801__kernel0)
        /*0380*/ 	.word	0x00000000


	//----- nvinfo : EIATTR_MIN_STACK_SIZE
	.align		4
.L_149:
        /*0384*/ 	.byte	0x04, 0x12
        /*0386*/ 	.short	(.L_151 - .L_150)
	.align		4
.L_150:
        /*0388*/ 	.word	index@(fused_cast_fixed_point_multiply_clip_cast_2_kernel0)
        /*038c*/ 	.word	0x00000000


	//----- nvinfo : EIATTR_MIN_STACK_SIZE
	.align		4
.L_151:
        /*0390*/ 	.byte	0x04, 0x12
        /*0392*/ 	.short	(.L_153 - .L_152)
	.align		4
.L_152:
        /*0394*/ 	.word	index@(fused_nn_conv2d_cast_fixed_point_multiply_add_cast_nn_relu_cast_fixed_point_mult_18399029763786111876__6_kernel0)
        /*0398*/ 	.word	0x00000000


	//----- nvinfo : EIATTR_MIN_STACK_SIZE
	.align		4
.L_153:
        /*039c*/ 	.byte	0x04, 0x12
        /*039e*/ 	.short	(.L_155 - .L_154)
	.align		4
.L_154:
        /*03a0*/ 	.word	index@(fused_cast_fixed_point_multiply_nn_conv2d_cast_fixed_point_multiply_add_cast_fix_1476761249106760241__3_kernel0)
        /*03a4*/ 	.word	0x00000000


	//----- nvinfo : EIATTR_MIN_STACK_SIZE
	.align		4
.L_155:
        /*03a8*/ 	.byte	0x04, 0x12
        /*03aa*/ 	.short	(.L_157 - .L_156)
	.align		4
.L_156:
        /*03ac*/ 	.word	index@(fused_cast_fixed_point_multiply_clip_cast_1_kernel0)
        /*03b0*/ 	.word	0x00000000


	//----- nvinfo : EIATTR_MIN_STACK_SIZE
	.align		4
.L_157:
        /*03b4*/ 	.byte	0x04, 0x12
        /*03b6*/ 	.short	(.L_159 - .L_158)
	.align		4
.L_158:
        /*03b8*/ 	.word	index@(fused_nn_conv2d_cast_fixed_point_multiply_add_cast_nn_relu_cast_fixed_point_mult_18399029763786111876__2_kernel0)
        /*03bc*/ 	.word	0x00000000


	//----- nvinfo : EIATTR_MIN_STACK_SIZE
	.align		4
.L_159:
        /*03c0*/ 	.byte	0x04, 0x12
        /*03c2*/ 	.short	(.L_161 - .L_160)
	.align		4
.L_160:
        /*03c4*/ 	.word	index@(fused_nn_conv2d_cast_fixed_point_multiply_add_cast_fixed_point_multiply_2_kernel0)
        /*03c8*/ 	.word	0x00000000


	//----- nvinfo : EIATTR_MIN_STACK_SIZE
	.align		4
.L_161:
        /*03cc*/ 	.byte	0x04, 0x12
        /*03ce*/ 	.short	(.L_163 - .L_162)
	.align		4
.L_162:
        /*03d0*/ 	.word	index@(fused_nn_conv2d_cast_fixed_point_multiply_add_cast_nn_relu_cast_fixed_point_mult_18399029763786111876__1_kernel0)
        /*03d4*/ 	.word	0x00000000


	//----- nvinfo : EIATTR_MIN_STACK_SIZE
	.align		4
.L_163:
        /*03d8*/ 	.byte	0x04, 0x12
        /*03da*/ 	.short	(.L_165 - .L_164)
	.align		4
.L_164:
        /*03dc*/ 	.word	index@(fused_divide_add_round_cast_clip_cast_nn_pad_layout_transform_kernel0)
        /*03e0*/ 	.word	0x00000000


	//----- nvinfo : EIATTR_MIN_STACK_SIZE
	.align		4
.L_165:
        /*03e4*/ 	.byte	0x04, 0x12
        /*03e6*/ 	.short	(.L_167 - .L_166)
	.align		4
.L_166:
        /*03e8*/ 	.word	index@(fused_nn_conv2d_cast_fixed_point_multiply_add_cast_nn_relu_cast_fixed_point_mult_18399029763786111876__4_kernel0)
        /*03ec*/ 	.word	0x00000000


	//----- nvinfo : EIATTR_MIN_STACK_SIZE
	.align		4
.L_167:
        /*03f0*/ 	.byte	0x04, 0x12
        /*03f2*/ 	.short	(.L_169 - .L_168)
	.align		4
.L_168:
        /*03f4*/ 	.word	index@(fused_nn_conv2d_cast_fixed_point_multiply_add_cast_nn_relu_cast_fixed_point_mult_18399029763786111876__kernel0)
        /*03f8*/ 	.word	0x00000000


	//----- nvinfo : EIATTR_MIN_STACK_SIZE
	.align		4
.L_169:
        /*03fc*/ 	.byte	0x04, 0x12
        /*03fe*/ 	.short	(.L_171 - .L_170)
	.align		4
.L_170:
        /*0400*/ 	.word	index@(fused_cast_fixed_point_multiply_clip_cast_4_kernel0)
        /*0404*/ 	.word	0x00000000


	//----- nvinfo : EIATTR_MIN_STACK_SIZE
	.align		4
.L_171:
        /*0408*/ 	.byte	0x04, 0x12
        /*040a*/ 	.short	(.L_173 - .L_172)
	.align		4
.L_172:
        /*040c*/ 	.word	index@(fused_nn_global_avg_pool2d_1_kernel0)
        /*0410*/ 	.word	0x00000000


	//----- nvinfo : EIATTR_MIN_STACK_SIZE
	.align		4
.L_173:
        /*0414*/ 	.byte	0x04, 0x12
        /*0416*/ 	.short	(.L_175 - .L_174)
	.align		4
.L_174:
        /*0418*/ 	.word	index@(fused_cast_fixed_point_multiply_nn_conv2d_cast_fixed_point_multiply_add_cast_fix_1476761249106760241__2_kernel0)
        /*041c*/ 	.word	0x00000000


	//----- nvinfo : EIATTR_MIN_STACK_SIZE
	.align		4
.L_175:
        /*0420*/ 	.byte	0x04, 0x12
        /*0422*/ 	.short	(.L_177 - .L_176)
	.align		4
.L_176:
        /*0424*/ 	.word	index@(fused_nn_conv2d_cast_fixed_point_multiply_add_cast_nn_relu_cast_fixed_point_mult_6343854372805914660__kernel0)
        /*0428*/ 	.word	0x00000000


	//----- nvinfo : EIATTR_MIN_STACK_SIZE
	.align		4
.L_177:
        /*042c*/ 	.byte	0x04, 0x12
        /*042e*/ 	.short	(.L_179 - .L_178)
	.align		4
.L_178:
        /*0430*/ 	.word	index@(fused_nn_dense_add_kernel0)
        /*0434*/ 	.word	0x00000000


	//----- nvinfo : EIATTR_MIN_STACK_SIZE
	.align		4
.L_179:
        /*0438*/ 	.byte	0x04, 0x12
        /*043a*/ 	.short	(.L_181 - .L_180)
	.align		4
.L_180:
        /*043c*/ 	.word	index@(fused_nn_max_pool2d_1_kernel0)
        /*0440*/ 	.word	0x00000000


	//----- nvinfo : EIATTR_MIN_STACK_SIZE
	.align		4
.L_181:
        /*0444*/ 	.byte	0x04, 0x12
        /*0446*/ 	.short	(.L_183 - .L_182)
	.align		4
.L_182:
        /*0448*/ 	.word	index@(fused_cast_fixed_point_multiply_clip_cast_5_kernel0)
        /*044c*/ 	.word	0x00000000


	//----- nvinfo : EIATTR_MIN_STACK_SIZE
	.align		4
.L_183:
        /*0450*/ 	.byte	0x04, 0x12
        /*0452*/ 	.short	(.L_185 - .L_184)
	.align		4
.L_184:
        /*0454*/ 	.word	index@(fused_cast_add_right_shift_clip_cast_kernel0)
        /*0458*/ 	.word	0x00000000


	//----- nvinfo : EIATTR_MIN_STACK_SIZE
	.align		4
.L_185:
        /*045c*/ 	.byte	0x04, 0x12
        /*045e*/ 	.short	(.L_187 - .L_186)
	.align		4
.L_186:
        /*0460*/ 	.word	index@(fused_cast_fixed_point_multiply_clip_cast_3_kernel0)
        /*0464*/ 	.word	0x00000000


	//----- nvinfo : EIATTR_MIN_STACK_SIZE
	.align		4
.L_187:
        /*0468*/ 	.byte	0x04, 0x12
        /*046a*/ 	.short	(.L_189 - .L_188)
	.align		4
.L_188:
        /*046c*/ 	.word	index@(fused_nn_conv2d_cast_fixed_point_multiply_add_cast_nn_relu_cast_fixed_point_mult_18399029763786111876__7_kernel0)
        /*0470*/ 	.word	0x00000000


	//----- nvinfo : EIATTR_MIN_STACK_SIZE
	.align		4
.L_189:
        /*0474*/ 	.byte	0x04, 0x12
        /*0476*/ 	.short	(.L_191 - .L_190)
	.align		4
.L_190:
        /*0478*/ 	.word	index@(fused_cast_fixed_point_multiply_nn_conv2d_cast_fixed_point_multiply_add_cast_fix_1476761249106760241__kernel0)
        /*047c*/ 	.word	0x00000000


	//----- nvinfo : EIATTR_MIN_STACK_SIZE
	.align		4
.L_191:
        /*0480*/ 	.byte	0x04, 0x12
        /*0482*/ 	.short	(.L_193 - .L_192)
	.align		4
.L_192:
        /*0484*/ 	.word	index@(fused_cast_fixed_point_multiply_nn_conv2d_cast_fixed_point_multiply_add_cast_fix_1476761249106760241__1_kernel0)
        /*0488*/ 	.word	0x00000000


	//----- nvinfo : EIATTR_MIN_STACK_SIZE
	.align		4
.L_193:
        /*048c*/ 	.byte	0x04, 0x12
        /*048e*/ 	.short	(.L_195 - .L_194)
	.align		4
.L_194:
        /*0490*/ 	.word	index@(fused_nn_conv2d_cast_fixed_point_multiply_add_cast_fixed_point_multiply_add_cast_13255070459903635369__kernel0)
        /*0494*/ 	.word	0x00000000


	//----- nvinfo : EIATTR_MIN_STACK_SIZE
	.align		4
.L_195:
        /*0498*/ 	.byte	0x04, 0x12
        /*049a*/ 	.short	(.L_197 - .L_196)
	.align		4
.L_196:
        /*049c*/ 	.word	index@(fused_cast_fixed_point_multiply_clip_cast_kernel0)
        /*04a0*/ 	.word	0x00000000
.L_197:


//--------------------- .nv.compat                --------------------------
	.section	.nv.compat,"",@"SHT_CUDA_COMPAT_INFO"
	.align	4
        /*0000*/ 	.byte	0x02, 0x09, 0x00, 0x00, 0x02, 0x02, 0x01, 0x00, 0x02, 0x05, 0x05, 0x00, 0x03, 0x07, 0x01, 0x01
        /*0010*/ 	.byte	0x02, 0x03, 0x00, 0x00, 0x02, 0x06, 0x01, 0x00, 0x04, 0x0b, 0x08, 0x00, 0x09, 0x00, 0x00, 0x00
        /*0020*/ 	.byte	0x00, 0x00, 0x00, 0x00


//--------------------- .nv.info.fused_layout_transform_nn_batch_flatten_kernel0 --------------------------
	.section	.nv.info.fused_layout_transform_nn_batch_flatten_kernel0,"",@"SHT_CUDA_INFO"
	.sectionflags	@""
	.align	4


	//----- nvinfo : EIATTR_CUDA_API_VERSION
	.align		4
        /*0000*/ 	.byte	0x04, 0x37
        /*0002*/ 	.short	(.L_199 - .L_198)
.L_198:
        /*0004*/ 	.word	0x00000082


	//----- nvinfo : EIATTR_KPARAM_INFO
	.align		4
.L_199:
        /*0008*/ 	.byte	0x04, 0x17
        /*000a*/ 	.short	(.L_201 - .L_200)
.L_200:
        /*000c*/ 	.word	0x00000000
        /*0010*/ 	.short	0x0001
        /*0012*/ 	.short	0x0008
        /*0014*/ 	.byte	0x00, 0xf5, 0x21, 0x00


	//----- nvinfo : EIATTR_KPARAM_INFO
	.align		4
.L_201:
        /*0018*/ 	.byte	0x04, 0x17
        /*001a*/ 	.short	(.L_203 - .L_202)
.L_202:
        /*001c*/ 	.word	0x00000000
        /*0020*/ 	.short	0x0000
        /*0022*/ 	.short	0x0000
        /*0024*/ 	.byte	0x00, 0xf5, 0x21, 0x00


	//----- nvinfo : EIATTR_SPARSE_MMA_MASK
	.align		4
.L_203:
        /*0028*/ 	.byte	0x03, 0x50
        /*002a*/ 	.short	0x0000


	//----- nvinfo : EIATTR_MAXREG_COUNT
	.align		4
        /*002c*/ 	.byte	0x03, 0x1b
        /*002e*/ 	.short	0x00ff


	//----- nvinfo : EIATTR_MERCURY_ISA_VERSION
	.align		4
        /*0030*/ 	.byte	0x03, 0x5f
        /*0032*/ 	.short	0x0101


	//----- nvinfo : EIATTR_VRC_CTA_INIT_COUNT
	.align		4
        /*0034*/ 	.byte	0x02, 0x4a
	.zero		1
	.zero		1


	//----- nvinfo : EIATTR_EXIT_INSTR_OFFSETS
	.align		4
        /*0038*/ 	.byte	0x04, 0x1c
        /*003a*/ 	.short	(.L_205 - .L_204)


	//   ....[0]....
.L_204:
        /*003c*/ 	.word	0x000000c0


	//----- nvinfo : EIATTR_CBANK_PARAM_SIZE
	.align		4
.L_205:
        /*0040*/ 	.byte	0x03, 0x19
        /*0042*/ 	.short	0x0010


	//----- nvinfo : EIATTR_PARAM_CBANK
	.align		4
        /*0044*/ 	.byte	0x04, 0x0a
        /*0046*/ 	.short	(.L_207 - .L_206)
	.align		4
.L_206:
        /*0048*/ 	.word	index@(.nv.constant0.fused_layout_transform_nn_batch_flatten_kernel0)
        /*004c*/ 	.short	0x0380
        /*004e*/ 	.short	0x0010


	//----- nvinfo : EIATTR_SW_WAR
	.align		4
.L_207:
        /*0050*/ 	.byte	0x04, 0x36
        /*0052*/ 	.short	(.L_209 - .L_208)
.L_208:
        /*0054*/ 	.word	0x00000008
.L_209:


//--------------------- .nv.info.fused_nn_conv2d_cast_fixed_point_multiply_add_cast_fixed_point_multiply_add_cast_13255070459903635369__2_kernel0 --------------------------
	.section	.nv.info.fused_nn_conv2d_cast_fixed_point_multiply_add_cast_fixed_point_multiply_add_cast_13255070459903635369__2_kernel0,"",@"SHT_CUDA_INFO"
	.sectionflags	@""
	.align	4


	//----- nvinfo : EIATTR_CUDA_API_VERSION
	.align		4
        /*0000*/ 	.byte	0x04, 0x37
        /*0002*/ 	.short	(.L_211 - .L_210)
.L_210:
        /*0004*/ 	.word	0x00000082


	//----- nvinfo : EIATTR_KPARAM_INFO
	.align		4
.L_211:
        /*0008*/ 	.byte	0x04, 0x17
        /*000a*/ 	.short	(.L_213 - .L_212)
.L_212:
        /*000c*/ 	.word	0x00000000
        /*0010*/ 	.short	0x0004
        /*0012*/ 	.short	0x0020
        /*0014*/ 	.byte	0x00, 0xf5, 0x21, 0x00


	//----- nvinfo : EIATTR_KPARAM_INFO
	.align		4
.L_213:
        /*0018*/ 	.byte	0x04, 0x17
        /*001a*/ 	.short	(.L_215 - .L_214)
.L_214:
        /*001c*/ 	.word	0x00000000
        /*0020*/ 	.short	0x0003
        /*0022*/ 	.short	0x0018
        /*0024*/ 	.byte	0x00, 0xf5, 0x21, 0x00


	//----- nvinfo : EIATTR_KPARAM_INFO
	.align		4
.L_215:
        /*0028*/ 	.byte	0x04, 0x17
        /*002a*/ 	.short	(.L_217 - .L_216)
.L_216:
        /*002c*/ 	.word	0x00000000
        /*0030*/ 	.short	0x0002
        /*0032*/ 	.short	0x0010
        /*0034*/ 	.byte	0x00, 0xf5, 0x21, 0x00


	//----- nvinfo : EIATTR_KPARAM_INFO
	.align		4
.L_217:
        /*0038*/ 	.byte	0x04, 0x17
        /*003a*/ 	.short	(.L_219 - .L_218)
.L_218:
        /*003c*/ 	.word	0x00000000
        /*0040*/ 	.short	0x0001
        /*0042*/ 	.short	0x0008
        /*0044*/ 	.byte	0x00, 0xf5, 0x21, 0x00


	//----- nvinfo : EIATTR_KPARAM_INFO
	.align		4
.L_219:
        /*0048*/ 	.byte	0x04, 0x17
        /*004a*/ 	.short	(.L_221 - .L_220)
.L_220:
        /*004c*/ 	.word	0x00000000
        /*0050*/ 	.short	0x0000
        /*0052*/ 	.short	0x0000
        /*0054*/ 	.byte	0x00, 0xf5, 0x21, 0x00


	//----- nvinfo : EIATTR_SPARSE_MMA_MASK
	.align		4
.L_221:
        /*0058*/ 	.byte	0x03, 0x50
        /*005a*/ 	.short	0x0000


	//----- nvinfo : EIATTR_MAXREG_COUNT
	.align		4
        /*005c*/ 	.byte	0x03, 0x1b
        /*005e*/ 	.short	0x00ff


	//----- nvinfo : EIATTR_NUM_BARRIERS
	.align		4
        /*0060*/ 	.byte	0x02, 0x4c
        /*0062*/ 	.byte	0x01
	.zero		1


	//----- nvinfo : EIATTR_MERCURY_ISA_VERSION
	.align		4
        /*0064*/ 	.byte	0x03, 0x5f
        /*0066*/ 	.short	0x0101


	//----- nvinfo : EIATTR_VRC_CTA_INIT_COUNT
	.align		4
        /*0068*/ 	.byte	0x02, 0x4a
	.zero		1
	.zero		1


	//----- nvinfo : EIATTR_EXIT_INSTR_OFFSETS
	.align		4
        /*006c*/ 	.byte	0x04, 0x1c
        /*006e*/ 	.short	(.L_223 - .L_222)


	//   ....[0]....
.L_222:
        /*0070*/ 	.word	0x00001ec0


	//----- nvinfo : EIATTR_CRS_STACK_SIZE
	.align		4
.L_223:
        /*0074*/ 	.byte	0x04, 0x1e
        /*0076*/ 	.short	(.L_225 - .L_224)
.L_224:
        /*0078*/ 	.word	0x00000000


	//----- nvinfo : EIATTR_CBANK_PARAM_SIZE
	.align		4
.L_225:
        /*007c*/ 	.byte	0x03, 0x19
        /*007e*/ 	.short	0x0028


	//----- nvinfo : EIATTR_PARAM_CBANK
	.align		4
        /*0080*/ 	.byte	0x04, 0x0a
        /*0082*/ 	.short	(.L_227 - .L_226)
	.align		4
.L_226:
        /*0084*/ 	.word	index@(.nv.constant0.fused_nn_conv2d_cast_fixed_point_multiply_add_cast_fixed_point_multiply_add_cast_13255070459903635369__2_kernel0)
        /*0088*/ 	.short	0x0380
        /*008a*/ 	.short	0x0028


	//----- nvinfo : EIATTR_SW_WAR
	.align		4
.L_227:
        /*008c*/ 	.byte	0x04, 0x36
        /*008e*/ 	.short	(.L_229 - .L_228)
.L_228:
        /*0090*/ 	.word	0x00000008
.L_229:


//--------------------- .nv.info.fused_nn_conv2d_cast_fixed_point_multiply_add_cast_nn_relu_cast_fixed_point_mult_18399029763786111876__3_kernel0 --------------------------
	.section	.nv.info.fused_nn_conv2d_cast_fixed_point_multiply_add_cast_nn_relu_cast_fixed_point_mult_18399029763786111876__3_kernel0,"",@"SHT_CUDA_INFO"
	.sectionflags	@""
	.align	4


	//----- nvinfo : EIATTR_CUDA_API_VERSION
	.align		4
        /*0000*/ 	.byte	0x04, 0x37
        /*0002*/ 	.short	(.L_231 - .L_230)
.L_230:
        /*0004*/ 	.word	0x00000082


	//----- nvinfo : EIATTR_KPARAM_INFO
	.align		4
.L_231:
        /*0008*/ 	.byte	0x04, 0x17
        /*000a*/ 	.short	(.L_233 - .L_232)
.L_232:
        /*000c*/ 	.word	0x00000000
        /*0010*/ 	.short	0x0003
        /*0012*/ 	.short	0x0018
        /*0014*/ 	.byte	0x00, 0xf5, 0x21, 0x00


	//----- nvinfo : EIATTR_KPARAM_INFO
	.align		4
.L_233:
        /*0018*/ 	.byte	0x04, 0x17
        /*001a*/ 	.short	(.L_235 - .L_234)
.L_234:
        /*001c*/ 	.word	0x00000000
        /*0020*/ 	.short	0x0002
        /*0022*/ 	.short	0x0010
        /*0024*/ 	.byte	0x00, 0xf5, 0x21, 0x00


	//----- nvinfo : EIATTR_KPARAM_INFO
	.align		4
.L_235:
        /*0028*/ 	.byte	0x04, 0x17
        /*002a*/ 	.short	(.L_237 - .L_236)
.L_236:
        /*002c*/ 	.word	0x00000000
        /*0030*/ 	.short	0x0001
        /*0032*/ 	.short	0x0008
        /*0034*/ 	.byte	0x00, 0xf5, 0x21, 0x00


	//----- nvinfo : EIATTR_KPARAM_INFO
	.align		4
.L_237:
        /*0038*/ 	.byte	0x04, 0x17
        /*003a*/ 	.short	(.L_239 - .L_238)
.L_238:
        /*003c*/ 	.word	0x00000000
        /*0040*/ 	.short	0x0000
        /*0042*/ 	.short	0x0000
        /*0044*/ 	.byte	0x00, 0xf5, 0x21, 0x00


	//----- nvinfo : EIATTR_SPARSE_MMA_MASK
	.align		4
.L_239:
        /*0048*/ 	.byte	0x03, 0x50
        /*004a*/ 	.short	0x0000


	//----- nvinfo : EIATTR_MAXREG_COUNT
	.align		4
        /*004c*/ 	.byte	0x03, 0x1b
        /*004e*/ 	.short	0x00ff


	//----- nvinfo : EIATTR_NUM_BARRIERS
	.align		4
        /*0050*/ 	.byte	0x02, 0x4c
        /*0052*/ 	.byte	0x01
	.zero		1


	//----- nvinfo : EIATTR_MERCURY_ISA_VERSION
	.align		4
        /*0054*/ 	.byte	0x03, 0x5f
        /*0056*/ 	.short	0x0101


	//----- nvinfo : EIATTR_VRC_CTA_INIT_COUNT
	.align		4
        /*0058*/ 	.byte	0x02, 0x4a
	.zero		1
	.zero		1


	//----- nvinfo : EIATTR_EXIT_INSTR_OFFSETS
	.align		4
        /*005c*/ 	.byte	0x04, 0x1c
        /*005e*/ 	.short	(.L_241 - .L_240)


	//   ....[0]....
.L_240:
        /*0060*/ 	.word	0x00005e80


	//----- nvinfo : EIATTR_CBANK_PARAM_SIZE
	.align		4
.L_241:
        /*0064*/ 	.byte	0x03, 0x19
        /*0066*/ 	.short	0x0020


	//----- nvinfo : EIATTR_PARAM_CBANK
	.align		4
        /*0068*/ 	.byte	0x04, 0x0a
        /*006a*/ 	.short	(.L_243 - .L_242)
	.align		4
.L_242:
        /*006c*/ 	.word	index@(.nv.constant0.fused_nn_conv2d_cast_fixed_point_multiply_add_cast_nn_relu_cast_fixed_point_mult_18399029763786111876__3_kernel0)
        /*0070*/ 	.short	0x0380
        /*0072*/ 	.short	0x0020


	//----- nvinfo : EIATTR_SW_WAR
	.align		4
.L_243:
        /*0074*/ 	.byte	0x04, 0x36
        /*0076*/ 	.short	(.L_245 - .L_244)
.L_244:
        /*0078*/ 	.word	0x00000008
.L_245:


//--------------------- .nv.info.fused_cast_fixed_point_multiply_clip_cast_6_kernel0 --------------------------
	.section	.nv.info.fused_cast_fixed_point_multiply_clip_cast_6_kernel0,"",@"SHT_CUDA_INFO"
	.sectionflags	@""
	.align	4


	//----- nvinfo : EIATTR_CUDA_API_VERSION
	.align		4
        /*0000*/ 	.byte	0x04, 0x37
        /*0002*/ 	.short	(.L_247 - .L_246)
.L_246:
        /*0004*/ 	.word	0x00000082


	//----- nvinfo : EIATTR_KPARAM_INFO
	.align		4
.L_247:
        /*0008*/ 	.byte	0x04, 0x17
        /*000a*/ 	.short	(.L_249 - .L_248)
.L_248:
        /*000c*/ 	.word	0x00000000
        /*0010*/ 	.short	0x0001
        /*0012*/ 	.short	0x0008
        /*0014*/ 	.byte	0x00, 0xf5, 0x21, 0x00


	//----- nvinfo : EIATTR_KPARAM_INFO
	.align		4
.L_249:
        /*0018*/ 	.byte	0x04, 0x17
        /*001a*/ 	.short	(.L_251 - .L_250)
.L_250:
        /*001c*/ 	.word	0x00000000
        /*0020*/ 	.short	0x0000
        /*0022*/ 	.short	0x0000
        /*0024*/ 	.byte	0x00, 0xf5, 0x21, 0x00


	//----- nvinfo : EIATTR_SPARSE_MMA_MASK
	.align		4
.L_251:
        /*0028*/ 	.byte	0x03, 0x50
        /*002a*/ 	.short	0x0000


	//----- nvinfo : EIATTR_MAXREG_COUNT
	.align		4
        /*002c*/ 	.byte	0x03, 0x1b
        /*002e*/ 	.short	0x00ff


	//----- nvinfo : EIATTR_MERCURY_ISA_VERSION
	.align		4
        /*0030*/ 	.byte	0x03, 0x5f
        /*0032*/ 	.short	0x0101


	//----- nvinfo : EIATTR_VRC_CTA_INIT_COUNT
	.align		4
        /*0034*/ 	.byte	0x02, 0x4a
	.zero		1
	.zero		1


	//----- nvinfo : EIATTR_EXIT_INSTR_OFFSETS
	.align		4
        /*0038*/ 	.byte	0x04, 0x1c
        /*003a*/ 	.short	(.L_253 - .L_252)


	//   ....[0]....
.L_252:
        /*003c*/ 	.word	0x00000300


	//   ....[1]....
        /*0040*/ 	.word	0x000003c0


	//----- nvinfo : EIATTR_CBANK_PARAM_SIZE
	.align		4
.L_253:
        /*0044*/ 	.byte	0x03, 0x19
        /*0046*/ 	.short	0x0010


	//----- nvinfo : EIATTR_PARAM_CBANK
	.align		4
        /*0048*/ 	.byte	0x04, 0x0a
        /*004a*/ 	.short	(.L_255 - .L_254)
	.align		4
.L_254:
        /*004c*/ 	.word	index@(.nv.constant0.fused_cast_fixed_point_multiply_clip_cast_6_kernel0)
        /*0050*/ 	.short	0x0380
        /*0052*/ 	.short	0x0010


	//----- nvinfo : EIATTR_SW_WAR
	.align		4
.L_255:
        /*0054*/ 	.byte	0x04, 0x36
        /*0056*/ 	.short	(.L_257 - .L_256)
.L_256:
        /*0058*/ 	.word	0x00000008
.L_257:


//--------------------- .nv.info.fused_nn_conv2d_cast_fixed_point_multiply_add_cast_fixed_point_multiply_kernel0 --------------------------
	.section	.nv.info.fused_nn_conv2d_cast_fixed_point_multiply_add_cast_fixed_point_multiply_kernel0,"",@"SHT_CUDA_INFO"
	.sectionflags	@""
	.align	4


	//----- nvinfo : EIATTR_CUDA_API_VERSION
	.align		4
        /*0000*/ 	.byte	0x04, 0x37
        /*0002*/ 	.short	(.L_259 - .L_258)
.L_258:
        /*0004*/ 	.word	0x00000082


	//----- nvinfo : EIATTR_KPARAM_INFO
	.align		4
.L_259:
        /*0008*/ 	.byte	0x04, 0x17
        /*000a*/ 	.short	(.L_261 - .L_260)
.L_260:
        /*000c*/ 	.word	0x00000000
        /*0010*/ 	.short	0x0003
        /*0012*/ 	.short	0x0018
        /*0014*/ 	.byte	0x00, 0xf5, 0x21, 0x00


	//----- nvinfo : EIATTR_KPARAM_INFO
	.align		4
.L_261:
        /*0018*/ 	.byte	0x04, 0x17
        /*001a*/ 	.short	(.L_263 - .L_262)
.L_262:
        /*001c*/ 	.word	0x00000000
        /*0020*/ 	.short	0x0002
        /*0022*/ 	.short	0x0010
        /*0024*/ 	.byte	0x00, 0xf5, 0x21, 0x00


	//----- nvinfo : EIATTR_KPARAM_INFO
	.align		4
.L_263:
        /*0028*/ 	.byte	0x04, 0x17
        /*002a*/ 	.short	(.L_265 - .L_264)
.L_264:
        /*002c*/ 	.word	0x00000000
        /*0030*/ 	.short	0x0001
        /*0032*/ 	.short	0x0008
        /*0034*/ 	.byte	0x00, 0xf5, 0x21, 0x00


	//----- nvinfo : EIATTR_KPARAM_INFO
	.align		4
.L_265:
        /*0038*/ 	.byte	0x04, 0x17
        /*003a*/ 	.short	(.L_267 - .L_266)
.L_266:
        /*003c*/ 	.word	0x00000000
        /*0040*/ 	.short	0x0000
        /*0042*/ 	.short	0x0000
        /*0044*/ 	.byte	0x00, 0xf5, 0x21, 0x00


	//----- nvinfo : EIATTR_SPARSE_MMA_MASK
	.align		4
.L_267:
        /*0048*/ 	.byte	0x03, 0x50
        /*004a*/ 	.short	0x0000


	//----- nvinfo : EIATTR_MAXREG_COUNT
	.align		4
        /*004c*/ 	.byte	0x03, 0x1b
        /*004e*/ 	.short	0x00ff


	//----- nvinfo : EIATTR_NUM_BARRIERS
	.align		4
        /*0050*/ 	.byte	0x02, 0x4c
        /*0052*/ 	.byte	0x01
	.zero		1


	//----- nvinfo : EIATTR_MERCURY_ISA_VERSION
	.align		4
        /*0054*/ 	.byte	0x03, 0x5f
        /*0056*/ 	.short	0x0101


	//----- nvinfo : EIATTR_VRC_CTA_INIT_COUNT
	.align		4
        /*0058*/ 	.byte	0x02, 0x4a
	.zero		1
	.zero		1


	//----- nvinfo : EIATTR_EXIT_INSTR_OFFSETS
	.align		4
        /*005c*/ 	.byte	0x04, 0x1c
        /*005e*/ 	.short	(.L_269 - .L_268)


	//   ....[0]....
.L_268:
        /*0060*/ 	.word	0x00006550


	//----- nvinfo : EIATTR_CBANK_PARAM_SIZE
	.align		4
.L_269:
        /*0064*/ 	.byte	0x03, 0x19
        /*0066*/ 	.short	0x0020


	//----- nvinfo : EIATTR_PARAM_CBANK
	.align		4
        /*0068*/ 	.byte	0x04, 0x0a
        /*006a*/ 	.short	(.L_271 - .L_270)
	.align		4
.L_270:
        /*006c*/ 	.word	index@(.nv.constant0.fused_nn_conv2d_cast_fixed_point_multiply_add_cast_fixed_point_multiply_kernel0)
        /*0070*/ 	.short	0x0380
        /*0072*/ 	.short	0x0020


	//----- nvinfo : EIATTR_SW_WAR
	.align		4
.L_271:
        /*0074*/ 	.byte	0x04, 0x36
        /*0076*/ 	.short	(.L_273 - .L_272)
.L_272:
        /*0078*/ 	.word	0x00000008
.L_273:


//--------------------- .nv.info.fused_nn_conv2d_cast_fixed_point_multiply_add_cast_fixed_point_multiply_add_cast_13255070459903635369__1_kernel0 --------------------------
	.section	.nv.info.fused_nn_conv2d_cast_fixed_point_multiply_add_cast_fixed_point_multiply_add_cast_13255070459903635369__1_kernel0,"",@"SHT_CUDA_INFO"
	.sectionflags	@""
	.align	4


	//----- nvinfo : EIATTR_CUDA_API_VERSION
	.align		4
        /*0000*/ 	.byte	0x04, 0x37
        /*0002*/ 	.short	(.L_275 - .L_274)
.L_274:
        /*0004*/ 	.word	0x00000082


	//----- nvinfo : EIATTR_KPARAM_INFO
	.align		4
.L_275:
        /*0008*/ 	.byte	0x04, 0x17
        /*000a*/ 	.short	(.L_277 - .L_276)
.L_276:
        /*000c*/ 	.word	0x00000000
        /*0010*/ 	.short	0x0004
        /*0012*/ 	.short	0x0020
        /*0014*/ 	.byte	0x00, 0xf5, 0x21, 0x00


	//----- nvinfo : EIATTR_KPARAM_INFO
	.align		4
.L_277:
        /*0018*/ 	.byte	0x04, 0x17
        /*001a*/ 	.short	(.L_279 - .L_278)
.L_278:
        /*001c*/ 	.word	0x00000000
        /*0020*/ 	.short	0x0003
        /*0022*/ 	.short	0x0018
        /*0024*/ 	.byte	0x00, 0xf5, 0x21, 0x00


	//----- nvinfo : EIATTR_KPARAM_INFO
	.align		4
.L_279:
        /*0028*/ 	.byte	0x04, 0x17
        /*002a*/ 	.short	(.L_281 - .L_280)
.L_280:
        /*002c*/ 	.word	0x00000000
        /*0030*/ 	.short	0x0002
        /*0032*/ 	.short	0x0010
        /*0034*/ 	.byte	0x00, 0xf5, 0x21, 0x00


	//----- nvinfo : EIATTR_KPARAM_INFO
	.align		4
.L_281:
        /*0038*/ 	.byte	0x04, 0x17
        /*003a*/ 	.short	(.L_283 - .L_282)
.L_282:
        /*003c*/ 	.word	0x00000000
        /*0040*/ 	.short	0x0001
        /*0042*/ 	.short	0x0008
        /*0044*/ 	.byte	0x00, 0xf5, 0x21, 0x00


	//----- nvinfo : EIATTR_KPARAM_INFO
	.align		4
.L_283:
        /*0048*/ 	.byte	0x04, 0x17
        /*004a*/ 	.short	(.L_285 - .L_284)
.L_284:
        /*004c*/ 	.word	0x00000000
        /*0050*/ 	.short	0x0000
        /*0052*/ 	.short	0x0000
        /*0054*/ 	.byte	0x00, 0xf5, 0x21, 0x00


	//----- nvinfo : EIATTR_SPARSE_MMA_MASK
	.align		4
.L_285:
        /*0058*/ 	.byte	0x03, 0x50
        /*005a*/ 	.short	0x0000


	//----- nvinfo : EIATTR_MAXREG_COUNT
	.align		4
        /*005c*/ 	.byte	0x03, 0x1b
        /*005e*/ 	.short	0x00ff


	//----- nvinfo : EIATTR_NUM_BARRIERS
	.align		4
        /*0060*/ 	.byte	0x02, 0x4c
        /*0062*/ 	.byte	0x01
	.zero		1


	//----- nvinfo : EIATTR_MERCURY_ISA_VERSION
	.align		4
        /*0064*/ 	.byte	0x03, 0x5f
        /*0066*/ 	.short	0x0101


	//----- nvinfo : EIATTR_VRC_CTA_INIT_COUNT
	.align		4
        /*0068*/ 	.byte	0x02, 0x4a
	.zero		1
	.zero		1


	//----- nvinfo : EIATTR_EXIT_INSTR_OFFSETS
	.align		4
        /*006c*/ 	.byte	0x04, 0x1c
        /*006e*/ 	.short	(.L_287 - .L_286)


	//   ....[0]....
.L_286:
        /*0070*/ 	.word	0x0000b010


	//----- nvinfo : EIATTR_CRS_STACK_SIZE
	.align		4
.L_287:
        /*0074*/ 	.byte	0x04, 0x1e
        /*0076*/ 	.short	(.L_289 - .L_288)
.L_288:
        /*0078*/ 	.word	0x00000000


	//----- nvinfo : EIATTR_CBANK_PARAM_SIZE
	.align		4
.L_289:
        /*007c*/ 	.byte	0x03, 0x19
        /*007e*/ 	.short	0x0028


	//----- nvinfo : EIATTR_PARAM_CBANK
	.align		4
        /*0080*/ 	.byte	0x04, 0x0a
        /*0082*/ 	.short	(.L_291 - .L_290)
	.align		4
.L_290:
        /*0084*/ 	.word	index@(.nv.constant0.fused_nn_conv2d_cast_fixed_point_multiply_add_cast_fixed_point_multiply_add_cast_13255070459903635369__1_kernel0)
        /*0088*/ 	.short	0x0380
        /*008a*/ 	.short	0x0028


	//----- nvinfo : EIATTR_SW_WAR
	.align		4
.L_291:
        /*008c*/ 	.byte	0x04, 0x36
        /*008e*/ 	.short	(.L_293 - .L_292)
.L_292:
        /*0090*/ 	.word	0x00000008
.L_293:


//--------------------- .nv.info.fused_nn_conv2d_cast_fixed_point_multiply_add_cast_fixed_point_multiply_1_kernel0 --------------------------
	.section	.nv.info.fused_nn_conv2d_cast_fixed_point_multiply_add_cast_fixed_point_multiply_1_kernel0,"",@"SHT_CUDA_INFO"
	.sectionflags	@""
	.align	4


	//----- nvinfo : EIATTR_CUDA_API_VERSION
	.align		4
        /*0000*/ 	.byte	0x04, 0x37
        /*0002*/ 	.short	(.L_295 - .L_294)
.L_294:
        /*0004*/ 	.word	0x00000082


	//----- nvinfo : EIATTR_KPARAM_INFO
	.align		4
.L_295:
        /*0008*/ 	.byte	0x04, 0x17
        /*000a*/ 	.short	(.L_297 - .L_296)
.L_296:
        /*000c*/ 	.word	0x00000000
        /*0010*/ 	.short	0x0003
        /*0012*/ 	.short	0x0018
        /*0014*/ 	.byte	0x00, 0xf5, 0x21, 0x00


	//----- nvinfo : EIATTR_KPARAM_INFO
	.align		4
.L_297:
        /*0018*/ 	.byte	0x04, 0x17
        /*001a*/ 	.short	(.L_299 - .L_298)
.L_298:
        /*001c*/ 	.word	0x00000000
        /*0020*/ 	.short	0x0002
        /*0022*/ 	.short	0x0010
        /*0024*/ 	.byte	0x00, 0xf5, 0x21, 0x00


	//----- nvinfo : EIATTR_KPARAM_INFO
	.align		4
.L_299:
        /*0028*/ 	.byte	0x04, 0x17
        /*002a*/ 	.short	(.L_301 - .L_300)
.L_300:
        /*002c*/ 	.word	0x00000000
        /*0030*/ 	.short	0x0001
        /*0032*/ 	.short	0x0008
        /*0034*/ 	.byte	0x00, 0xf5, 0x21, 0x00


	//----- nvinfo : EIATTR_KPARAM_INFO
	.align		4
.L_301:
        /*0038*/ 	.byte	0x04, 0x17
        /*003a*/ 	.short	(.L_303 - .L_302)
.L_302:
        /*003c*/ 	.word	0x00000000
        /*0040*/ 	.short	0x0000
        /*0042*/ 	.short	0x0000
        /*0044*/ 	.byte	0x00, 0xf5, 0x21, 0x00


	//----- nvinfo : EIATTR_SPARSE_MMA_MASK
	.align		4
.L_303:
        /*0048*/ 	.byte	0x03, 0x50
        /*004a*/ 	.short	0x0000


	//----- nvinfo : EIATTR_MAXREG_COUNT
	.align		4
        /*004c*/ 	.byte	0x03, 0x1b
        /*004e*/ 	.short	0x00ff


	//----- nvinfo : EIATTR_NUM_BARRIERS
	.align		4
        /*0050*/ 	.byte	0x02, 0x4c
        /*0052*/ 	.byte	0x01
	.zero		1


	//----- nvinfo : EIATTR_MERCURY_ISA_VERSION
	.align		4
        /*0054*/ 	.byte	0x03, 0x5f
        /*0056*/ 	.short	0x0101


	//----- nvinfo : EIATTR_VRC_CTA_INIT_COUNT
	.align		4
        /*0058*/ 	.byte	0x02, 0x4a
	.zero		1
	.zero		1


	//----- nvinfo : EIATTR_EXIT_INSTR_OFFSETS
	.align		4
        /*005c*/ 	.byte	0x04, 0x1c
        /*005e*/ 	.short	(.L_305 - .L_304)


	//   ....[0]....
.L_304:
        /*0060*/ 	.word	0x00006e80


	//----- nvinfo : EIATTR_CBANK_PARAM_SIZE
	.align		4
.L_305:
        /*0064*/ 	.byte	0x03, 0x19
        /*0066*/ 	.short	0x0020


	//----- nvinfo : EIATTR_PARAM_CBANK
	.align		4
        /*0068*/ 	.byte	0x04, 0x0a
        /*006a*/ 	.short	(.L_307 - .L_306)
	.align		4
.L_306:
        /*006c*/ 	.word	index@(.nv.constant0.fused_nn_conv2d_cast_fixed_point_multiply_add_cast_fixed_point_multiply_1_kernel0)
        /*0070*/ 	.short	0x0380
        /*0072*/ 	.short	0x0020


	//----- nvinfo : EIATTR_SW_WAR
	.align		4
.L_307:
        /*0074*/ 	.byte	0x04, 0x36
        /*0076*/ 	.short	(.L_309 - .L_308)
.L_308:
        /*0078*/ 	.word	0x00000008
.L_309:


//--------------------- .nv.info.fused_nn_conv2d_cast_fixed_point_multiply_add_cast_nn_relu_cast_fixed_point_mult_18399029763786111876__5_kernel0 --------------------------
	.section	.nv.info.fused_nn_conv2d_cast_fixed_point_multiply_add_cast_nn_relu_cast_fixed_point_mult_18399029763786111876__5_kernel0,"",@"SHT_CUDA_INFO"
	.sectionflags	@""
	.align	4


	//----- nvinfo : EIATTR_CUDA_API_VERSION
	.align		4
        /*0000*/ 	.byte	0x04, 0x37
        /*0002*/ 	.short	(.L_311 - .L_310)
.L_310:
        /*0004*/ 	.word	0x00000082


	//----- nvinfo : EIATTR_KPARAM_INFO
	.align		4
.L_311:
        /*0008*/ 	.byte	0x04, 0x17
        /*000a*/ 	.short	(.L_313 - .L_312)
.L_312:
        /*000c*/ 	.word	0x00000000
        /*0010*/ 	.short	0x0003
        /*0012*/ 	.short	0x0018
        /*0014*/ 	.byte	0x00, 0xf5, 0x21, 0x00


	//----- nvinfo : EIATTR_KPARAM_INFO
	.align		4
.L_313:
        /*0018*/ 	.byte	0x04, 0x17
        /*001a*/ 	.short	(.L_315 - .L_314)
.L_314:
        /*001c*/ 	.word	0x00000000
        /*0020*/ 	.short	0x0002
        /*0022*/ 	.short	0x0010
        /*0024*/ 	.byte	0x00, 0xf5, 0x21, 0x00


	//----- nvinfo : EIATTR_KPARAM_INFO
	.align		4
.L_315:
        /*0028*/ 	.byte	0x04, 0x17
        /*002a*/ 	.short	(.L_317 - .L_316)
.L_316:
        /*002c*/ 	.word	0x00000000
        /*0030*/ 	.short	0x0001
        /*0032*/ 	.short	0x0008
        /*0034*/ 	.byte	0x00, 0xf5, 0x21, 0x00


	//----- nvinfo : EIATTR_KPARAM_INFO
	.align		4
.L_317:
        /*0038*/ 	.byte	0x04, 0x17
        /*003a*/ 	.short	(.L_319 - .L_318)
.L_318:
        /*003c*/ 	.word	0x00000000
        /*0040*/ 	.short	0x0000
        /*0042*/ 	.short	0x0000
        /*0044*/ 	.byte	0x00, 0xf5, 0x21, 0x00


	//----- nvinfo : EIATTR_SPARSE_MMA_MASK
	.align		4
.L_319:
        /*0048*/ 	.byte	0x03, 0x50
        /*004a*/ 	.short	0x0000


	//----- nvinfo : EIATTR_MAXREG_COUNT
	.align		4
        /*004c*/ 	.byte	0x03, 0x1b
        /*004e*/ 	.short	0x00ff


	//----- nvinfo : EIATTR_NUM_BARRIERS
	.align		4
        /*0050*/ 	.byte	0x02, 0x4c
        /*0052*/ 	.byte	0x01
	.zero		1


	//----- nvinfo : EIATTR_MERCURY_ISA_VERSION
	.align		4
        /*0054*/ 	.byte	0x03, 0x5f
        /*0056*/ 	.short	0x0101


	//----- nvinfo : EIATTR_VRC_CTA_INIT_COUNT
	.align		4
        /*0058*/ 	.byte	0x02, 0x4a
	.zero		1
	.zero		1


	//----- nvinfo : EIATTR_EXIT_INSTR_OFFSETS
	.align		4
        /*005c*/ 	.byte	0x04, 0x1c
        /*005e*/ 	.short	(.L_321 - .L_320)


	//   ....[0]....
.L_320:
        /*0060*/ 	.word	0x00007070


	//----- nvinfo : EIATTR_CBANK_PARAM_SIZE
	.align		4
.L_321:
        /*0064*/ 	.byte	0x03, 0x19
        /*0066*/ 	.short	0x0020


	//----- nvinfo : EIATTR_PARAM_CBANK
	.align		4
        /*0068*/ 	.byte	0x04, 0x0a
        /*006a*/ 	.short	(.L_323 - .L_322)
	.align		4
.L_322:
        /*006c*/ 	.word	index@(.nv.constant0.fused_nn_conv2d_cast_fixed_point_multiply_add_cast_nn_relu_cast_fixed_point_mult_18399029763786111876__5_kernel0)
        /*0070*/ 	.short	0x0380
        /*0072*/ 	.short	0x0020


	//----- nvinfo : EIATTR_SW_WAR
	.align		4
.L_323:
        /*0074*/ 	.byte	0x04, 0x36
        /*0076*/ 	.short	(.L_325 - .L_324)
.L_324:
        /*0078*/ 	.word	0x00000008
.L_325:


//--------------------- .nv.info.fused_cast_fixed_point_multiply_nn_conv2d_cast_fixed_point_multiply_add_cast_fix_5734298839780500801__kernel0 --------------------------
	.section	.nv.info.fused_cast_fixed_point_multiply_nn_conv2d_cast_fixed_point_multiply_add_cast_fix_5734298839780500801__kernel0,"",@"SHT_CUDA_INFO"
	.sectionflags	@""
	.align	4


	//----- nvinfo : EIATTR_CUDA_API_VERSION
	.align		4
        /*0000*/ 	.byte	0x04, 0x37
        /*0002*/ 	.short	(.L_327 - .L_326)
.L_326:
        /*0004*/ 	.word	0x00000082


	//----- nvinfo : EIATTR_KPARAM_INFO
	.align		4
.L_327:
        /*0008*/ 	.byte	0x04, 0x17
        /*000a*/ 	.short	(.L_329 - .L_328)
.L_328:
        /*000c*/ 	.word	0x00000000
        /*0010*/ 	.short	0x0004
        /*0012*/ 	.short	0x0020
        /*0014*/ 	.byte	0x00, 0xf5, 0x21, 0x00


	//----- nvinfo : EIATTR_KPARAM_INFO
	.align		4
.L_329:
        /*0018*/ 	.byte	0x04, 0x17
        /*001a*/ 	.short	(.L_331 - .L_330)
.L_330:
        /*001c*/ 	.word	0x00000000
        /*0020*/ 	.short	0x0003
        /*0022*/ 	.short	0x0018
        /*0024*/ 	.byte	0x00, 0xf5, 0x21, 0x00


	//----- nvinfo : EIATTR_KPARAM_INFO
	.align		4
.L_331:
        /*0028*/ 	.byte	0x04, 0x17
        /*002a*/ 	.short	(.L_333 - .L_332)
.L_332:
        /*002c*/ 	.word	0x00000000
        /*0030*/ 	.short	0x0002
        /*0032*/ 	.short	0x0010
        /*0034*/ 	.byte	0x00, 0xf5, 0x21, 0x00


	//----- nvinfo : EIATTR_KPARAM_INFO
	.align		4
.L_333:
        /*0038*/ 	.byte	0x04, 0x17
        /*003a*/ 	.short	(.L_335 - .L_334)
.L_334:
        /*003c*/ 	.word	0x00000000
        /*0040*/ 	.short	0x0001
        /*0042*/ 	.short	0x0008
        /*0044*/ 	.byte	0x00, 0xf5, 0x21, 0x00


	//----- nvinfo : EIATTR_KPARAM_INFO
	.align		4
.L_335:
        /*0048*/ 	.byte	0x04, 0x17
        /*004a*/ 	.short	(.L_337 - .L_336)
.L_336:
        /*004c*/ 	.word	0x00000000
        /*0050*/ 	.short	0x0000
        /*0052*/ 	.short	0x0000
        /*0054*/ 	.byte	0x00, 0xf5, 0x21, 0x00


	//----- nvinfo : EIATTR_SPARSE_MMA_MASK
	.align		4
.L_337:
        /*0058*/ 	.byte	0x03, 0x50
        /*005a*/ 	.short	0x0000


	//----- nvinfo : EIATTR_MAXREG_COUNT
	.align		4
        /*005c*/ 	.byte	0x03, 0x1b
        /*005e*/ 	.short	0x00ff


	//----- nvinfo : EIATTR_NUM_BARRIERS
	.align		4
        /*0060*/ 	.byte	0x02, 0x4c
        /*0062*/ 	.byte	0x01
	.zero		1


	//----- nvinfo : EIATTR_MERCURY_ISA_VERSION
	.align		4
        /*0064*/ 	.byte	0x03, 0x5f
        /*0066*/ 	.short	0x0101


	//----- nvinfo : EIATTR_VRC_CTA_INIT_COUNT
	.align		4
        /*0068*/ 	.byte	0x02, 0x4a
	.zero		1
	.zero		1


	//----- nvinfo : EIATTR_EXIT_INSTR_OFFSETS
	.align		4
        /*006c*/ 	.byte	0x04, 0x1c
        /*006e*/ 	.short	(.L_339 - .L_338)


	//   ....[0]....
.L_338:
        /*0070*/ 	.word	0x00005c30


	//----- nvinfo : EIATTR_CRS_STACK_SIZE
	.align		4
.L_339:
        /*0074*/ 	.byte	0x04, 0x1e
        /*0076*/ 	.short	(.L_341 - .L_340)
.L_340:
        /*0078*/ 	.word	0x00000000


	//----- nvinfo : EIATTR_CBANK_PARAM_SIZE
	.align		4
.L_341:
        /*007c*/ 	.byte	0x03, 0x19
        /*007e*/ 	.short	0x0028


	//----- nvinfo : EIATTR_PARAM_CBANK
	.align		4
        /*0080*/ 	.byte	0x04, 0x0a
        /*0082*/ 	.short	(.L_343 - .L_342)
	.align		4
.L_342:
        /*0084*/ 	.word	index@(.nv.constant0.fused_cast_fixed_point_multiply_nn_conv2d_cast_fixed_point_multiply_add_cast_fix_5734298839780500801__kernel0)
        /*0088*/ 	.short	0x0380
        /*008a*/ 	.short	0x0028


	//----- nvinfo : EIATTR_SW_WAR
	.align		4
.L_343:
        /*008c*/ 	.byte	0x04, 0x36
        /*008e*/ 	.short	(.L_345 - .L_344)
.L_344:
        /*0090*/ 	.word	0x00000008
.L_345:


//--------------------- .nv.info.fused_cast_fixed_point_multiply_clip_cast_2_kernel0 --------------------------
	.section	.nv.info.fused_cast_fixed_point_multiply_clip_cast_2_kernel0,"",@"SHT_CUDA_INFO"
	.sectionflags	@""
	.align	4


	//----- nvinfo : EIATTR_CUDA_API_VERSION
	.align		4
        /*0000*/ 	.byte	0x04, 0x37
        /*0002*/ 	.short	(.L_347 - .L_346)
.L_346:
        /*0004*/ 	.word	0x00000082


	//----- nvinfo : EIATTR_KPARAM_INFO
	.align		4
.L_347:
        /*0008*/ 	.byte	0x04, 0x17
        /*000a*/ 	.short	(.L_349 - .L_348)
.L_348:
        /*000c*/ 	.word	0x00000000
        /*0010*/ 	.short	0x0001
        /*0012*/ 	.short	0x0008
        /*0014*/ 	.byte	0x00, 0xf5, 0x21, 0x00


	//----- nvinfo : EIATTR_KPARAM_INFO
	.align		4
.L_349:
        /*0018*/ 	.byte	0x04, 0x17
        /*001a*/ 	.short	(.L_351 - .L_350)
.L_350:
        /*001c*/ 	.word	0x00000000
        /*0020*/ 	.short	0x0000
        /*0022*/ 	.short	0x0000
        /*0024*/ 	.byte	0x00, 0xf5, 0x21, 0x00


	//----- nvinfo : EIATTR_SPARSE_MMA_MASK
	.align		4
.L_351:
        /*0028*/ 	.byte	0x03, 0x50
        /*002a*/ 	.short	0x0000


	//----- nvinfo : EIATTR_MAXREG_COUNT
	.align		4
        /*002c*/ 	.byte	0x03, 0x1b
        /*002e*/ 	.short	0x00ff


	//----- nvinfo : EIATTR_MERCURY_ISA_VERSION
	.align		4
        /*0030*/ 	.byte	0x03, 0x5f
        /*0032*/ 	.short	0x0101


	//----- nvinfo : EIATTR_VRC_CTA_INIT_COUNT
	.align		4
        /*0034*/ 	.byte	0x02, 0x4a
	.zero		1
	.zero		1


	//----- nvinfo : EIATTR_EXIT_INSTR_OFFSETS
	.align		4
        /*0038*/ 	.byte	0x04, 0x1c
        /*003a*/ 	.short	(.L_353 - .L_352)


	//   ....[0]....
.L_352:
        /*003c*/ 	.word	0x00000f00


	//   ....[1]....
        /*0040*/ 	.word	0x00000f90


	//----- nvinfo : EIATTR_CBANK_PARAM_SIZE
	.align		4
.L_353:
        /*0044*/ 	.byte	0x03, 0x19
        /*0046*/ 	.short	0x0010


	//----- nvinfo : EIATTR_PARAM_CBANK
	.align		4
        /*0048*/ 	.byte	0x04, 0x0a
        /*004a*/ 	.short	(.L_355 - .L_354)
	.align		4
.L_354:
        /*004c*/ 	.word	index@(.nv.constant0.fused_cast_fixed_point_multiply_clip_cast_2_kernel0)
        /*0050*/ 	.short	0x0380
        /*0052*/ 	.short	0x0010


	//----- nvinfo : EIATTR_SW_WAR
	.align		4
.L_355:
        /*0054*/ 	.byte	0x04, 0x36
        /*0056*/ 	.short	(.L_357 - .L_356)
.L_356:
        /*0058*/ 	.word	0x00000008
.L_357:


//--------------------- .nv.info.fused_nn_conv2d_cast_fixed_point_multiply_add_cast_nn_relu_cast_fixed_point_mult_18399029763786111876__6_kernel0 --------------------------
	.section	.nv.info.fused_nn_conv2d_cast_fixed_point_multiply_add_cast_nn_relu_cast_fixed_point_mult_18399029763786111876__6_kernel0,"",@"SHT_CUDA_INFO"
	.sectionflags	@""
	.align	4


	//----- nvinfo : EIATTR_CUDA_API_VERSION
	.align		4
        /*0000*/ 	.byte	0x04, 0x37
        /*0002*/ 	.short	(.L_359 - .L_358)
.L_358:
        /*0004*/ 	.word	0x00000082


	//----- nvinfo : EIATTR_KPARAM_INFO
	.align		4
.L_359:
        /*0008*/ 	.byte	0x04, 0x17
        /*000a*/ 	.short	(.L_361 - .L_360)
.L_360:
        /*000c*/ 	.word	0x00000000
        /*0010*/ 	.short	0x0003
        /*0012*/ 	.short	0x0018
        /*0014*/ 	.byte	0x00, 0xf5, 0x21, 0x00


	//----- nvinfo : EIATTR_KPARAM_INFO
	.align		4
.L_361:
        /*0018*/ 	.byte	0x04, 0x17
        /*001a*/ 	.short	(.L_363 - .L_362)
.L_362:
        /*001c*/ 	.word	0x00000000
        /*0020*/ 	.short	0x0002
        /*0022*/ 	.short	0x0010
        /*0024*/ 	.byte	0x00, 0xf5, 0x21, 0x00


	//----- nvinfo : EIATTR_KPARAM_INFO
	.align		4
.L_363:
        /*0028*/ 	.byte	0x04, 0x17
        /*002a*/ 	.short	(.L_365 - .L_364)
.L_364:
        /*002c*/ 	.word	0x00000000
        /*0030*/ 	.short	0x0001
        /*0032*/ 	.short	0x0008
        /*0034*/ 	.byte	0x00, 0xf5, 0x21, 0x00


	//----- nvinfo : EIATTR_KPARAM_INFO
	.align		4
.L_365:
        /*0038*/ 	.byte	0x04, 0x17
        /*003a*/ 	.short	(.L_367 - .L_366)
.L_366:
        /*003c*/ 	.word	0x00000000
        /*0040*/ 	.short	0x0000
        /*0042*/ 	.short	0x0000
        /*0044*/ 	.byte	0x00, 0xf5, 0x21, 0x00


	//----- nvinfo : EIATTR_SPARSE_MMA_MASK
	.align		4
.L_367:
        /*0048*/ 	.byte	0x03, 0x50
        /*004a*/ 	.short	0x0000


	//----- nvinfo : EIATTR_MAXREG_COUNT
	.align		4
        /*004c*/ 	.byte	0x03, 0x1b
        /*004e*/ 	.short	0x00ff


	//----- nvinfo : EIATTR_NUM_BARRIERS
	.align		4
        /*0050*/ 	.byte	0x02, 0x4c
        /*0052*/ 	.byte	0x01
	.zero		1


	//----- nvinfo : EIATTR_MERCURY_ISA_VERSION
	.align		4
        /*0054*/ 	.byte	0x03, 0x5f
        /*0056*/ 	.short	0x0101


	//----- nvinfo : EIATTR_VRC_CTA_INIT_COUNT
	.align		4
        /*0058*/ 	.byte	0x02, 0x4a
	.zero		1
	.zero		1


	//----- nvinfo : EIATTR_EXIT_INSTR_OFFSETS
	.align		4
        /*005c*/ 	.byte	0x04, 0x1c
        /*005e*/ 	.short	(.L_369 - .L_368)


	//   ....[0]....
.L_368:
        /*0060*/ 	.word	0x00004310


	//----- nvinfo : EIATTR_CRS_STACK_SIZE
	.align		4
.L_369:
        /*0064*/ 	.byte	0x04, 0x1e
        /*0066*/ 	.short	(.L_371 - .L_370)
.L_370:
        /*0068*/ 	.word	0x00000000


	//----- nvinfo : EIATTR_CBANK_PARAM_SIZE
	.align		4
.L_371:
        /*006c*/ 	.byte	0x03, 0x19
        /*006e*/ 	.short	0x0020


	//----- nvinfo : EIATTR_PARAM_CBANK
	.align		4
        /*0070*/ 	.byte	0x04, 0x0a
        /*0072*/ 	.short	(.L_373 - .L_372)
	.align		4
.L_372:
        /*0074*/ 	.word	index@(.nv.constant0.fused_nn_conv2d_cast_fixed_point_multiply_add_cast_nn_relu_cast_fixed_point_mult_18399029763786111876__6_kernel0)
        /*0078*/ 	.short	0x0380
        /*007a*/ 	.short	0x0020


	//----- nvinfo : EIATTR_SW_WAR
	.align		4
.L_373:
        /*007c*/ 	.byte	0x04, 0x36
        /*007e*/ 	.short	(.L_375 - .L_374)
.L_374:
        /*0080*/ 	.word	0x00000008
.L_375:


//--------------------- .nv.info.fused_cast_fixed_point_multiply_nn_conv2d_cast_fixed_point_multiply_add_cast_fix_1476761249106760241__3_kernel0 --------------------------
	.section	.nv.info.fused_cast_fixed_point_multiply_nn_conv2d_cast_fixed_point_multiply_add_cast_fix_1476761249106760241__3_kernel0,"",@"SHT_CUDA_INFO"
	.sectionflags	@""
	.align	4


	//----- nvinfo : EIATTR_CUDA_API_VERSION
	.align		4
        /*0000*/ 	.byte	0x04, 0x37
        /*0002*/ 	.short	(.L_377 - .L_376)
.L_376:
        /*0004*/ 	.word	0x00000082


	//----- nvinfo : EIATTR_KPARAM_INFO
	.align		4
.L_377:
        /*0008*/ 	.byte	0x04, 0x17
        /*000a*/ 	.short	(.L_379 - .L_378)
.L_378:
        /*000c*/ 	.word	0x00000000
        /*0010*/ 	.short	0x0004
        /*0012*/ 	.short	0x0020
        /*0014*/ 	.byte	0x00, 0xf5, 0x21, 0x00


	//----- nvinfo : EIATTR_KPARAM_INFO
	.align		4
.L_379:
        /*0018*/ 	.byte	0x04, 0x17
        /*001a*/ 	.short	(.L_381 - .L_380)
.L_380:
        /*001c*/ 	.word	0x00000000
        /*0020*/ 	.short	0x0003
        /*0022*/ 	.short	0x0018
        /*0024*/ 	.byte	0x00, 0xf5, 0x21, 0x00


	//----- nvinfo : EIATTR_KPARAM_INFO
	.align		4
.L_381:
        /*0028*/ 	.byte	0x04, 0x17
        /*002a*/ 	.short	(.L_383 - .L_382)
.L_382:
        /*002c*/ 	.word	0x00000000
        /*0030*/ 	.short	0x0002
        /*0032*/ 	.short	0x0010
        /*0034*/ 	.byte	0x00, 0xf5, 0x21, 0x00


	//----- nvinfo : EIATTR_KPARAM_INFO
	.align		4
.L_383:
        /*0038*/ 	.byte	0x04, 0x17
        /*003a*/ 	.short	(.L_385 - .L_384)
.L_384:
        /*003c*/ 	.word	0x00000000
        /*0040*/ 	.short	0x0001
        /*0042*/ 	.short	0x0008
        /*0044*/ 	.byte	0x00, 0xf5, 0x21, 0x00


	//----- nvinfo : EIATTR_KPARAM_INFO
	.align		4
.L_385:
        /*0048*/ 	.byte	0x04, 0x17
        /*004a*/ 	.short	(.L_387 - .L_386)
.L_386:
        /*004c*/ 	.word	0x00000000
        /*0050*/ 	.short	0x0000
        /*0052*/ 	.short	0x0000
        /*0054*/ 	.byte	0x00, 0xf5, 0x21, 0x00


	//----- nvinfo : EIATTR_SPARSE_MMA_MASK
	.align		4
.L_387:
        /*0058*/ 	.byte	0x03, 0x50
        /*005a*/ 	.short	0x0000


	//----- nvinfo : EIATTR_MAXREG_COUNT
	.align		4
        /*005c*/ 	.byte	0x03, 0x1b
        /*005e*/ 	.short	0x00ff


	//----- nvinfo : EIATTR_NUM_BARRIERS
	.align		4
        /*0060*/ 	.byte	0x02, 0x4c
        /*0062*/ 	.byte	0x01
	.zero		1


	//----- nvinfo : EIATTR_MERCURY_ISA_VERSION
	.align		4
        /*0064*/ 	.byte	0x03, 0x5f
        /*0066*/ 	.short	0x0101


	//----- nvinfo : EIATTR_VRC_CTA_INIT_COUNT
	.align		4
        /*0068*/ 	.byte	0x02, 0x4a
	.zero		1
	.zero		1


	//----- nvinfo : EIATTR_EXIT_INSTR_OFFSETS
	.align		4
        /*006c*/ 	.byte	0x04, 0x1c
        /*006e*/ 	.short	(.L_389 - .L_388)


	//   ....[0]....
.L_388:
        /*0070*/ 	.word	0x00006170


	//----- nvinfo : EIATTR_CRS_STACK_SIZE
	.align		4
.L_389:
        /*0074*/ 	.byte	0x04, 0x1e
        /*0076*/ 	.short	(.L_391 - .L_390)
.L_390:
        /*0078*/ 	.word	0x00000000


	//----- nvinfo : EIATTR_CBANK_PARAM_SIZE
	.align		4
.L_391:
        /*007c*/ 	.byte	0x03, 0x19
        /*007e*/ 	.short	0x0028


	//----- nvinfo : EIATTR_PARAM_CBANK
	.align		4
        /*0080*/ 	.byte	0x04, 0x0a
        /*0082*/ 	.short	(.L_393 - .L_392)
	.align		4
.L_392:
        /*0084*/ 	.word	index@(.nv.constant0.fused_cast_fixed_point_multiply_nn_conv2d_cast_fixed_point_multiply_add_cast_fix_1476761249106760241__3_kernel0)
        /*0088*/ 	.short	0x0380
        /*008a*/ 	.short	0x0028


	//----- nvinfo : EIATTR_SW_WAR
	.align		4
.L_393:
        /*008c*/ 	.byte	0x04, 0x36
        /*008e*/ 	.short	(.L_395 - .L_394)
.L_394:
        /*0090*/ 	.word	0x00000008
.L_395:


//--------------------- .nv.info.fused_cast_fixed_point_multiply_clip_cast_1_kernel0 --------------------------
	.section	.nv.info.fused_cast_fixed_point_multiply_clip_cast_1_kernel0,"",@"SHT_CUDA_INFO"
	.sectionflags	@""
	.align	4


	//----- nvinfo : EIATTR_CUDA_API_VERSION
	.align		4
        /*0000*/ 	.byte	0x04, 0x37
        /*0002*/ 	.short	(.L_397 - .L_396)
.L_396:
        /*0004*/ 	.word	0x00000082


	//----- nvinfo : EIATTR_KPARAM_INFO
	.align		4
.L_397:
        /*0008*/ 	.byte	0x04, 0x17
        /*000a*/ 	.short	(.L_399 - .L_398)
.L_398:
        /*000c*/ 	.word	0x00000000
        /*0010*/ 	.short	0x0001
        /*0012*/ 	.short	0x0008
        /*0014*/ 	.byte	0x00, 0xf5, 0x21, 0x00


	//----- nvinfo : EIATTR_KPARAM_INFO
	.align		4
.L_399:
        /*0018*/ 	.byte	0x04, 0x17
        /*001a*/ 	.short	(.L_401 - .L_400)
.L_400:
        /*001c*/ 	.word	0x00000000
        /*0020*/ 	.short	0x0000
        /*0022*/ 	.short	0x0000
        /*0024*/ 	.byte	0x00, 0xf5, 0x21, 0x00


	//----- nvinfo : EIATTR_SPARSE_MMA_MASK
	.align		4
.L_401:
        /*0028*/ 	.byte	0x03, 0x50
        /*002a*/ 	.short	0x0000


	//----- nvinfo : EIATTR_MAXREG_COUNT
	.align		4
        /*002c*/ 	.byte	0x03, 0x1b
        /*002e*/ 	.short	0x00ff


	//----- nvinfo : EIATTR_MERCURY_ISA_VERSION
	.align		4
        /*0030*/ 	.byte	0x03, 0x5f
        /*0032*/ 	.short	0x0101


	//----- nvinfo : EIATTR_VRC_CTA_INIT_COUNT
	.align		4
        /*0034*/ 	.byte	0x02, 0x4a
	.zero		1
	.zero		1


	//----- nvinfo : EIATTR_EXIT_INSTR_OFFSETS
	.align		4
        /*0038*/ 	.byte	0x04, 0x1c
        /*003a*/ 	.short	(.L_403 - .L_402)


	//   ....[0]....
.L_402:
        /*003c*/ 	.word	0x00000760


	//   ....[1]....
        /*0040*/ 	.word	0x000007f0


	//----- nvinfo : EIATTR_CBANK_PARAM_SIZE
	.align		4
.L_403:
        /*0044*/ 	.byte	0x03, 0x19
        /*0046*/ 	.short	0x0010


	//----- nvinfo : EIATTR_PARAM_CBANK
	.align		4
        /*0048*/ 	.byte	0x04, 0x0a
        /*004a*/ 	.short	(.L_405 - .L_404)
	.align		4
.L_404:
        /*004c*/ 	.word	index@(.nv.constant0.fused_cast_fixed_point_multiply_clip_cast_1_kernel0)
        /*0050*/ 	.short	0x0380
        /*0052*/ 	.short	0x0010


	//----- nvinfo : EIATTR_SW_WAR
	.align		4
.L_405:
        /*0054*/ 	.byte	0x04, 0x36
        /*0056*/ 	.short	(.L_407 - .L_406)
.L_406:
        /*0058*/ 	.word	0x00000008
.L_407:


//--------------------- .nv.info.fused_nn_conv2d_cast_fixed_point_multiply_add_cast_nn_relu_cast_fixed_point_mult_18399029763786111876__2_kernel0 --------------------------
	.section	.nv.info.fused_nn_conv2d_cast_fixed_point_multiply_add_cast_nn_relu_cast_fixed_point_mult_18399029763786111876__2_kernel0,"",@"SHT_CUDA_INFO"
	.sectionflags	@""
	.align	4


	//----- nvinfo : EIATTR_CUDA_API_VERSION
	.align		4
        /*0000*/ 	.byte	0x04, 0x37
        /*0002*/ 	.short	(.L_409 - .L_408)
.L_408:
        /*0004*/ 	.word	0x00000082


	//----- nvinfo : EIATTR_KPARAM_INFO
	.align		4
.L_409:
        /*0008*/ 	.byte	0x04, 0x17
        /*000a*/ 	.short	(.L_411 - .L_410)
.L_410:
        /*000c*/ 	.word	0x00000000
        /*0010*/ 	.short	0x0003
        /*0012*/ 	.short	0x0018
        /*0014*/ 	.byte	0x00, 0xf5, 0x21, 0x00


	//----- nvinfo : EIATTR_KPARAM_INFO
	.align		4
.L_411:
        /*0018*/ 	.byte	0x04, 0x17
        /*001a*/ 	.short	(.L_413 - .L_412)
.L_412:
        /*001c*/ 	.word	0x00000000
        /*0020*/ 	.short	0x0002
        /*0022*/ 	.short	0x0010
        /*0024*/ 	.byte	0x00, 0xf5, 0x21, 0x00


	//----- nvinfo : EIATTR_KPARAM_INFO
	.align		4
.L_413:
        /*0028*/ 	.byte	0x04, 0x17
        /*002a*/ 	.short	(.L_415 - .L_414)
.L_414:
        /*002c*/ 	.word	0x00000000
        /*0030*/ 	.short	0x0001
        /*0032*/ 	.short	0x0008
        /*0034*/ 	.byte	0x00, 0xf5, 0x21, 0x00


	//----- nvinfo : EIATTR_KPARAM_INFO
	.align		4
.L_415:
        /*0038*/ 	.byte	0x04, 0x17
        /*003a*/ 	.short	(.L_417 - .L_416)
.L_416:
        /*003c*/ 	.word	0x00000000
        /*0040*/ 	.short	0x0000
        /*0042*/ 	.short	0x0000
        /*0044*/ 	.byte	0x00, 0xf5, 0x21, 0x00


	//----- nvinfo : EIATTR_SPARSE_MMA_MASK
	.align		4
.L_417:
        /*0048*/ 	.byte	0x03, 0x50
        /*004a*/ 	.short	0x0000


	//----- nvinfo : EIATTR_MAXREG_COUNT
	.align		4
        /*004c*/ 	.byte	0x03, 0x1b
        /*004e*/ 	.short	0x00ff


	//----- nvinfo : EIATTR_NUM_BARRIERS
	.align		4
        /*0050*/ 	.byte	0x02, 0x4c
        /*0052*/ 	.byte	0x01
	.zero		1


	//----- nvinfo : EIATTR_MERCURY_ISA_VERSION
	.align		4
        /*0054*/ 	.byte	0x03, 0x5f
        /*0056*/ 	.short	0x0101


	//----- nvinfo : EIATTR_INT_WARP_WIDE_INSTR_OFFSETS
	.align		4
        /*0058*/ 	.byte	0x04, 0x31
        /*005a*/ 	.short	(.L_419 - .L_418)


	//   ....[0]....
.L_418:
        /*005c*/ 	.word	0x00002a90


	//   ....[1]....
        /*0060*/ 	.word	0x00002c00


	//----- nvinfo : EIATTR_VRC_CTA_INIT_COUNT
	.align		4
.L_419:
        /*0064*/ 	.byte	0x02, 0x4a
	.zero		1
	.zero		1


	//----- nvinfo : EIATTR_EXIT_INSTR_OFFSETS
	.align		4
        /*0068*/ 	.byte	0x04, 0x1c
        /*006a*/ 	.short	(.L_421 - .L_420)


	//   ....[0]....
.L_420:
        /*006c*/ 	.word	0x000073d0


	//----- nvinfo : EIATTR_CRS_STACK_SIZE
	.align		4
.L_421:
        /*0070*/ 	.byte	0x04, 0x1e
        /*0072*/ 	.short	(.L_423 - .L_422)
.L_422:
        /*0074*/ 	.word	0x00000000


	//----- nvinfo : EIATTR_CBANK_PARAM_SIZE
	.align		4
.L_423:
        /*0078*/ 	.byte	0x03, 0x19
        /*007a*/ 	.short	0x0020


	//----- nvinfo : EIATTR_PARAM_CBANK
	.align		4
        /*007c*/ 	.byte	0x04, 0x0a
        /*007e*/ 	.short	(.L_425 - .L_424)
	.align		4
.L_424:
        /*0080*/ 	.word	index@(.nv.constant0.fused_nn_conv2d_cast_fixed_point_multiply_add_cast_nn_relu_cast_fixed_point_mult_18399029763786111876__2_kernel0)
        /*0084*/ 	.short	0x0380
        /*0086*/ 	.short	0x0020


	//----- nvinfo : EIATTR_SW_WAR
	.align		4
.L_425:
        /*0088*/ 	.byte	0x04, 0x36
        /*008a*/ 	.short	(.L_427 - .L_426)
.L_426:
        /*008c*/ 	.word	0x00000008
.L_427:


//--------------------- .nv.info.fused_nn_conv2d_cast_fixed_point_multiply_add_cast_fixed_point_multiply_2_kernel0 --------------------------
	.section	.nv.info.fused_nn_conv2d_cast_fixed_point_multiply_add_cast_fixed_point_multiply_2_kernel0,"",@"SHT_CUDA_INFO"
	.sectionflags	@""
	.align	4


	//----- nvinfo : EIATTR_CUDA_API_VERSION
	.align		4
        /*0000*/ 	.byte	0x04, 0x37
        /*0002*/ 	.short	(.L_429 - .L_428)
.L_428:
        /*0004*/ 	.word	0x00000082


	//----- nvinfo : EIATTR_KPARAM_INFO
	.align		4
.L_429:
        /*0008*/ 	.byte	0x04, 0x17
        /*000a*/ 	.short	(.L_431 - .L_430)
.L_430:
        /*000c*/ 	.word	0x00000000
        /*0010*/ 	.short	0x0003
        /*0012*/ 	.short	0x0018
        /*0014*/ 	.byte	0x00, 0xf5, 0x21, 0x00


	//----- nvinfo : EIATTR_KPARAM_INFO
	.align		4
.L_431:
        /*0018*/ 	.byte	0x04, 0x17
        /*001a*/ 	.short	(.L_433 - .L_432)
.L_432:
        /*001c*/ 	.word	0x00000000
        /*0020*/ 	.short	0x0002
        /*0022*/ 	.short	0x0010
        /*0024*/ 	.byte	0x00, 0xf5, 0x21, 0x00


	//----- nvinfo : EIATTR_KPARAM_INFO
	.align		4
.L_433:
        /*0028*/ 	.byte	0x04, 0x17
        /*002a*/ 	.short	(.L_435 - .L_434)
.L_434:
        /*002c*/ 	.word	0x00000000
        /*0030*/ 	.short	0x0001
        /*0032*/ 	.short	0x0008
        /*0034*/ 	.byte	0x00, 0xf5, 0x21, 0x00


	//----- nvinfo : EIATTR_KPARAM_INFO
	.align		4
.L_435:
        /*0038*/ 	.byte	0x04, 0x17
        /*003a*/ 	.short	(.L_437 - .L_436)
.L_436:
        /*003c*/ 	.word	0x00000000
        /*0040*/ 	.short	0x0000
        /*0042*/ 	.short	0x0000
        /*0044*/ 	.byte	0x00, 0xf5, 0x21, 0x00


	//----- nvinfo : EIATTR_SPARSE_MMA_MASK
	.align		4
.L_437:
        /*0048*/ 	.byte	0x03, 0x50
        /*004a*/ 	.short	0x0000


	//----- nvinfo : EIATTR_MAXREG_COUNT
	.align		4
        /*004c*/ 	.byte	0x03, 0x1b
        /*004e*/ 	.short	0x00ff


	//----- nvinfo : EIATTR_NUM_BARRIERS
	.align		4
        /*0050*/ 	.byte	0x02, 0x4c
        /*0052*/ 	.byte	0x01
	.zero		1


	//----- nvinfo : EIATTR_MERCURY_ISA_VERSION
	.align		4
        /*0054*/ 	.byte	0x03, 0x5f
        /*0056*/ 	.short	0x0101


	//----- nvinfo : EIATTR_VRC_CTA_INIT_COUNT
	.align		4
        /*0058*/ 	.byte	0x02, 0x4a
	.zero		1
	.zero		1


	//----- nvinfo : EIATTR_EXIT_INSTR_OFFSETS
	.align		4
        /*005c*/ 	.byte	0x04, 0x1c
        /*005e*/ 	.short	(.L_439 - .L_438)


	//   ....[0]....
.L_438:
        /*0060*/ 	.word	0x00005170


	//----- nvinfo : EIATTR_CRS_STACK_SIZE
	.align		4
.L_439:
        /*0064*/ 	.byte	0x04, 0x1e
        /*0066*/ 	.short	(.L_441 - .L_440)
.L_440:
        /*0068*/ 	.word	0x00000000


	//----- nvinfo : EIATTR_CBANK_PARAM_SIZE
	.align		4
.L_441:
        /*006c*/ 	.byte	0x03, 0x19
        /*006e*/ 	.short	0x0020


	//----- nvinfo : EIATTR_PARAM_CBANK
	.align		4
        /*0070*/ 	.byte	0x04, 0x0a
        /*0072*/ 	.short	(.L_443 - .L_442)
	.align		4
.L_442:
        /*0074*/ 	.word	index@(.nv.constant0.fused_nn_conv2d_cast_fixed_point_multiply_add_cast_fixed_point_multiply_2_kernel0)
        /*0078*/ 	.short	0x0380
        /*007a*/ 	.short	0x0020


	//----- nvinfo : EIATTR_SW_WAR
	.align		4
.L_443:
        /*007c*/ 	.byte	0x04, 0x36
        /*007e*/ 	.short	(.L_445 - .L_444)
.L_444:
        /*0080*/ 	.word	0x00000008
.L_445:


//--------------------- .nv.info.fused_nn_conv2d_cast_fixed_point_multiply_add_cast_nn_relu_cast_fixed_point_mult_18399029763786111876__1_kernel0 --------------------------
	.section	.nv.info.fused_nn_conv2d_cast_fixed_point_multiply_add_cast_nn_relu_cast_fixed_point_mult_18399029763786111876__1_kernel0,"",@"SHT_CUDA_INFO"
	.sectionflags	@""
	.align	4


	//----- nvinfo : EIATTR_CUDA_API_VERSION
	.align		4
        /*0000*/ 	.byte	0x04, 0x37
        /*0002*/ 	.short	(.L_447 - .L_446)
.L_446:
        /*0004*/ 	.word	0x00000082


	//----- nvinfo : EIATTR_KPARAM_INFO
	.align		4
.L_447:
        /*0008*/ 	.byte	0x04, 0x17
        /*000a*/ 	.short	(.L_449 - .L_448)
.L_448:
        /*000c*/ 	.word	0x00000000
        /*0010*/ 	.short	0x0003
        /*0012*/ 	.short	0x0018
        /*0014*/ 	.byte	0x00, 0xf5, 0x21, 0x00


	//----- nvinfo : EIATTR_KPARAM_INFO
	.align		4
.L_449:
        /*0018*/ 	.byte	0x04, 0x17
        /*001a*/ 	.short	(.L_451 - .L_450)
.L_450:
        /*001c*/ 	.word	0x00000000
        /*0020*/ 	.short	0x0002
        /*0022*/ 	.short	0x0010
        /*0024*/ 	.byte	0x00, 0xf5, 0x21, 0x00


	//----- nvinfo : EIATTR_KPARAM_INFO
	.align		4
.L_451:
        /*0028*/ 	.byte	0x04, 0x17
        /*002a*/ 	.short	(.L_453 - .L_452)
.L_452:
        /*002c*/ 	.word	0x00000000
        /*0030*/ 	.short	0x0001
        /*0032*/ 	.short	0x0008
        /*0034*/ 	.byte	0x00, 0xf5, 0x21, 0x00


	//----- nvinfo : EIATTR_KPARAM_INFO
	.align		4
.L_453:
        /*0038*/ 	.byte	0x04, 0x17
        /*003a*/ 	.short	(.L_455 - .L_454)
.L_454:
        /*003c*/ 	.word	0x00000000
        /*0040*/ 	.short	0x0000
        /*0042*/ 	.short	0x0000
        /*0044*/ 	.byte	0x00, 0xf5, 0x21, 0x00


	//----- nvinfo : EIATTR_SPARSE_MMA_MASK
	.align		4
.L_455:
        /*0048*/ 	.byte	0x03, 0x50
        /*004a*/ 	.short	0x0000


	//----- nvinfo : EIATTR_MAXREG_COUNT
	.align		4
        /*004c*/ 	.byte	0x03, 0x1b
        /*004e*/ 	.short	0x00ff


	//----- nvinfo : EIATTR_NUM_BARRIERS
	.align		4
        /*0050*/ 	.byte	0x02, 0x4c
        /*0052*/ 	.byte	0x01
	.zero		1


	//----- nvinfo : EIATTR_MERCURY_ISA_VERSION
	.align		4
        /*0054*/ 	.byte	0x03, 0x5f
        /*0056*/ 	.short	0x0101


	//----- nvinfo : EIATTR_VRC_CTA_INIT_COUNT
	.align		4
        /*0058*/ 	.byte	0x02, 0x4a
	.zero		1
	.zero		1


	//----- nvinfo : EIATTR_EXIT_INSTR_OFFSETS
	.align		4
        /*005c*/ 	.byte	0x04, 0x1c
        /*005e*/ 	.short	(.L_457 - .L_456)


	//   ....[0]....
.L_456:
        /*0060*/ 	.word	0x00005710


	//----- nvinfo : EIATTR_CRS_STACK_SIZE
	.align		4
.L_457:
        /*0064*/ 	.byte	0x04, 0x1e
        /*0066*/ 	.short	(.L_459 - .L_458)
.L_458:
        /*0068*/ 	.word	0x00000000


	//----- nvinfo : EIATTR_CBANK_PARAM_SIZE
	.align		4
.L_459:
        /*006c*/ 	.byte	0x03, 0x19
        /*006e*/ 	.short	0x0020


	//----- nvinfo : EIATTR_PARAM_CBANK
	.align		4
        /*0070*/ 	.byte	0x04, 0x0a
        /*0072*/ 	.short	(.L_461 - .L_460)
	.align		4
.L_460:
        /*0074*/ 	.word	index@(.nv.constant0.fused_nn_conv2d_cast_fixed_point_multiply_add_cast_nn_relu_cast_fixed_point_mult_18399029763786111876__1_kernel0)
        /*0078*/ 	.short	0x0380
        /*007a*/ 	.short	0x0020


	//----- nvinfo : EIATTR_SW_WAR
	.align		4
.L_461:
        /*007c*/ 	.byte	0x04, 0x36
        /*007e*/ 	.short	(.L_463 - .L_462)
.L_462:
        /*0080*/ 	.word	0x00000008
.L_463:


//--------------------- .nv.info.fused_divide_add_round_cast_clip_cast_nn_pad_layout_transform_kernel0 --------------------------
	.section	.nv.info.fused_divide_add_round_cast_clip_cast_nn_pad_layout_transform_kernel0,"",@"SHT_CUDA_INFO"
	.sectionflags	@""
	.align	4


	//----- nvinfo : EIATTR_CUDA_API_VERSION
	.align		4
        /*0000*/ 	.byte	0x04, 0x37
        /*0002*/ 	.short	(.L_465 - .L_464)
.L_464:
        /*0004*/ 	.word	0x00000082


	//----- nvinfo : EIATTR_KPARAM_INFO
	.align		4
.L_465:
        /*0008*/ 	.byte	0x04, 0x17
        /*000a*/ 	.short	(.L_467 - .L_466)
.L_466:
        /*000c*/ 	.word	0x00000000
        /*0010*/ 	.short	0x0001
        /*0012*/ 	.short	0x0008
        /*0014*/ 	.byte	0x00, 0xf5, 0x21, 0x00


	//----- nvinfo : EIATTR_KPARAM_INFO
	.align		4
.L_467:
        /*0018*/ 	.byte	0x04, 0x17
        /*001a*/ 	.short	(.L_469 - .L_468)
.L_468:
        /*001c*/ 	.word	0x00000000
        /*0020*/ 	.short	0x0000
        /*0022*/ 	.short	0x0000
        /*0024*/ 	.byte	0x00, 0xf5, 0x21, 0x00


	//----- nvinfo : EIATTR_SPARSE_MMA_MASK
	.align		4
.L_469:
        /*0028*/ 	.byte	0x03, 0x50
        /*002a*/ 	.short	0x0000


	//----- nvinfo : EIATTR_MAXREG_COUNT
	.align		4
        /*002c*/ 	.byte	0x03, 0x1b
        /*002e*/ 	.short	0x00ff


	//----- nvinfo : EIATTR_MERCURY_ISA_VERSION
	.align		4
        /*0030*/ 	.byte	0x03, 0x5f
        /*0032*/ 	.short	0x0101


	//----- nvinfo : EIATTR_VRC_CTA_INIT_COUNT
	.align		4
        /*0034*/ 	.byte	0x02, 0x4a
	.zero		1
	.zero		1


	//----- nvinfo : EIATTR_EXIT_INSTR_OFFSETS
	.align		4
        /*0038*/ 	.byte	0x04, 0x1c
        /*003a*/ 	.short	(.L_471 - .L_470)


	//   ....[0]....
.L_470:
        /*003c*/ 	.word	0x00002ad0


	//   ....[1]....
        /*0040*/ 	.word	0x00002af0


	//   ....[2]....
        /*0044*/ 	.word	0x00002c70


	//----- nvinfo : EIATTR_CRS_STACK_SIZE
	.align		4
.L_471:
        /*0048*/ 	.byte	0x04, 0x1e
        /*004a*/ 	.short	(.L_473 - .L_472)
.L_472:
        /*004c*/ 	.word	0x00000000


	//----- nvinfo : EIATTR_CBANK_PARAM_SIZE
	.align		4
.L_473:
        /*0050*/ 	.byte	0x03, 0x19
        /*0052*/ 	.short	0x0010


	//----- nvinfo : EIATTR_PARAM_CBANK
	.align		4
        /*0054*/ 	.byte	0x04, 0x0a
        /*0056*/ 	.short	(.L_475 - .L_474)
	.align		4
.L_474:
        /*0058*/ 	.word	index@(.nv.constant0.fused_divide_add_round_cast_clip_cast_nn_pad_layout_transform_kernel0)
        /*005c*/ 	.short	0x0380
        /*005e*/ 	.short	0x0010


	//----- nvinfo : EIATTR_SW_WAR
	.align		4
.L_475:
        /*0060*/ 	.byte	0x04, 0x36
        /*0062*/ 	.short	(.L_477 - .L_476)
.L_476:
        /*0064*/ 	.word	0x00000008
.L_477:


//--------------------- .nv.info.fused_nn_conv2d_cast_fixed_point_multiply_add_cast_nn_relu_cast_fixed_point_mult_18399029763786111876__4_kernel0 --------------------------
	.section	.nv.info.fused_nn_conv2d_cast_fixed_point_multiply_add_cast_nn_relu_cast_fixed_point_mult_18399029763786111876__4_kernel0,"",@"SHT_CUDA_INFO"
	.sectionflags	@""
	.align	4


	//----- nvinfo : EIATTR_CUDA_API_VERSION
	.align		4
        /*0000*/ 	.byte	0x04, 0x37
        /*0002*/ 	.short	(.L_479 - .L_478)
.L_478:
        /*0004*/ 	.word	0x00000082


	//----- nvinfo : EIATTR_KPARAM_INFO
	.align		4
.L_479:
        /*0008*/ 	.byte	0x04, 0x17
        /*000a*/ 	.short	(.L_481 - .L_480)
.L_480:
        /*000c*/ 	.word	0x00000000
        /*0010*/ 	.short	0x0003
        /*0012*/ 	.short	0x0018
        /*0014*/ 	.byte	0x00, 0xf5, 0x21, 0x00


	//----- nvinfo : EIATTR_KPARAM_INFO
	.align		4
.L_481:
        /*0018*/ 	.byte	0x04, 0x17
        /*001a*/ 	.short	(.L_483 - .L_482)
.L_482:
        /*001c*/ 	.word	0x00000000
        /*0020*/ 	.short	0x0002
        /*0022*/ 	.short	0x0010
        /*0024*/ 	.byte	0x00, 0xf5, 0x21, 0x00


	//----- nvinfo : EIATTR_KPARAM_INFO
	.align		4
.L_483:
        /*0028*/ 	.byte	0x04, 0x17
        /*002a*/ 	.short	(.L_485 - .L_484)
.L_484:
        /*002c*/ 	.word	0x00000000
        /*0030*/ 	.short	0x0001
        /*0032*/ 	.short	0x0008
        /*0034*/ 	.byte	0x00, 0xf5, 0x21, 0x00


	//----- nvinfo : EIATTR_KPARAM_INFO
	.align		4
.L_485:
        /*0038*/ 	.byte	0x04, 0x17
        /*003a*/ 	.short	(.L_487 - .L_486)
.L_486:
        /*003c*/ 	.word	0x00000000
        /*0040*/ 	.short	0x0000
        /*0042*/ 	.short	0x0000
        /*0044*/ 	.byte	0x00, 0xf5, 0x21, 0x00


	//----- nvinfo : EIATTR_SPARSE_MMA_MASK
	.align		4
.L_487:
        /*0048*/ 	.byte	0x03, 0x50
        /*004a*/ 	.short	0x0000


	//----- nvinfo : EIATTR_MAXREG_COUNT
	.align		4
        /*004c*/ 	.byte	0x03, 0x1b
        /*004e*/ 	.short	0x00ff


	//----- nvinfo : EIATTR_NUM_BARRIERS
	.align		4
        /*0050*/ 	.byte	0x02, 0x4c
        /*0052*/ 	.byte	0x01
	.zero		1


	//----- nvinfo : EIATTR_MERCURY_ISA_VERSION
	.align		4
        /*0054*/ 	.byte	0x03, 0x5f
        /*0056*/ 	.short	0x0101


	//----- nvinfo : EIATTR_VRC_CTA_INIT_COUNT
	.align		4
        /*0058*/ 	.byte	0x02, 0x4a
	.zero		1
	.zero		1


	//----- nvinfo : EIATTR_EXIT_INSTR_OFFSETS
	.align		4
        /*005c*/ 	.byte	0x04, 0x1c
        /*005e*/ 	.short	(.L_489 - .L_488)


	//   ....[0]....
.L_488:
        /*0060*/ 	.word	0x00003710


	//----- nvinfo : EIATTR_CRS_STACK_SIZE
	.align		4
.L_489:
        /*0064*/ 	.byte	0x04, 0x1e
        /*0066*/ 	.short	(.L_491 - .L_490)
.L_490:
        /*0068*/ 	.word	0x00000000


	//----- nvinfo : EIATTR_CBANK_PARAM_SIZE
	.align		4
.L_491:
        /*006c*/ 	.byte	0x03, 0x19
        /*006e*/ 	.short	0x0020


	//----- nvinfo : EIATTR_PARAM_CBANK
	.align		4
        /*0070*/ 	.byte	0x04, 0x0a
        /*0072*/ 	.short	(.L_493 - .L_492)
	.align		4
.L_492:
        /*0074*/ 	.word	index@(.nv.constant0.fused_nn_conv2d_cast_fixed_point_multiply_add_cast_nn_relu_cast_fixed_point_mult_18399029763786111876__4_kernel0)
        /*0078*/ 	.short	0x0380
        /*007a*/ 	.short	0x0020


	//----- nvinfo : EIATTR_SW_WAR
	.align		4
.L_493:
        /*007c*/ 	.byte	0x04, 0x36
        /*007e*/ 	.short	(.L_495 - .L_494)
.L_494:
        /*0080*/ 	.word	0x00000008
.L_495:


//--------------------- .nv.info.fused_nn_conv2d_cast_fixed_point_multiply_add_cast_nn_relu_cast_fixed_point_mult_18399029763786111876__kernel0 --------------------------
	.section	.nv.info.fused_nn_conv2d_cast_fixed_point_multiply_add_cast_nn_relu_cast_fixed_point_mult_18399029763786111876__kernel0,"",@"SHT_CUDA_INFO"
	.sectionflags	@""
	.align	4


	//----- nvinfo : EIATTR_CUDA_API_VERSION
	.align		4
        /*0000*/ 	.byte	0x04, 0x37
        /*0002*/ 	.short	(.L_497 - .L_496)
.L_496:
        /*0004*/ 	.word	0x00000082


	//----- nvinfo : EIATTR_KPARAM_INFO
	.align		4
.L_497:
        /*0008*/ 	.byte	0x04, 0x17
        /*000a*/ 	.short	(.L_499 - .L_498)
.L_498:
        /*000c*/ 	.word	0x00000000
        /*0010*/ 	.short	0x0003
        /*0012*/ 	.short	0x0018
        /*0014*/ 	.byte	0x00, 0xf5, 0x21, 0x00


	//----- nvinfo : EIATTR_KPARAM_INFO
	.align		4
.L_499:
        /*0018*/ 	.byte	0x04, 0x17
        /*001a*/ 	.short	(.L_501 - .L_500)
.L_500:
        /*001c*/ 	.word	0x00000000
        /*0020*/ 	.short	0x0002
        /*0022*/ 	.short	0x0010
        /*0024*/ 	.byte	0x00, 0xf5, 0x21, 0x00


	//----- nvinfo : EIATTR_KPARAM_INFO
	.align		4
.L_501:
        /*0028*/ 	.byte	0x04, 0x17
        /*002a*/ 	.short	(.L_503 - .L_502)
.L_502:
        /*002c*/ 	.word	0x00000000
        /*0030*/ 	.short	0x0001
        /*0032*/ 	.short	0x0008
        /*0034*/ 	.byte	0x00, 0xf5, 0x21, 0x00


	//----- nvinfo : EIATTR_KPARAM_INFO
	.align		4
.L_503:
        /*0038*/ 	.byte	0x04, 0x17
        /*003a*/ 	.short	(.L_505 - .L_504)
.L_504:
        /*003c*/ 	.word	0x00000000
        /*0040*/ 	.short	0x0000
        /*0042*/ 	.short	0x0000
        /*0044*/ 	.byte	0x00, 0xf5, 0x21, 0x00


	//----- nvinfo : EIATTR_SPARSE_MMA_MASK
	.align		4
.L_505:
        /*0048*/ 	.byte	0x03, 0x50
        /*004a*/ 	.short	0x0000


	//----- nvinfo : EIATTR_MAXREG_COUNT
	.align		4
        /*004c*/ 	.byte	0x03, 0x1b
        /*004e*/ 	.short	0x00ff


	//----- nvinfo : EIATTR_NUM_BARRIERS
	.align		4
        /*0050*/ 	.byte	0x02, 0x4c
        /*0052*/ 	.byte	0x01
	.zero		1


	//----- nvinfo : EIATTR_MERCURY_ISA_VERSION
	.align		4
        /*0054*/ 	.byte	0x03, 0x5f
        /*0056*/ 	.short	0x0101


	//----- nvinfo : EIATTR_VRC_CTA_INIT_COUNT
	.align		4
        /*0058*/ 	.byte	0x02, 0x4a
	.zero		1
	.zero		1


	//----- nvinfo : EIATTR_EXIT_INSTR_OFFSETS
	.align		4
        /*005c*/ 	.byte	0x04, 0x1c
        /*005e*/ 	.short	(.L_507 - .L_506)


	//   ....[0]....
.L_506:
        /*0060*/ 	.word	0x00005710


	//----- nvinfo : EIATTR_CRS_STACK_SIZE
	.align		4
.L_507:
        /*0064*/ 	.byte	0x04, 0x1e
        /*0066*/ 	.short	(.L_509 - .L_508)
.L_508:
        /*0068*/ 	.word	0x00000000


	//----- nvinfo : EIATTR_CBANK_PARAM_SIZE
	.align		4
.L_509:
        /*006c*/ 	.byte	0x03, 0x19
        /*006e*/ 	.short	0x0020


	//----- nvinfo : EIATTR_PARAM_CBANK
	.align		4
        /*0070*/ 	.byte	0x04, 0x0a
        /*0072*/ 	.short	(.L_511 - .L_510)
	.align		4
.L_510:
        /*0074*/ 	.word	index@(.nv.constant0.fused_nn_conv2d_cast_fixed_point_multiply_add_cast_nn_relu_cast_fixed_point_mult_18399029763786111876__kernel0)
        /*0078*/ 	.short	0x0380
        /*007a*/ 	.short	0x0020


	//----- nvinfo : EIATTR_SW_WAR
	.align		4
.L_511:
        /*007c*/ 	.byte	0x04, 0x36
        /*007e*/ 	.short	(.L_513 - .L_512)
.L_512:
        /*0080*/ 	.word	0x00000008
.L_513:


//--------------------- .nv.info.fused_cast_fixed_point_multiply_clip_cast_4_kernel0 --------------------------
	.section	.nv.info.fused_cast_fixed_point_multiply_clip_cast_4_kernel0,"",@"SHT_CUDA_INFO"
	.sectionflags	@""
	.align	4


	//----- nvinfo : EIATTR_CUDA_API_VERSION
	.align		4
        /*0000*/ 	.byte	0x04, 0x37
        /*0002*/ 	.short	(.L_515 - .L_514)
.L_514:
        /*0004*/ 	.word	0x00000082


	//----- nvinfo : EIATTR_KPARAM_INFO
	.align		4
.L_515:
        /*0008*/ 	.byte	0x04, 0x17
        /*000a*/ 	.short	(.L_517 - .L_516)
.L_516:
        /*000c*/ 	.word	0x00000000
        /*0010*/ 	.short	0x0001
        /*0012*/ 	.short	0x0008
        /*0014*/ 	.byte	0x00, 0xf5, 0x21, 0x00


	//----- nvinfo : EIATTR_KPARAM_INFO
	.align		4
.L_517:
        /*0018*/ 	.byte	0x04, 0x17
        /*001a*/ 	.short	(.L_519 - .L_518)
.L_518:
        /*001c*/ 	.word	0x00000000
        /*0020*/ 	.short	0x0000
        /*0022*/ 	.short	0x0000
        /*0024*/ 	.byte	0x00, 0xf5, 0x21, 0x00


	//----- nvinfo : EIATTR_SPARSE_MMA_MASK
	.align		4
.L_519:
        /*0028*/ 	.byte	0x03, 0x50
        /*002a*/ 	.short	0x0000


	//----- nvinfo : EIATTR_MAXREG_COUNT
	.align		4
        /*002c*/ 	.byte	0x03, 0x1b
        /*002e*/ 	.short	0x00ff


	//----- nvinfo : EIATTR_MERCURY_ISA_VERSION
	.align		4
        /*0030*/ 	.byte	0x03, 0x5f
        /*0032*/ 	.short	0x0101


	//----- nvinfo : EIATTR_VRC_CTA_INIT_COUNT
	.align		4
        /*0034*/ 	.byte	0x02, 0x4a
	.zero		1
	.zero		1


	//----- nvinfo : EIATTR_EXIT_INSTR_OFFSETS
	.align		4
        /*0038*/ 	.byte	0x04, 0x1c
        /*003a*/ 	.short	(.L_521 - .L_520)


	//   ....[0]....
.L_520:
        /*003c*/ 	.word	0x00000760


	//   ....[1]....
        /*0040*/ 	.word	0x000007f0


	//----- nvinfo : EIATTR_CBANK_PARAM_SIZE
	.align		4
.L_521:
        /*0044*/ 	.byte	0x03, 0x19
        /*0046*/ 	.short	0x0010


	//----- nvinfo : EIATTR_PARAM_CBANK
	.align		4
        /*0048*/ 	.byte	0x04, 0x0a
        /*004a*/ 	.short	(.L_523 - .L_522)
	.align		4
.L_522:
        /*004c*/ 	.word	index@(.nv.constant0.fused_cast_fixed_point_multiply_clip_cast_4_kernel0)
        /*0050*/ 	.short	0x0380
        /*0052*/ 	.short	0x0010


	//----- nvinfo : EIATTR_SW_WAR
	.align		4
.L_523:
        /*0054*/ 	.byte	0x04, 0x36
        /*0056*/ 	.short	(.L_525 - .L_524)
.L_524:
        /*0058*/ 	.word	0x00000008
.L_525:


//--------------------- .nv.info.fused_nn_global_avg_pool2d_1_kernel0 --------------------------
	.section	.nv.info.fused_nn_global_avg_pool2d_1_kernel0,"",@"SHT_CUDA_INFO"
	.sectionflags	@""
	.align	4


	//----- nvinfo : EIATTR_CUDA_API_VERSION
	.align		4
        /*0000*/ 	.byte	0x04, 0x37
        /*0002*/ 	.short	(.L_527 - .L_526)
.L_526:
        /*0004*/ 	.word	0x00000082


	//----- nvinfo : EIATTR_KPARAM_INFO
	.align		4
.L_527:
        /*0008*/ 	.byte	0x04, 0x17
        /*000a*/ 	.short	(.L_529 - .L_528)
.L_528:
        /*000c*/ 	.word	0x00000000
        /*0010*/ 	.short	0x0001
        /*0012*/ 	.short	0x0008
        /*0014*/ 	.byte	0x00, 0xf5, 0x21, 0x00


	//----- nvinfo : EIATTR_KPARAM_INFO
	.align		4
.L_529:
        /*0018*/ 	.byte	0x04, 0x17
        /*001a*/ 	.short	(.L_531 - .L_530)
.L_530:
        /*001c*/ 	.word	0x00000000
        /*0020*/ 	.short	0x0000
        /*0022*/ 	.short	0x0000
        /*0024*/ 	.byte	0x00, 0xf5, 0x21, 0x00


	//----- nvinfo : EIATTR_SPARSE_MMA_MASK
	.align		4
.L_531:
        /*0028*/ 	.byte	0x03, 0x50
        /*002a*/ 	.short	0x0000


	//----- nvinfo : EIATTR_MAXREG_COUNT
	.align		4
        /*002c*/ 	.byte	0x03, 0x1b
        /*002e*/ 	.short	0x00ff


	//----- nvinfo : EIATTR_MERCURY_ISA_VERSION
	.align		4
        /*0030*/ 	.byte	0x03, 0x5f
        /*0032*/ 	.short	0x0101


	//----- nvinfo : EIATTR_VRC_CTA_INIT_COUNT
	.align		4
        /*0034*/ 	.byte	0x02, 0x4a
	.zero		1
	.zero		1


	//----- nvinfo : EIATTR_EXIT_INSTR_OFFSETS
	.align		4
        /*0038*/ 	.byte	0x04, 0x1c
        /*003a*/ 	.short	(.L_533 - .L_532)


	//   ....[0]....
.L_532:
        /*003c*/ 	.word	0x000019f0


	//----- nvinfo : EIATTR_CBANK_PARAM_SIZE
	.align		4
.L_533:
        /*0040*/ 	.byte	0x03, 0x19
        /*0042*/ 	.short	0x0010


	//----- nvinfo : EIATTR_PARAM_CBANK
	.align		4
        /*0044*/ 	.byte	0x04, 0x0a
        /*0046*/ 	.short	(.L_535 - .L_534)
	.align		4
.L_534:
        /*0048*/ 	.word	index@(.nv.constant0.fused_nn_global_avg_pool2d_1_kernel0)
        /*004c*/ 	.short	0x0380
        /*004e*/ 	.short	0x0010


	//----- nvinfo : EIATTR_SW_WAR
	.align		4
.L_535:
        /*0050*/ 	.byte	0x04, 0x36
        /*0052*/ 	.short	(.L_537 - .L_536)
.L_536:
        /*0054*/ 	.word	0x00000008
.L_537:


//--------------------- .nv.info.fused_cast_fixed_point_multiply_nn_conv2d_cast_fixed_point_multiply_add_cast_fix_1476761249106760241__2_kernel0 --------------------------
	.section	.nv.info.fused_cast_fixed_point_multiply_nn_conv2d_cast_fixed_point_multiply_add_cast_fix_1476761249106760241__2_kernel0,"",@"SHT_CUDA_INFO"
	.sectionflags	@""
	.align	4


	//----- nvinfo : EIATTR_CUDA_API_VERSION
	.align		4
        /*0000*/ 	.byte	0x04, 0x37
        /*0002*/ 	.short	(.L_539 - .L_538)
.L_538:
        /*0004*/ 	.word	0x00000082


	//----- nvinfo : EIATTR_KPARAM_INFO
	.align		4
.L_539:
        /*0008*/ 	.byte	0x04, 0x17
        /*000a*/ 	.short	(.L_541 - .L_540)
.L_540:
        /*000c*/ 	.word	0x00000000
        /*0010*/ 	.short	0x0004
        /*0012*/ 	.short	0x0020
        /*0014*/ 	.byte	0x00, 0xf5, 0x21, 0x00


	//----- nvinfo : EIATTR_KPARAM_INFO
	.align		4
.L_541:
        /*0018*/ 	.byte	0x04, 0x17
        /*001a*/ 	.short	(.L_543 - .L_542)
.L_542:
        /*001c*/ 	.word	0x00000000
        /*0020*/ 	.short	0x0003
        /*0022*/ 	.short	0x0018
        /*0024*/ 	.byte	0x00, 0xf5, 0x21, 0x00


	//----- nvinfo : EIATTR_KPARAM_INFO
	.align		4
.L_543:
        /*0028*/ 	.byte	0x04, 0x17
        /*002a*/ 	.short	(.L_545 - .L_544)
.L_544:
        /*002c*/ 	.word	0x00000000
        /*0030*/ 	.short	0x0002
        /*0032*/ 	.short	0x0010
        /*0034*/ 	.byte	0x00, 0xf5, 0x21, 0x00


	//----- nvinfo : EIATTR_KPARAM_INFO
	.align		4
.L_545:
        /*0038*/ 	.byte	0x04, 0x17
        /*003a*/ 	.short	(.L_547 - .L_546)
.L_546:
        /*003c*/ 	.word	0x00000000
        /*0040*/ 	.short	0x0001
        /*0042*/ 	.short	0x0008
        /*0044*/ 	.byte	0x00, 0xf5, 0x21, 0x00


	//----- nvinfo : EIATTR_KPARAM_INFO
	.align		4
.L_547:
        /*0048*/ 	.byte	0x04, 0x17
        /*004a*/ 	.short	(.L_549 - .L_548)
.L_548:
        /*004c*/ 	.word	0x00000000
        /*0050*/ 	.short	0x0000
        /*0052*/ 	.short	0x0000
        /*0054*/ 	.byte	0x00, 0xf5, 0x21, 0x00


	//----- nvinfo : EIATTR_SPARSE_MMA_MASK
	.align		4
.L_549:
        /*0058*/ 	.byte	0x03, 0x50
        /*005a*/ 	.short	0x0000


	//----- nvinfo : EIATTR_MAXREG_COUNT
	.align		4
        /*005c*/ 	.byte	0x03, 0x1b
        /*005e*/ 	.short	0x00ff


	//----- nvinfo : EIATTR_NUM_BARRIERS
	.align		4
        /*0060*/ 	.byte	0x02, 0x4c
        /*0062*/ 	.byte	0x01
	.zero		1


	//----- nvinfo : EIATTR_MERCURY_ISA_VERSION
	.align		4
        /*0064*/ 	.byte	0x03, 0x5f
        /*0066*/ 	.short	0x0101


	//----- nvinfo : EIATTR_VRC_CTA_INIT_COUNT
	.align		4
        /*0068*/ 	.byte	0x02, 0x4a
	.zero		1
	.zero		1


	//----- nvinfo : EIATTR_EXIT_INSTR_OFFSETS
	.align		4
        /*006c*/ 	.byte	0x04, 0x1c
        /*006e*/ 	.short	(.L_551 - .L_550)


	//   ....[0]....
.L_550:
        /*0070*/ 	.word	0x00006360


	//----- nvinfo : EIATTR_CRS_STACK_SIZE
	.align		4
.L_551:
        /*0074*/ 	.byte	0x04, 0x1e
        /*0076*/ 	.short	(.L_553 - .L_552)
.L_552:
        /*0078*/ 	.word	0x00000000


	//----- nvinfo : EIATTR_CBANK_PARAM_SIZE
	.align		4
.L_553:
        /*007c*/ 	.byte	0x03, 0x19
        /*007e*/ 	.short	0x0028


	//----- nvinfo : EIATTR_PARAM_CBANK
	.align		4
        /*0080*/ 	.byte	0x04, 0x0a
        /*0082*/ 	.short	(.L_555 - .L_554)
	.align		4
.L_554:
        /*0084*/ 	.word	index@(.nv.constant0.fused_cast_fixed_point_multiply_nn_conv2d_cast_fixed_point_multiply_add_cast_fix_1476761249106760241__2_kernel0)
        /*0088*/ 	.short	0x0380
        /*008a*/ 	.short	0x0028


	//----- nvinfo : EIATTR_SW_WAR
	.align		4
.L_555:
        /*008c*/ 	.byte	0x04, 0x36
        /*008e*/ 	.short	(.L_557 - .L_556)
.L_556:
        /*0090*/ 	.word	0x00000008
.L_557:


//--------------------- .nv.info.fused_nn_conv2d_cast_fixed_point_multiply_add_cast_nn_relu_cast_fixed_point_mult_6343854372805914660__kernel0 --------------------------
	.section	.nv.info.fused_nn_conv2d_cast_fixed_point_multiply_add_cast_nn_relu_cast_fixed_point_mult_6343854372805914660__kernel0,"",@"SHT_CUDA_INFO"
	.sectionflags	@""
	.align	4


	//----- nvinfo : EIATTR_CUDA_API_VERSION
	.align		4
        /*0000*/ 	.byte	0x04, 0x37
        /*0002*/ 	.short	(.L_559 - .L_558)
.L_558:
        /*0004*/ 	.word	0x00000082


	//----- nvinfo : EIATTR_KPARAM_INFO
	.align		4
.L_559:
        /*0008*/ 	.byte	0x04, 0x17
        /*000a*/ 	.short	(.L_561 - .L_560)
.L_560:
        /*000c*/ 	.word	0x00000000
        /*0010*/ 	.short	0x0003
        /*0012*/ 	.short	0x0018
        /*0014*/ 	.byte	0x00, 0xf5, 0x21, 0x00


	//----- nvinfo : EIATTR_KPARAM_INFO
	.align		4
.L_561:
        /*0018*/ 	.byte	0x04, 0x17
        /*001a*/ 	.short	(.L_563 - .L_562)
.L_562:
        /*001c*/ 	.word	0x00000000
        /*0020*/ 	.short	0x0002
        /*0022*/ 	.short	0x0010
        /*0024*/ 	.byte	0x00, 0xf5, 0x21, 0x00


	//----- nvinfo : EIATTR_KPARAM_INFO
	.align		4
.L_563:
        /*0028*/ 	.byte	0x04, 0x17
        /*002a*/ 	.short	(.L_565 - .L_564)
.L_564:
        /*002c*/ 	.word	0x00000000
        /*0030*/ 	.short	0x0001
        /*0032*/ 	.short	0x0008
        /*0034*/ 	.byte	0x00, 0xf5, 0x21, 0x00


	//----- nvinfo : EIATTR_KPARAM_INFO
	.align		4
.L_565:
        /*0038*/ 	.byte	0x04, 0x17
        /*003a*/ 	.short	(.L_567 - .L_566)
.L_566:
        /*003c*/ 	.word	0x00000000
        /*0040*/ 	.short	0x0000
        /*0042*/ 	.short	0x0000
        /*0044*/ 	.byte	0x00, 0xf5, 0x21, 0x00


	//----- nvinfo : EIATTR_SPARSE_MMA_MASK
	.align		4
.L_567:
        /*0048*/ 	.byte	0x03, 0x50
        /*004a*/ 	.short	0x0000


	//----- nvinfo : EIATTR_MAXREG_COUNT
	.align		4
        /*004c*/ 	.byte	0x03, 0x1b
        /*004e*/ 	.short	0x00ff


	//----- nvinfo : EIATTR_NUM_BARRIERS
	.align		4
        /*0050*/ 	.byte	0x02, 0x4c
        /*0052*/ 	.byte	0x01
	.zero		1


	//----- nvinfo : EIATTR_MERCURY_ISA_VERSION
	.align		4
        /*0054*/ 	.byte	0x03, 0x5f
        /*0056*/ 	.short	0x0101


	//----- nvinfo : EIATTR_VRC_CTA_INIT_COUNT
	.align		4
        /*0058*/ 	.byte	0x02, 0x4a
	.zero		1
	.zero		1


	//----- nvinfo : EIATTR_EXIT_INSTR_OFFSETS
	.align		4
        /*005c*/ 	.byte	0x04, 0x1c
        /*005e*/ 	.short	(.L_569 - .L_568)


	//   ....[0]....
.L_568:
        /*0060*/ 	.word	0x000087e0


	//----- nvinfo : EIATTR_CRS_STACK_SIZE
	.align		4
.L_569:
        /*0064*/ 	.byte	0x04, 0x1e
        /*0066*/ 	.short	(.L_571 - .L_570)
.L_570:
        /*0068*/ 	.word	0x00000000


	//----- nvinfo : EIATTR_CBANK_PARAM_SIZE
	.align		4
.L_571:
        /*006c*/ 	.byte	0x03, 0x19
        /*006e*/ 	.short	0x0020


	//----- nvinfo : EIATTR_PARAM_CBANK
	.align		4
        /*0070*/ 	.byte	0x04, 0x0a
        /*0072*/ 	.short	(.L_573 - .L_572)
	.align		4
.L_572:
        /*0074*/ 	.word	index@(.nv.constant0.fused_nn_conv2d_cast_fixed_point_multiply_add_cast_nn_relu_cast_fixed_point_mult_6343854372805914660__kernel0)
        /*0078*/ 	.short	0x0380
        /*007a*/ 	.short	0x0020


	//----- nvinfo : EIATTR_SW_WAR
	.align		4
.L_573:
        /*007c*/ 	.byte	0x04, 0x36
        /*007e*/ 	.short	(.L_575 - .L_574)
.L_574:
        /*0080*/ 	.word	0x00000008
.L_575:


//--------------------- .nv.info.fused_nn_dense_add_kernel0 --------------------------
	.section	.nv.info.fused_nn_dense_add_kernel0,"",@"SHT_CUDA_INFO"
	.sectionflags	@""
	.align	4


	//----- nvinfo : EIATTR_CUDA_API_VERSION
	.align		4
        /*0000*/ 	.byte	0x04, 0x37
        /*0002*/ 	.short	(.L_577 - .L_576)
.L_576:
        /*0004*/ 	.word	0x00000082


	//----- nvinfo : EIATTR_KPARAM_INFO
	.align		4
.L_577:
        /*0008*/ 	.byte	0x04, 0x17
        /*000a*/ 	.short	(.L_579 - .L_578)
.L_578:
        /*000c*/ 	.word	0x00000000
        /*0010*/ 	.short	0x0003
        /*0012*/ 	.short	0x0018
        /*0014*/ 	.byte	0x00, 0xf5, 0x21, 0x00


	//----- nvinfo : EIATTR_KPARAM_INFO
	.align		4
.L_579:
        /*0018*/ 	.byte	0x04, 0x17
        /*001a*/ 	.short	(.L_581 - .L_580)
.L_580:
        /*001c*/ 	.word	0x00000000
        /*0020*/ 	.short	0x0002
        /*0022*/ 	.short	0x0010
        /*0024*/ 	.byte	0x00, 0xf5, 0x21, 0x00


	//----- nvinfo : EIATTR_KPARAM_INFO
	.align		4
.L_581:
        /*0028*/ 	.byte	0x04, 0x17
        /*002a*/ 	.short	(.L_583 - .L_582)
.L_582:
        /*002c*/ 	.word	0x00000000
        /*0030*/ 	.short	0x0001
        /*0032*/ 	.short	0x0008
        /*0034*/ 	.byte	0x00, 0xf5, 0x21, 0x00


	//----- nvinfo : EIATTR_KPARAM_INFO
	.align		4
.L_583:
        /*0038*/ 	.byte	0x04, 0x17
        /*003a*/ 	.short	(.L_585 - .L_584)
.L_584:
        /*003c*/ 	.word	0x00000000
        /*0040*/ 	.short	0x0000
        /*0042*/ 	.short	0x0000
        /*0044*/ 	.byte	0x00, 0xf5, 0x21, 0x00


	//----- nvinfo : EIATTR_SPARSE_MMA_MASK
	.align		4
.L_585:
        /*0048*/ 	.byte	0x03, 0x50
        /*004a*/ 	.short	0x0000


	//----- nvinfo : EIATTR_WMMA_USED
	.align		4
        /*004c*/ 	.byte	0x01, 0x2b
	.zero		2


	//----- nvinfo : EIATTR_MAXREG_COUNT
	.align		4
        /*0050*/ 	.byte	0x03, 0x1b
        /*0052*/ 	.short	0x00ff


	//----- nvinfo : EIATTR_NUM_BARRIERS
	.align		4
        /*0054*/ 	.byte	0x02, 0x4c
        /*0056*/ 	.byte	0x01
	.zero		1


	//----- nvinfo : EIATTR_MERCURY_ISA_VERSION
	.align		4
        /*0058*/ 	.byte	0x03, 0x5f
        /*005a*/ 	.short	0x0101


	//----- nvinfo : EIATTR_VRC_CTA_INIT_COUNT
	.align		4
        /*005c*/ 	.byte	0x02, 0x4a
	.zero		1
	.zero		1


	//----- nvinfo : EIATTR_EXIT_INSTR_OFFSETS
	.align		4
        /*0060*/ 	.byte	0x04, 0x1c
        /*0062*/ 	.short	(.L_587 - .L_586)


	//   ....[0]....
.L_586:
        /*0064*/ 	.word	0x00000a80


	//----- nvinfo : EIATTR_CBANK_PARAM_SIZE
	.align		4
.L_587:
        /*0068*/ 	.byte	0x03, 0x19
        /*006a*/ 	.short	0x0020


	//----- nvinfo : EIATTR_PARAM_CBANK
	.align		4
        /*006c*/ 	.byte	0x04, 0x0a
        /*006e*/ 	.short	(.L_589 - .L_588)
	.align		4
.L_588:
        /*0070*/ 	.word	index@(.nv.constant0.fused_nn_dense_add_kernel0)
        /*0074*/ 	.short	0x0380
        /*0076*/ 	.short	0x0020


	//----- nvinfo : EIATTR_SW_WAR
	.align		4
.L_589:
        /*0078*/ 	.byte	0x04, 0x36
        /*007a*/ 	.short	(.L_591 - .L_590)
.L_590:
        /*007c*/ 	.word	0x00000008
.L_591:


//--------------------- .nv.info.fused_nn_max_pool2d_1_kernel0 --------------------------
	.section	.nv.info.fused_nn_max_pool2d_1_kernel0,"",@"SHT_CUDA_INFO"
	.sectionflags	@""
	.align	4


	//----- nvinfo : EIATTR_CUDA_API_VERSION
	.align		4
        /*0000*/ 	.byte	0x04, 0x37
        /*0002*/ 	.short	(.L_593 - .L_592)
.L_592:
        /*0004*/ 	.word	0x00000082


	//----- nvinfo : EIATTR_KPARAM_INFO
	.align		4
.L_593:
        /*0008*/ 	.byte	0x04, 0x17
        /*000a*/ 	.short	(.L_595 - .L_594)
.L_594:
        /*000c*/ 	.word	0x00000000
        /*0010*/ 	.short	0x0001
        /*0012*/ 	.short	0x0008
        /*0014*/ 	.byte	0x00, 0xf5, 0x21, 0x00


	//----- nvinfo : EIATTR_KPARAM_INFO
	.align		4
.L_595:
        /*0018*/ 	.byte	0x04, 0x17
        /*001a*/ 	.short	(.L_597 - .L_596)
.L_596:
        /*001c*/ 	.word	0x00000000
        /*0020*/ 	.short	0x0000
        /*0022*/ 	.short	0x0000
        /*0024*/ 	.byte	0x00, 0xf5, 0x21, 0x00


	//----- nvinfo : EIATTR_SPARSE_MMA_MASK
	.align		4
.L_597:
        /*0028*/ 	.byte	0x03, 0x50
        /*002a*/ 	.short	0x0000


	//----- nvinfo : EIATTR_MAXREG_COUNT
	.align		4
        /*002c*/ 	.byte	0x03, 0x1b
        /*002e*/ 	.short	0x00ff


	//----- nvinfo : EIATTR_MERCURY_ISA_VERSION
	.align		4
        /*0030*/ 	.byte	0x03, 0x5f
        /*0032*/ 	.short	0x0101


	//----- nvinfo : EIATTR_VRC_CTA_INIT_COUNT
	.align		4
        /*0034*/ 	.byte	0x02, 0x4a
	.zero		1
	.zero		1


	//----- nvinfo : EIATTR_EXIT_INSTR_OFFSETS
	.align		4
        /*0038*/ 	.byte	0x04, 0x1c
        /*003a*/ 	.short	(.L_599 - .L_598)


	//   ....[0]....
.L_598:
        /*003c*/ 	.word	0x000002e0


	//----- nvinfo : EIATTR_CBANK_PARAM_SIZE
	.align		4
.L_599:
        /*0040*/ 	.byte	0x03, 0x19
        /*0042*/ 	.short	0x0010


	//----- nvinfo : EIATTR_PARAM_CBANK
	.align		4
        /*0044*/ 	.byte	0x04, 0x0a
        /*0046*/ 	.short	(.L_601 - .L_600)
	.align		4
.L_600:
        /*0048*/ 	.word	index@(.nv.constant0.fused_nn_max_pool2d_1_kernel0)
        /*004c*/ 	.short	0x0380
        /*004e*/ 	.short	0x0010


	//----- nvinfo : EIATTR_SW_WAR
	.align		4
.L_601:
        /*0050*/ 	.byte	0x04, 0x36
        /*0052*/ 	.short	(.L_603 - .L_602)
.L_602:
        /*0054*/ 	.word	0x00000008
.L_603:


//--------------------- .nv.info.fused_cast_fixed_point_multiply_clip_cast_5_kernel0 --------------------------
	.section	.nv.info.fused_cast_fixed_point_multiply_clip_cast_5_kernel0,"",@"SHT_CUDA_INFO"
	.sectionflags	@""
	.align	4


	//----- nvinfo : EIATTR_CUDA_API_VERSION
	.align		4
        /*0000*/ 	.byte	0x04, 0x37
        /*0002*/ 	.short	(.L_605 - .L_604)
.L_604:
        /*0004*/ 	.word	0x00000082


	//----- nvinfo : EIATTR_KPARAM_INFO
	.align		4
.L_605:
        /*0008*/ 	.byte	0x04, 0x17
        /*000a*/ 	.short	(.L_607 - .L_606)
.L_606:
        /*000c*/ 	.word	0x00000000
        /*0010*/ 	.short	0x0001
        /*0012*/ 	.short	0x0008
        /*0014*/ 	.byte	0x00, 0xf5, 0x21, 0x00


	//----- nvinfo : EIATTR_KPARAM_INFO
	.align		4
.L_607:
        /*0018*/ 	.byte	0x04, 0x17
        /*001a*/ 	.short	(.L_609 - .L_608)
.L_608:
        /*001c*/ 	.word	0x00000000
        /*0020*/ 	.short	0x0000
        /*0022*/ 	.short	0x0000
        /*0024*/ 	.byte	0x00, 0xf5, 0x21, 0x00


	//----- nvinfo : EIATTR_SPARSE_MMA_MASK
	.align		4
.L_609:
        /*0028*/ 	.byte	0x03, 0x50
        /*002a*/ 	.short	0x0000


	//----- nvinfo : EIATTR_MAXREG_COUNT
	.align		4
        /*002c*/ 	.byte	0x03, 0x1b
        /*002e*/ 	.short	0x00ff


	//----- nvinfo : EIATTR_MERCURY_ISA_VERSION
	.align		4
        /*0030*/ 	.byte	0x03, 0x5f
        /*0032*/ 	.short	0x0101


	//----- nvinfo : EIATTR_VRC_CTA_INIT_COUNT
	.align		4
        /*0034*/ 	.byte	0x02, 0x4a
	.zero		1
	.zero		1


	//----- nvinfo : EIATTR_EXIT_INSTR_OFFSETS
	.align		4
        /*0038*/ 	.byte	0x04, 0x1c
        /*003a*/ 	.short	(.L_611 - .L_610)


	//   ....[0]....
.L_610:
        /*003c*/ 	.word	0x000003e0


	//   ....[1]....
        /*0040*/ 	.word	0x00000450


	//----- nvinfo : EIATTR_CBANK_PARAM_SIZE
	.align		4
.L_611:
        /*0044*/ 	.byte	0x03, 0x19
        /*0046*/ 	.short	0x0010


	//----- nvinfo : EIATTR_PARAM_CBANK
	.align		4
        /*0048*/ 	.byte	0x04, 0x0a
        /*004a*/ 	.short	(.L_613 - .L_612)
	.align		4
.L_612:
        /*004c*/ 	.word	index@(.nv.constant0.fused_cast_fixed_point_multiply_clip_cast_5_kernel0)
        /*0050*/ 	.short	0x0380
        /*0052*/ 	.short	0x0010


	//----- nvinfo : EIATTR_SW_WAR
	.align		4
.L_613:
        /*0054*/ 	.byte	0x04, 0x36
        /*0056*/ 	.short	(.L_615 - .L_614)
.L_614:
        /*0058*/ 	.word	0x00000008
.L_615:


//--------------------- .nv.info.fused_cast_add_right_shift_clip_cast_kernel0 --------------------------
	.section	.nv.info.fused_cast_add_right_shift_clip_cast_kernel0,"",@"SHT_CUDA_INFO"
	.sectionflags	@""
	.align	4


	//----- nvinfo : EIATTR_CUDA_API_VERSION
	.align		4
        /*0000*/ 	.byte	0x04, 0x37
        /*0002*/ 	.short	(.L_617 - .L_616)
.L_616:
        /*0004*/ 	.word	0x00000082


	//----- nvinfo : EIATTR_KPARAM_INFO
	.align		4
.L_617:
        /*0008*/ 	.byte	0x04, 0x17
        /*000a*/ 	.short	(.L_619 - .L_618)
.L_618:
        /*000c*/ 	.word	0x00000000
        /*0010*/ 	.short	0x0001
        /*0012*/ 	.short	0x0008
        /*0014*/ 	.byte	0x00, 0xf5, 0x21, 0x00


	//----- nvinfo : EIATTR_KPARAM_INFO
	.align		4
.L_619:
        /*0018*/ 	.byte	0x04, 0x17
        /*001a*/ 	.short	(.L_621 - .L_620)
.L_620:
        /*001c*/ 	.word	0x00000000
        /*0020*/ 	.short	0x0000
        /*0022*/ 	.short	0x0000
        /*0024*/ 	.byte	0x00, 0xf5, 0x21, 0x00


	//----- nvinfo : EIATTR_SPARSE_MMA_MASK
	.align		4
.L_621:
        /*0028*/ 	.byte	0x03, 0x50
        /*002a*/ 	.short	0x0000


	//----- nvinfo : EIATTR_MAXREG_COUNT
	.align		4
        /*002c*/ 	.byte	0x03, 0x1b
        /*002e*/ 	.short	0x00ff


	//----- nvinfo : EIATTR_MERCURY_ISA_VERSION
	.align		4
        /*0030*/ 	.byte	0x03, 0x5f
        /*0032*/ 	.short	0x0101


	//----- nvinfo : EIATTR_VRC_CTA_INIT_COUNT
	.align		4
        /*0034*/ 	.byte	0x02, 0x4a
	.zero		1
	.zero		1


	//----- nvinfo : EIATTR_EXIT_INSTR_OFFSETS
	.align		4
        /*0038*/ 	.byte	0x04, 0x1c
        /*003a*/ 	.short	(.L_623 - .L_622)


	//   ....[0]....
.L_622:
        /*003c*/ 	.word	0x00000c00


	//   ....[1]....
        /*0040*/ 	.word	0x00000c70


	//----- nvinfo : EIATTR_CBANK_PARAM_SIZE
	.align		4
.L_623:
        /*0044*/ 	.byte	0x03, 0x19
        /*0046*/ 	.short	0x0010


	//----- nvinfo : EIATTR_PARAM_CBANK
	.align		4
        /*0048*/ 	.byte	0x04, 0x0a
        /*004a*/ 	.short	(.L_625 - .L_624)
	.align		4
.L_624:
        /*004c*/ 	.word	index@(.nv.constant0.fused_cast_add_right_shift_clip_cast_kernel0)
        /*0050*/ 	.short	0x0380
        /*0052*/ 	.short	0x0010


	//----- nvinfo : EIATTR_SW_WAR
	.align		4
.L_625:
        /*0054*/ 	.byte	0x04, 0x36
        /*0056*/ 	.short	(.L_627 - .L_626)
.L_626:
        /*0058*/ 	.word	0x00000008
.L_627:


//--------------------- .nv.info.fused_cast_fixed_point_multiply_clip_cast_3_kernel0 --------------------------
	.section	.nv.info.fused_cast_fixed_point_multiply_clip_cast_3_kernel0,"",@"SHT_CUDA_INFO"
	.sectionflags	@""
	.align	4


	//----- nvinfo : EIATTR_CUDA_API_VERSION
	.align		4
        /*0000*/ 	.byte	0x04, 0x37
        /*0002*/ 	.short	(.L_629 - .L_628)
.L_628:
        /*0004*/ 	.word	0x00000082


	//----- nvinfo : EIATTR_KPARAM_INFO
	.align		4
.L_629:
        /*0008*/ 	.byte	0x04, 0x17
        /*000a*/ 	.short	(.L_631 - .L_630)
.L_630:
        /*000c*/ 	.word	0x00000000
        /*0010*/ 	.short	0x0001
        /*0012*/ 	.short	0x0008
        /*0014*/ 	.byte	0x00, 0xf5, 0x21, 0x00


	//----- nvinfo : EIATTR_KPARAM_INFO
	.align		4
.L_631:
        /*0018*/ 	.byte	0x04, 0x17
        /*001a*/ 	.short	(.L_633 - .L_632)
.L_632:
        /*001c*/ 	.word	0x00000000
        /*0020*/ 	.short	0x0000
        /*0022*/ 	.short	0x0000
        /*0024*/ 	.byte	0x00, 0xf5, 0x21, 0x00


	//----- nvinfo : EIATTR_SPARSE_MMA_MASK
	.align		4
.L_633:
        /*0028*/ 	.byte	0x03, 0x50
        /*002a*/ 	.short	0x0000


	//----- nvinfo : EIATTR_MAXREG_COUNT
	.align		4
        /*002c*/ 	.byte	0x03, 0x1b
        /*002e*/ 	.short	0x00ff


	//----- nvinfo : EIATTR_MERCURY_ISA_VERSION
	.align		4
        /*0030*/ 	.byte	0x03, 0x5f
        /*0032*/ 	.short	0x0101


	//----- nvinfo : EIATTR_VRC_CTA_INIT_COUNT
	.align		4
        /*0034*/ 	.byte	0x02, 0x4a
	.zero		1
	.zero		1


	//----- nvinfo : EIATTR_EXIT_INSTR_OFFSETS
	.align		4
        /*0038*/ 	.byte	0x04, 0x1c
        /*003a*/ 	.short	(.L_635 - .L_634)


	//   ....[0]....
.L_634:
        /*003c*/ 	.word	0x000001f0


	//----- nvinfo : EIATTR_CRS_STACK_SIZE
	.align		4
.L_635:
        /*0040*/ 	.byte	0x04, 0x1e
        /*0042*/ 	.short	(.L_637 - .L_636)
.L_636:
        /*0044*/ 	.word	0x00000000


	//----- nvinfo : EIATTR_CBANK_PARAM_SIZE
	.align		4
.L_637:
        /*0048*/ 	.byte	0x03, 0x19
        /*004a*/ 	.short	0x0010


	//----- nvinfo : EIATTR_PARAM_CBANK
	.align		4
        /*004c*/ 	.byte	0x04, 0x0a
        /*004e*/ 	.short	(.L_639 - .L_638)
	.align		4
.L_638:
        /*0050*/ 	.word	index@(.nv.constant0.fused_cast_fixed_point_multiply_clip_cast_3_kernel0)
        /*0054*/ 	.short	0x0380
        /*0056*/ 	.short	0x0010


	//----- nvinfo : EIATTR_SW_WAR
	.align		4
.L_639:
        /*0058*/ 	.byte	0x04, 0x36
        /*005a*/ 	.short	(.L_641 - .L_640)
.L_640:
        /*005c*/ 	.word	0x00000008
.L_641:


//--------------------- .nv.info.fused_nn_conv2d_cast_fixed_point_multiply_add_cast_nn_relu_cast_fixed_point_mult_18399029763786111876__7_kernel0 --------------------------
	.section	.nv.info.fused_nn_conv2d_cast_fixed_point_multiply_add_cast_nn_relu_cast_fixed_point_mult_18399029763786111876__7_kernel0,"",@"SHT_CUDA_INFO"
	.sectionflags	@""
	.align	4


	//----- nvinfo : EIATTR_CUDA_API_VERSION
	.align		4
        /*0000*/ 	.byte	0x04, 0x37
        /*0002*/ 	.short	(.L_643 - .L_642)
.L_642:
        /*0004*/ 	.word	0x00000082


	//----- nvinfo : EIATTR_KPARAM_INFO
	.align		4
.L_643:
        /*0008*/ 	.byte	0x04, 0x17
        /*000a*/ 	.short	(.L_645 - .L_644)
.L_644:
        /*000c*/ 	.word	0x00000000
        /*0010*/ 	.short	0x0003
        /*0012*/ 	.short	0x0018
        /*0014*/ 	.byte	0x00, 0xf5, 0x21, 0x00


	//----- nvinfo : EIATTR_KPARAM_INFO
	.align		4
.L_645:
        /*0018*/ 	.byte	0x04, 0x17
        /*001a*/ 	.short	(.L_647 - .L_646)
.L_646:
        /*001c*/ 	.word	0x00000000
        /*0020*/ 	.short	0x0002
        /*0022*/ 	.short	0x0010
        /*0024*/ 	.byte	0x00, 0xf5, 0x21, 0x00


	//----- nvinfo : EIATTR_KPARAM_INFO
	.align		4
.L_647:
        /*0028*/ 	.byte	0x04, 0x17
        /*002a*/ 	.short	(.L_649 - .L_648)
.L_648:
        /*002c*/ 	.word	0x00000000
        /*0030*/ 	.short	0x0001
        /*0032*/ 	.short	0x0008
        /*0034*/ 	.byte	0x00, 0xf5, 0x21, 0x00


	//----- nvinfo : EIATTR_KPARAM_INFO
	.align		4
.L_649:
        /*0038*/ 	.byte	0x04, 0x17
        /*003a*/ 	.short	(.L_651 - .L_650)
.L_650:
        /*003c*/ 	.word	0x00000000
        /*0040*/ 	.short	0x0000
        /*0042*/ 	.short	0x0000
        /*0044*/ 	.byte	0x00, 0xf5, 0x21, 0x00


	//----- nvinfo : EIATTR_SPARSE_MMA_MASK
	.align		4
.L_651:
        /*0048*/ 	.byte	0x03, 0x50
        /*004a*/ 	.short	0x0000


	//----- nvinfo : EIATTR_MAXREG_COUNT
	.align		4
        /*004c*/ 	.byte	0x03, 0x1b
        /*004e*/ 	.short	0x00ff


	//----- nvinfo : EIATTR_NUM_BARRIERS
	.align		4
        /*0050*/ 	.byte	0x02, 0x4c
        /*0052*/ 	.byte	0x01
	.zero		1


	//----- nvinfo : EIATTR_MERCURY_ISA_VERSION
	.align		4
        /*0054*/ 	.byte	0x03, 0x5f
        /*0056*/ 	.short	0x0101


	//----- nvinfo : EIATTR_VRC_CTA_INIT_COUNT
	.align		4
        /*0058*/ 	.byte	0x02, 0x4a
	.zero		1
	.zero		1


	//----- nvinfo : EIATTR_EXIT_INSTR_OFFSETS
	.align		4
        /*005c*/ 	.byte	0x04, 0x1c
        /*005e*/ 	.short	(.L_653 - .L_652)


	//   ....[0]....
.L_652:
        /*0060*/ 	.word	0x00005360


	//----- nvinfo : EIATTR_CRS_STACK_SIZE
	.align		4
.L_653:
        /*0064*/ 	.byte	0x04, 0x1e
        /*0066*/ 	.short	(.L_655 - .L_654)
.L_654:
        /*0068*/ 	.word	0x00000000


	//----- nvinfo : EIATTR_CBANK_PARAM_SIZE
	.align		4
.L_655:
        /*006c*/ 	.byte	0x03, 0x19
        /*006e*/ 	.short	0x0020


	//----- nvinfo : EIATTR_PARAM_CBANK
	.align		4
        /*0070*/ 	.byte	0x04, 0x0a
        /*0072*/ 	.short	(.L_657 - .L_656)
	.align		4
.L_656:
        /*0074*/ 	.word	index@(.nv.constant0.fused_nn_conv2d_cast_fixed_point_multiply_add_cast_nn_relu_cast_fixed_point_mult_18399029763786111876__7_kernel0)
        /*0078*/ 	.short	0x0380
        /*007a*/ 	.short	0x0020


	//----- nvinfo : EIATTR_SW_WAR
	.align		4
.L_657:
        /*007c*/ 	.byte	0x04, 0x36
        /*007e*/ 	.short	(.L_659 - .L_658)
.L_658:
        /*0080*/ 	.word	0x00000008
.L_659:


//--------------------- .nv.info.fused_cast_fixed_point_multiply_nn_conv2d_cast_fixed_point_multiply_add_cast_fix_1476761249106760241__kernel0 --------------------------
	.section	.nv.info.fused_cast_fixed_point_multiply_nn_conv2d_cast_fixed_point_multiply_add_cast_fix_1476761249106760241__kernel0,"",@"SHT_CUDA_INFO"
	.sectionflags	@""
	.align	4


	//----- nvinfo : EIATTR_CUDA_API_VERSION
	.align		4
        /*0000*/ 	.byte	0x04, 0x37
        /*0002*/ 	.short	(.L_661 - .L_660)
.L_660:
        /*0004*/ 	.word	0x00000082


	//----- nvinfo : EIATTR_KPARAM_INFO
	.align		4
.L_661:
        /*0008*/ 	.byte	0x04, 0x17
        /*000a*/ 	.short	(.L_663 - .L_662)
.L_662:
        /*000c*/ 	.word	0x00000000
        /*0010*/ 	.short	0x0004
        /*0012*/ 	.short	0x0020
        /*0014*/ 	.byte	0x00, 0xf5, 0x21, 0x00


	//----- nvinfo : EIATTR_KPARAM_INFO
	.align		4
.L_663:
        /*0018*/ 	.byte	0x04, 0x17
        /*001a*/ 	.short	(.L_665 - .L_664)
.L_664:
        /*001c*/ 	.word	0x00000000
        /*0020*/ 	.short	0x0003
        /*0022*/ 	.short	0x0018
        /*0024*/ 	.byte	0x00, 0xf5, 0x21, 0x00


	//----- nvinfo : EIATTR_KPARAM_INFO
	.align		4
.L_665:
        /*0028*/ 	.byte	0x04, 0x17
        /*002a*/ 	.short	(.L_667 - .L_666)
.L_666:
        /*002c*/ 	.word	0x00000000
        /*0030*/ 	.short	0x0002
        /*0032*/ 	.short	0x0010
        /*0034*/ 	.byte	0x00, 0xf5, 0x21, 0x00


	//----- nvinfo : EIATTR_KPARAM_INFO
	.align		4
.L_667:
        /*0038*/ 	.byte	0x04, 0x17
        /*003a*/ 	.short	(.L_669 - .L_668)
.L_668:
        /*003c*/ 	.word	0x00000000
        /*0040*/ 	.short	0x0001
        /*0042*/ 	.short	0x0008
        /*0044*/ 	.byte	0x00, 0xf5, 0x21, 0x00


	//----- nvinfo : EIATTR_KPARAM_INFO
	.align		4
.L_669:
        /*0048*/ 	.byte	0x04, 0x17
        /*004a*/ 	.short	(.L_671 - .L_670)
.L_670:
        /*004c*/ 	.word	0x00000000
        /*0050*/ 	.short	0x0000
        /*0052*/ 	.short	0x0000
        /*0054*/ 	.byte	0x00, 0xf5, 0x21, 0x00


	//----- nvinfo : EIATTR_SPARSE_MMA_MASK
	.align		4
.L_671:
        /*0058*/ 	.byte	0x03, 0x50
        /*005a*/ 	.short	0x0000


	//----- nvinfo : EIATTR_MAXREG_COUNT
	.align		4
        /*005c*/ 	.byte	0x03, 0x1b
        /*005e*/ 	.short	0x00ff


	//----- nvinfo : EIATTR_NUM_BARRIERS
	.align		4
        /*0060*/ 	.byte	0x02, 0x4c
        /*0062*/ 	.byte	0x01
	.zero		1


	//----- nvinfo : EIATTR_MERCURY_ISA_VERSION
	.align		4
        /*0064*/ 	.byte	0x03, 0x5f
        /*0066*/ 	.short	0x0101


	//----- nvinfo : EIATTR_VRC_CTA_INIT_COUNT
	.align		4
        /*0068*/ 	.byte	0x02, 0x4a
	.zero		1
	.zero		1


	//----- nvinfo : EIATTR_EXIT_INSTR_OFFSETS
	.align		4
        /*006c*/ 	.byte	0x04, 0x1c
        /*006e*/ 	.short	(.L_673 - .L_672)


	//   ....[0]....
.L_672:
        /*0070*/ 	.word	0x00007ae0


	//----- nvinfo : EIATTR_CBANK_PARAM_SIZE
	.align		4
.L_673:
        /*0074*/ 	.byte	0x03, 0x19
        /*0076*/ 	.short	0x0028


	//----- nvinfo : EIATTR_PARAM_CBANK
	.align		4
        /*0078*/ 	.byte	0x04, 0x0a
        /*007a*/ 	.short	(.L_675 - .L_674)
	.align		4
.L_674:
        /*007c*/ 	.word	index@(.nv.constant0.fused_cast_fixed_point_multiply_nn_conv2d_cast_fixed_point_multiply_add_cast_fix_1476761249106760241__kernel0)
        /*0080*/ 	.short	0x0380
        /*0082*/ 	.short	0x0028


	//----- nvinfo : EIATTR_SW_WAR
	.align		4
.L_675:
        /*0084*/ 	.byte	0x04, 0x36
        /*0086*/ 	.short	(.L_677 - .L_676)
.L_676:
        /*0088*/ 	.word	0x00000008
.L_677:


//--------------------- .nv.info.fused_cast_fixed_point_multiply_nn_conv2d_cast_fixed_point_multiply_add_cast_fix_1476761249106760241__1_kernel0 --------------------------
	.section	.nv.info.fused_cast_fixed_point_multiply_nn_conv2d_cast_fixed_point_multiply_add_cast_fix_1476761249106760241__1_kernel0,"",@"SHT_CUDA_INFO"
	.sectionflags	@""
	.align	4


	//----- nvinfo : EIATTR_CUDA_API_VERSION
	.align		4
        /*0000*/ 	.byte	0x04, 0x37
        /*0002*/ 	.short	(.L_679 - .L_678)
.L_678:
        /*0004*/ 	.word	0x00000082


	//----- nvinfo : EIATTR_KPARAM_INFO
	.align		4
.L_679:
        /*0008*/ 	.byte	0x04, 0x17
        /*000a*/ 	.short	(.L_681 - .L_680)
.L_680:
        /*000c*/ 	.word	0x00000000
        /*0010*/ 	.short	0x0004
        /*0012*/ 	.short	0x0020
        /*0014*/ 	.byte	0x00, 0xf5, 0x21, 0x00


	//----- nvinfo : EIATTR_KPARAM_INFO
	.align		4
.L_681:
        /*0018*/ 	.byte	0x04, 0x17
        /*001a*/ 	.short	(.L_683 - .L_682)
.L_682:
        /*001c*/ 	.word	0x00000000
        /*0020*/ 	.short	0x0003
        /*0022*/ 	.short	0x0018
        /*0024*/ 	.byte	0x00, 0xf5, 0x21, 0x00


	//----- nvinfo : EIATTR_KPARAM_INFO
	.align		4
.L_683:
        /*0028*/ 	.byte	0x04, 0x17
        /*002a*/ 	.short	(.L_685 - .L_684)
.L_684:
        /*002c*/ 	.word	0x00000000
        /*0030*/ 	.short	0x0002
        /*0032*/ 	.short	0x0010
        /*0034*/ 	.byte	0x00, 0xf5, 0x21, 0x00


	//----- nvinfo : EIATTR_KPARAM_INFO
	.align		4
.L_685:
        /*0038*/ 	.byte	0x04, 0x17
        /*003a*/ 	.short	(.L_687 - .L_686)
.L_686:
        /*003c*/ 	.word	0x00000000
        /*0040*/ 	.short	0x0001
        /*0042*/ 	.short	0x0008
        /*0044*/ 	.byte	0x00, 0xf5, 0x21, 0x00


	//----- nvinfo : EIATTR_KPARAM_INFO
	.align		4
.L_687:
        /*0048*/ 	.byte	0x04, 0x17
        /*004a*/ 	.short	(.L_689 - .L_688)
.L_688:
        /*004c*/ 	.word	0x00000000
        /*0050*/ 	.short	0x0000
        /*0052*/ 	.short	0x0000
        /*0054*/ 	.byte	0x00, 0xf5, 0x21, 0x00


	//----- nvinfo : EIATTR_SPARSE_MMA_MASK
	.align		4
.L_689:
        /*0058*/ 	.byte	0x03, 0x50
        /*005a*/ 	.short	0x0000


	//----- nvinfo : EIATTR_MAXREG_COUNT
	.align		4
        /*005c*/ 	.byte	0x03, 0x1b
        /*005e*/ 	.short	0x00ff


	//----- nvinfo : EIATTR_NUM_BARRIERS
	.align		4
        /*0060*/ 	.byte	0x02, 0x4c
        /*0062*/ 	.byte	0x01
	.zero		1


	//----- nvinfo : EIATTR_MERCURY_ISA_VERSION
	.align		4
        /*0064*/ 	.byte	0x03, 0x5f
        /*0066*/ 	.short	0x0101


	//----- nvinfo : EIATTR_VRC_CTA_INIT_COUNT
	.align		4
        /*0068*/ 	.byte	0x02, 0x4a
	.zero		1
	.zero		1


	//----- nvinfo : EIATTR_EXIT_INSTR_OFFSETS
	.align		4
        /*006c*/ 	.byte	0x04, 0x1c
        /*006e*/ 	.short	(.L_691 - .L_690)


	//   ....[0]....
.L_690:
        /*0070*/ 	.word	0x000068f0


	//----- nvinfo : EIATTR_CBANK_PARAM_SIZE
	.align		4
.L_691:
        /*0074*/ 	.byte	0x03, 0x19
        /*0076*/ 	.short	0x0028


	//----- nvinfo : EIATTR_PARAM_CBANK
	.align		4
        /*0078*/ 	.byte	0x04, 0x0a
        /*007a*/ 	.short	(.L_693 - .L_692)
	.align		4
.L_692:
        /*007c*/ 	.word	index@(.nv.constant0.fused_cast_fixed_point_multiply_nn_conv2d_cast_fixed_point_multiply_add_cast_fix_1476761249106760241__1_kernel0)
        /*0080*/ 	.short	0x0380
        /*0082*/ 	.short	0x0028


	//----- nvinfo : EIATTR_SW_WAR
	.align		4
.L_693:
        /*0084*/ 	.byte	0x04, 0x36
        /*0086*/ 	.short	(.L_695 - .L_694)
.L_694:
        /*0088*/ 	.word	0x00000008
.L_695:


//--------------------- .nv.info.fused_nn_conv2d_cast_fixed_point_multiply_add_cast_fixed_point_multiply_add_cast_13255070459903635369__kernel0 --------------------------
	.section	.nv.info.fused_nn_conv2d_cast_fixed_point_multiply_add_cast_fixed_point_multiply_add_cast_13255070459903635369__kernel0,"",@"SHT_CUDA_INFO"
	.sectionflags	@""
	.align	4


	//----- nvinfo : EIATTR_CUDA_API_VERSION
	.align		4
        /*0000*/ 	.byte	0x04, 0x37
        /*0002*/ 	.short	(.L_697 - .L_696)
.L_696:
        /*0004*/ 	.word	0x00000082


	//----- nvinfo : EIATTR_KPARAM_INFO
	.align		4
.L_697:
        /*0008*/ 	.byte	0x04, 0x17
        /*000a*/ 	.short	(.L_699 - .L_698)
.L_698:
        /*000c*/ 	.word	0x00000000
        /*0010*/ 	.short	0x0004
        /*0012*/ 	.short	0x0020
        /*0014*/ 	.byte	0x00, 0xf5, 0x21, 0x00


	//----- nvinfo : EIATTR_KPARAM_INFO
	.align		4
.L_699:
        /*0018*/ 	.byte	0x04, 0x17
        /*001a*/ 	.short	(.L_701 - .L_700)
.L_700:
        /*001c*/ 	.word	0x00000000
        /*0020*/ 	.short	0x0003
        /*0022*/ 	.short	0x0018
        /*0024*/ 	.byte	0x00, 0xf5, 0x21, 0x00


	//----- nvinfo : EIATTR_KPARAM_INFO
	.align		4
.L_701:
        /*0028*/ 	.byte	0x04, 0x17
        /*002a*/ 	.short	(.L_703 - .L_702)
.L_702:
        /*002c*/ 	.word	0x00000000
        /*0030*/ 	.short	0x0002
        /*0032*/ 	.short	0x0010
        /*0034*/ 	.byte	0x00, 0xf5, 0x21, 0x00


	//----- nvinfo : EIATTR_KPARAM_INFO
	.align		4
.L_703:
        /*0038*/ 	.byte	0x04, 0x17
        /*003a*/ 	.short	(.L_705 - .L_704)
.L_704:
        /*003c*/ 	.word	0x00000000
        /*0040*/ 	.short	0x0001
        /*0042*/ 	.short	0x0008
        /*0044*/ 	.byte	0x00, 0xf5, 0x21, 0x00


	//----- nvinfo : EIATTR_KPARAM_INFO
	.align		4
.L_705:
        /*0048*/ 	.byte	0x04, 0x17
        /*004a*/ 	.short	(.L_707 - .L_706)
.L_706:
        /*004c*/ 	.word	0x00000000
        /*0050*/ 	.short	0x0000
        /*0052*/ 	.short	0x0000
        /*0054*/ 	.byte	0x00, 0xf5, 0x21, 0x00


	//----- nvinfo : EIATTR_SPARSE_MMA_MASK
	.align		4
.L_707:
        /*0058*/ 	.byte	0x03, 0x50
        /*005a*/ 	.short	0x0000


	//----- nvinfo : EIATTR_MAXREG_COUNT
	.align		4
        /*005c*/ 	.byte	0x03, 0x1b
        /*005e*/ 	.short	0x00ff


	//----- nvinfo : EIATTR_NUM_BARRIERS
	.align		4
        /*0060*/ 	.byte	0x02, 0x4c
        /*0062*/ 	.byte	0x01
	.zero		1


	//----- nvinfo : EIATTR_MERCURY_ISA_VERSION
	.align		4
        /*0064*/ 	.byte	0x03, 0x5f
        /*0066*/ 	.short	0x0101


	//----- nvinfo : EIATTR_VRC_CTA_INIT_COUNT
	.align		4
        /*0068*/ 	.byte	0x02, 0x4a
	.zero		1
	.zero		1


	//----- nvinfo : EIATTR_EXIT_INSTR_OFFSETS
	.align		4
        /*006c*/ 	.byte	0x04, 0x1c
        /*006e*/ 	.short	(.L_709 - .L_708)


	//   ....[0]....
.L_708:
        /*0070*/ 	.word	0x000042e0


	//----- nvinfo : EIATTR_CRS_STACK_SIZE
	.align		4
.L_709:
        /*0074*/ 	.byte	0x04, 0x1e
        /*0076*/ 	.short	(.L_711 - .L_710)
.L_710:
        /*0078*/ 	.word	0x00000000


	//----- nvinfo : EIATTR_CBANK_PARAM_SIZE
	.align		4
.L_711:
        /*007c*/ 	.byte	0x03, 0x19
        /*007e*/ 	.short	0x0028


	//----- nvinfo : EIATTR_PARAM_CBANK
	.align		4
        /*0080*/ 	.byte	0x04, 0x0a
        /*0082*/ 	.short	(.L_713 - .L_712)
	.align		4
.L_712:
        /*0084*/ 	.word	index@(.nv.constant0.fused_nn_conv2d_cast_fixed_point_multiply_add_cast_fixed_point_multiply_add_cast_13255070459903635369__kernel0)
        /*0088*/ 	.short	0x0380
        /*008a*/ 	.short	0x0028


	//----- nvinfo : EIATTR_SW_WAR
	.align		4
.L_713:
        /*008c*/ 	.byte	0x04, 0x36
        /*008e*/ 	.short	(.L_715 - .L_714)
.L_714:
        /*0090*/ 	.word	0x00000008
.L_715:


//--------------------- .nv.info.fused_cast_fixed_point_multiply_clip_cast_kernel0 --------------------------
	.section	.nv.info.fused_cast_fixed_point_multiply_clip_cast_kernel0,"",@"SHT_CUDA_INFO"
	.sectionflags	@""
	.align	4


	//----- nvinfo : EIATTR_CUDA_API_VERSION
	.align		4
        /*0000*/ 	.byte	0x04, 0x37
        /*0002*/ 	.short	(.L_717 - .L_716)
.L_716:
        /*0004*/ 	.word	0x00000082


	//----- nvinfo : EIATTR_KPARAM_INFO
	.align		4
.L_717:
        /*0008*/ 	.byte	0x04, 0x17
        /*000a*/ 	.short	(.L_719 - .L_718)
.L_718:
        /*000c*/ 	.word	0x00000000
        /*0010*/ 	.short	0x0001
        /*0012*/ 	.short	0x0008
        /*0014*/ 	.byte	0x00, 0xf5, 0x21, 0x00


	//----- nvinfo : EIATTR_KPARAM_INFO
	.align		4
.L_719:
        /*0018*/ 	.byte	0x04, 0x17
        /*001a*/ 	.short	(.L_721 - .L_720)
.L_720:
        /*001c*/ 	.word	0x00000000
        /*0020*/ 	.short	0x0000
        /*0022*/ 	.short	0x0000
        /*0024*/ 	.byte	0x00, 0xf5, 0x21, 0x00


	//----- nvinfo : EIATTR_SPARSE_MMA_MASK
	.align		4
.L_721:
        /*0028*/ 	.byte	0x03, 0x50
        /*002a*/ 	.short	0x0000


	//----- nvinfo : EIATTR_MAXREG_COUNT
	.align		4
        /*002c*/ 	.byte	0x03, 0x1b
        /*002e*/ 	.short	0x00ff


	//----- nvinfo : EIATTR_MERCURY_ISA_VERSION
	.align		4
        /*0030*/ 	.byte	0x03, 0x5f
        /*0032*/ 	.short	0x0101


	//----- nvinfo : EIATTR_VRC_CTA_INIT_COUNT
	.align		4
        /*0034*/ 	.byte	0x02, 0x4a
	.zero		1
	.zero		1


	//----- nvinfo : EIATTR_EXIT_INSTR_OFFSETS
	.align		4
        /*0038*/ 	.byte	0x04, 0x1c
        /*003a*/ 	.short	(.L_723 - .L_722)


	//   ....[0]....
.L_722:
        /*003c*/ 	.word	0x000003e0


	//   ....[1]....
        /*0040*/ 	.word	0x00000450


	//----- nvinfo : EIATTR_CBANK_PARAM_SIZE
	.align		4
.L_723:
        /*0044*/ 	.byte	0x03, 0x19
        /*0046*/ 	.short	0x0010


	//----- nvinfo : EIATTR_PARAM_CBANK
	.align		4
        /*0048*/ 	.byte	0x04, 0x0a
        /*004a*/ 	.short	(.L_725 - .L_724)
	.align		4
.L_724:
        /*004c*/ 	.word	index@(.nv.constant0.fused_cast_fixed_point_multiply_clip_cast_kernel0)
        /*0050*/ 	.short	0x0380
        /*0052*/ 	.short	0x0010


	//----- nvinfo : EIATTR_SW_WAR
	.align		4
.L_725:
        /*0054*/ 	.byte	0x04, 0x36
        /*0056*/ 	.short	(.L_727 - .L_726)
.L_726:
        /*0058*/ 	.word	0x00000008
.L_727:


//--------------------- .nv.callgraph             --------------------------
	.section	.nv.callgraph,"",@"SHT_CUDA_CALLGRAPH"
	.align	4
	.sectionentsize	8
	.align		4
        /*0000*/ 	.word	0x00000000
	.align		4
        /*0004*/ 	.word	0xffffffff
	.align		4
        /*0008*/ 	.word	0x00000000
	.align		4
        /*000c*/ 	.word	0xfffffffe
	.align		4
        /*0010*/ 	.word	0x00000000
	.align		4
        /*0014*/ 	.word	0xfffffffd
	.align		4
        /*0018*/ 	.word	0x00000000
	.align		4
        /*001c*/ 	.word	0xfffffffc


//--------------------- .text.fused_layout_transform_nn_batch_flatten_kernel0 --------------------------
	.section	.text.fused_layout_transform_nn_batch_flatten_kernel0,"ax",@progbits
	.align	128
        .global         fused_layout_transform_nn_batch_flatten_kernel0
        .type           fused_layout_transform_nn_batch_flatten_kernel0,@function
        .size           fused_layout_transform_nn_batch_flatten_kernel0,(.L_x_374 - fused_layout_transform_nn_batch_flatten_kernel0)
        .other          fused_layout_transform_nn_batch_flatten_kernel0,@"STO_CUDA_ENTRY STV_DEFAULT"
fused_layout_transform_nn_batch_flatten_kernel0:
.text.fused_layout_transform_nn_batch_flatten_kernel0:
[----:B------:R-:W-:Y:S01]  /*0000*/  LDC R1, c[0x0][0x37c] ;  /* 0x0000df00ff017b82 */ /* 0x000fe20000000800 */
[----:B------:R-:W0:Y:S07]  /*0010*/  S2R R7, SR_TID.X ;  /* 0x0000000000077919 */ /* 0x000e2e0000002100 */
[----:B------:R-:W1:Y:S01]  /*0020*/  S2UR UR4, SR_CTAID.X ;  /* 0x00000000000479c3 */ /* 0x000e620000002500 */
[----:B------:R-:W2:Y:S07]  /*0030*/  LDCU.64 UR6, c[0x0][0x358] ;  /* 0x00006b00ff0677ac */ /* 0x000eae0008000a00 */
[----:B------:R-:W3:Y:S08]  /*0040*/  LDC.64 R2, c[0x0][0x388] ;  /* 0x0000e200ff027b82 */ /* 0x000ef00000000a00 */
[----:B------:R-:W4:Y:S01]  /*0050*/  LDC.64 R4, c[0x0][0x380] ;  /* 0x0000e000ff047b82 */ /* 0x000f220000000a00 */
[----:B-1----:R-:W-:-:S06]  /*0060*/  USHF.L.U32 UR4, UR4, 0xa, URZ ;  /* 0x0000000a04047899 */ /* 0x002fcc00080006ff */
[----:B0-----:R-:W-:-:S05]  /*0070*/  LOP3.LUT R7, R7, UR4, RZ, 0xfc, !PT ;  /* 0x0000000407077c12 */ /* 0x001fca000f8efcff */
[----:B---3--:R-:W-:-:S06]  /*0080*/  IMAD.WIDE.U32 R2, R7, 0x4, R2 ;  /* 0x0000000407027825 */ /* 0x008fcc00078e0002 */
[----:B--2---:R-:W2:Y:S01]  /*0090*/  LDG.E.CONSTANT R3, desc[UR6][R2.64] ;  /* 0x0000000602037981 */ /* 0x004ea2000c1e9900 */
[----:B----4-:R-:W-:-:S05]  /*00a0*/  IMAD.WIDE.U32 R4, R7, 0x4, R4 ;  /* 0x0000000407047825 */ /* 0x010fca00078e0004 */
[----:B--2---:R-:W-:Y:S01]  /*00b0*/  STG.E desc[UR6][R4.64], R3 ;  /* 0x0000000304007986 */ /* 0x004fe2000c101906 */
[----:B------:R-:W-:Y:S05]  /*00c0*/  EXIT ;  /* 0x000000000000794d */ /* 0x000fea0003800000 */
.L_x_0:
[----:B------:R-:W-:-:S00]  /*00d0*/  BRA `(.L_x_0) ;  /* 0xfffffffc00fc7947 */ /* 0x000fc0000383ffff */
[----:B------:R-:W-:-:S00]  /*00e0*/  NOP ;  /* 0x0000000000007918 */ /* 0x000fc00000000000 */
        /* <DEDUP_REMOVED lines=9> */
.L_x_374:


//--------------------- .text.fused_nn_conv2d_cast_fixed_point_multiply_add_cast_fixed_point_multiply_add_cast_13255070459903635369__2_kernel0 --------------------------
	.section	.text.fused_nn_conv2d_cast_fixed_point_multiply_add_cast_fixed_point_multiply_add_cast_13255070459903635369__2_kernel0,"ax",@progbits
	.align	128
        .global         fused_nn_conv2d_cast_fixed_point_multiply_add_cast_fixed_point_multiply_add_cast_13255070459903635369__2_kernel0
        .type           fused_nn_conv2d_cast_fixed_point_multiply_add_cast_fixed_point_multiply_add_cast_13255070459903635369__2_kernel0,@function
        .size           fused_nn_conv2d_cast_fixed_point_multiply_add_cast_fixed_point_multiply_add_cast_13255070459903635369__2_kernel0,(.L_x_375 - fused_nn_conv2d_cast_fixed_point_multiply_add_cast_fixed_point_multiply_add_cast_13255070459903635369__2_kernel0)
        .other          fused_nn_conv2d_cast_fixed_point_multiply_add_cast_fixed_point_multiply_add_cast_13255070459903635369__2_kernel0,@"STO_CUDA_ENTRY STV_DEFAULT"
fused_nn_conv2d_cast_fixed_point_multiply_add_cast_fixed_point_multiply_add_cast_13255070459903635369__2_kernel0:
.text.fused_nn_conv2d_cast_fixed_point_multiply_add_cast_fixed_point_multiply_add_cast_13255070459903635369__2_kernel0:
[----:B------:R-:W-:Y:S01]  /*0000*/  LDC R1, c[0x0][0x37c] ;  /* 0x0000df00ff017b82 */ /* 0x000fe20000000800 */
[----:B------:R-:W0:Y:S07]  /*0010*/  S2R R2, SR_TID.Z ;  /* 0x0000000000027919 */ /* 0x000e2e0000002300 */
[----:B------:R-:W1:Y:S01]  /*0020*/  S2UR UR5, SR_CgaCtaId ;  /* 0x00000000000579c3 */ /* 0x000e620000008800 */
[----:B------:R-:W-:Y:S01]  /*0030*/  UMOV UR4, 0x400 ;  /* 0x0000040000047882 */ /* 0x000fe20000000000 */
[----:B------:R-:W2:Y:S01]  /*0040*/  LDCU.64 UR8, c[0x0][0x358] ;  /* 0x00006b00ff0877ac */ /* 0x000ea20008000a00 */
[----:B------:R-:W0:Y:S01]  /*0050*/  S2R R5, SR_TID.X ;  /* 0x0000000000057919 */ /* 0x000e220000002100 */
[----:B------:R-:W-:Y:S01]  /*0060*/  BSSY.RECONVERGENT B0, `(.L_x_1) ;  /* 0x0000036000007945 */ /* 0x000fe20003800200 */
[----:B------:R-:W3:Y:S01]  /*0070*/  LDCU.64 UR12, c[0x0][0x380] ;  /* 0x00007000ff0c77ac */ /* 0x000ee20008000a00 */
[----:B------:R-:W4:Y:S01]  /*0080*/  S2R R4, SR_CTAID.Z ;  /* 0x0000000000047919 */ /* 0x000f220000002700 */
[----:B------:R-:W4:Y:S01]  /*0090*/  S2R R3, SR_CTAID.X ;  /* 0x0000000000037919 */ /* 0x000f220000002500 */
[----:B-1----:R-:W-:Y:S01]  /*00a0*/  ULEA UR6, UR5, UR4, 0x18 ;  /* 0x0000000405067291 */ /* 0x002fe2000f8ec0ff */
[--C-:B0-----:R-:W-:Y:S01]  /*00b0*/  IMAD R6, R2, 0x1c, R5.reuse ;  /* 0x0000001c02067824 */ /* 0x101fe200078e0205 */
[----:B------:R-:W-:-:S02]  /*00c0*/  SHF.R.U32.HI R9, RZ, 0x2, R5 ;  /* 0x00000002ff097819 */ /* 0x000fc40000011605 */
[----:B------:R-:W-:Y:S02]  /*00d0*/  SHF.L.U32 R11, R5, 0x2, RZ ;  /* 0x00000002050b7819 */ /* 0x000fe400000006ff */
[----:B------:R-:W-:Y:S01]  /*00e0*/  IADD3 R10, PT, PT, R6, 0xe0, RZ ;  /* 0x000000e0060a7810 */ /* 0x000fe20007ffe0ff */
[----:B------:R-:W-:Y:S01]  /*00f0*/  IMAD R12, R2, 0x7, R9 ;  /* 0x00000007020c7824 */ /* 0x000fe200078e0209 */
[----:B------:R-:W-:Y:S02]  /*0100*/  IADD3 R7, PT, PT, R6, 0x104, RZ ;  /* 0x0000010406077810 */ /* 0x000fe40007ffe0ff */
[----:B------:R-:W-:Y:S01]  /*0110*/  LOP3.LUT R0, R10, 0xffff, RZ, 0xc0, !PT ;  /* 0x0000ffff0a007812 */ /* 0x000fe200078ec0ff */
[----:B------:R-:W-:Y:S01]  /*0120*/  BAR.SYNC.DEFER_BLOCKING 0x0 ;  /* 0x0000000000007b1d */ /* 0x000fe20000010000 */
[----:B------:R-:W-:Y:S02]  /*0130*/  ISETP.GT.U32.AND P1, PT, R6, 0x1b7, PT ;  /* 0x000001b70600780c */ /* 0x000fe40003f24070 */
[----:B------:R-:W-:Y:S01]  /*0140*/  LOP3.LUT R7, R7, 0xff, RZ, 0xc0, !PT ;  /* 0x000000ff07077812 */ /* 0x000fe200078ec0ff */
[----:B------:R-:W-:Y:S01]  /*0150*/  IMAD R0, R0, 0x253d, RZ ;  /* 0x0000253d00007824 */ /* 0x000fe200078e02ff */
[----:B------:R-:W-:-:S03]  /*0160*/  ISETP.GT.U32.AND P0, PT, R6, 0x7f, PT ;  /* 0x0000007f0600780c */ /* 0x000fc60003f04070 */
[----:B------:R-:W-:Y:S01]  /*0170*/  IMAD R7, R7, 0x95, RZ ;  /* 0x0000009507077824 */ /* 0x000fe200078e02ff */
[----:B------:R-:W-:Y:S02]  /*0180*/  SHF.R.U32.HI R8, RZ, 0x13, R0 ;  /* 0x00000013ff087819 */ /* 0x000fe40000011600 */
[----:B------:R-:W0:Y:S02]  /*0190*/  S2R R0, SR_CTAID.Y ;  /* 0x0000000000007919 */ /* 0x000e240000002600 */
[----:B------:R-:W-:Y:S01]  /*01a0*/  PRMT R14, R8, 0x9910, RZ ;  /* 0x00009910080e7816 */ /* 0x000fe200000000ff */
[----:B----4-:R-:W-:Y:S01]  /*01b0*/  IMAD R8, R4, 0x380, R3 ;  /* 0x0000038004087824 */ /* 0x010fe200078e0203 */
[----:B------:R-:W-:Y:S01]  /*01c0*/  SHF.R.U32.HI R13, RZ, 0xd, R7 ;  /* 0x0000000dff0d7819 */ /* 0x000fe20000011607 */
[----:B------:R-:W-:Y:S02]  /*01d0*/  IMAD R7, R2, 0x70, R11 ;  /* 0x0000007002077824 */ /* 0x000fe400078e020b */
[----:B------:R-:W-:-:S02]  /*01e0*/  IMAD R14, R14, 0x37, RZ ;  /* 0x000000370e0e7824 */ /* 0x000fc400078e02ff */
[----:B------:R-:W-:-:S03]  /*01f0*/  IMAD R8, R8, 0x1c0, RZ ;  /* 0x000001c008087824 */ /* 0x000fc600078e02ff */
[----:B------:R-:W-:Y:S01]  /*0200*/  IADD3 R14, PT, PT, RZ, -R14, RZ ;  /* 0x8000000eff0e7210 */ /* 0x000fe20007ffe0ff */
[----:B--23--:R-:W-:Y:S06]  /*0210*/  @P1 BRA `(.L_x_2) ;  /* 0x0000000000681947 */ /* 0x00cfec0003800000 */
[C---:B------:R-:W-:Y:S01]  /*0220*/  LOP3.LUT R15, R6.reuse, 0xffff, RZ, 0xc0, !PT ;  /* 0x0000ffff060f7812 */ /* 0x040fe200078ec0ff */
[----:B------:R-:W1:Y:S01]  /*0230*/  LDCU.64 UR10, c[0x0][0x380] ;  /* 0x00007000ff0a77ac */ /* 0x000e620008000a00 */
[----:B------:R-:W-:Y:S02]  /*0240*/  ISETP.GE.U32.AND P2, PT, R6, 0xdc, PT ;  /* 0x000000dc0600780c */ /* 0x000fe40003f46070 */
[----:B------:R-:W-:Y:S01]  /*0250*/  IADD3 R18, PT, PT, R8, 0x31000, RZ ;  /* 0x0003100008127810 */ /* 0x000fe20007ffe0ff */
[----:B------:R-:W-:-:S05]  /*0260*/  IMAD R15, R15, 0x129f, RZ ;  /* 0x0000129f0f0f7824 */ /* 0x000fca00078e02ff */
[----:B------:R-:W-:-:S04]  /*0270*/  SHF.R.U32.HI R15, RZ, 0x12, R15 ;  /* 0x00000012ff0f7819 */ /* 0x000fc8000001160f */
[----:B------:R-:W-:Y:S02]  /*0280*/  PRMT R16, R15, 0x9910, RZ ;  /* 0x000099100f107816 */ /* 0x000fe400000000ff */
[----:B------:R-:W-:-:S03]  /*0290*/  IADD3 R15, PT, PT, R6, 0x24, RZ ;  /* 0x00000024060f7810 */ /* 0x000fc60007ffe0ff */
[----:B------:R-:W-:Y:S01]  /*02a0*/  IMAD R16, R16, 0x37, RZ ;  /* 0x0000003710107824 */ /* 0x000fe200078e02ff */
[C---:B------:R-:W-:Y:S02]  /*02b0*/  SEL R15, R6.reuse, R15, !P2 ;  /* 0x0000000f060f7207 */ /* 0x040fe40005000000 */
[----:B------:R-:W-:Y:S02]  /*02c0*/  ISETP.GT.U32.AND P2, PT, R6, 0xdb, PT ;  /* 0x000000db0600780c */ /* 0x000fe40003f44070 */
[----:B------:R-:W-:Y:S02]  /*02d0*/  LOP3.LUT R15, R15, 0xff, RZ, 0xc0, !PT ;  /* 0x000000ff0f0f7812 */ /* 0x000fe400078ec0ff */
[----:B------:R-:W-:-:S03]  /*02e0*/  IADD3 R16, PT, PT, RZ, -R16, RZ ;  /* 0x80000010ff107210 */ /* 0x000fc60007ffe0ff */
[----:B------:R-:W-:Y:S01]  /*02f0*/  IMAD R15, R15, 0x95, RZ ;  /* 0x000000950f0f7824 */ /* 0x000fe200078e02ff */
[----:B------:R-:W-:-:S04]  /*0300*/  PRMT R17, R16, 0x7710, RZ ;  /* 0x0000771010117816 */ /* 0x000fc800000000ff */
[----:B------:R-:W-:Y:S02]  /*0310*/  IADD3 R16, PT, PT, R6, R17, RZ ;  /* 0x0000001106107210 */ /* 0x000fe40007ffe0ff */
[----:B------:R-:W-:Y:S02]  /*0320*/  @!P2 IADD3 R18, PT, PT, R8, RZ, RZ ;  /* 0x000000ff0812a210 */ /* 0x000fe40007ffe0ff */
[----:B------:R-:W-:Y:S02]  /*0330*/  SHF.R.U32.HI R15, RZ, 0xd, R15 ;  /* 0x0000000dff0f7819 */ /* 0x000fe4000001160f */
[----:B------:R-:W-:-:S03]  /*0340*/  SHF.L.U32 R16, R16, 0x2, RZ ;  /* 0x0000000210107819 */ /* 0x000fc600000006ff */
[----:B------:R-:W-:Y:S01]  /*0350*/  IMAD R15, R15, 0x3100, R18 ;  /* 0x000031000f0f7824 */ /* 0x000fe200078e0212 */
[----:B------:R-:W-:-:S04]  /*0360*/  LOP3.LUT R16, R16, 0xffff, RZ, 0xc0, !PT ;  /* 0x0000ffff10107812 */ /* 0x000fc800078ec0ff */
[----:B------:R-:W-:-:S04]  /*0370*/  IADD3 R16, PT, PT, R16, R15, RZ ;  /* 0x0000000f10107210 */ /* 0x000fc80007ffe0ff */
[----:B-1----:R-:W-:-:S04]  /*0380*/  IADD3 R16, P2, PT, R16, UR10, RZ ;  /* 0x0000000a10107c10 */ /* 0x002fc8000ff5e0ff */
[----:B------:R-:W-:-:S05]  /*0390*/  IADD3.X R17, PT, PT, RZ, UR11, RZ, P2, !PT ;  /* 0x0000000bff117c10 */ /* 0x000fca00097fe4ff */
[----:B------:R-:W2:Y:S04]  /*03a0*/  LDG.E.CONSTANT R16, desc[UR8][R16.64] ;  /* 0x0000000810107981 */ /* 0x000ea8000c1e9900 */
[----:B--2---:R1:W-:Y:S02]  /*03b0*/  STS [R7+UR6], R16 ;  /* 0x0000001007007988 */ /* 0x0043e40008000806 */
.L_x_2:
[----:B------:R-:W-:Y:S05]  /*03c0*/  BSYNC.RECONVERGENT B0 ;  /* 0x0000000000007941 */ /* 0x000fea0003800200 */
.L_x_1:
[----:B------:R-:W-:Y:S01]  /*03d0*/  HFMA2 R9, -RZ, RZ, 0, 0 ;  /* 0x00000000ff097431 */ /* 0x000fe200000001ff */
[----:B------:R-:W2:Y:S01]  /*03e0*/  LDCU.64 UR10, c[0x0][0x388] ;  /* 0x00007100ff0a77ac */ /* 0x000ea20008000a00 */
[----:B------:R-:W-:Y:S02]  /*03f0*/  PRMT R15, R14, 0x7710, RZ ;  /* 0x000077100e0f7816 */ /* 0x000fe400000000ff */
[----:B------:R-:W-:Y:S02]  /*0400*/  LOP3.LUT R11, R11, 0xc, RZ, 0xc0, !PT ;  /* 0x0000000c0b0b7812 */ /* 0x000fe400078ec0ff */
[----:B------:R-:W-:Y:S02]  /*0410*/  IADD3 R10, PT, PT, R10, R15, RZ ;  /* 0x0000000f0a0a7210 */ /* 0x000fe40007ffe0ff */
[C---:B------:R-:W-:Y:S01]  /*0420*/  SHF.L.U32 R15, R12.reuse, 0x4, RZ ;  /* 0x000000040c0f7819 */ /* 0x040fe200000006ff */
[----:B------:R-:W-:Y:S01]  /*0430*/  IMAD.WIDE.U32 R8, R13, 0x3100, R8 ;  /* 0x000031000d087825 */ /* 0x000fe200078e0008 */
[----:B------:R-:W-:-:S02]  /*0440*/  SHF.L.U32 R13, R12, 0x6, RZ ;  /* 0x000000060c0d7819 */ /* 0x000fc400000006ff */
[----:B------:R-:W-:Y:S02]  /*0450*/  SHF.L.U32 R10, R10, 0x2, RZ ;  /* 0x000000020a0a7819 */ /* 0x000fe400000006ff */
[----:B------:R-:W-:Y:S02]  /*0460*/  ISETP.GT.U32.OR P0, PT, R2, 0x4, P0 ;  /* 0x000000040200780c */ /* 0x000fe40000704470 */
[----:B0-----:R-:W-:Y:S02]  /*0470*/  LEA R11, R0, R11, 0xb ;  /* 0x0000000b000b7211 */ /* 0x001fe400078e58ff */
[----:B------:R-:W-:Y:S02]  /*0480*/  LOP3.LUT R14, R13, 0x700, RZ, 0xc0, !PT ;  /* 0x000007000d0e7812 */ /* 0x000fe400078ec0ff */
[----:B------:R-:W-:Y:S02]  /*0490*/  LOP3.LUT R15, R15, 0x30, RZ, 0xc0, !PT ;  /* 0x000000300f0f7812 */ /* 0x000fe400078ec0ff */
[----:B------:R-:W-:-:S02]  /*04a0*/  LOP3.LUT R21, R10, 0xffff, RZ, 0xc0, !PT ;  /* 0x0000ffff0a157812 */ /* 0x000fc400078ec0ff */
[----:B------:R-:W-:Y:S02]  /*04b0*/  ISETP.GT.U32.AND P2, PT, R6, 0xd7, PT ;  /* 0x000000d70600780c */ /* 0x000fe40003f44070 */
[----:B------:R-:W-:Y:S02]  /*04c0*/  ISETP.GT.U32.OR P0, PT, R12, 0x1f, P0 ;  /* 0x0000001f0c00780c */ /* 0x000fe40000704470 */
[----:B------:R-:W-:Y:S02]  /*04d0*/  IADD3 R11, PT, PT, R15, R11, R14 ;  /* 0x0000000b0f0b7210 */ /* 0x000fe40007ffe00e */
[----:B------:R-:W-:Y:S02]  /*04e0*/  IADD3 R20, P3, P4, R8, UR12, R21 ;  /* 0x0000000c08147c10 */ /* 0x000fe4000fc7e015 */
[----:B--2---:R-:W-:Y:S02]  /*04f0*/  IADD3 R22, P5, PT, R11, UR10, RZ ;  /* 0x0000000a0b167c10 */ /* 0x004fe4000ffbe0ff */
[----:B------:R-:W-:-:S02]  /*0500*/  IADD3.X R21, PT, PT, R9, UR13, RZ, P3, P4 ;  /* 0x0000000d09157c10 */ /* 0x000fc40009fe84ff */
[----:B------:R-:W-:-:S03]  /*0510*/  IADD3.X R23, PT, PT, RZ, UR11, RZ, P5, !PT ;  /* 0x0000000bff177c10 */ /* 0x000fc6000affe4ff */
[----:B------:R-:W2:Y:S04]  /*0520*/  @!P2 LDG.E.CONSTANT R18, desc[UR8][R20.64+0x31000] ;  /* 0x031000081412a981 */ /* 0x000ea8000c1e9900 */
[----:B------:R-:W3:Y:S01]  /*0530*/  @!P0 LDG.E.CONSTANT R26, desc[UR8][R22.64] ;  /* 0x00000008161a8981 */ /* 0x000ee2000c1e9900 */
[----:B------:R-:W-:Y:S01]  /*0540*/  UIADD3 UR4, UPT, UPT, UR4, 0x6e0, URZ ;  /* 0x000006e004047890 */ /* 0x000fe2000fffe0ff */
[----:B------:R-:W-:Y:S02]  /*0550*/  LEA R5, R5, UR6, 0x3 ;  /* 0x0000000605057c11 */ /* 0x000fe4000f8e18ff */
[----:B------:R-:W4:Y:S01]  /*0560*/  @!P2 LDG.E.CONSTANT R14, desc[UR8][R20.64+0x3d400] ;  /* 0x03d40008140ea981 */ /* 0x000f22000c1e9900 */
[----:B------:R-:W-:-:S03]  /*0570*/  ULEA UR4, UR5, UR4, 0x18 ;  /* 0x0000000405047291 */ /* 0x000fc6000f8ec0ff */
[----:B------:R0:W5:Y:S03]  /*0580*/  @!P0 LDG.E.CONSTANT R12, desc[UR8][R22.64+0x40] ;  /* 0x00004008160c8981 */ /* 0x000166000c1e9900 */
[----:B------:R-:W-:Y:S01]  /*0590*/  LEA R2, R2, UR4, 0x6 ;  /* 0x0000000402027c11 */ /* 0x000fe2000f8e30ff */
[----:B-1----:R0:W5:Y:S04]  /*05a0*/  @!P2 LDG.E.CONSTANT R16, desc[UR8][R20.64+0x49800] ;  /* 0x049800081410a981 */ /* 0x002168000c1e9900 */
[----:B--2---:R-:W-:Y:S04]  /*05b0*/  @!P2 STS [R7+UR6+0x380], R18 ;  /* 0x000380120700a988 */ /* 0x004fe80008000806 */
[----:B---3--:R-:W-:Y:S01]  /*05c0*/  @!P0 STS [R7+UR4], R26 ;  /* 0x0000001a07008988 */ /* 0x008fe20008000804 */
[----:B------:R-:W-:Y:S06]  /*05d0*/  BAR.SYNC.DEFER_BLOCKING 0x0 ;  /* 0x0000000000007b1d */ /* 0x000fec0000010000 */
[----:B------:R-:W-:Y:S04]  /*05e0*/  LDS.128 R8, [R2] ;  /* 0x0000000002087984 */ /* 0x000fe80000000c00 */
[----:B------:R-:W1:Y:S04]  /*05f0*/  LDS R28, [R5+0x370] ;  /* 0x00037000051c7984 */ /* 0x000e680000000800 */
[----:B------:R-:W2:Y:S01]  /*0600*/  LDS R25, [R5] ;  /* 0x0000000005197984 */ /* 0x000ea20000000800 */
[----:B-1----:R-:W-:-:S02]  /*0610*/  IDP.4A.S8.S8 R17, R28, R8, RZ ;  /* 0x000000081c117226 */ /* 0x002fc400000006ff */
[CC--:B------:R-:W-:Y:S02]  /*0620*/  IDP.4A.S8.S8 R26, R28.reuse, R9.reuse, RZ ;  /* 0x000000091c1a7226 */ /* 0x0c0fe400000006ff */
[----:B------:R-:W-:Y:S02]  /*0630*/  IDP.4A.S8.S8 R19, R28, R10, RZ ;  /* 0x0000000a1c137226 */ /* 0x000fe400000006ff */
[C---:B--2---:R-:W-:Y:S02]  /*0640*/  IDP.4A.S8.S8 R15, R25.reuse, R8, RZ ;  /* 0x00000008190f7226 */ /* 0x044fe400000006ff */
[C---:B------:R-:W-:Y:S02]  /*0650*/  IDP.4A.S8.S8 R24, R25.reuse, R9, RZ ;  /* 0x0000000919187226 */ /* 0x040fe400000006ff */
[C---:B------:R-:W-:Y:S02]  /*0660*/  IDP.4A.S8.S8 R13, R25.reuse, R10, RZ ;  /* 0x0000000a190d7226 */ /* 0x040fe400000006ff */
[----:B------:R-:W-:-:S02]  /*0670*/  IDP.4A.S8.S8 R18, R25, R11, RZ ;  /* 0x0000000b19127226 */ /* 0x000fc400000006ff */
[----:B------:R-:W-:Y:S01]  /*0680*/  IDP.4A.S8.S8 R28, R28, R11, RZ ;  /* 0x0000000b1c1c7226 */ /* 0x000fe200000006ff */
[----:B------:R-:W-:Y:S04]  /*0690*/  LDS R25, [R5+0xdc] ;  /* 0x0000dc0005197984 */ /* 0x000fe80000000800 */
[----:B------:R-:W1:Y:S02]  /*06a0*/  LDS.128 R8, [R2+0x10] ;  /* 0x0000100002087984 */ /* 0x000e640000000c00 */
[C---:B-1----:R-:W-:Y:S02]  /*06b0*/  IDP.4A.S8.S8 R15, R25.reuse, R8, R15 ;  /* 0x00000008190f7226 */ /* 0x042fe4000000060f */
[C---:B------:R-:W-:Y:S02]  /*06c0*/  IDP.4A.S8.S8 R24, R25.reuse, R9, R24 ;  /* 0x0000000919187226 */ /* 0x040fe40000000618 */
[----:B------:R-:W-:-:S02]  /*06d0*/  IDP.4A.S8.S8 R13, R25, R10, R13 ;  /* 0x0000000a190d7226 */ /* 0x000fc4000000060d */
[----:B------:R-:W-:Y:S02]  /*06e0*/  IDP.4A.S8.S8 R18, R25, R11, R18 ;  /* 0x0000000b19127226 */ /* 0x000fe40000000612 */
[----:B------:R-:W1:Y:S02]  /*06f0*/  LDS R25, [R5+0x44c] ;  /* 0x00044c0005197984 */ /* 0x000e640000000800 */
[C---:B-1----:R-:W-:Y:S02]  /*0700*/  IDP.4A.S8.S8 R17, R25.reuse, R8, R17 ;  /* 0x0000000819117226 */ /* 0x042fe40000000611 */
[C---:B------:R-:W-:Y:S02]  /*0710*/  IDP.4A.S8.S8 R26, R25.reuse, R9, R26 ;  /* 0x00000009191a7226 */ /* 0x040fe4000000061a */
[C---:B------:R-:W-:Y:S02]  /*0720*/  IDP.4A.S8.S8 R19, R25.reuse, R10, R19 ;  /* 0x0000000a19137226 */ /* 0x040fe40000000613 */
[----:B------:R-:W-:-:S02]  /*0730*/  IDP.4A.S8.S8 R28, R25, R11, R28 ;  /* 0x0000000b191c7226 */ /* 0x000fc4000000061c */
        /* <DEDUP_REMOVED lines=17> */
[----:B------:R-:W1:Y:S01]  /*0850*/  LDS R25, [R5+0x604] ;  /* 0x0006040005197984 */ /* 0x000e620000000800 */
[----:B------:R-:W-:Y:S06]  /*0860*/  BAR.SYNC.DEFER_BLOCKING 0x0 ;  /* 0x0000000000007b1d */ /* 0x000fec0000010000 */
[----:B------:R-:W-:Y:S01]  /*0870*/  BSSY.RECONVERGENT B0, `(.L_x_3) ;  /* 0x0000022000007945 */ /* 0x000fe20003800200 */
[----:B----4-:R0:W-:Y:S01]  /*0880*/  @!P2 STS [R7+UR6+0x380], R14 ;  /* 0x0003800e0700a988 */ /* 0x0101e20008000806 */
[----:B-1----:R-:W-:-:S02]  /*0890*/  IDP.4A.S8.S8 R17, R25, R8, R17 ;  /* 0x0000000819117226 */ /* 0x002fc40000000611 */
[C---:B------:R-:W-:Y:S02]  /*08a0*/  IDP.4A.S8.S8 R26, R25.reuse, R9, R26 ;  /* 0x00000009191a7226 */ /* 0x040fe4000000061a */
[C---:B------:R-:W-:Y:S02]  /*08b0*/  IDP.4A.S8.S8 R19, R25.reuse, R10, R19 ;  /* 0x0000000a19137226 */ /* 0x040fe40000000613 */
[----:B------:R-:W-:Y:S01]  /*08c0*/  IDP.4A.S8.S8 R28, R25, R11, R28 ;  /* 0x0000000b191c7226 */ /* 0x000fe2000000061c */
[----:B0-----:R-:W-:Y:S06]  /*08d0*/  @P1 BRA `(.L_x_4) ;  /* 0x00000000006c1947 */ /* 0x001fec0003800000 */
[----:B------:R-:W-:Y:S01]  /*08e0*/  LOP3.LUT R8, R6, 0xffff, RZ, 0xc0, !PT ;  /* 0x0000ffff06087812 */ /* 0x000fe200078ec0ff */
[----:B------:R-:W-:Y:S01]  /*08f0*/  IMAD R11, R4, 0x380, R3 ;  /* 0x00000380040b7824 */ /* 0x000fe200078e0203 */
[C---:B------:R-:W-:Y:S02]  /*0900*/  ISETP.GE.U32.AND P4, PT, R6.reuse, 0xdc, PT ;  /* 0x000000dc0600780c */ /* 0x040fe40003f86070 */
[----:B------:R-:W-:Y:S01]  /*0910*/  IADD3 R9, PT, PT, R6, 0x24, RZ ;  /* 0x0000002406097810 */ /* 0x000fe20007ffe0ff */
[----:B------:R-:W-:Y:S01]  /*0920*/  IMAD R8, R8, 0x129f, RZ ;  /* 0x0000129f08087824 */ /* 0x000fe200078e02ff */
[C---:B------:R-:W-:Y:S01]  /*0930*/  ISETP.GT.U32.AND P3, PT, R6.reuse, 0xdb, PT ;  /* 0x000000db0600780c */ /* 0x040fe20003f64070 */
[----:B------:R-:W-:Y:S01]  /*0940*/  IMAD R11, R11, 0x1c0, RZ ;  /* 0x000001c00b0b7824 */ /* 0x000fe200078e02ff */
[----:B------:R-:W-:Y:S02]  /*0950*/  SEL R9, R6, R9, !P4 ;  /* 0x0000000906097207 */ /* 0x000fe40006000000 */
[----:B------:R-:W-:-:S02]  /*0960*/  SHF.R.U32.HI R8, RZ, 0x12, R8 ;  /* 0x00000012ff087819 */ /* 0x000fc40000011608 */
[----:B------:R-:W-:Y:S02]  /*0970*/  LOP3.LUT R9, R9, 0xff, RZ, 0xc0, !PT ;  /* 0x000000ff09097812 */ /* 0x000fe400078ec0ff */
[----:B------:R-:W-:-:S05]  /*0980*/  PRMT R8, R8, 0x9910, RZ ;  /* 0x0000991008087816 */ /* 0x000fca00000000ff */
[----:B------:R-:W-:Y:S01]  /*0990*/  IMAD R10, R8, 0x37, RZ ;  /* 0x00000037080a7824 */ /* 0x000fe200078e02ff */
[----:B------:R-:W-:-:S04]  /*09a0*/  SEL R8, RZ, 0x31000, !P3 ;  /* 0x00031000ff087807 */ /* 0x000fc80005800000 */
[----:B------:R-:W-:Y:S02]  /*09b0*/  IADD3 R10, PT, PT, RZ, -R10, RZ ;  /* 0x8000000aff0a7210 */ /* 0x000fe40007ffe0ff */
[----:B------:R-:W-:Y:S02]  /*09c0*/  IADD3 R8, P3, PT, R11, R8, RZ ;  /* 0x000000080b087210 */ /* 0x000fe40007f7e0ff */
[----:B------:R-:W-:Y:S01]  /*09d0*/  PRMT R11, R10, 0x7710, RZ ;  /* 0x000077100a0b7816 */ /* 0x000fe200000000ff */
[----:B------:R-:W-:Y:S01]  /*09e0*/  IMAD R10, R9, 0x95, RZ ;  /* 0x00000095090a7824 */ /* 0x000fe200078e02ff */
[----:B------:R-:W-:Y:S02]  /*09f0*/  IADD3.X R9, PT, PT, RZ, RZ, RZ, P3, !PT ;  /* 0x000000ffff097210 */ /* 0x000fe40001ffe4ff */
[----:B------:R-:W-:Y:S02]  /*0a00*/  IADD3 R14, PT, PT, R6, R11, RZ ;  /* 0x0000000b060e7210 */ /* 0x000fe40007ffe0ff */
[----:B------:R-:W-:-:S02]  /*0a10*/  SHF.R.U32.HI R11, RZ, 0xd, R10 ;  /* 0x0000000dff0b7819 */ /* 0x000fc4000001160a */
[----:B------:R-:W-:-:S03]  /*0a20*/  SHF.L.U32 R14, R14, 0x2, RZ ;  /* 0x000000020e0e7819 */ /* 0x000fc600000006ff */
[----:B------:R-:W-:Y:S01]  /*0a30*/  IMAD.WIDE.U32 R8, R11, 0x3100, R8 ;  /* 0x000031000b087825 */ /* 0x000fe200078e0008 */
[----:B------:R-:W-:-:S04]  /*0a40*/  LOP3.LUT R11, R14, 0xffff, RZ, 0xc0, !PT ;  /* 0x0000ffff0e0b7812 */ /* 0x000fc800078ec0ff */
[----:B------:R-:W-:-:S04]  /*0a50*/  IADD3 R8, P3, P4, R8, UR12, R11 ;  /* 0x0000000c08087c10 */ /* 0x000fc8000fc7e00b */
[----:B------:R-:W-:-:S05]  /*0a60*/  IADD3.X R9, PT, PT, R9, UR13, RZ, P3, P4 ;  /* 0x0000000d09097c10 */ /* 0x000fca0009fe84ff */
[----:B------:R-:W2:Y:S04]  /*0a70*/  LDG.E.CONSTANT R8, desc[UR8][R8.64+0xc400] ;  /* 0x00c4000808087981 */ /* 0x000ea8000c1e9900 */
[----:B--2---:R0:W-:Y:S02]  /*0a80*/  STS [R7+UR6], R8 ;  /* 0x0000000807007988 */ /* 0x0041e40008000806 */
.L_x_4:
[----:B------:R-:W-:Y:S05]  /*0a90*/  BSYNC.RECONVERGENT B0 ;  /* 0x0000000000007941 */ /* 0x000fea0003800200 */
.L_x_3:
[----:B-----5:R-:W-:Y:S01]  /*0aa0*/  @!P0 STS [R7+UR4], R12 ;  /* 0x0000000c07008988 */ /* 0x020fe20008000804 */
[----:B------:R-:W-:Y:S06]  /*0ab0*/  BAR.SYNC.DEFER_BLOCKING 0x0 ;  /* 0x0000000000007b1d */ /* 0x000fec0000010000 */
[----:B------:R1:W5:Y:S04]  /*0ac0*/  @!P2 LDG.E.CONSTANT R20, desc[UR8][R20.64+0x55c00] ;  /* 0x055c00081414a981 */ /* 0x000368000c1e9900 */
[----:B------:R-:W-:Y:S04]  /*0ad0*/  LDS R25, [R5] ;  /* 0x0000000005197984 */ /* 0x000fe80000000800 */
[----:B0-----:R-:W0:Y:S04]  /*0ae0*/  LDS.128 R8, [R2] ;  /* 0x0000000002087984 */ /* 0x001e280000000c00 */
[----:B------:R-:W2:Y:S04]  /*0af0*/  LDS R14, [R5+0x370] ;  /* 0x00037000050e7984 */ /* 0x000ea80000000800 */
[----:B------:R-:W-:Y:S01]  /*0b00*/  LDS R12, [R5+0x44c] ;  /* 0x00044c00050c7984 */ /* 0x000fe20000000800 */
[----:B0-----:R-:W-:-:S02]  /*0b10*/  IDP.4A.S8.S8 R15, R25, R8, R15 ;  /* 0x00000008190f7226 */ /* 0x001fc4000000060f */
[C---:B------:R-:W-:Y:S02]  /*0b20*/  IDP.4A.S8.S8 R24, R25.reuse, R9, R24 ;  /* 0x0000000919187226 */ /* 0x040fe40000000618 */
[C---:B------:R-:W-:Y:S02]  /*0b30*/  IDP.4A.S8.S8 R13, R25.reuse, R10, R13 ;  /* 0x0000000a190d7226 */ /* 0x040fe4000000060d */
[----:B------:R-:W-:Y:S02]  /*0b40*/  IDP.4A.S8.S8 R18, R25, R11, R18 ;  /* 0x0000000b19127226 */ /* 0x000fe40000000612 */
[C---:B--2---:R-:W-:Y:S02]  /*0b50*/  IDP.4A.S8.S8 R17, R14.reuse, R8, R17 ;  /* 0x000000080e117226 */ /* 0x044fe40000000611 */
[C---:B------:R-:W-:Y:S02]  /*0b60*/  IDP.4A.S8.S8 R26, R14.reuse, R9, R26 ;  /* 0x000000090e1a7226 */ /* 0x040fe4000000061a */
[----:B------:R-:W-:-:S02]  /*0b70*/  IDP.4A.S8.S8 R19, R14, R10, R19 ;  /* 0x0000000a0e137226 */ /* 0x000fc40000000613 */
[----:B------:R-:W-:Y:S02]  /*0b80*/  IDP.4A.S8.S8 R28, R14, R11, R28 ;  /* 0x0000000b0e1c7226 */ /* 0x000fe4000000061c */
[----:B------:R-:W-:Y:S04]  /*0b90*/  LDS R14, [R5+0xdc] ;  /* 0x0000dc00050e7984 */ /* 0x000fe80000000800 */
[----:B------:R-:W0:Y:S02]  /*0ba0*/  LDS.128 R8, [R2+0x10] ;  /* 0x0000100002087984 */ /* 0x000e240000000c00 */
[C---:B0-----:R-:W-:Y:S02]  /*0bb0*/  IDP.4A.S8.S8 R15, R14.reuse, R8, R15 ;  /* 0x000000080e0f7226 */ /* 0x041fe4000000060f */
[----:B------:R-:W-:-:S02]  /*0bc0*/  IDP.4A.S8.S8 R24, R14, R9, R24 ;  /* 0x000000090e187226 */ /* 0x000fc40000000618 */
[C---:B------:R-:W-:Y:S02]  /*0bd0*/  IDP.4A.S8.S8 R13, R14.reuse, R10, R13 ;  /* 0x0000000a0e0d7226 */ /* 0x040fe4000000060d */
[----:B------:R-:W-:Y:S02]  /*0be0*/  IDP.4A.S8.S8 R18, R14, R11, R18 ;  /* 0x0000000b0e127226 */ /* 0x000fe40000000612 */
[C---:B------:R-:W-:Y:S02]  /*0bf0*/  IDP.4A.S8.S8 R17, R12.reuse, R8, R17 ;  /* 0x000000080c117226 */ /* 0x040fe40000000611 */
[C---:B------:R-:W-:Y:S02]  /*0c00*/  IDP.4A.S8.S8 R26, R12.reuse, R9, R26 ;  /* 0x000000090c1a7226 */ /* 0x040fe4000000061a */
[C---:B------:R-:W-:Y:S02]  /*0c10*/  IDP.4A.S8.S8 R25, R12.reuse, R10, R19 ;  /* 0x0000000a0c197226 */ /* 0x040fe40000000613 */
[----:B------:R-:W-:-:S02]  /*0c20*/  IDP.4A.S8.S8 R14, R12, R11, R28 ;  /* 0x0000000b0c0e7226 */ /* 0x000fc4000000061c */
[----:B------:R-:W-:Y:S04]  /*0c30*/  LDS R28, [R5+0x1b8] ;  /* 0x0001b800051c7984 */ /* 0x000fe80000000800 */
[----:B------:R-:W0:Y:S04]  /*0c40*/  LDS.128 R8, [R2+0x20] ;  /* 0x0000200002087984 */ /* 0x000e280000000c00 */
[----:B------:R-:W2:Y:S01]  /*0c50*/  LDS R12, [R5+0x528] ;  /* 0x00052800050c7984 */ /* 0x000ea20000000800 */
[C---:B0-----:R-:W-:Y:S02]  /*0c60*/  IDP.4A.S8.S8 R27, R28.reuse, R10, R13 ;  /* 0x0000000a1c1b7226 */ /* 0x041fe4000000060d */
[----:B------:R-:W-:-:S02]  /*0c70*/  IDP.4A.S8.S8 R19, R28, R8, R15 ;  /* 0x000000081c137226 */ /* 0x000fc4000000060f */
[C---:B--2---:R-:W-:Y:S02]  /*0c80*/  IDP.4A.S8.S8 R17, R12.reuse, R8, R17 ;  /* 0x000000080c117226 */ /* 0x044fe40000000611 */
[C---:B------:R-:W-:Y:S01]  /*0c90*/  IDP.4A.S8.S8 R26, R12.reuse, R9, R26 ;  /* 0x000000090c1a7226 */ /* 0x040fe2000000061a */
[----:B------:R-:W-:Y:S01]  /*0ca0*/  LDS R8, [R5+0x294] ;  /* 0x0002940005087984 */ /* 0x000fe20000000800 */
[C---:B------:R-:W-:Y:S02]  /*0cb0*/  IDP.4A.S8.S8 R10, R12.reuse, R10, R25 ;  /* 0x0000000a0c0a7226 */ /* 0x040fe40000000619 */
[----:B------:R-:W-:Y:S01]  /*0cc0*/  IDP.4A.S8.S8 R29, R12, R11, R14 ;  /* 0x0000000b0c1d7226 */ /* 0x000fe2000000060e */
[----:B------:R-:W-:Y:S01]  /*0cd0*/  LDS R25, [R5+0x604] ;  /* 0x0006040005197984 */ /* 0x000fe20000000800 */
[C---:B------:R-:W-:Y:S02]  /*0ce0*/  IDP.4A.S8.S8 R24, R28.reuse, R9, R24 ;  /* 0x000000091c187226 */ /* 0x040fe40000000618 */
[----:B------:R-:W-:Y:S01]  /*0cf0*/  IDP.4A.S8.S8 R28, R28, R11, R18 ;  /* 0x0000000b1c1c7226 */ /* 0x000fe20000000612 */
[----:B------:R-:W0:Y:S01]  /*0d00*/  LDS.128 R12, [R2+0x30] ;  /* 0x00003000020c7984 */ /* 0x000e220000000c00 */
[----:B------:R-:W-:Y:S06]  /*0d10*/  BAR.SYNC.DEFER_BLOCKING 0x0 ;  /* 0x0000000000007b1d */ /* 0x000fec0000010000 */
[----:B------:R1:W5:Y:S04]  /*0d20*/  @!P0 LDG.E.CONSTANT R18, desc[UR8][R22.64+0xc0] ;  /* 0x0000c00816128981 */ /* 0x000368000c1e9900 */
[----:B------:R2:W-:Y:S04]  /*0d30*/  @!P2 STS [R7+UR6+0x380], R16 ;  /* 0x000380100700a988 */ /* 0x0005e80008000806 */
[----:B--2---:R1:W5:Y:S01]  /*0d40*/  @!P0 LDG.E.CONSTANT R16, desc[UR8][R22.64+0x80] ;  /* 0x0000800816108981 */ /* 0x004362000c1e9900 */
[----:B------:R-:W-:Y:S01]  /*0d50*/  BSSY.RECONVERGENT B0, `(.L_x_5) ;  /* 0x0000024000007945 */ /* 0x000fe20003800200 */
[----:B0-----:R-:W-:-:S02]  /*0d60*/  IDP.4A.S8.S8 R24, R8, R13, R24 ;  /* 0x0000000d08187226 */ /* 0x001fc40000000618 */
[C---:B------:R-:W-:Y:S02]  /*0d70*/  IDP.4A.S8.S8 R26, R25.reuse, R13, R26 ;  /* 0x0000000d191a7226 */ /* 0x040fe4000000061a */
[C---:B------:R-:W-:Y:S02]  /*0d80*/  IDP.4A.S8.S8 R19, R8.reuse, R12, R19 ;  /* 0x0000000c08137226 */ /* 0x040fe40000000613 */
[C---:B------:R-:W-:Y:S02]  /*0d90*/  IDP.4A.S8.S8 R27, R8.reuse, R14, R27 ;  /* 0x0000000e081b7226 */ /* 0x040fe4000000061b */
[----:B------:R-:W-:Y:S02]  /*0da0*/  IDP.4A.S8.S8 R28, R8, R15, R28 ;  /* 0x0000000f081c7226 */ /* 0x000fe4000000061c */
[C---:B------:R-:W-:Y:S02]  /*0db0*/  IDP.4A.S8.S8 R17, R25.reuse, R12, R17 ;  /* 0x0000000c19117226 */ /* 0x040fe40000000611 */
[----:B------:R-:W-:Y:S01]  /*0dc0*/  IDP.4A.S8.S8 R13, R25, R14, R10 ;  /* 0x0000000e190d7226 */ /* 0x000fe2000000060a */
[----:B-1----:R-:W-:Y:S06]  /*0dd0*/  @P1 BRA `(.L_x_6) ;  /* 0x00000000006c1947 */ /* 0x002fec0003800000 */
        /* <DEDUP_REMOVED lines=27> */
.L_x_6:
[----:B------:R-:W-:Y:S05]  /*0f90*/  BSYNC.RECONVERGENT B0 ;  /* 0x0000000000007941 */ /* 0x000fea0003800200 */
.L_x_5:
[----:B-----5:R-:W-:Y:S01]  /*0fa0*/  @!P0 STS [R7+UR4], R16 ;  /* 0x0000001007008988 */ /* 0x020fe20008000804 */
[----:B------:R-:W-:Y:S01]  /*0fb0*/  IDP.4A.S8.S8 R22, R25, R15, R29 ;  /* 0x0000000f19167226 */ /* 0x000fe2000000061d */
[----:B------:R-:W-:Y:S01]  /*0fc0*/  BSSY.RECONVERGENT B0, `(.L_x_7) ;  /* 0x000004a000007945 */ /* 0x000fe20003800200 */
[----:B------:R-:W-:Y:S06]  /*0fd0*/  BAR.SYNC.DEFER_BLOCKING 0x0 ;  /* 0x0000000000007b1d */ /* 0x000fec0000010000 */
[----:B------:R-:W-:Y:S04]  /*0fe0*/  LDS R12, [R5] ;  /* 0x00000000050c7984 */ /* 0x000fe80000000800 */
[----:B0-----:R-:W0:Y:S04]  /*0ff0*/  LDS.128 R8, [R2] ;  /* 0x0000000002087984 */ /* 0x001e280000000c00 */
[----:B------:R-:W1:Y:S04]  /*1000*/  LDS R21, [R5+0x370] ;  /* 0x0003700005157984 */ /* 0x000e680000000800 */
[----:B------:R-:W-:Y:S01]  /*1010*/  LDS R16, [R5+0x604] ;  /* 0x0006040005107984 */ /* 0x000fe20000000800 */
[----:B0-----:R-:W-:-:S02]  /*1020*/  IDP.4A.S8.S8 R27, R12, R10, R27 ;  /* 0x0000000a0c1b7226 */ /* 0x001fc4000000061b */
[CC--:B------:R-:W-:Y:S02]  /*1030*/  IDP.4A.S8.S8 R19, R12.reuse, R8.reuse, R19 ;  /* 0x000000080c137226 */ /* 0x0c0fe40000000613 */
[C---:B------:R-:W-:Y:S02]  /*1040*/  IDP.4A.S8.S8 R24, R12.reuse, R9, R24 ;  /* 0x000000090c187226 */ /* 0x040fe40000000618 */
[----:B------:R-:W-:Y:S02]  /*1050*/  IDP.4A.S8.S8 R28, R12, R11, R28 ;  /* 0x0000000b0c1c7226 */ /* 0x000fe4000000061c */
[C---:B-1----:R-:W-:Y:S02]  /*1060*/  IDP.4A.S8.S8 R17, R21.reuse, R8, R17 ;  /* 0x0000000815117226 */ /* 0x042fe40000000611 */
[C---:B------:R-:W-:Y:S01]  /*1070*/  IDP.4A.S8.S8 R10, R21.reuse, R10, R13 ;  /* 0x0000000a150a7226 */ /* 0x040fe2000000060d */
[----:B------:R-:W-:Y:S01]  /*1080*/  LDS R8, [R5+0xdc] ;  /* 0x0000dc0005087984 */ /* 0x000fe20000000800 */
[----:B------:R-:W-:-:S02]  /*1090*/  IDP.4A.S8.S8 R26, R21, R9, R26 ;  /* 0x00000009151a7226 */ /* 0x000fc4000000061a */
[----:B------:R-:W-:Y:S01]  /*10a0*/  IDP.4A.S8.S8 R22, R21, R11, R22 ;  /* 0x0000000b15167226 */ /* 0x000fe20000000616 */
[----:B------:R-:W0:Y:S04]  /*10b0*/  LDS.128 R12, [R2+0x10] ;  /* 0x00001000020c7984 */ /* 0x000e280000000c00 */
[----:B------:R-:W1:Y:S01]  /*10c0*/  LDS R21, [R5+0x44c] ;  /* 0x00044c0005157984 */ /* 0x000e620000000800 */
[C---:B0-----:R-:W-:Y:S02]  /*10d0*/  IDP.4A.S8.S8 R27, R8.reuse, R14, R27 ;  /* 0x0000000e081b7226 */ /* 0x041fe4000000061b */
[C---:B------:R-:W-:Y:S02]  /*10e0*/  IDP.4A.S8.S8 R19, R8.reuse, R12, R19 ;  /* 0x0000000c08137226 */ /* 0x040fe40000000613 */
[----:B------:R-:W-:-:S02]  /*10f0*/  IDP.4A.S8.S8 R24, R8, R13, R24 ;  /* 0x0000000d08187226 */ /* 0x000fc40000000618 */
[----:B------:R-:W-:Y:S02]  /*1100*/  IDP.4A.S8.S8 R28, R8, R15, R28 ;  /* 0x0000000f081c7226 */ /* 0x000fe4000000061c */
[C---:B-1----:R-:W-:Y:S02]  /*1110*/  IDP.4A.S8.S8 R17, R21.reuse, R12, R17 ;  /* 0x0000000c15117226 */ /* 0x042fe40000000611 */
[C---:B------:R-:W-:Y:S01]  /*1120*/  IDP.4A.S8.S8 R26, R21.reuse, R13, R26 ;  /* 0x0000000d151a7226 */ /* 0x040fe2000000061a */
[----:B------:R-:W-:Y:S01]  /*1130*/  LDS R12, [R5+0x1b8] ;  /* 0x0001b800050c7984 */ /* 0x000fe20000000800 */
[C---:B------:R-:W-:Y:S02]  /*1140*/  IDP.4A.S8.S8 R14, R21.reuse, R14, R10 ;  /* 0x0000000e150e7226 */ /* 0x040fe4000000060a */
[----:B------:R-:W-:Y:S01]  /*1150*/  IDP.4A.S8.S8 R22, R21, R15, R22 ;  /* 0x0000000f15167226 */ /* 0x000fe20000000616 */
[----:B------:R-:W0:Y:S04]  /*1160*/  LDS.128 R8, [R2+0x20] ;  /* 0x0000200002087984 */ /* 0x000e280000000c00 */
[----:B------:R-:W1:Y:S01]  /*1170*/  LDS R21, [R5+0x528] ;  /* 0x0005280005157984 */ /* 0x000e620000000800 */
[----:B0-----:R-:W-:-:S02]  /*1180*/  IDP.4A.S8.S8 R24, R12, R9, R24 ;  /* 0x000000090c187226 */ /* 0x001fc40000000618 */
[C---:B------:R-:W-:Y:S02]  /*1190*/  IDP.4A.S8.S8 R19, R12.reuse, R8, R19 ;  /* 0x000000080c137226 */ /* 0x040fe40000000613 */
[C---:B-1----:R-:W-:Y:S02]  /*11a0*/  IDP.4A.S8.S8 R26, R21.reuse, R9, R26 ;  /* 0x00000009151a7226 */ /* 0x042fe4000000061a */
[C---:B------:R-:W-:Y:S02]  /*11b0*/  IDP.4A.S8.S8 R27, R12.reuse, R10, R27 ;  /* 0x0000000a0c1b7226 */ /* 0x040fe4000000061b */
[-C--:B------:R-:W-:Y:S02]  /*11c0*/  IDP.4A.S8.S8 R28, R12, R11.reuse, R28 ;  /* 0x0000000b0c1c7226 */ /* 0x080fe4000000061c */
[C---:B------:R-:W-:Y:S02]  /*11d0*/  IDP.4A.S8.S8 R17, R21.reuse, R8, R17 ;  /* 0x0000000815117226 */ /* 0x040fe40000000611 */
[C---:B------:R-:W-:Y:S01]  /*11e0*/  IDP.4A.S8.S8 R9, R21.reuse, R10, R14 ;  /* 0x0000000a15097226 */ /* 0x040fe2000000060e */
[----:B------:R-:W-:Y:S01]  /*11f0*/  LDS R8, [R5+0x294] ;  /* 0x0002940005087984 */ /* 0x000fe20000000800 */
[----:B------:R-:W-:-:S03]  /*1200*/  IDP.4A.S8.S8 R22, R21, R11, R22 ;  /* 0x0000000b15167226 */ /* 0x000fc60000000616 */
[----:B------:R-:W0:Y:S02]  /*1210*/  LDS.128 R12, [R2+0x30] ;  /* 0x00003000020c7984 */ /* 0x000e240000000c00 */
[C---:B0-----:R-:W-:Y:S02]  /*1220*/  IDP.4A.S8.S8 R19, R8.reuse, R12, R19 ;  /* 0x0000000c08137226 */ /* 0x041fe40000000613 */
[C---:B------:R-:W-:Y:S02]  /*1230*/  IDP.4A.S8.S8 R24, R8.reuse, R13, R24 ;  /* 0x0000000d08187226 */ /* 0x040fe40000000618 */
[C---:B------:R-:W-:Y:S02]  /*1240*/  IDP.4A.S8.S8 R27, R8.reuse, R14, R27 ;  /* 0x0000000e081b7226 */ /* 0x040fe4000000061b */
[----:B------:R-:W-:Y:S02]  /*1250*/  IDP.4A.S8.S8 R28, R8, R15, R28 ;  /* 0x0000000f081c7226 */ /* 0x000fe4000000061c */
[----:B------:R-:W-:-:S02]  /*1260*/  IDP.4A.S8.S8 R17, R16, R12, R17 ;  /* 0x0000000c10117226 */ /* 0x000fc40000000611 */
[C---:B------:R-:W-:Y:S02]  /*1270*/  IDP.4A.S8.S8 R26, R16.reuse, R13, R26 ;  /* 0x0000000d101a7226 */ /* 0x040fe4000000061a */
[----:B------:R-:W-:Y:S01]  /*1280*/  IDP.4A.S8.S8 R21, R16, R14, R9 ;  /* 0x0000000e10157226 */ /* 0x000fe20000000609 */
[----:B------:R-:W-:Y:S06]  /*1290*/  BAR.SYNC.DEFER_BLOCKING 0x0 ;  /* 0x0000000000007b1d */ /* 0x000fec0000010000 */
[----:B------:R-:W-:Y:S05]  /*12a0*/  @P1 BRA `(.L_x_8) ;  /* 0x00000000006c1947 */ /* 0x000fea0003800000 */
        /* <DEDUP_REMOVED lines=27> */
.L_x_8:
[----:B------:R-:W-:Y:S05]  /*1460*/  BSYNC.RECONVERGENT B0 ;  /* 0x0000000000007941 */ /* 0x000fea0003800200 */
.L_x_7:
[----:B------:R-:W-:Y:S01]  /*1470*/  @!P2 STS [R7+UR6+0x380], R20 ;  /* 0x000380140700a988 */ /* 0x000fe20008000806 */
[----:B------:R-:W-:Y:S01]  /*1480*/  IDP.4A.S8.S8 R22, R16, R15, R22 ;  /* 0x0000000f10167226 */ /* 0x000fe20000000616 */
[----:B------:R-:W-:Y:S02]  /*1490*/  LEA R4, R4, R0, 0x3 ;  /* 0x0000000004047211 */ /* 0x000fe400078e18ff */
[----:B------:R0:W-:Y:S01]  /*14a0*/  @!P0 STS [R7+UR4], R18 ;  /* 0x0000001207008988 */ /* 0x0001e20008000804 */
[----:B------:R-:W-:Y:S06]  /*14b0*/  BAR.SYNC.DEFER_BLOCKING 0x0 ;  /* 0x0000000000007b1d */ /* 0x000fec0000010000 */
[----:B------:R-:W1:Y:S01]  /*14c0*/  S2R R23, SR_TID.Z ;  /* 0x0000000000177919 */ /* 0x000e620000002300 */
[----:B0-----:R-:W0:Y:S01]  /*14d0*/  S2R R7, SR_TID.X ;  /* 0x0000000000077919 */ /* 0x001e220000002100 */
[----:B------:R-:W-:Y:S04]  /*14e0*/  LDS R12, [R5] ;  /* 0x00000000050c7984 */ /* 0x000fe80000000800 */
[----:B------:R-:W2:Y:S04]  /*14f0*/  LDS.128 R8, [R2] ;  /* 0x0000000002087984 */ /* 0x000ea80000000c00 */
[----:B------:R-:W3:Y:S04]  /*1500*/  LDS R6, [R5+0x370] ;  /* 0x0003700005067984 */ /* 0x000ee80000000800 */
[----:B------:R-:W-:Y:S04]  /*1510*/  LDS R16, [R5+0xdc] ;  /* 0x0000dc0005107984 */ /* 0x000fe80000000800 */
[----:B------:R-:W-:Y:S01]  /*1520*/  LDS R18, [R5+0x44c] ;  /* 0x00044c0005127984 */ /* 0x000fe20000000800 */
[----:B0-----:R-:W-:Y:S01]  /*1530*/  SHF.L.U32 R7, R7, 0x2, RZ ;  /* 0x0000000207077819 */ /* 0x001fe200000006ff */
[----:B--2---:R-:W-:-:S02]  /*1540*/  IDP.4A.S8.S8 R19, R12, R8, R19 ;  /* 0x000000080c137226 */ /* 0x004fc40000000613 */
[C---:B------:R-:W-:Y:S02]  /*1550*/  IDP.4A.S8.S8 R24, R12.reuse, R9, R24 ;  /* 0x000000090c187226 */ /* 0x040fe40000000618 */
[C---:B------:R-:W-:Y:S02]  /*1560*/  IDP.4A.S8.S8 R27, R12.reuse, R10, R27 ;  /* 0x0000000a0c1b7226 */ /* 0x040fe4000000061b */
[----:B------:R-:W-:Y:S02]  /*1570*/  IDP.4A.S8.S8 R28, R12, R11, R28 ;  /* 0x0000000b0c1c7226 */ /* 0x000fe4000000061c */
[----:B------:R-:W0:Y:S01]  /*1580*/  LDS.128 R12, [R2+0x10] ;  /* 0x00001000020c7984 */ /* 0x000e220000000c00 */
[C---:B---3--:R-:W-:Y:S02]  /*1590*/  IDP.4A.S8.S8 R17, R6.reuse, R8, R17 ;  /* 0x0000000806117226 */ /* 0x048fe40000000611 */
[C---:B------:R-:W-:Y:S02]  /*15a0*/  IDP.4A.S8.S8 R26, R6.reuse, R9, R26 ;  /* 0x00000009061a7226 */ /* 0x040fe4000000061a */
[----:B------:R-:W-:-:S02]  /*15b0*/  IDP.4A.S8.S8 R25, R6, R10, R21 ;  /* 0x0000000a06197226 */ /* 0x000fc40000000615 */
[----:B------:R-:W-:Y:S01]  /*15c0*/  IDP.4A.S8.S8 R22, R6, R11, R22 ;  /* 0x0000000b06167226 */ /* 0x000fe20000000616 */
[-C--:B-1----:R-:W-:Y:S01]  /*15d0*/  LEA R6, R4, R23.reuse, 0x3 ;  /* 0x0000001704067211 */ /* 0x082fe200078e18ff */
[----:B------:R-:W-:Y:S01]  /*15e0*/  LDS.128 R8, [R2+0x20] ;  /* 0x0000200002087984 */ /* 0x000fe20000000c00 */
[----:B------:R-:W1:Y:S01]  /*15f0*/  LDC.64 R20, c[0x0][0x398] ;  /* 0x0000e600ff147b82 */ /* 0x000e620000000a00 */
[----:B------:R-:W-:Y:S02]  /*1600*/  LEA R23, R0, R23, 0x3 ;  /* 0x0000001700177211 */ /* 0x000fe400078e18ff */
[----:B------:R-:W2:Y:S01]  /*1610*/  LDS R4, [R5+0x1b8] ;  /* 0x0001b80005047984 */ /* 0x000ea20000000800 */
[----:B------:R-:W-:Y:S01]  /*1620*/  IMAD R0, R6, 0x1c, R3 ;  /* 0x0000001c06007824 */ /* 0x000fe200078e0203 */
[----:B------:R-:W-:Y:S02]  /*1630*/  SHF.L.U32 R3, R23, 0x2, RZ ;  /* 0x0000000217037819 */ /* 0x000fe400000006ff */
[----:B------:R-:W3:Y:S01]  /*1640*/  LDS R6, [R5+0x528] ;  /* 0x0005280005067984 */ /* 0x000ee20000000800 */
[----:B------:R-:W-:-:S03]  /*1650*/  IMAD R0, R0, 0x70, R7 ;  /* 0x0000007000007824 */ /* 0x000fc600078e0207 */
[----:B------:R-:W-:Y:S01]  /*1660*/  LDS R7, [R5+0x294] ;  /* 0x0002940005077984 */ /* 0x000fe20000000800 */
[----:B-1----:R-:W-:-:S05]  /*1670*/  IMAD.WIDE.U32 R20, R3, 0x4, R20 ;  /* 0x0000000403147825 */ /* 0x002fca00078e0014 */
[----:B------:R-:W4:Y:S01]  /*1680*/  LDG.E.CONSTANT R3, desc[UR8][R20.64] ;  /* 0x0000000814037981 */ /* 0x000f22000c1e9900 */
[C---:B0-----:R-:W-:Y:S02]  /*1690*/  IDP.4A.S8.S8 R19, R16.reuse, R12, R19 ;  /* 0x0000000c10137226 */ /* 0x041fe40000000613 */
[C---:B------:R-:W-:Y:S01]  /*16a0*/  IDP.4A.S8.S8 R24, R16.reuse, R13, R24 ;  /* 0x0000000d10187226 */ /* 0x040fe20000000618 */
[----:B------:R-:W5:Y:S01]  /*16b0*/  LDG.E.CONSTANT R23, desc[UR8][R20.64+0x8] ;  /* 0x0000080814177981 */ /* 0x000f62000c1e9900 */
[C---:B------:R-:W-:Y:S02]  /*16c0*/  IDP.4A.S8.S8 R27, R16.reuse, R14, R27 ;  /* 0x0000000e101b7226 */ /* 0x040fe4000000061b */
[----:B------:R-:W-:Y:S02]  /*16d0*/  IDP.4A.S8.S8 R28, R16, R15, R28 ;  /* 0x0000000f101c7226 */ /* 0x000fe4000000061c */
[C---:B------:R-:W-:Y:S01]  /*16e0*/  IDP.4A.S8.S8 R17, R18.reuse, R12, R17 ;  /* 0x0000000c12117226 */ /* 0x040fe20000000611 */
[----:B------:R-:W5:Y:S01]  /*16f0*/  LDG.E.CONSTANT R16, desc[UR8][R20.64+0x4] ;  /* 0x0000040814107981 */ /* 0x000f62000c1e9900 */
[----:B------:R-:W-:-:S02]  /*1700*/  IDP.4A.S8.S8 R26, R18, R13, R26 ;  /* 0x0000000d121a7226 */ /* 0x000fc4000000061a */
[C---:B------:R-:W-:Y:S02]  /*1710*/  IDP.4A.S8.S8 R25, R18.reuse, R14, R25 ;  /* 0x0000000e12197226 */ /* 0x040fe40000000619 */
[----:B------:R-:W-:Y:S02]  /*1720*/  IDP.4A.S8.S8 R22, R18, R15, R22 ;  /* 0x0000000f12167226 */ /* 0x000fe40000000616 */
[----:B------:R0:W1:Y:S04]  /*1730*/  LDS.128 R12, [R2+0x30] ;  /* 0x00003000020c7984 */ /* 0x0000680000000c00 */
[----:B------:R-:W1:Y:S01]  /*1740*/  LDS R18, [R5+0x604] ;  /* 0x0006040005127984 */ /* 0x000e620000000800 */
[C---:B--2---:R-:W-:Y:S02]  /*1750*/  IDP.4A.S8.S8 R19, R4.reuse, R8, R19 ;  /* 0x0000000804137226 */ /* 0x044fe40000000613 */
[C---:B------:R-:W-:Y:S01]  /*1760*/  IDP.4A.S8.S8 R24, R4.reuse, R9, R24 ;  /* 0x0000000904187226 */ /* 0x040fe20000000618 */
[----:B0-----:R0:W2:Y:S01]  /*1770*/  LDG.E.CONSTANT R2, desc[UR8][R20.64+0xc] ;  /* 0x00000c0814027981 */ /* 0x0010a2000c1e9900 */
[----:B------:R-:W-:-:S02]  /*1780*/  IDP.4A.S8.S8 R27, R4, R10, R27 ;  /* 0x0000000a041b7226 */ /* 0x000fc4000000061b */
[----:B------:R-:W-:Y:S02]  /*1790*/  IDP.4A.S8.S8 R4, R4, R11, R28 ;  /* 0x0000000b04047226 */ /* 0x000fe4000000061c */
[----:B------:R-:W0:Y:S01]  /*17a0*/  LDC.64 R28, c[0x0][0x3a0] ;  /* 0x0000e800ff1c7b82 */ /* 0x000e220000000a00 */
[C---:B---3--:R-:W-:Y:S02]  /*17b0*/  IDP.4A.S8.S8 R17, R6.reuse, R8, R17 ;  /* 0x0000000806117226 */ /* 0x048fe40000000611 */
[C---:B------:R-:W-:Y:S02]  /*17c0*/  IDP.4A.S8.S8 R26, R6.reuse, R9, R26 ;  /* 0x00000009061a7226 */ /* 0x040fe4000000061a */
[C---:B------:R-:W-:Y:S02]  /*17d0*/  IDP.4A.S8.S8 R25, R6.reuse, R10, R25 ;  /* 0x0000000a06197226 */ /* 0x040fe40000000619 */
[----:B------:R-:W-:Y:S02]  /*17e0*/  IDP.4A.S8.S8 R22, R6, R11, R22 ;  /* 0x0000000b06167226 */ /* 0x000fe40000000616 */
[----:B0-----:R-:W-:-:S04]  /*17f0*/  IMAD.WIDE.U32 R28, R0, 0x4, R28 ;  /* 0x00000004001c7825 */ /* 0x001fc800078e001c */
[C---:B-1----:R-:W-:Y:S01]  /*1800*/  IDP.4A.S8.S8 R19, R7.reuse, R12, R19 ;  /* 0x0000000c07137226 */ /* 0x042fe20000000613 */
[----:B------:R-:W3:Y:S01]  /*1810*/  LDG.E.CONSTANT R8, desc[UR8][R28.64+0xc] ;  /* 0x00000c081c087981 */ /* 0x000ee2000c1e9900 */
[C---:B------:R-:W-:Y:S02]  /*1820*/  IDP.4A.S8.S8 R24, R7.reuse, R13, R24 ;  /* 0x0000000d07187226 */ /* 0x040fe40000000618 */
[C---:B------:R-:W-:Y:S01]  /*1830*/  IDP.4A.S8.S8 R27, R7.reuse, R14, R27 ;  /* 0x0000000e071b7226 */ /* 0x040fe2000000061b */
[----:B------:R-:W3:Y:S01]  /*1840*/  LDG.E.CONSTANT R6, desc[UR8][R28.64+0x62000] ;  /* 0x062000081c067981 */ /* 0x000ee2000c1e9900 */
[----:B------:R-:W-:Y:S02]  /*1850*/  IDP.4A.S8.S8 R4, R7, R15, R4 ;  /* 0x0000000f07047226 */ /* 0x000fe40000000604 */
[----:B------:R-:W-:Y:S01]  /*1860*/  IDP.4A.S8.S8 R21, R18, R12, R17 ;  /* 0x0000000c12157226 */ /* 0x000fe20000000611 */
[----:B------:R-:W3:Y:S04]  /*1870*/  LDG.E.CONSTANT R5, desc[UR8][R28.64+0x62004] ;  /* 0x062004081c057981 */ /* 0x000ee8000c1e9900 */
[----:B------:R-:W3:Y:S04]  /*1880*/  LDG.E.CONSTANT R17, desc[UR8][R28.64+0x62008] ;  /* 0x062008081c117981 */ /* 0x000ee8000c1e9900 */
[----:B------:R-:W3:Y:S04]  /*1890*/  LDG.E.CONSTANT R12, desc[UR8][R28.64] ;  /* 0x000000081c0c7981 */ /* 0x000ee8000c1e9900 */
[----:B------:R-:W3:Y:S04]  /*18a0*/  LDG.E.CONSTANT R9, desc[UR8][R28.64+0x4] ;  /* 0x000004081c097981 */ /* 0x000ee8000c1e9900 */
[----:B------:R-:W3:Y:S04]  /*18b0*/  LDG.E.CONSTANT R7, desc[UR8][R28.64+0x8] ;  /* 0x000008081c077981 */ /* 0x000ee8000c1e9900 */
[----:B------:R0:W3:Y:S01]  /*18c0*/  LDG.E.CONSTANT R20, desc[UR8][R28.64+0x6200c] ;  /* 0x06200c081c147981 */ /* 0x0000e2000c1e9900 */
[----:B------:R-:W-:-:S02]  /*18d0*/  HFMA2 R11, -RZ, RZ, 0, 0 ;  /* 0x00000000ff0b7431 */ /* 0x000fc400000001ff */
[C---:B------:R-:W-:Y:S01]  /*18e0*/  IDP.4A.S8.S8 R13, R18.reuse, R13, R26 ;  /* 0x0000000d120d7226 */ /* 0x040fe2000000061a */
[----:B------:R-:W-:Y:S01]  /*18f0*/  MOV R10, 0x40000000 ;  /* 0x40000000000a7802 */ /* 0x000fe20000000f00 */
[C---:B------:R-:W-:Y:S01]  /*1900*/  IDP.4A.S8.S8 R26, R18.reuse, R14, R25 ;  /* 0x0000000e121a7226 */ /* 0x040fe20000000619 */
[----:B0-----:R-:W-:Y:S01]  /*1910*/  SHF.R.S32.HI R28, RZ, 0x1f, R19 ;  /* 0x0000001fff1c7819 */ /* 0x001fe20000011413 */
[----:B------:R-:W-:-:S04]  /*1920*/  IDP.4A.S8.S8 R22, R18, R15, R22 ;  /* 0x0000000f12167226 */ /* 0x000fc80000000616 */
[----:B------:R-:W-:-:S04]  /*1930*/  IMAD R14, R28, 0x38a80000, RZ ;  /* 0x38a800001c0e7824 */ /* 0x000fc800078e02ff */
[C---:B------:R-:W-:Y:S02]  /*1940*/  IMAD R25, R19.reuse, 0x17f6e, R14 ;  /* 0x00017f6e13197824 */ /* 0x040fe400078e020e */
[----:B------:R-:W-:-:S05]  /*1950*/  IMAD.WIDE.U32 R14, R19, 0x38a80000, R10 ;  /* 0x38a80000130e7825 */ /* 0x000fca00078e000a */
[----:B------:R-:W-:-:S04]  /*1960*/  IADD3 R15, PT, PT, R15, R25, RZ ;  /* 0x000000190f0f7210 */ /* 0x000fc80007ffe0ff */
[----:B------:R-:W-:Y:S02]  /*1970*/  SHF.R.U64 R18, R14, 0x1f, R15 ;  /* 0x0000001f0e127819 */ /* 0x000fe4000000120f */
[----:B------:R-:W-:-:S05]  /*1980*/  SHF.R.S32.HI R14, RZ, 0x1f, R24 ;  /* 0x0000001fff0e7819 */ /* 0x000fca0000011418 */
[----:B------:R-:W-:Y:S01]  /*1990*/  IMAD R15, R14, 0x38a80000, RZ ;  /* 0x38a800000e0f7824 */ /* 0x000fe200078e02ff */
[----:B------:R-:W-:-:S03]  /*19a0*/  SHF.R.S32.HI R14, RZ, 0x1f, R27 ;  /* 0x0000001fff0e7819 */ /* 0x000fc6000001141b */
[C---:B------:R-:W-:Y:S02]  /*19b0*/  IMAD R15, R24.reuse, 0x17f6e, R15 ;  /* 0x00017f6e180f7824 */ /* 0x040fe400078e020f */
[----:B------:R-:W-:-:S04]  /*19c0*/  IMAD.WIDE.U32 R24, R24, 0x38a80000, R10 ;  /* 0x38a8000018187825 */ /* 0x000fc800078e000a */
[----:B------:R-:W-:Y:S01]  /*19d0*/  IMAD R14, R14, 0x38a80000, RZ ;  /* 0x38a800000e0e7824 */ /* 0x000fe200078e02ff */
[----:B------:R-:W-:-:S03]  /*19e0*/  IADD3 R25, PT, PT, R25, R15, RZ ;  /* 0x0000000f19197210 */ /* 0x000fc60007ffe0ff */
[C---:B------:R-:W-:Y:S02]  /*19f0*/  IMAD R19, R27.reuse, 0x17f6e, R14 ;  /* 0x00017f6e1b137824 */ /* 0x040fe400078e020e */
[----:B------:R-:W-:Y:S01]  /*1a00*/  IMAD.WIDE.U32 R14, R27, 0x38a80000, R10 ;  /* 0x38a800001b0e7825 */ /* 0x000fe200078e000a */
[----:B------:R-:W-:-:S04]  /*1a10*/  SHF.R.U64 R25, R24, 0x1f, R25 ;  /* 0x0000001f18197819 */ /* 0x000fc80000001219 */
[----:B------:R-:W-:-:S04]  /*1a20*/  IADD3 R15, PT, PT, R15, R19, RZ ;  /* 0x000000130f0f7210 */ /* 0x000fc80007ffe0ff */
[----:B------:R-:W-:Y:S02]  /*1a30*/  SHF.R.U64 R24, R14, 0x1f, R15 ;  /* 0x0000001f0e187819 */ /* 0x000fe4000000120f */
[----:B------:R-:W-:-:S05]  /*1a40*/  SHF.R.S32.HI R14, RZ, 0x1f, R4 ;  /* 0x0000001fff0e7819 */ /* 0x000fca0000011404 */
[----:B------:R-:W-:-:S04]  /*1a50*/  IMAD R15, R14, 0x38a80000, RZ ;  /* 0x38a800000e0f7824 */ /* 0x000fc800078e02ff */
[C---:B------:R-:W-:Y:S02]  /*1a60*/  IMAD R19, R4.reuse, 0x17f6e, R15 ;  /* 0x00017f6e04137824 */ /* 0x040fe400078e020f */
[----:B------:R-:W-:Y:S01]  /*1a70*/  IMAD.WIDE.U32 R14, R4, 0x38a80000, R10 ;  /* 0x38a80000040e7825 */ /* 0x000fe200078e000a */
[----:B------:R-:W-:-:S04]  /*1a80*/  SHF.R.S32.HI R4, RZ, 0x1f, R21 ;  /* 0x0000001fff047819 */ /* 0x000fc80000011415 */
[----:B------:R-:W-:Y:S01]  /*1a90*/  IADD3 R19, PT, PT, R15, R19, RZ ;  /* 0x000000130f137210 */ /* 0x000fe20007ffe0ff */
[----:B------:R-:W-:-:S03]  /*1aa0*/  IMAD R4, R4, 0x38a80000, RZ ;  /* 0x38a8000004047824 */ /* 0x000fc600078e02ff */
[----:B------:R-:W-:Y:S01]  /*1ab0*/  SHF.R.U64 R19, R14, 0x1f, R19 ;  /* 0x0000001f0e137819 */ /* 0x000fe20000001213 */
[C---:B------:R-:W-:Y:S02]  /*1ac0*/  IMAD R27, R21.reuse, 0x17f6e, R4 ;  /* 0x00017f6e151b7824 */ /* 0x040fe400078e0204 */
[----:B------:R-:W-:-:S05]  /*1ad0*/  IMAD.WIDE.U32 R14, R21, 0x38a80000, R10 ;  /* 0x38a80000150e7825 */ /* 0x000fca00078e000a */
[----:B------:R-:W-:-:S04]  /*1ae0*/  IADD3 R15, PT, PT, R15, R27, RZ ;  /* 0x0000001b0f0f7210 */ /* 0x000fc80007ffe0ff */
[----:B------:R-:W-:Y:S02]  /*1af0*/  SHF.R.U64 R4, R14, 0x1f, R15 ;  /* 0x0000001f0e047819 */ /* 0x000fe4000000120f */
[----:B------:R-:W-:-:S05]  /*1b00*/  SHF.R.S32.HI R14, RZ, 0x1f, R13 ;  /* 0x0000001fff0e7819 */ /* 0x000fca000001140d */
[----:B------:R-:W-:-:S04]  /*1b10*/  IMAD R14, R14, 0x38a80000, RZ ;  /* 0x38a800000e0e7824 */ /* 0x000fc800078e02ff */
[C---:B------:R-:W-:Y:S02]  /*1b20*/  IMAD R21, R13.reuse, 0x17f6e, R14 ;  /* 0x00017f6e0d157824 */ /* 0x040fe400078e020e */
[----:B------:R-:W-:-:S05]  /*1b30*/  IMAD.WIDE.U32 R14, R13, 0x38a80000, R10 ;  /* 0x38a800000d0e7825 */ /* 0x000fca00078e000a */
[----:B------:R-:W-:-:S04]  /*1b40*/  IADD3 R13, PT, PT, R15, R21, RZ ;  /* 0x000000150f0d7210 */ /* 0x000fc80007ffe0ff */
[----:B------:R-:W-:Y:S02]  /*1b50*/  SHF.R.U64 R13, R14, 0x1f, R13 ;  /* 0x0000001f0e0d7819 */ /* 0x000fe4000000120d */
[----:B------:R-:W-:-:S05]  /*1b60*/  SHF.R.S32.HI R14, RZ, 0x1f, R26 ;  /* 0x0000001fff0e7819 */ /* 0x000fca000001141a */
[----:B------:R-:W-:-:S04]  /*1b70*/  IMAD R15, R14, 0x38a80000, RZ ;  /* 0x38a800000e0f7824 */ /* 0x000fc800078e02ff */
[C---:B------:R-:W-:Y:S02]  /*1b80*/  IMAD R15, R26.reuse, 0x17f6e, R15 ;  /* 0x00017f6e1a0f7824 */ /* 0x040fe400078e020f */
[----:B------:R-:W-:Y:S01]  /*1b90*/  IMAD.WIDE.U32 R26, R26, 0x38a80000, R10 ;  /* 0x38a800001a1a7825 */ /* 0x000fe200078e000a */
[----:B------:R-:W-:-:S04]  /*1ba0*/  SHF.R.S32.HI R14, RZ, 0x1f, R22 ;  /* 0x0000001fff0e7819 */ /* 0x000fc80000011416 */
[----:B------:R-:W-:-:S04]  /*1bb0*/  IADD3 R15, PT, PT, R27, R15, RZ ;  /* 0x0000000f1b0f7210 */ /* 0x000fc80007ffe0ff */
[----:B------:R-:W-:Y:S01]  /*1bc0*/  SHF.R.U64 R28, R26, 0x1f, R15 ;  /* 0x0000001f1a1c7819 */ /* 0x000fe2000000120f */
[----:B------:R-:W-:-:S04]  /*1bd0*/  IMAD R15, R14, 0x38a80000, RZ ;  /* 0x38a800000e0f7824 */ /* 0x000fc800078e02ff */
[C---:B------:R-:W-:Y:S02]  /*1be0*/  IMAD R21, R22.reuse, 0x17f6e, R15 ;  /* 0x00017f6e16157824 */ /* 0x040fe400078e020f */
[----:B------:R-:W-:-:S05]  /*1bf0*/  IMAD.WIDE.U32 R14, R22, 0x38a80000, R10 ;  /* 0x38a80000160e7825 */ /* 0x000fca00078e000a */
[----:B------:R-:W-:-:S04]  /*1c00*/  IADD3 R21, PT, PT, R15, R21, RZ ;  /* 0x000000150f157210 */ /* 0x000fc80007ffe0ff */
[----:B------:R-:W-:Y:S02]  /*1c10*/  SHF.R.U64 R21, R14, 0x1f, R21 ;  /* 0x0000001f0e157819 */ /* 0x000fe40000001215 */
[----:B------:R-:W0:Y:S01]  /*1c20*/  LDC.64 R14, c[0x0][0x390] ;  /* 0x0000e400ff0e7b82 */ /* 0x000e220000000a00 */
[C---:B----4-:R-:W-:Y:S02]  /*1c30*/  IADD3 R27, PT, PT, R3.reuse, R4, RZ ;  /* 0x00000004031b7210 */ /* 0x050fe40007ffe0ff */
[----:B------:R-:W-:-:S03]  /*1c40*/  IADD3 R29, PT, PT, R3, R18, RZ ;  /* 0x00000012031d7210 */ /* 0x000fc60007ffe0ff */
[----:B------:R-:W-:-:S05]  /*1c50*/  IMAD.WIDE R26, R27, 0x572797cd, R10 ;  /* 0x572797cd1b1a7825 */ /* 0x000fca00078e020a */
[----:B------:R-:W-:Y:S01]  /*1c60*/  SHF.R.U64 R3, R26, 0x1f, R27 ;  /* 0x0000001f1a037819 */ /* 0x000fe2000000121b */
[--C-:B------:R-:W-:Y:S01]  /*1c70*/  IMAD.WIDE R26, R29, 0x572797cd, R10.reuse ;  /* 0x572797cd1d1a7825 */ /* 0x100fe200078e020a */
[C---:B-----5:R-:W-:Y:S02]  /*1c80*/  IADD3 R29, PT, PT, R16.reuse, R13, RZ ;  /* 0x0000000d101d7210 */ /* 0x060fe40007ffe0ff */
[C---:B------:R-:W-:Y:S02]  /*1c90*/  IADD3 R13, PT, PT, R23.reuse, R24, RZ ;  /* 0x00000018170d7210 */ /* 0x040fe40007ffe0ff */
[----:B------:R-:W-:Y:S02]  /*1ca0*/  IADD3 R25, PT, PT, R16, R25, RZ ;  /* 0x0000001910197210 */ /* 0x000fe40007ffe0ff */
[----:B------:R-:W-:Y:S02]  /*1cb0*/  IADD3 R23, PT, PT, R23, R28, RZ ;  /* 0x0000001c17177210 */ /* 0x000fe40007ffe0ff */
[C---:B--2---:R-:W-:Y:S01]  /*1cc0*/  IADD3 R24, PT, PT, R2.reuse, R19, RZ ;  /* 0x0000001302187210 */ /* 0x044fe20007ffe0ff */
[----:B------:R-:W-:Y:S01]  /*1cd0*/  IMAD.WIDE R18, R29, 0x572797cd, R10 ;  /* 0x572797cd1d127825 */ /* 0x000fe200078e020a */
[----:B------:R-:W-:-:S03]  /*1ce0*/  IADD3 R21, PT, PT, R2, R21, RZ ;  /* 0x0000001502157210 */ /* 0x000fc60007ffe0ff */
[----:B------:R-:W-:Y:S01]  /*1cf0*/  IMAD.WIDE R28, R25, 0x572797cd, R10 ;  /* 0x572797cd191c7825 */ /* 0x000fe200078e020a */
[----:B------:R-:W-:-:S03]  /*1d00*/  SHF.R.U64 R2, R18, 0x1f, R19 ;  /* 0x0000001f12027819 */ /* 0x000fc60000001213 */
[----:B------:R-:W-:-:S04]  /*1d10*/  IMAD.WIDE R24, R24, 0x572797cd, R10 ;  /* 0x572797cd18187825 */ /* 0x000fc800078e020a */
[----:B------:R-:W-:-:S04]  /*1d20*/  IMAD.WIDE R22, R23, 0x572797cd, R10 ;  /* 0x572797cd17167825 */ /* 0x000fc800078e020a */
[----:B------:R-:W-:-:S04]  /*1d30*/  IMAD.WIDE R18, R13, 0x572797cd, R10 ;  /* 0x572797cd0d127825 */ /* 0x000fc800078e020a */
[----:B------:R-:W-:Y:S01]  /*1d40*/  IMAD.WIDE R10, R21, 0x572797cd, R10 ;  /* 0x572797cd150a7825 */ /* 0x000fe200078e020a */
[----:B------:R-:W-:Y:S02]  /*1d50*/  SHF.R.U64 R27, R26, 0x1f, R27 ;  /* 0x0000001f1a1b7819 */ /* 0x000fe4000000121b */
[----:B------:R-:W-:Y:S02]  /*1d60*/  SHF.R.U64 R28, R28, 0x1f, R29 ;  /* 0x0000001f1c1c7819 */ /* 0x000fe4000000121d */
[----:B------:R-:W-:Y:S02]  /*1d70*/  SHF.R.U64 R25, R24, 0x1f, R25 ;  /* 0x0000001f18197819 */ /* 0x000fe40000001219 */
[----:B------:R-:W-:Y:S02]  /*1d80*/  SHF.R.U64 R22, R22, 0x1f, R23 ;  /* 0x0000001f16167819 */ /* 0x000fe40000001217 */
[----:B------:R-:W-:Y:S02]  /*1d90*/  SHF.R.U64 R18, R18, 0x1f, R19 ;  /* 0x0000001f12127819 */ /* 0x000fe40000001213 */
[----:B------:R-:W-:Y:S01]  /*1da0*/  SHF.R.U64 R11, R10, 0x1f, R11 ;  /* 0x0000001f0a0b7819 */ /* 0x000fe2000000120b */
[----:B0-----:R-:W-:Y:S01]  /*1db0*/  IMAD.WIDE.U32 R14, R0, 0x4, R14 ;  /* 0x00000004000e7825 */ /* 0x001fe200078e000e */
[----:B---3--:R-:W-:-:S02]  /*1dc0*/  VIADDMNMX R13, R8, R25, RZ, !PT ;  /* 0x00000019080d7246 */ /* 0x008fc400078001ff */
[----:B------:R-:W-:Y:S02]  /*1dd0*/  VIADDMNMX R3, R6, R3, RZ, !PT ;  /* 0x0000000306037246 */ /* 0x000fe400078001ff */
[----:B------:R-:W-:Y:S02]  /*1de0*/  VIADDMNMX R5, R5, R2, RZ, !PT ;  /* 0x0000000205057246 */ /* 0x000fe400078001ff */
[----:B------:R-:W-:Y:S02]  /*1df0*/  VIADDMNMX R17, R17, R22, RZ, !PT ;  /* 0x0000001611117246 */ /* 0x000fe400078001ff */
[----:B------:R-:W-:Y:S02]  /*1e00*/  VIADDMNMX R27, R12, R27, RZ, !PT ;  /* 0x0000001b0c1b7246 */ /* 0x000fe400078001ff */
[----:B------:R-:W-:Y:S02]  /*1e10*/  VIADDMNMX R9, R9, R28, RZ, !PT ;  /* 0x0000001c09097246 */ /* 0x000fe400078001ff */
[----:B------:R-:W-:-:S02]  /*1e20*/  VIADDMNMX R7, R7, R18, RZ, !PT ;  /* 0x0000001207077246 */ /* 0x000fc400078001ff */
[----:B------:R-:W-:Y:S01]  /*1e30*/  VIADDMNMX R11, R20, R11, RZ, !PT ;  /* 0x0000000b140b7246 */ /* 0x000fe200078001ff */
[----:B------:R-:W-:Y:S04]  /*1e40*/  STG.E desc[UR8][R14.64+0xc], R13 ;  /* 0x00000c0d0e007986 */ /* 0x000fe8000c101908 */
[----:B------:R-:W-:Y:S04]  /*1e50*/  STG.E desc[UR8][R14.64+0x62000], R3 ;  /* 0x062000030e007986 */ /* 0x000fe8000c101908 */
[----:B------:R-:W-:Y:S04]  /*1e60*/  STG.E desc[UR8][R14.64+0x62004], R5 ;  /* 0x062004050e007986 */ /* 0x000fe8000c101908 */
[----:B------:R-:W-:Y:S04]  /*1e70*/  STG.E desc[UR8][R14.64+0x62008], R17 ;  /* 0x062008110e007986 */ /* 0x000fe8000c101908 */
[----:B------:R-:W-:Y:S04]  /*1e80*/  STG.E desc[UR8][R14.64], R27 ;  /* 0x0000001b0e007986 */ /* 0x000fe8000c101908 */
[----:B------:R-:W-:Y:S04]  /*1e90*/  STG.E desc[UR8][R14.64+0x4], R9 ;  /* 0x000004090e007986 */ /* 0x000fe8000c101908 */
[----:B------:R-:W-:Y:S04]  /*1ea0*/  STG.E desc[UR8][R14.64+0x8], R7 ;  /* 0x000008070e007986 */ /* 0x000fe8000c101908 */
[----:B------:R-:W-:Y:S01]  /*1eb0*/  STG.E desc[UR8][R14.64+0x6200c], R11 ;  /* 0x06200c0b0e007986 */ /* 0x000fe2000c101908 */
[----:B------:R-:W-:Y:S05]  /*1ec0*/  EXIT ;  /* 0x000000000000794d */ /* 0x000fea0003800000 */
.L_x_9:
        /* <DEDUP_REMOVED lines=11> */
.L_x_375:


//--------------------- .text.fused_nn_conv2d_cast_fixed_point_multiply_add_cast_nn_relu_cast_fixed_point_mult_18399029763786111876__3_kernel0 --------------------------
	.section	.text.fused_nn_conv2d_cast_fixed_point_multiply_add_cast_nn_relu_cast_fixed_point_mult_18399029763786111876__3_kernel0,"ax",@progbits
	.align	128
        .global         fused_nn_conv2d_cast_fixed_point_multiply_add_cast_nn_relu_cast_fixed_point_mult_18399029763786111876__3_kernel0
        .type           fused_nn_conv2d_cast_fixed_point_multiply_add_cast_nn_relu_cast_fixed_point_mult_18399029763786111876__3_kernel0,@function
        .size           fused_nn_conv2d_cast_fixed_point_multiply_add_cast_nn_relu_cast_fixed_point_mult_18399029763786111876__3_kernel0,(.L_x_376 - fused_nn_conv2d_cast_fixed_point_multiply_add_cast_nn_relu_cast_fixed_point_mult_18399029763786111876__3_kernel0)
        .other          fused_nn_conv2d_cast_fixed_point_multiply_add_cast_nn_relu_cast_fixed_point_mult_18399029763786111876__3_kernel0,@"STO_CUDA_ENTRY STV_DEFAULT"
fused_nn_conv2d_cast_fixed_point_multiply_add_cast_nn_relu_cast_fixed_point_mult_18399029763786111876__3_kernel0:
.text.fused_nn_conv2d_cast_fixed_point_multiply_add_cast_nn_relu_cast_fixed_point_mult_18399029763786111876__3_kernel0:
[----:B------:R-:W-:Y:S01]  /*0000*/  LDC R1, c[0x0][0x37c] ;  /* 0x0000df00ff017b82 */ /* 0x000fe20000000800 */
[----:B------:R-:W0:Y:S01]  /*0010*/  S2R R23, SR_TID.Z ;  /* 0x0000000000177919 */ /* 0x000e220000002300 */
[----:B------:R-:W-:Y:S01]  /*0020*/  HFMA2 R87, -RZ, RZ, 0, 0 ;  /* 0x00000000ff577431 */ /* 0x000fe200000001ff */
[----:B------:R-:W-:Y:S02]  /*0030*/  CS2R R80, SRZ ;  /* 0x0000000000507805 */ /* 0x000fe4000001ff00 */
[----:B------:R-:W-:Y:S01]  /*0040*/  CS2R R68, SRZ ;  /* 0x0000000000447805 */ /* 0x000fe2000001ff00 */
[----:B------:R-:W0:Y:S01]  /*0050*/  S2R R27, SR_TID.X ;  /* 0x00000000001b7919 */ /* 0x000e220000002100 */
[----:B------:R-:W-:Y:S02]  /*0060*/  CS2R R60, SRZ ;  /* 0x00000000003c7805 */ /* 0x000fe4000001ff00 */
[----:B------:R-:W-:Y:S02]  /*0070*/  CS2R R48, SRZ ;  /* 0x0000000000307805 */ /* 0x000fe4000001ff00 */
[----:B------:R-:W-:Y:S01]  /*0080*/  CS2R R44, SRZ ;  /* 0x00000000002c7805 */ /* 0x000fe2000001ff00 */
[----:B------:R-:W1:Y:S01]  /*0090*/  S2R R2, SR_TID.Y ;  /* 0x0000000000027919 */ /* 0x000e620000002200 */
[----:B------:R-:W-:-:S02]  /*00a0*/  CS2R R46, SRZ ;  /* 0x00000000002e7805 */ /* 0x000fc4000001ff00 */
[----:B------:R-:W-:Y:S02]  /*00b0*/  CS2R R78, SRZ ;  /* 0x00000000004e7805 */ /* 0x000fe4000001ff00 */
[----:B------:R-:W-:Y:S01]  /*00c0*/  CS2R R42, SRZ ;  /* 0x00000000002a7805 */ /* 0x000fe2000001ff00 */
[----:B------:R-:W2:Y:S01]  /*00d0*/  S2R R0, SR_CTAID.X ;  /* 0x0000000000007919 */ /* 0x000ea20000002500 */
[----:B------:R-:W-:Y:S02]  /*00e0*/  CS2R R40, SRZ ;  /* 0x0000000000287805 */ /* 0x000fe4000001ff00 */
[----:B------:R-:W-:Y:S02]  /*00f0*/  MOV R83, RZ ;  /* 0x000000ff00537202 */ /* 0x000fe40000000f00 */
[----:B------:R-:W-:Y:S01]  /*0100*/  CS2R R38, SRZ ;  /* 0x0000000000267805 */ /* 0x000fe2000001ff00 */
[----:B------:R-:W3:Y:S01]  /*0110*/  S2R R3, SR_CTAID.Y ;  /* 0x0000000000037919 */ /* 0x000ee20000002600 */
[----:B------:R-:W-:-:S02]  /*0120*/  CS2R R70, SRZ ;  /* 0x0000000000467805 */ /* 0x000fc4000001ff00 */
[----:B------:R-:W-:Y:S02]  /*0130*/  CS2R R72, SRZ ;  /* 0x0000000000487805 */ /* 0x000fe4000001ff00 */
[----:B------:R-:W-:Y:S01]  /*0140*/  CS2R R74, SRZ ;  /* 0x00000000004a7805 */ /* 0x000fe2000001ff00 */
[----:B------:R-:W4:Y:S01]  /*0150*/  S2R R4, SR_CTAID.Z ;  /* 0x0000000000047919 */ /* 0x000f220000002700 */
[----:B------:R-:W-:Y:S02]  /*0160*/  CS2R R76, SRZ ;  /* 0x00000000004c7805 */ /* 0x000fe4000001ff00 */
[----:B------:R-:W-:Y:S02]  /*0170*/  CS2R R66, SRZ ;  /* 0x0000000000427805 */ /* 0x000fe4000001ff00 */
[----:B------:R-:W-:Y:S02]  /*0180*/  CS2R R58, SRZ ;  /* 0x00000000003a7805 */ /* 0x000fe4000001ff00 */
[----:B------:R-:W-:-:S02]  /*0190*/  MOV R85, RZ ;  /* 0x000000ff00557202 */ /* 0x000fc40000000f00 */
[----:B------:R-:W-:Y:S02]  /*01a0*/  CS2R R52, SRZ ;  /* 0x0000000000347805 */ /* 0x000fe4000001ff00 */
[----:B------:R-:W-:Y:S02]  /*01b0*/  CS2R R64, SRZ ;  /* 0x0000000000407805 */ /* 0x000fe4000001ff00 */
[----:B------:R-:W-:Y:S02]  /*01c0*/  CS2R R56, SRZ ;  /* 0x0000000000387805 */ /* 0x000fe4000001ff00 */
[----:B------:R-:W-:Y:S02]  /*01d0*/  CS2R R54, SRZ ;  /* 0x0000000000367805 */ /* 0x000fe4000001ff00 */
[----:B------:R-:W-:Y:S02]  /*01e0*/  CS2R R50, SRZ ;  /* 0x0000000000327805 */ /* 0x000fe4000001ff00 */
[----:B------:R-:W-:Y:S01]  /*01f0*/  CS2R R62, SRZ ;  /* 0x00000000003e7805 */ /* 0x000fe2000001ff00 */
[----:B------:R-:W4:Y:S01]  /*0200*/  LDCU.64 UR8, c[0x0][0x358] ;  /* 0x00006b00ff0877ac */ /* 0x000f220008000a00 */
[----:B------:R-:W4:Y:S01]  /*0210*/  LDCU.64 UR10, c[0x0][0x388] ;  /* 0x00007100ff0a77ac */ /* 0x000f220008000a00 */
[C---:B0-----:R-:W-:Y:S01]  /*0220*/  LEA R5, R23.reuse, R27, 0x3 ;  /* 0x0000001b17057211 */ /* 0x041fe200078e18ff */
[----:B------:R-:W-:Y:S01]  /*0230*/  UMOV UR4, URZ ;  /* 0x000000ff00047c82 */ /* 0x000fe20008000000 */
[----:B-1----:R-:W-:-:S02]  /*0240*/  LEA R23, R23, R2, 0x1 ;  /* 0x0000000217177211 */ /* 0x002fc400078e08ff */
[----:B------:R-:W-:Y:S01]  /*0250*/  LEA R5, R2, R5, 0x2 ;  /* 0x0000000502057211 */ /* 0x000fe200078e10ff */
[----:B--2---:R-:W-:Y:S01]  /*0260*/  IMAD.HI.U32 R11, R0, -0x6db6db6d, RZ ;  /* 0x92492493000b7827 */ /* 0x004fe200078e00ff */
[C---:B------:R-:W-:Y:S02]  /*0270*/  IADD3 R26, PT, PT, R23.reuse, 0x8, RZ ;  /* 0x00000008171a7810 */ /* 0x040fe40007ffe0ff */
[----:B------:R-:W-:Y:S01]  /*0280*/  IADD3 R28, PT, PT, R23, 0x10, RZ ;  /* 0x00000010171c7810 */ /* 0x000fe20007ffe0ff */
[----:B---3--:R-:W-:Y:S01]  /*0290*/  IMAD R2, R3, 0x9000, RZ ;  /* 0x0000900003027824 */ /* 0x008fe200078e02ff */
[C---:B------:R-:W-:Y:S02]  /*02a0*/  IADD3 R20, PT, PT, R23.reuse, 0x18, RZ ;  /* 0x0000001817147810 */ /* 0x040fe40007ffe0ff */
[C---:B------:R-:W-:Y:S02]  /*02b0*/  IADD3 R18, PT, PT, R23.reuse, 0x20, RZ ;  /* 0x0000002017127810 */ /* 0x040fe40007ffe0ff */
[----:B------:R-:W-:-:S02]  /*02c0*/  IADD3 R17, PT, PT, R23, 0x28, RZ ;  /* 0x0000002817117810 */ /* 0x000fc40007ffe0ff */
[C---:B------:R-:W-:Y:S02]  /*02d0*/  IADD3 R16, PT, PT, R23.reuse, 0x30, RZ ;  /* 0x0000003017107810 */ /* 0x040fe40007ffe0ff */
[C---:B------:R-:W-:Y:S02]  /*02e0*/  IADD3 R13, PT, PT, R23.reuse, 0x38, RZ ;  /* 0x00000038170d7810 */ /* 0x040fe40007ffe0ff */
[C---:B------:R-:W-:Y:S02]  /*02f0*/  IADD3 R10, PT, PT, R23.reuse, 0x40, RZ ;  /* 0x00000040170a7810 */ /* 0x040fe40007ffe0ff */
[----:B------:R-:W-:Y:S02]  /*0300*/  SHF.R.U32.HI R11, RZ, 0x2, R11 ;  /* 0x00000002ff0b7819 */ /* 0x000fe4000001160b */
[----:B------:R-:W-:Y:S02]  /*0310*/  LOP3.LUT R3, R23, 0xffff, RZ, 0xc0, !PT ;  /* 0x0000ffff17037812 */ /* 0x000fe400078ec0ff */
[----:B------:R-:W-:Y:S01]  /*0320*/  LOP3.LUT R6, R26, 0xffff, RZ, 0xc0, !PT ;  /* 0x0000ffff1a067812 */ /* 0x000fe200078ec0ff */
[----:B------:R-:W-:Y:S01]  /*0330*/  IMAD R15, R11, 0x5b0, RZ ;  /* 0x000005b00b0f7824 */ /* 0x000fe200078e02ff */
        /* <DEDUP_REMOVED lines=14> */
[----:B------:R-:W-:Y:S01]  /*0420*/  SHF.R.U32.HI R3, RZ, 0x10, R3 ;  /* 0x00000010ff037819 */ /* 0x000fe20000011603 */
[----:B------:R-:W-:Y:S01]  /*0430*/  IMAD R21, R21, 0x1c72, RZ ;  /* 0x00001c7215157824 */ /* 0x000fe200078e02ff */
[----:B------:R-:W-:Y:S01]  /*0440*/  SHF.R.U32.HI R7, RZ, 0x10, R6 ;  /* 0x00000010ff077819 */ /* 0x000fe20000011606 */
[----:B------:R-:W-:Y:S01]  /*0450*/  IMAD R22, R22, 0x1c72, RZ ;  /* 0x00001c7216167824 */ /* 0x000fe200078e02ff */
[----:B------:R-:W-:Y:S01]  /*0460*/  SHF.R.U32.HI R19, RZ, 0x10, R19 ;  /* 0x00000010ff137819 */ /* 0x000fe20000011613 */
[----:B----4-:R-:W-:Y:S01]  /*0470*/  IMAD R15, R4, 0x18800, R15 ;  /* 0x00018800040f7824 */ /* 0x010fe200078e020f */
[----:B------:R-:W-:-:S02]  /*0480*/  LOP3.LUT R4, R5, 0xffff, RZ, 0xc0, !PT ;  /* 0x0000ffff05047812 */ /* 0x000fc400078ec0ff */
[----:B------:R-:W-:Y:S01]  /*0490*/  SHF.R.U32.HI R29, RZ, 0x10, R8 ;  /* 0x00000010ff1d7819 */ /* 0x000fe20000011608 */
[----:B------:R-:W-:Y:S01]  /*04a0*/  IMAD R8, R19, 0x1200, R2 ;  /* 0x0000120013087824 */ /* 0x000fe200078e0202 */
[----:B------:R-:W-:Y:S01]  /*04b0*/  SHF.R.U32.HI R31, RZ, 0x10, R9 ;  /* 0x00000010ff1f7819 */ /* 0x000fe20000011609 */
[----:B------:R-:W-:Y:S01]  /*04c0*/  IMAD R25, R4, 0x2aab, RZ ;  /* 0x00002aab04197824 */ /* 0x000fe200078e02ff */
[----:B------:R-:W-:Y:S01]  /*04d0*/  SHF.R.U32.HI R33, RZ, 0x10, R12 ;  /* 0x00000010ff217819 */ /* 0x000fe2000001160c */
[----:B------:R-:W-:Y:S01]  /*04e0*/  IMAD R9, R7, 0x1200, R2 ;  /* 0x0000120007097824 */ /* 0x000fe200078e0202 */
[----:B------:R-:W-:Y:S01]  /*04f0*/  SHF.R.U32.HI R35, RZ, 0x10, R14 ;  /* 0x00000010ff237819 */ /* 0x000fe2000001160e */
[--C-:B------:R-:W-:Y:S01]  /*0500*/  IMAD R14, R3, 0x1200, R2.reuse ;  /* 0x00001200030e7824 */ /* 0x100fe200078e0202 */
[----:B------:R-:W-:Y:S01]  /*0510*/  SHF.R.U32.HI R21, RZ, 0x10, R21 ;  /* 0x00000010ff157819 */ /* 0x000fe20000011615 */
[----:B------:R-:W-:Y:S01]  /*0520*/  IMAD R6, R31, 0x1200, R2 ;  /* 0x000012001f067824 */ /* 0x000fe200078e0202 */
[----:B------:R-:W-:Y:S01]  /*0530*/  SHF.R.U32.HI R22, RZ, 0x10, R22 ;  /* 0x00000010ff167819 */ /* 0x000fe20000011616 */
[--C-:B------:R-:W-:Y:S01]  /*0540*/  IMAD R4, R33, 0x1200, R2.reuse ;  /* 0x0000120021047824 */ /* 0x100fe200078e0202 */
[----:B------:R-:W-:Y:S01]  /*0550*/  PRMT R30, R3, 0x9910, RZ ;  /* 0x00009910031e7816 */ /* 0x000fe200000000ff */
[--C-:B------:R-:W-:Y:S01]  /*0560*/  IMAD R3, R35, 0x1200, R2.reuse ;  /* 0x0000120023037824 */ /* 0x100fe200078e0202 */
[----:B------:R-:W-:Y:S01]  /*0570*/  PRMT R32, R7, 0x9910, RZ ;  /* 0x0000991007207816 */ /* 0x000fe200000000ff */
[--C-:B------:R-:W-:Y:S01]  /*0580*/  IMAD R7, R29, 0x1200, R2.reuse ;  /* 0x000012001d077824 */ /* 0x100fe200078e0202 */
[----:B------:R-:W-:Y:S01]  /*0590*/  LEA R14, R27, R14, 0x2 ;  /* 0x0000000e1b0e7211 */ /* 0x000fe200078e10ff */
[--C-:B------:R-:W-:Y:S01]  /*05a0*/  IMAD R24, R21, 0x1200, R2.reuse ;  /* 0x0000120015187824 */ /* 0x100fe200078e0202 */
[C---:B------:R-:W-:Y:S01]  /*05b0*/  LEA R9, R27.reuse, R9, 0x2 ;  /* 0x000000091b097211 */ /* 0x040fe200078e10ff */
[----:B------:R-:W-:Y:S01]  /*05c0*/  IMAD R12, R22, 0x1200, R2 ;  /* 0x00001200160c7824 */ /* 0x000fe200078e0202 */
[----:B------:R-:W-:-:S02]  /*05d0*/  LEA R8, R27, R8, 0x2 ;  /* 0x000000081b087211 */ /* 0x000fc400078e10ff */
[C---:B------:R-:W-:Y:S02]  /*05e0*/  LEA R7, R27.reuse, R7, 0x2 ;  /* 0x000000071b077211 */ /* 0x040fe400078e10ff */
[C---:B------:R-:W-:Y:S02]  /*05f0*/  LEA R6, R27.reuse, R6, 0x2 ;  /* 0x000000061b067211 */ /* 0x040fe400078e10ff */
[C---:B------:R-:W-:Y:S02]  /*0600*/  LEA R4, R27.reuse, R4, 0x2 ;  /* 0x000000041b047211 */ /* 0x040fe400078e10ff */
[C---:B------:R-:W-:Y:S02]  /*0610*/  LEA R3, R27.reuse, R3, 0x2 ;  /* 0x000000031b037211 */ /* 0x040fe400078e10ff */
[----:B------:R-:W-:Y:S01]  /*0620*/  LEA R2, R27, R24, 0x2 ;  /* 0x000000181b027211 */ /* 0x000fe200078e10ff */
[----:B------:R-:W-:Y:S01]  /*0630*/  IMAD R24, R11, 0xe, RZ ;  /* 0x0000000e0b187824 */ /* 0x000fe200078e02ff */
[----:B------:R-:W-:-:S02]  /*0640*/  LEA R12, R27, R12, 0x2 ;  /* 0x0000000c1b0c7211 */ /* 0x000fc400078e10ff */
[----:B------:R-:W-:Y:S02]  /*0650*/  MOV R27, R30 ;  /* 0x0000001e001b7202 */ /* 0x000fe40000000f00 */
[----:B------:R-:W-:Y:S02]  /*0660*/  MOV R30, R32 ;  /* 0x00000020001e7202 */ /* 0x000fe40000000f00 */
[----:B------:R-:W-:Y:S02]  /*0670*/  PRMT R34, R19, 0x9910, RZ ;  /* 0x0000991013227816 */ /* 0x000fe400000000ff */
[----:B------:R-:W-:Y:S02]  /*0680*/  LEA R19, R27, R27, 0x3 ;  /* 0x0000001b1b137211 */ /* 0x000fe400078e18ff */
[----:B------:R-:W-:Y:S02]  /*0690*/  LEA R27, R30, R30, 0x3 ;  /* 0x0000001e1e1b7211 */ /* 0x000fe400078e18ff */
[----:B------:R-:W-:-:S02]  /*06a0*/  IADD3 R19, PT, PT, RZ, -R19, RZ ;  /* 0x80000013ff137210 */ /* 0x000fc40007ffe0ff */
[----:B------:R-:W-:Y:S02]  /*06b0*/  IADD3 R32, PT, PT, RZ, -R27, RZ ;  /* 0x8000001bff207210 */ /* 0x000fe40007ffe0ff */
[----:B------:R-:W-:Y:S02]  /*06c0*/  PRMT R30, R19, 0x7710, RZ ;  /* 0x00007710131e7816 */ /* 0x000fe400000000ff */
[----:B------:R-:W-:Y:S02]  /*06d0*/  MOV R27, R34 ;  /* 0x00000022001b7202 */ /* 0x000fe40000000f00 */
[----:B------:R-:W-:Y:S02]  /*06e0*/  PRMT R19, R32, 0x7710, RZ ;  /* 0x0000771020137816 */ /* 0x000fe400000000ff */
[----:B------:R-:W-:Y:S02]  /*06f0*/  PRMT R29, R29, 0x9910, RZ ;  /* 0x000099101d1d7816 */ /* 0x000fe400000000ff */
[----:B------:R-:W-:-:S02]  /*0700*/  LEA R27, R27, R27, 0x3 ;  /* 0x0000001b1b1b7211 */ /* 0x000fc400078e18ff */
[----:B------:R-:W-:Y:S02]  /*0710*/  IADD3 R19, PT, PT, R26, R19, RZ ;  /* 0x000000131a137210 */ /* 0x000fe40007ffe0ff */
[----:B------:R-:W-:Y:S02]  /*0720*/  LEA R26, R29, R29, 0x3 ;  /* 0x0000001d1d1a7211 */ /* 0x000fe400078e18ff */
[----:B------:R-:W-:Y:S02]  /*0730*/  IADD3 R27, PT, PT, RZ, -R27, RZ ;  /* 0x8000001bff1b7210 */ /* 0x000fe40007ffe0ff */
[----:B------:R-:W-:Y:S02]  /*0740*/  PRMT R31, R31, 0x9910, RZ ;  /* 0x000099101f1f7816 */ /* 0x000fe400000000ff */
[----:B------:R-:W-:Y:S02]  /*0750*/  IADD3 R29, PT, PT, RZ, -R26, RZ ;  /* 0x8000001aff1d7210 */ /* 0x000fe40007ffe0ff */
[----:B------:R-:W-:-:S02]  /*0760*/  PRMT R27, R27, 0x7710, RZ ;  /* 0x000077101b1b7816 */ /* 0x000fc400000000ff */
[----:B------:R-:W-:Y:S02]  /*0770*/  IADD3 R23, PT, PT, R23, R30, RZ ;  /* 0x0000001e17177210 */ /* 0x000fe40007ffe0ff */
[----:B------:R-:W-:Y:S02]  /*0780*/  PRMT R35, R35, 0x9910, RZ ;  /* 0x0000991023237816 */ /* 0x000fe400000000ff */
[----:B------:R-:W-:Y:S02]  /*0790*/  MOV R26, R31 ;  /* 0x0000001f001a7202 */ /* 0x000fe40000000f00 */
[----:B------:R-:W-:Y:S02]  /*07a0*/  PRMT R29, R29, 0x7710, RZ ;  /* 0x000077101d1d7816 */ /* 0x000fe400000000ff */
[----:B------:R-:W-:Y:S02]  /*07b0*/  PRMT R30, R33, 0x9910, RZ ;  /* 0x00009910211e7816 */ /* 0x000fe400000000ff */
[----:B------:R-:W-:-:S02]  /*07c0*/  IADD3 R28, PT, PT, R28, R27, RZ ;  /* 0x0000001b1c1c7210 */ /* 0x000fc40007ffe0ff */
[----:B------:R-:W-:Y:S02]  /*07d0*/  MOV R31, R35 ;  /* 0x00000023001f7202 */ /* 0x000fe40000000f00 */
[----:B------:R-:W-:Y:S02]  /*07e0*/  LEA R26, R26, R26, 0x3 ;  /* 0x0000001a1a1a7211 */ /* 0x000fe400078e18ff */
[----:B------:R-:W-:Y:S02]  /*07f0*/  IADD3 R27, PT, PT, R20, R29, RZ ;  /* 0x0000001d141b7210 */ /* 0x000fe40007ffe0ff */
[----:B------:R-:W-:Y:S02]  /*0800*/  LEA R29, R30, R30, 0x3 ;  /* 0x0000001e1e1d7211 */ /* 0x000fe400078e18ff */
[----:B------:R-:W-:Y:S02]  /*0810*/  LEA R30, R31, R31, 0x3 ;  /* 0x0000001f1f1e7211 */ /* 0x000fe400078e18ff */
[----:B------:R-:W-:-:S02]  /*0820*/  IADD3 R32, PT, PT, RZ, -R26, RZ ;  /* 0x8000001aff207210 */ /* 0x000fc40007ffe0ff */
[C---:B------:R-:W-:Y:S02]  /*0830*/  IADD3 R20, PT, PT, R5.reuse, 0x20, RZ ;  /* 0x0000002005147810 */ /* 0x040fe40007ffe0ff */
[----:B------:R-:W-:Y:S02]  /*0840*/  IADD3 R26, PT, PT, R5, 0x40, RZ ;  /* 0x00000040051a7810 */ /* 0x000fe40007ffe0ff */
[----:B------:R-:W-:Y:S02]  /*0850*/  IADD3 R33, PT, PT, RZ, -R29, RZ ;  /* 0x8000001dff217210 */ /* 0x000fe40007ffe0ff */
[----:B------:R-:W-:Y:S02]  /*0860*/  PRMT R29, R32, 0x7710, RZ ;  /* 0x00007710201d7816 */ /* 0x000fe400000000ff */
[----:B------:R-:W-:Y:S02]  /*0870*/  IADD3 R34, PT, PT, RZ, -R30, RZ ;  /* 0x8000001eff227210 */ /* 0x000fe40007ffe0ff */
[----:B------:R-:W-:-:S02]  /*0880*/  LOP3.LUT R31, R20, 0xffff, RZ, 0xc0, !PT ;  /* 0x0000ffff141f7812 */ /* 0x000fc400078ec0ff */
[----:B------:R-:W-:Y:S02]  /*0890*/  PRMT R30, R33, 0x7710, RZ ;  /* 0x00007710211e7816 */ /* 0x000fe400000000ff */
[----:B------:R-:W-:Y:S02]  /*08a0*/  LOP3.LUT R32, R26, 0xffff, RZ, 0xc0, !PT ;  /* 0x0000ffff1a207812 */ /* 0x000fe400078ec0ff */
[----:B------:R-:W-:Y:S02]  /*08b0*/  IADD3 R29, PT, PT, R18, R29, RZ ;  /* 0x0000001d121d7210 */ /* 0x000fe40007ffe0ff */
[----:B------:R-:W-:Y:S01]  /*08c0*/  PRMT R33, R34, 0x7710, RZ ;  /* 0x0000771022217816 */ /* 0x000fe200000000ff */
[----:B------:R-:W-:Y:S01]  /*08d0*/  IMAD R18, R32, 0x2aab, RZ ;  /* 0x00002aab20127824 */ /* 0x000fe200078e02ff */
[----:B------:R-:W-:Y:S01]  /*08e0*/  IADD3 R30, PT, PT, R17, R30, RZ ;  /* 0x0000001e111e7210 */ /* 0x000fe20007ffe0ff */
[----:B------:R-:W-:Y:S01]  /*08f0*/  IMAD R17, R31, 0x2aab, RZ ;  /* 0x00002aab1f117824 */ /* 0x000fe200078e02ff */
[----:B------:R-:W-:-:S02]  /*0900*/  SHF.R.U32.HI R25, RZ, 0x10, R25 ;  /* 0x00000010ff197819 */ /* 0x000fc40000011619 */
[----:B------:R-:W-:Y:S02]  /*0910*/  IADD3 R31, PT, PT, R16, R33, RZ ;  /* 0x00000021101f7210 */ /* 0x000fe40007ffe0ff */
[----:B------:R-:W-:Y:S01]  /*0920*/  PRMT R16, R22, 0x9910, RZ ;  /* 0x0000991016107816 */ /* 0x000fe200000000ff */
[----:B------:R-:W-:Y:S01]  /*0930*/  IMAD R35, R25, 0x70, R15 ;  /* 0x0000007019237824 */ /* 0x000fe200078e020f */
[----:B------:R-:W-:Y:S02]  /*0940*/  SHF.R.U32.HI R17, RZ, 0x10, R17 ;  /* 0x00000010ff117819 */ /* 0x000fe40000011611 */
[----:B------:R-:W-:Y:S02]  /*0950*/  SHF.R.U32.HI R18, RZ, 0x10, R18 ;  /* 0x00000010ff127819 */ /* 0x000fe40000011612 */
[CC--:B------:R-:W-:Y:S01]  /*0960*/  LOP3.LUT P0, RZ, R24.reuse, R25.reuse, RZ, 0xfc, !PT ;  /* 0x0000001918ff7212 */ /* 0x0c0fe2000780fcff */
[----:B------:R-:W-:Y:S01]  /*0970*/  IMAD R33, R17, 0x70, R15 ;  /* 0x0000007011217824 */ /* 0x000fe200078e020f */
[----:B------:R-:W-:-:S02]  /*0980*/  IADD3 R36, PT, PT, R24, R25, RZ ;  /* 0x0000001918247210 */ /* 0x000fc40007ffe0ff */
[----:B------:R-:W-:Y:S02]  /*0990*/  PRMT R21, R21, 0x9910, RZ ;  /* 0x0000991015157816 */ /* 0x000fe400000000ff */
[----:B------:R-:W-:Y:S02]  /*09a0*/  PRMT R22, R25, 0x9910, RZ ;  /* 0x0000991019167816 */ /* 0x000fe400000000ff */
[----:B------:R-:W-:Y:S02]  /*09b0*/  MOV R25, R16 ;  /* 0x0000001000197202 */ /* 0x000fe40000000f00 */
[C---:B------:R-:W-:Y:S02]  /*09c0*/  IADD3 R32, PT, PT, R24.reuse, R17, RZ ;  /* 0x0000001118207210 */ /* 0x040fe40007ffe0ff */
[----:B------:R-:W-:Y:S02]  /*09d0*/  IADD3 R16, PT, PT, R24, R18, RZ ;  /* 0x0000001218107210 */ /* 0x000fe40007ffe0ff */
[----:B------:R-:W-:-:S02]  /*09e0*/  PRMT R24, R17, 0x9910, RZ ;  /* 0x0000991011187816 */ /* 0x000fc400000000ff */
[----:B------:R-:W-:Y:S02]  /*09f0*/  LEA R17, R21, R21, 0x3 ;  /* 0x0000001515117211 */ /* 0x000fe400078e18ff */
[----:B------:R-:W-:Y:S01]  /*0a00*/  LEA R21, R25, R25, 0x3 ;  /* 0x0000001919157211 */ /* 0x000fe200078e18ff */
[C---:B------:R-:W-:Y:S01]  /*0a10*/  IMAD R25, R18.reuse, 0x70, R15 ;  /* 0x0000007012197824 */ /* 0x040fe200078e020f */
[----:B------:R-:W-:Y:S02]  /*0a20*/  PRMT R15, R18, 0x9910, RZ ;  /* 0x00009910120f7816 */ /* 0x000fe400000000ff */
[----:B------:R-:W-:Y:S02]  /*0a30*/  IADD3 R17, PT, PT, RZ, -R17, RZ ;  /* 0x80000011ff117210 */ /* 0x000fe40007ffe0ff */
[----:B------:R-:W-:Y:S02]  /*0a40*/  MOV R18, R24 ;  /* 0x0000001800127202 */ /* 0x000fe40000000f00 */
[----:B------:R-:W-:-:S02]  /*0a50*/  IADD3 R37, PT, PT, RZ, -R21, RZ ;  /* 0x80000015ff257210 */ /* 0x000fc40007ffe0ff */
[----:B------:R-:W-:Y:S01]  /*0a60*/  MOV R21, R15 ;  /* 0x0000000f00157202 */ /* 0x000fe20000000f00 */
[----:B------:R-:W-:Y:S01]  /*0a70*/  IMAD R15, R22, 0x6, RZ ;  /* 0x00000006160f7824 */ /* 0x000fe200078e02ff */
[----:B------:R-:W-:Y:S01]  /*0a80*/  PRMT R22, R17, 0x7710, RZ ;  /* 0x0000771011167816 */ /* 0x000fe200000000ff */
[----:B------:R-:W-:Y:S01]  /*0a90*/  IMAD R17, R18, 0x6, RZ ;  /* 0x0000000612117824 */ /* 0x000fe200078e02ff */
[----:B------:R-:W-:Y:S01]  /*0aa0*/  PRMT R37, R37, 0x7710, RZ ;  /* 0x0000771025257816 */ /* 0x000fe200000000ff */
[----:B------:R-:W-:Y:S01]  /*0ab0*/  IMAD R18, R21, 0x6, RZ ;  /* 0x0000000615127824 */ /* 0x000fe200078e02ff */
[----:B------:R-:W-:Y:S02]  /*0ac0*/  IADD3 R21, PT, PT, R13, R22, RZ ;  /* 0x000000160d157210 */ /* 0x000fe40007ffe0ff */
[----:B------:R-:W-:Y:S02]  /*0ad0*/  IADD3 R22, PT, PT, R10, R37, RZ ;  /* 0x000000250a167210 */ /* 0x000fe40007ffe0ff */
[----:B------:R-:W-:-:S02]  /*0ae0*/  IADD3 R10, PT, PT, RZ, -R15, RZ ;  /* 0x8000000fff0a7210 */ /* 0x000fc40007ffe0ff */
[----:B------:R-:W-:Y:S02]  /*0af0*/  SHF.L.U32 R28, R28, 0x4, RZ ;  /* 0x000000041c1c7819 */ /* 0x000fe400000006ff */
[----:B------:R-:W-:Y:S02]  /*0b00*/  PRMT R10, R10, 0x7710, RZ ;  /* 0x000077100a0a7816 */ /* 0x000fe400000000ff */
[----:B------:R-:W-:Y:S02]  /*0b10*/  SHF.L.U32 R23, R23, 0x4, RZ ;  /* 0x0000000417177819 */ /* 0x000fe400000006ff */
[----:B------:R-:W-:Y:S02]  /*0b20*/  IADD3 R15, PT, PT, RZ, -R17, RZ ;  /* 0x80000011ff0f7210 */ /* 0x000fe40007ffe0ff */
[----:B------:R-:W-:Y:S02]  /*0b30*/  IADD3 R13, PT, PT, R5, R10, RZ ;  /* 0x0000000a050d7210 */ /* 0x000fe40007ffe0ff */
[----:B------:R-:W-:-:S02]  /*0b40*/  IADD3 R17, PT, PT, RZ, -R18, RZ ;  /* 0x80000012ff117210 */ /* 0x000fc40007ffe0ff */
[----:B------:R-:W-:Y:S02]  /*0b50*/  LOP3.LUT R5, R28, 0xffff, RZ, 0xc0, !PT ;  /* 0x0000ffff1c057812 */ /* 0x000fe400078ec0ff */
[----:B------:R-:W-:Y:S02]  /*0b60*/  LOP3.LUT R23, R23, 0xffff, RZ, 0xc0, !PT ;  /* 0x0000ffff17177812 */ /* 0x000fe400078ec0ff */
[----:B------:R-:W-:Y:S02]  /*0b70*/  PRMT R15, R15, 0x7710, RZ ;  /* 0x000077100f0f7816 */ /* 0x000fe400000000ff */
[----:B------:R-:W-:Y:S02]  /*0b80*/  SHF.L.U32 R19, R19, 0x4, RZ ;  /* 0x0000000413137819 */ /* 0x000fe400000006ff */
[----:B------:R-:W-:Y:S02]  /*0b90*/  PRMT R17, R17, 0x7710, RZ ;  /* 0x0000771011117816 */ /* 0x000fe400000000ff */
[----:B------:R-:W-:Y:S01]  /*0ba0*/  IADD3 R8, PT, PT, R5, R8, RZ ;  /* 0x0000000805087210 */ /* 0x000fe20007ffe0ff */
[----:B------:R-:W-:Y:S01]  /*0bb0*/  IMAD R5, R11, -0x7, R0 ;  /* 0xfffffff90b057824 */ /* 0x000fe200078e0200 */
[----:B------:R-:W-:-:S02]  /*0bc0*/  SHF.L.U32 R30, R30, 0x4, RZ ;  /* 0x000000041e1e7819 */ /* 0x000fc400000006ff */
[----:B------:R-:W-:Y:S02]  /*0bd0*/  IADD3 R10, PT, PT, R23, R14, RZ ;  /* 0x0000000e170a7210 */ /* 0x000fe40007ffe0ff */
[----:B------:R-:W-:Y:S02]  /*0be0*/  IADD3 R20, PT, PT, R20, R15, RZ ;  /* 0x0000000f14147210 */ /* 0x000fe40007ffe0ff */
[----:B------:R-:W-:Y:S02]  /*0bf0*/  LOP3.LUT R14, R19, 0xffff, RZ, 0xc0, !PT ;  /* 0x0000ffff130e7812 */ /* 0x000fe400078ec0ff */
[----:B------:R-:W-:Y:S02]  /*0c00*/  IADD3 R26, PT, PT, R26, R17, RZ ;  /* 0x000000111a1a7210 */ /* 0x000fe40007ffe0ff */
[----:B------:R-:W-:Y:S02]  /*0c10*/  SHF.L.U32 R31, R31, 0x4, RZ ;  /* 0x000000041f1f7819 */ /* 0x000fe400000006ff */
[----:B------:R-:W-:-:S02]  /*0c20*/  LOP3.LUT R15, R30, 0xffff, RZ, 0xc0, !PT ;  /* 0x0000ffff1e0f7812 */ /* 0x000fc400078ec0ff */
[----:B------:R-:W-:Y:S02]  /*0c30*/  SHF.L.U32 R22, R22, 0x4, RZ ;  /* 0x0000000416167819 */ /* 0x000fe400000006ff */
[----:B------:R-:W-:Y:S02]  /*0c40*/  SHF.L.U32 R17, R5, 0x2, RZ ;  /* 0x0000000205117819 */ /* 0x000fe400000006ff */
[----:B------:R-:W-:Y:S02]  /*0c50*/  LOP3.LUT R13, R13, 0xffff, RZ, 0xc0, !PT ;  /* 0x0000ffff0d0d7812 */ /* 0x000fe400078ec0ff */
[----:B------:R-:W-:Y:S02]  /*0c60*/  IADD3 R9, PT, PT, R14, R9, RZ ;  /* 0x000000090e097210 */ /* 0x000fe40007ffe0ff */
[----:B------:R-:W-:Y:S02]  /*0c70*/  LOP3.LUT R20, R20, 0xffff, RZ, 0xc0, !PT ;  /* 0x0000ffff14147812 */ /* 0x000fe400078ec0ff */
[----:B------:R-:W-:-:S02]  /*0c80*/  LEA R14, R0, R35, 0x4 ;  /* 0x00000023000e7211 */ /* 0x000fc400078e20ff */
[----:B------:R-:W-:Y:S02]  /*0c90*/  CS2R R34, SRZ ;  /* 0x0000000000227805 */ /* 0x000fe4000001ff00 */
[C---:B------:R-:W-:Y:S02]  /*0ca0*/  LEA R25, R0.reuse, R25, 0x4 ;  /* 0x0000001900197211 */ /* 0x040fe400078e20ff */
[----:B------:R-:W-:Y:S02]  /*0cb0*/  LEA R33, R0, R33, 0x4 ;  /* 0x0000002100217211 */ /* 0x000fe400078e20ff */
[----:B------:R-:W-:Y:S02]  /*0cc0*/  LOP3.LUT R26, R26, 0xffff, RZ, 0xc0, !PT ;  /* 0x0000ffff1a1a7812 */ /* 0x000fe400078ec0ff */
[----:B------:R-:W-:Y:S02]  /*0cd0*/  LOP3.LUT R0, R31, 0xffff, RZ, 0xc0, !PT ;  /* 0x0000ffff1f007812 */ /* 0x000fe400078ec0ff */
[----:B------:R-:W-:-:S02]  /*0ce0*/  CS2R R30, SRZ ;  /* 0x00000000001e7805 */ /* 0x000fc4000001ff00 */
[----:B------:R-:W-:Y:S02]  /*0cf0*/  IADD3 R4, PT, PT, R15, R4, RZ ;  /* 0x000000040f047210 */ /* 0x000fe40007ffe0ff */
[----:B------:R-:W-:Y:S02]  /*0d00*/  ISETP.GT.U32.OR P0, PT, R36, 0x1c, !P0 ;  /* 0x0000001c2400780c */ /* 0x000fe40004704470 */
[----:B------:R-:W-:Y:S02]  /*0d10*/  CS2R R36, SRZ ;  /* 0x0000000000247805 */ /* 0x000fe4000001ff00 */
[----:B------:R-:W-:Y:S02]  /*0d20*/  LOP3.LUT R15, R22, 0xffff, RZ, 0xc0, !PT ;  /* 0x0000ffff160f7812 */ /* 0x000fe400078ec0ff */
[----:B------:R-:W-:Y:S02]  /*0d30*/  LOP3.LUT P1, RZ, R17, R13, RZ, 0xfc, !PT ;  /* 0x0000000d11ff7212 */ /* 0x000fe4000782fcff */
[----:B------:R-:W-:-:S02]  /*0d40*/  SHF.L.U32 R29, R29, 0x4, RZ ;  /* 0x000000041d1d7819 */ /* 0x000fc400000006ff */
[----:B------:R-:W-:Y:S02]  /*0d50*/  LOP3.LUT P2, RZ, R17, R20, RZ, 0xfc, !PT ;  /* 0x0000001411ff7212 */ /* 0x000fe4000784fcff */
[----:B------:R-:W-:Y:S02]  /*0d60*/  SHF.L.U32 R27, R27, 0x4, RZ ;  /* 0x000000041b1b7819 */ /* 0x000fe400000006ff */
[----:B------:R-:W-:Y:S02]  /*0d70*/  SHF.L.U32 R21, R21, 0x4, RZ ;  /* 0x0000000415157819 */ /* 0x000fe400000006ff */
[----:B------:R-:W-:Y:S02]  /*0d80*/  LOP3.LUT P3, RZ, R17, R26, RZ, 0xfc, !PT ;  /* 0x0000001a11ff7212 */ /* 0x000fe4000786fcff */
[----:B------:R-:W-:Y:S02]  /*0d90*/  IADD3 R3, PT, PT, R0, R3, RZ ;  /* 0x0000000300037210 */ /* 0x000fe40007ffe0ff */
[----:B------:R-:W-:-:S02]  /*0da0*/  IADD3 R0, PT, PT, R15, R12, RZ ;  /* 0x0000000c0f007210 */ /* 0x000fc40007ffe0ff */
[----:B------:R-:W-:Y:S02]  /*0db0*/  PLOP3.LUT P0, PT, P0, P1, PT, 0xf2, 0x2f ;  /* 0x00000000002f781c */ /* 0x000fe40000703e72 */
[----:B------:R-:W-:Y:S02]  /*0dc0*/  LOP3.LUT R29, R29, 0xffff, RZ, 0xc0, !PT ;  /* 0x0000ffff1d1d7812 */ /* 0x000fe400078ec0ff */
[----:B------:R-:W-:Y:S02]  /*0dd0*/  IADD3 R15, PT, PT, -R17, 0x1d, RZ ;  /* 0x0000001d110f7810 */ /* 0x000fe40007ffe1ff */
[----:B------:R-:W-:Y:S02]  /*0de0*/  ISETP.GT.U32.OR P1, PT, R32, 0x1c, !P2 ;  /* 0x0000001c2000780c */ /* 0x000fe40005724470 */
[----:B------:R-:W-:Y:S02]  /*0df0*/  LEA R12, R13, R14, 0x2 ;  /* 0x0000000e0d0c7211 */ /* 0x000fe400078e10ff */
[----:B------:R-:W-:-:S02]  /*0e00*/  LOP3.LUT R18, R27, 0xffff, RZ, 0xc0, !PT ;  /* 0x0000ffff1b127812 */ /* 0x000fc400078ec0ff */
[----:B------:R-:W-:Y:S02]  /*0e10*/  LOP3.LUT R21, R21, 0xffff, RZ, 0xc0, !PT ;  /* 0x0000ffff15157812 */ /* 0x000fe400078ec0ff */
[----:B------:R-:W-:Y:S02]  /*0e20*/  ISETP.GT.U32.OR P2, PT, R16, 0x1c, !P3 ;  /* 0x0000001c1000780c */ /* 0x000fe40005f44470 */
[----:B------:R-:W-:Y:S01]  /*0e30*/  LEA R14, R20, R33, 0x2 ;  /* 0x00000021140e7211 */ /* 0x000fe200078e10ff */
[----:B------:R-:W-:Y:S01]  /*0e40*/  HFMA2 R33, -RZ, RZ, 0, 0 ;  /* 0x00000000ff217431 */ /* 0x000fe200000001ff */
[----:B------:R-:W-:Y:S02]  /*0e50*/  LEA R25, R26, R25, 0x2 ;  /* 0x000000191a197211 */ /* 0x000fe400078e10ff */
[----:B------:R-:W-:Y:S02]  /*0e60*/  IADD3 R6, PT, PT, R29, R6, RZ ;  /* 0x000000061d067210 */ /* 0x000fe40007ffe0ff */
[----:B------:R-:W-:-:S02]  /*0e70*/  CS2R R28, SRZ ;  /* 0x00000000001c7805 */ /* 0x000fc4000001ff00 */
[----:B------:R-:W-:Y:S02]  /*0e80*/  ISETP.LE.U32.OR P0, PT, R15, R13, P0 ;  /* 0x0000000d0f00720c */ /* 0x000fe40000703470 */
[----:B------:R-:W-:Y:S02]  /*0e90*/  IADD3 R7, PT, PT, R18, R7, RZ ;  /* 0x0000000712077210 */ /* 0x000fe40007ffe0ff */
[----:B------:R-:W-:Y:S02]  /*0ea0*/  IADD3 R2, PT, PT, R21, R2, RZ ;  /* 0x0000000215027210 */ /* 0x000fe40007ffe0ff */
[C---:B------:R-:W-:Y:S02]  /*0eb0*/  ISETP.LE.U32.OR P1, PT, R15.reuse, R20, P1 ;  /* 0x000000140f00720c */ /* 0x040fe40000f23470 */
[----:B------:R-:W-:Y:S02]  /*0ec0*/  ISETP.LE.U32.OR P2, PT, R15, R26, P2 ;  /* 0x0000001a0f00720c */ /* 0x000fe40001743470 */
[----:B------:R-:W-:-:S02]  /*0ed0*/  IADD3 R12, PT, PT, R12, -0x74, RZ ;  /* 0xffffff8c0c0c7810 */ /* 0x000fc40007ffe0ff */
[----:B------:R-:W-:Y:S02]  /*0ee0*/  IADD3 R13, PT, PT, R25, -0x74, RZ ;  /* 0xffffff8c190d7810 */ /* 0x000fe40007ffe0ff */
[----:B------:R-:W-:-:S07]  /*0ef0*/  IADD3 R14, PT, PT, R14, -0x74, RZ ;  /* 0xffffff8c0e0e7810 */ /* 0x000fce0007ffe0ff */
.L_x_10:
[----:B------:R-:W0:Y:S01]  /*0f00*/  @!P0 LDC.64 R16, c[0x0][0x380] ;  /* 0x0000e000ff108b82 */ /* 0x000e220000000a00 */
[----:B------:R-:W-:Y:S02]  /*0f10*/  IADD3 R22, P5, PT, R10, UR10, RZ ;  /* 0x0000000a0a167c10 */ /* 0x000fe4000ffbe0ff */
[----:B------:R-:W-:Y:S02]  /*0f20*/  IADD3 R90, P3, PT, R8, UR10, RZ ;  /* 0x0000000a085a7c10 */ /* 0x000fe4000ff7e0ff */
[----:B------:R-:W-:Y:S02]  /*0f30*/  IADD3.X R23, PT, PT, RZ, UR11, RZ, P5, !PT ;  /* 0x0000000bff177c10 */ /* 0x000fe4000affe4ff */
[----:B------:R-:W-:Y:S01]  /*0f40*/  IADD3.X R91, PT, PT, RZ, UR11, RZ, P3, !PT ;  /* 0x0000000bff5b7c10 */ /* 0x000fe20009ffe4ff */
[----:B------:R-:W1:Y:S01]  /*0f50*/  @!P1 LDC.64 R18, c[0x0][0x380] ;  /* 0x0000e000ff129b82 */ /* 0x000e620000000a00 */
[----:B------:R-:W-:Y:S01]  /*0f60*/  IADD3 R24, P4, PT, R9, UR10, RZ ;  /* 0x0000000a09187c10 */ /* 0x000fe2000ff9e0ff */
[----:B------:R2:W3:Y:S01]  /*0f70*/  LDG.E.CONSTANT R26, desc[UR8][R22.64] ;  /* 0x00000008161a7981 */ /* 0x0004e2000c1e9900 */
[----:B------:R-:W-:-:S02]  /*0f80*/  IADD3 R88, P5, PT, R7, UR10, RZ ;  /* 0x0000000a07587c10 */ /* 0x000fc4000ffbe0ff */
[----:B------:R-:W-:Y:S01]  /*0f90*/  IADD3.X R25, PT, PT, RZ, UR11, RZ, P4, !PT ;  /* 0x0000000bff197c10 */ /* 0x000fe2000a7fe4ff */
[----:B------:R-:W4:Y:S02]  /*0fa0*/  LDG.E.CONSTANT R32, desc[UR8][R90.64] ;  /* 0x000000085a207981 */ /* 0x000f24000c1e9900 */
[----:B------:R-:W5:Y:S01]  /*0fb0*/  @!P2 LDC.64 R20, c[0x0][0x380] ;  /* 0x0000e000ff14ab82 */ /* 0x000f620000000a00 */
[C---:B0-----:R-:W-:Y:S01]  /*0fc0*/  @!P0 IADD3 R16, P3, PT, R12.reuse, R16, RZ ;  /* 0x000000100c108210 */ /* 0x041fe20007f7e0ff */
[----:B------:R0:W4:Y:S03]  /*0fd0*/  LDG.E.CONSTANT R27, desc[UR8][R24.64] ;  /* 0x00000008181b7981 */ /* 0x000126000c1e9900 */
[----:B------:R-:W-:Y:S02]  /*0fe0*/  @!P0 LEA.HI.X.SX32 R17, R12, R17, 0x1, P3 ;  /* 0x000000110c118211 */ /* 0x000fe400018f0eff */
[----:B--2---:R-:W-:-:S02]  /*0ff0*/  IADD3 R22, P3, PT, R6, UR10, RZ ;  /* 0x0000000a06167c10 */ /* 0x004fc4000ff7e0ff */
[----:B------:R-:W-:Y:S02]  /*1000*/  IADD3.X R89, PT, PT, RZ, UR11, RZ, P5, !PT ;  /* 0x0000000bff597c10 */ /* 0x000fe4000affe4ff */
[----:B------:R-:W-:Y:S02]  /*1010*/  IADD3.X R23, PT, PT, RZ, UR11, RZ, P3, !PT ;  /* 0x0000000bff177c10 */ /* 0x000fe40009ffe4ff */
[----:B-1----:R-:W-:Y:S01]  /*1020*/  @!P1 IADD3 R18, P4, PT, R14, R18, RZ ;  /* 0x000000120e129210 */ /* 0x002fe20007f9e0ff */
[----:B------:R1:W2:Y:S01]  /*1030*/  LDG.E.CONSTANT R82, desc[UR8][R88.64] ;  /* 0x0000000858527981 */ /* 0x0002a2000c1e9900 */
[----:B-----5:R-:W-:-:S03]  /*1040*/  @!P2 IADD3 R20, P3, PT, R13, R20, RZ ;  /* 0x000000140d14a210 */ /* 0x020fc60007f7e0ff */
[----:B------:R-:W5:Y:S01]  /*1050*/  LDG.E.CONSTANT R22, desc[UR8][R22.64] ;  /* 0x0000000816167981 */ /* 0x000f62000c1e9900 */
[----:B------:R-:W-:Y:S02]  /*1060*/  MOV R86, RZ ;  /* 0x000000ff00567202 */ /* 0x000fe40000000f00 */
[----:B------:R-:W-:Y:S02]  /*1070*/  @!P1 LEA.HI.X.SX32 R19, R14, R19, 0x1, P4 ;  /* 0x000000130e139211 */ /* 0x000fe400020f0eff */
[----:B------:R-:W-:Y:S02]  /*1080*/  @!P2 LEA.HI.X.SX32 R21, R13, R21, 0x1, P3 ;  /* 0x000000150d15a211 */ /* 0x000fe400018f0eff */
[----:B0-----:R-:W-:Y:S01]  /*1090*/  IADD3 R24, P4, PT, R4, UR10, RZ ;  /* 0x0000000a04187c10 */ /* 0x001fe2000ff9e0ff */
[----:B------:R0:W3:Y:S01]  /*10a0*/  @!P1 LDG.E.CONSTANT R86, desc[UR8][R18.64] ;  /* 0x0000000812569981 */ /* 0x0000e2000c1e9900 */
[----:B-1----:R-:W-:Y:S02]  /*10b0*/  IADD3 R88, P3, PT, R3, UR10, RZ ;  /* 0x0000000a03587c10 */ /* 0x002fe4000ff7e0ff */
[----:B------:R-:W-:-:S02]  /*10c0*/  IADD3.X R25, PT, PT, RZ, UR11, RZ, P4, !PT ;  /* 0x0000000bff197c10 */ /* 0x000fc4000a7fe4ff */
[----:B------:R-:W-:Y:S02]  /*10d0*/  IADD3.X R89, PT, PT, RZ, UR11, RZ, P3, !PT ;  /* 0x0000000bff597c10 */ /* 0x000fe40009ffe4ff */
[----:B------:R-:W-:Y:S01]  /*10e0*/  IADD3 R90, P3, PT, R2, UR10, RZ ;  /* 0x0000000a025a7c10 */ /* 0x000fe2000ff7e0ff */
[----:B------:R-:W5:Y:S01]  /*10f0*/  LDG.E.CONSTANT R94, desc[UR8][R24.64] ;  /* 0x00000008185e7981 */ /* 0x000f62000c1e9900 */
[----:B------:R-:W-:Y:S02]  /*1100*/  MOV R84, RZ ;  /* 0x000000ff00547202 */ /* 0x000fe40000000f00 */
[----:B0-----:R-:W-:Y:S01]  /*1110*/  IADD3 R18, P4, PT, R0, UR10, RZ ;  /* 0x0000000a00127c10 */ /* 0x001fe2000ff9e0ff */
[----:B------:R-:W5:Y:S01]  /*1120*/  LDG.E.CONSTANT R88, desc[UR8][R88.64] ;  /* 0x0000000858587981 */ /* 0x000f62000c1e9900 */
[----:B------:R-:W-:Y:S02]  /*1130*/  MOV R92, RZ ;  /* 0x000000ff005c7202 */ /* 0x000fe40000000f00 */
[----:B------:R-:W-:Y:S01]  /*1140*/  IADD3.X R91, PT, PT, RZ, UR11, RZ, P3, !PT ;  /* 0x0000000bff5b7c10 */ /* 0x000fe20009ffe4ff */
[----:B------:R0:W4:Y:S01]  /*1150*/  @!P0 LDG.E.CONSTANT R84, desc[UR8][R16.64] ;  /* 0x0000000810548981 */ /* 0x000122000c1e9900 */
[----:B------:R-:W-:-:S03]  /*1160*/  IADD3.X R19, PT, PT, RZ, UR11, RZ, P4, !PT ;  /* 0x0000000bff137c10 */ /* 0x000fc6000a7fe4ff */
[----:B------:R1:W2:Y:S04]  /*1170*/  @!P2 LDG.E.CONSTANT R92, desc[UR8][R20.64] ;  /* 0x00000008145ca981 */ /* 0x0002a8000c1e9900 */
[----:B------:R-:W5:Y:S04]  /*1180*/  LDG.E.CONSTANT R90, desc[UR8][R90.64] ;  /* 0x000000085a5a7981 */ /* 0x000f68000c1e9900 */
[----:B------:R1:W5:Y:S01]  /*1190*/  LDG.E.CONSTANT R96, desc[UR8][R18.64] ;  /* 0x0000000812607981 */ /* 0x000362000c1e9900 */
[----:B------:R-:W1:Y:S01]  /*11a0*/  S2R R15, SR_TID.Y ;  /* 0x00000000000f7919 */ /* 0x000e620000002200 */
[----:B0-----:R-:W1:Y:S01]  /*11b0*/  S2R R16, SR_TID.Z ;  /* 0x0000000000107919 */ /* 0x001e620000002300 */
[----:B------:R-:W0:Y:S01]  /*11c0*/  S2R R24, SR_TID.X ;  /* 0x0000000000187919 */ /* 0x000e220000002100 */
[----:B------:R-:W1:Y:S01]  /*11d0*/  S2UR UR6, SR_CgaCtaId ;  /* 0x00000000000679c3 */ /* 0x000e620000008800 */
[----:B------:R-:W-:-:S02]  /*11e0*/  UMOV UR5, 0x400 ;  /* 0x0000040000057882 */ /* 0x000fc40000000000 */
[----:B-1----:R-:W-:Y:S01]  /*11f0*/  ULEA UR7, UR6, UR5, 0x18 ;  /* 0x0000000506077291 */ /* 0x002fe2000f8ec0ff */
[----:B------:R-:W-:Y:S01]  /*1200*/  LEA R21, R16, R15, 0x1 ;  /* 0x0000000f10157211 */ /* 0x000fe200078e08ff */
[----:B------:R-:W-:-:S03]  /*1210*/  UIADD3 UR5, UPT, UPT, UR5, 0x180, URZ ;  /* 0x0000018005057890 */ /* 0x000fc6000fffe0ff */
[----:B0-----:R-:W-:Y:S01]  /*1220*/  LEA R17, R21, R24, 0x2 ;  /* 0x0000001815117211 */ /* 0x001fe200078e10ff */
[----:B------:R-:W-:Y:S01]  /*1230*/  ULEA UR5, UR6, UR5, 0x18 ;  /* 0x0000000506057291 */ /* 0x000fe2000f8ec0ff */
[----:B------:R-:W-:Y:S02]  /*1240*/  SHF.L.U32 R18, R24, 0x2, RZ ;  /* 0x0000000218127819 */ /* 0x000fe400000006ff */
[----:B------:R-:W-:Y:S01]  /*1250*/  LEA R17, R17, UR7, 0x2 ;  /* 0x0000000711117c11 */ /* 0x000fe2000f8e10ff */
[----:B------:R-:W-:Y:S01]  /*1260*/  BAR.SYNC.DEFER_BLOCKING 0x0 ;  /* 0x0000000000007b1d */ /* 0x000fe20000010000 */
[----:B------:R-:W-:Y:S02]  /*1270*/  LEA R89, R21, R18, 0x4 ;  /* 0x0000001215597211 */ /* 0x000fe400078e20ff */
[----:B------:R-:W-:Y:S01]  /*1280*/  MOV R21, UR5 ;  /* 0x0000000500157c02 */ /* 0x000fe20008000f00 */
[----:B------:R-:W-:Y:S02]  /*1290*/  IMAD R19, R15, 0xa8, R18 ;  /* 0x000000a80f137824 */ /* 0x000fe400078e0212 */
[----:B---3--:R-:W-:Y:S04]  /*12a0*/  STS [R17+0x80], R86 ;  /* 0x0000805611007388 */ /* 0x008fe80000000800 */
[----:B----4-:R0:W-:Y:S04]  /*12b0*/  STS [R17], R84 ;  /* 0x0000005411007388 */ /* 0x0101e80000000800 */
[----:B--2---:R-:W-:Y:S04]  /*12c0*/  STS [R89+UR7+0x100], R92 ;  /* 0x0001005c59007988 */ /* 0x004fe80008000807 */
[----:B------:R-:W-:Y:S04]  /*12d0*/  STS [R89+UR5], R26 ;  /* 0x0000001a59007988 */ /* 0x000fe80008000805 */
[----:B------:R-:W-:Y:S04]  /*12e0*/  STS [R89+UR5+0x80], R27 ;  /* 0x0000801b59007988 */ /* 0x000fe80008000805 */
[----:B------:R-:W-:Y:S04]  /*12f0*/  STS [R89+UR5+0x100], R32 ;  /* 0x0001002059007988 */ /* 0x000fe80008000805 */
[----:B------:R-:W-:Y:S04]  /*1300*/  STS [R89+UR5+0x180], R82 ;  /* 0x0001805259007988 */ /* 0x000fe80008000805 */
[----:B-----5:R-:W-:Y:S04]  /*1310*/  STS [R89+UR5+0x200], R22 ;  /* 0x0002001659007988 */ /* 0x020fe80008000805 */
[----:B------:R-:W-:Y:S04]  /*1320*/  STS [R89+UR5+0x280], R94 ;  /* 0x0002805e59007988 */ /* 0x000fe80008000805 */
[----:B------:R-:W-:Y:S04]  /*1330*/  STS [R89+UR5+0x300], R88 ;  /* 0x0003005859007988 */ /* 0x000fe80008000805 */
[----:B------:R-:W-:Y:S04]  /*1340*/  STS [R89+UR5+0x380], R90 ;  /* 0x0003805a59007988 */ /* 0x000fe80008000805 */
[----:B------:R-:W-:Y:S01]  /*1350*/  STS [R89+UR5+0x400], R96 ;  /* 0x0004006059007988 */ /* 0x000fe20008000805 */
[----:B------:R-:W-:Y:S01]  /*1360*/  BAR.SYNC.DEFER_BLOCKING 0x0 ;  /* 0x0000000000007b1d */ /* 0x000fe20000010000 */
[----:B0-----:R-:W-:-:S05]  /*1370*/  IMAD R17, R16, 0x120, R21 ;  /* 0x0000012010117824 */ /* 0x001fca00078e0215 */
[----:B------:R-:W-:Y:S04]  /*1380*/  LDS.128 R24, [R17] ;  /* 0x0000000011187984 */ /* 0x000fe80000000c00 */
[----:B------:R-:W0:Y:S04]  /*1390*/  LDS R20, [R19+UR7+0x30] ;  /* 0x0000300713147984 */ /* 0x000e280008000800 */
[----:B------:R-:W1:Y:S04]  /*13a0*/  LDS R21, [R19+UR7+0x48] ;  /* 0x0000480713157984 */ /* 0x000e680008000800 */
[----:B------:R-:W2:Y:S04]  /*13b0*/  LDS R22, [R19+UR7+0x60] ;  /* 0x0000600713167984 */ /* 0x000ea80008000800 */
[----:B------:R-:W3:Y:S04]  /*13c0*/  LDS R23, [R19+UR7+0x78] ;  /* 0x0000780713177984 */ /* 0x000ee80008000800 */
[----:B------:R-:W4:Y:S04]  /*13d0*/  LDS R32, [R19+UR7+0x90] ;  /* 0x0000900713207984 */ /* 0x000f280008000800 */
[----:B------:R-:W5:Y:S04]  /*13e0*/  LDS R93, [R19+UR7] ;  /* 0x00000007135d7984 */ /* 0x000f680008000800 */
[----:B------:R-:W5:Y:S01]  /*13f0*/  LDS R82, [R19+UR7+0x18] ;  /* 0x0000180713527984 */ /* 0x000f620008000800 */
[----:B0-----:R-:W-:-:S02]  /*1400*/  IDP.4A.S8.S8 R84, R20, R24, R31 ;  /* 0x0000001814547226 */ /* 0x001fc4000000061f */
[-C--:B-1----:R-:W-:Y:S02]  /*1410*/  IDP.4A.S8.S8 R89, R21, R24.reuse, R30 ;  /* 0x0000001815597226 */ /* 0x082fe4000000061e */
[-C--:B--2---:R-:W-:Y:S02]  /*1420*/  IDP.4A.S8.S8 R86, R22, R24.reuse, R29 ;  /* 0x0000001816567226 */ /* 0x084fe4000000061d */
[C---:B---3--:R-:W-:Y:S02]  /*1430*/  IDP.4A.S8.S8 R91, R23.reuse, R24, R28 ;  /* 0x00000018175b7226 */ /* 0x048fe4000000061c */
[----:B------:R-:W0:Y:S01]  /*1440*/  LDS.128 R28, [R17+0x90] ;  /* 0x00009000111c7984 */ /* 0x000e220000000c00 */
[-C--:B------:R-:W-:Y:S02]  /*1450*/  IDP.4A.S8.S8 R88, R20, R25.reuse, R47 ;  /* 0x0000001914587226 */ /* 0x080fe4000000062f */
[----:B------:R-:W-:Y:S02]  /*1460*/  IDP.4A.S8.S8 R47, R23, R26, R58 ;  /* 0x0000001a172f7226 */ /* 0x000fe4000000063a */
[----:B----4-:R-:W-:-:S02]  /*1470*/  IDP.4A.S8.S8 R92, R32, R25, R59 ;  /* 0x00000019205c7226 */ /* 0x010fc4000000063b */
[----:B------:R-:W-:Y:S02]  /*1480*/  IDP.4A.S8.S8 R58, R20, R27, R63 ;  /* 0x0000001b143a7226 */ /* 0x000fe4000000063f */
[CC--:B-----5:R-:W-:Y:S02]  /*1490*/  IDP.4A.S8.S8 R81, R93.reuse, R24.reuse, R81 ;  /* 0x000000185d517226 */ /* 0x0e0fe40000000651 */
[-C--:B------:R-:W-:Y:S02]  /*14a0*/  IDP.4A.S8.S8 R79, R82, R24.reuse, R79 ;  /* 0x00000018524f7226 */ /* 0x080fe4000000064f */
[----:B------:R-:W-:Y:S02]  /*14b0*/  IDP.4A.S8.S8 R85, R32, R24, R85 ;  /* 0x0000001820557226 */ /* 0x000fe40000000655 */
[-C--:B------:R-:W-:Y:S02]  /*14c0*/  IDP.4A.S8.S8 R56, R93, R25.reuse, R56 ;  /* 0x000000195d387226 */ /* 0x080fe40000000638 */
[----:B------:R-:W-:-:S02]  /*14d0*/  IDP.4A.S8.S8 R54, R82, R25, R54 ;  /* 0x0000001952367226 */ /* 0x000fc40000000636 */
[-C--:B------:R-:W-:Y:S02]  /*14e0*/  IDP.4A.S8.S8 R50, R21, R25.reuse, R50 ;  /* 0x0000001915327226 */ /* 0x080fe40000000632 */
[-C--:B------:R-:W-:Y:S02]  /*14f0*/  IDP.4A.S8.S8 R90, R22, R25.reuse, R49 ;  /* 0x00000019165a7226 */ /* 0x080fe40000000631 */
[----:B------:R-:W-:Y:S01]  /*1500*/  IDP.4A.S8.S8 R52, R23, R25, R52 ;  /* 0x0000001917347226 */ /* 0x000fe20000000634 */
[----:B------:R-:W-:Y:S01]  /*1510*/  LDS R49, [R19+UR7+0xa8] ;  /* 0x0000a80713317984 */ /* 0x000fe20008000800 */
[-C--:B------:R-:W-:Y:S02]  /*1520*/  IDP.4A.S8.S8 R61, R93, R26.reuse, R61 ;  /* 0x0000001a5d3d7226 */ /* 0x080fe4000000063d */
[-C--:B------:R-:W-:Y:S02]  /*1530*/  IDP.4A.S8.S8 R51, R82, R26.reuse, R51 ;  /* 0x0000001a52337226 */ /* 0x080fe40000000633 */
[----:B------:R-:W-:-:S02]  /*1540*/  IDP.4A.S8.S8 R53, R20, R26, R53 ;  /* 0x0000001a14357226 */ /* 0x000fc40000000635 */
[-C--:B------:R-:W-:Y:S02]  /*1550*/  IDP.4A.S8.S8 R55, R21, R26.reuse, R55 ;  /* 0x0000001a15377226 */ /* 0x080fe40000000637 */
[-C--:B------:R-:W-:Y:S02]  /*1560*/  IDP.4A.S8.S8 R57, R22, R26.reuse, R57 ;  /* 0x0000001a16397226 */ /* 0x080fe40000000639 */
[----:B------:R-:W-:Y:S02]  /*1570*/  IDP.4A.S8.S8 R67, R32, R26, R67 ;  /* 0x0000001a20437226 */ /* 0x000fe40000000643 */
[-C--:B------:R-:W-:Y:S02]  /*1580*/  IDP.4A.S8.S8 R62, R93, R27.reuse, R62 ;  /* 0x0000001b5d3e7226 */ /* 0x080fe4000000063e */
[-C--:B------:R-:W-:Y:S02]  /*1590*/  IDP.4A.S8.S8 R64, R82, R27.reuse, R64 ;  /* 0x0000001b52407226 */ /* 0x080fe40000000640 */
[----:B------:R-:W-:-:S02]  /*15a0*/  IDP.4A.S8.S8 R66, R21, R27, R66 ;  /* 0x0000001b15427226 */ /* 0x000fc40000000642 */
[-C--:B------:R-:W-:Y:S02]  /*15b0*/  IDP.4A.S8.S8 R65, R22, R27.reuse, R65 ;  /* 0x0000001b16417226 */ /* 0x080fe40000000641 */
[-C--:B------:R-:W-:Y:S02]  /*15c0*/  IDP.4A.S8.S8 R68, R23, R27.reuse, R68 ;  /* 0x0000001b17447226 */ /* 0x080fe40000000644 */
[----:B------:R-:W-:Y:S02]  /*15d0*/  IDP.4A.S8.S8 R76, R32, R27, R76 ;  /* 0x0000001b204c7226 */ /* 0x000fe4000000064c */
[-C--:B0-----:R-:W-:Y:S01]  /*15e0*/  IDP.4A.S8.S8 R59, R21, R28.reuse, R70 ;  /* 0x0000001c153b7226 */ /* 0x081fe20000000646 */
[----:B------:R-:W0:Y:S01]  /*15f0*/  LDS.128 R24, [R17+0x30] ;  /* 0x0000300011187984 */ /* 0x000e220000000c00 */
[-C--:B------:R-:W-:Y:S02]  /*1600*/  IDP.4A.S8.S8 R63, R23, R28.reuse, R78 ;  /* 0x0000001c173f7226 */ /* 0x080fe4000000064e */
[----:B------:R-:W-:-:S02]  /*1610*/  IDP.4A.S8.S8 R77, R93, R28, R77 ;  /* 0x0000001c5d4d7226 */ /* 0x000fc4000000064d */
[C---:B------:R-:W-:Y:S02]  /*1620*/  IDP.4A.S8.S8 R74, R93.reuse, R29, R74 ;  /* 0x0000001d5d4a7226 */ /* 0x040fe4000000064a */
[C---:B------:R-:W-:Y:S02]  /*1630*/  IDP.4A.S8.S8 R75, R93.reuse, R30, R75 ;  /* 0x0000001e5d4b7226 */ /* 0x040fe4000000064b */
[----:B------:R-:W-:Y:S02]  /*1640*/  IDP.4A.S8.S8 R72, R93, R31, R72 ;  /* 0x0000001f5d487226 */ /* 0x000fe40000000648 */
[-C--:B------:R-:W-:Y:S02]  /*1650*/  IDP.4A.S8.S8 R73, R82, R28.reuse, R73 ;  /* 0x0000001c52497226 */ /* 0x080fe40000000649 */
[-C--:B------:R-:W-:Y:S02]  /*1660*/  IDP.4A.S8.S8 R71, R20, R28.reuse, R71 ;  /* 0x0000001c14477226 */ /* 0x080fe40000000647 */
[----:B------:R-:W-:-:S02]  /*1670*/  IDP.4A.S8.S8 R83, R22, R28, R83 ;  /* 0x0000001c16537226 */ /* 0x000fc40000000653 */
[----:B------:R-:W-:Y:S02]  /*1680*/  IDP.4A.S8.S8 R87, R32, R28, R87 ;  /* 0x0000001c20577226 */ /* 0x000fe40000000657 */
[-C--:B------:R-:W-:Y:S02]  /*1690*/  IDP.4A.S8.S8 R34, R82, R29.reuse, R34 ;  /* 0x0000001d52227226 */ /* 0x080fe40000000622 */
[-C--:B------:R-:W-:Y:S02]  /*16a0*/  IDP.4A.S8.S8 R70, R20, R29.reuse, R35 ;  /* 0x0000001d14467226 */ /* 0x080fe40000000623 */
        /* <DEDUP_REMOVED lines=16> */
[----:B------:R-:W1:Y:S01]  /*17b0*/  LDS.128 R28, [R17+0xc0] ;  /* 0x0000c000111c7984 */ /* 0x000e620000000c00 */
[-C--:B0-----:R-:W-:Y:S02]  /*17c0*/  IDP.4A.S8.S8 R35, R21, R24.reuse, R84 ;  /* 0x0000001815237226 */ /* 0x081fe40000000654 */
[-C--:B------:R-:W-:Y:S02]  /*17d0*/  IDP.4A.S8.S8 R41, R23, R24.reuse, R86 ;  /* 0x0000001817297226 */ /* 0x080fe40000000656 */
[-C--:B------:R-:W-:Y:S02]  /*17e0*/  IDP.4A.S8.S8 R81, R82, R24.reuse, R81 ;  /* 0x0000001852517226 */ /* 0x080fe40000000651 */
[-C--:B------:R-:W-:Y:S02]  /*17f0*/  IDP.4A.S8.S8 R79, R20, R24.reuse, R79 ;  /* 0x00000018144f7226 */ /* 0x080fe4000000064f */
[----:B------:R-:W-:-:S02]  /*1800*/  IDP.4A.S8.S8 R89, R22, R24, R89 ;  /* 0x0000001816597226 */ /* 0x000fc40000000659 */
[-C--:B------:R-:W-:Y:S02]  /*1810*/  IDP.4A.S8.S8 R91, R32, R24.reuse, R91 ;  /* 0x00000018205b7226 */ /* 0x080fe4000000065b */
[----:B------:R-:W-:Y:S02]  /*1820*/  IDP.4A.S8.S8 R85, R49, R24, R85 ;  /* 0x0000001831557226 */ /* 0x000fe40000000655 */
[-C--:B------:R-:W-:Y:S02]  /*1830*/  IDP.4A.S8.S8 R56, R82, R25.reuse, R56 ;  /* 0x0000001952387226 */ /* 0x080fe40000000638 */
        /* <DEDUP_REMOVED lines=9> */
[----:B------:R-:W-:Y:S02]  /*18d0*/  IDP.4A.S8.S8 R55, R22, R26, R55 ;  /* 0x0000001a16377226 */ /* 0x000fe40000000637 */
[C---:B-1----:R-:W-:Y:S02]  /*18e0*/  IDP.4A.S8.S8 R77, R82.reuse, R28, R77 ;  /* 0x0000001c524d7226 */ /* 0x042fe4000000064d */
[C---:B------:R-:W-:Y:S02]  /*18f0*/  IDP.4A.S8.S8 R74, R82.reuse, R29, R74 ;  /* 0x0000001d524a7226 */ /* 0x040fe4000000064a */
[C---:B------:R-:W-:Y:S02]  /*1900*/  IDP.4A.S8.S8 R75, R82.reuse, R30, R75 ;  /* 0x0000001e524b7226 */ /* 0x040fe4000000064b */
[----:B------:R-:W-:Y:S02]  /*1910*/  IDP.4A.S8.S8 R72, R82, R31, R72 ;  /* 0x0000001f52487226 */ /* 0x000fe40000000648 */
[----:B------:R-:W-:-:S02]  /*1920*/  IDP.4A.S8.S8 R73, R20, R28, R73 ;  /* 0x0000001c14497226 */ /* 0x000fc40000000649 */
[-C--:B------:R-:W-:Y:S02]  /*1930*/  IDP.4A.S8.S8 R71, R21, R28.reuse, R71 ;  /* 0x0000001c15477226 */ /* 0x080fe40000000647 */
[-C--:B------:R-:W-:Y:S02]  /*1940*/  IDP.4A.S8.S8 R59, R22, R28.reuse, R59 ;  /* 0x0000001c163b7226 */ /* 0x080fe4000000063b */
[-C--:B------:R-:W-:Y:S02]  /*1950*/  IDP.4A.S8.S8 R83, R23, R28.reuse, R83 ;  /* 0x0000001c17537226 */ /* 0x080fe40000000653 */
[-C--:B------:R-:W-:Y:S02]  /*1960*/  IDP.4A.S8.S8 R63, R32, R28.reuse, R63 ;  /* 0x0000001c203f7226 */ /* 0x080fe4000000063f */
        /* <DEDUP_REMOVED lines=19> */
[----:B------:R-:W0:Y:S01]  /*1aa0*/  LDS.128 R28, [R17+0xf0] ;  /* 0x0000f000111c7984 */ /* 0x000e220000000c00 */
[----:B------:R-:W-:-:S02]  /*1ab0*/  IDP.4A.S8.S8 R57, R23, R26, R57 ;  /* 0x0000001a17397226 */ /* 0x000fc40000000639 */
[-C--:B------:R-:W-:Y:S02]  /*1ac0*/  IDP.4A.S8.S8 R47, R32, R26.reuse, R47 ;  /* 0x0000001a202f7226 */ /* 0x080fe4000000062f */
[----:B------:R-:W-:Y:S02]  /*1ad0*/  IDP.4A.S8.S8 R67, R49, R26, R67 ;  /* 0x0000001a31437226 */ /* 0x000fe40000000643 */
[-C--:B------:R-:W-:Y:S02]  /*1ae0*/  IDP.4A.S8.S8 R62, R82, R27.reuse, R62 ;  /* 0x0000001b523e7226 */ /* 0x080fe4000000063e */
[-C--:B------:R-:W-:Y:S01]  /*1af0*/  IDP.4A.S8.S8 R64, R20, R27.reuse, R64 ;  /* 0x0000001b14407226 */ /* 0x080fe20000000640 */
[----:B------:R-:W-:Y:S01]  /*1b00*/  LDS R82, [R19+UR7+0xc0] ;  /* 0x0000c00713527984 */ /* 0x000fe20008000800 */
[-C--:B------:R-:W-:Y:S02]  /*1b10*/  IDP.4A.S8.S8 R58, R21, R27.reuse, R58 ;  /* 0x0000001b153a7226 */ /* 0x080fe4000000063a */
[----:B------:R-:W-:-:S02]  /*1b20*/  IDP.4A.S8.S8 R66, R22, R27, R66 ;  /* 0x0000001b16427226 */ /* 0x000fc40000000642 */
[-C--:B------:R-:W-:Y:S02]  /*1b30*/  IDP.4A.S8.S8 R65, R23, R27.reuse, R65 ;  /* 0x0000001b17417226 */ /* 0x080fe40000000641 */
[-C--:B------:R-:W-:Y:S02]  /*1b40*/  IDP.4A.S8.S8 R68, R32, R27.reuse, R68 ;  /* 0x0000001b20447226 */ /* 0x080fe40000000644 */
[----:B------:R-:W-:Y:S02]  /*1b50*/  IDP.4A.S8.S8 R76, R49, R27, R76 ;  /* 0x0000001b314c7226 */ /* 0x000fe4000000064c */
[----:B------:R-:W1:Y:S01]  /*1b60*/  LDS.128 R24, [R17+0x60] ;  /* 0x0000600011187984 */ /* 0x000e620000000c00 */
[-C--:B0-----:R-:W-:Y:S02]  /*1b70*/  IDP.4A.S8.S8 R42, R22, R31.reuse, R93 ;  /* 0x0000001f162a7226 */ /* 0x081fe4000000065d */
[C---:B------:R-:W-:Y:S02]  /*1b80*/  IDP.4A.S8.S8 R93, R32.reuse, R28, R83 ;  /* 0x0000001c205d7226 */ /* 0x040fe40000000653 */
[----:B------:R-:W-:-:S02]  /*1b90*/  IDP.4A.S8.S8 R83, R32, R31, R84 ;  /* 0x0000001f20537226 */ /* 0x000fc40000000654 */
[C---:B------:R-:W-:Y:S02]  /*1ba0*/  IDP.4A.S8.S8 R84, R49.reuse, R28, R63 ;  /* 0x0000001c31547226 */ /* 0x040fe4000000063f */
[CC--:B------:R-:W-:Y:S02]  /*1bb0*/  IDP.4A.S8.S8 R46, R49.reuse, R29.reuse, R46 ;  /* 0x0000001d312e7226 */ /* 0x0c0fe4000000062e */
[----:B------:R-:W-:Y:S02]  /*1bc0*/  IDP.4A.S8.S8 R63, R49, R30, R45 ;  /* 0x0000001e313f7226 */ /* 0x000fe4000000062d */
[C---:B------:R-:W-:Y:S01]  /*1bd0*/  IDP.4A.S8.S8 R77, R20.reuse, R28, R77 ;  /* 0x0000001c144d7226 */ /* 0x040fe2000000064d */
[----:B------:R-:W-:Y:S01]  /*1be0*/  LDS R45, [R19+UR7+0x34] ;  /* 0x00003407132d7984 */ /* 0x000fe20008000800 */
[C---:B------:R-:W-:Y:S02]  /*1bf0*/  IDP.4A.S8.S8 R74, R20.reuse, R29, R74 ;  /* 0x0000001d144a7226 */ /* 0x040fe4000000064a */
[----:B------:R-:W-:-:S02]  /*1c00*/  IDP.4A.S8.S8 R75, R20, R30, R75 ;  /* 0x0000001e144b7226 */ /* 0x000fc4000000064b */
[----:B------:R-:W-:Y:S02]  /*1c10*/  IDP.4A.S8.S8 R72, R20, R31, R72 ;  /* 0x0000001f14487226 */ /* 0x000fe40000000648 */
[----:B------:R-:W-:Y:S02]  /*1c20*/  IDP.4A.S8.S8 R73, R21, R28, R73 ;  /* 0x0000001c15497226 */ /* 0x000fe40000000649 */
[C---:B-1----:R-:W-:Y:S02]  /*1c30*/  IDP.4A.S8.S8 R91, R49.reuse, R24, R91 ;  /* 0x00000018315b7226 */ /* 0x042fe4000000065b */
[C---:B------:R-:W-:Y:S02]  /*1c40*/  IDP.4A.S8.S8 R52, R49.reuse, R25, R52 ;  /* 0x0000001931347226 */ /* 0x040fe40000000634 */
[----:B------:R-:W-:Y:S02]  /*1c50*/  IDP.4A.S8.S8 R47, R49, R26, R47 ;  /* 0x0000001a312f7226 */ /* 0x000fe4000000062f */
        /* <DEDUP_REMOVED lines=25> */
[C---:B------:R-:W-:Y:S01]  /*1df0*/  IDP.4A.S8.S8 R34, R21.reuse, R29, R34 ;  /* 0x0000001d15227226 */ /* 0x040fe20000000622 */
[----:B------:R-:W0:Y:S01]  /*1e00*/  LDS.128 R24, [R17+0xa0] ;  /* 0x0000a00011187984 */ /* 0x000e220000000c00 */
[C---:B------:R-:W-:Y:S02]  /*1e10*/  IDP.4A.S8.S8 R33, R21.reuse, R30, R33 ;  /* 0x0000001e15217226 */ /* 0x040fe40000000621 */
[----:B------:R-:W-:Y:S02]  /*1e20*/  IDP.4A.S8.S8 R38, R21, R31, R94 ;  /* 0x0000001f15267226 */ /* 0x000fe4000000065e */
[C---:B------:R-:W-:Y:S02]  /*1e30*/  IDP.4A.S8.S8 R71, R22.reuse, R28, R71 ;  /* 0x0000001c16477226 */ /* 0x040fe40000000647 */
[C---:B------:R-:W-:Y:S02]  /*1e40*/  IDP.4A.S8.S8 R70, R22.reuse, R29, R70 ;  /* 0x0000001d16467226 */ /* 0x040fe40000000646 */
[----:B------:R-:W-:-:S02]  /*1e50*/  IDP.4A.S8.S8 R37, R22, R30, R37 ;  /* 0x0000001e16257226 */ /* 0x000fc40000000625 */
[C---:B------:R-:W-:Y:S02]  /*1e60*/  IDP.4A.S8.S8 R59, R23.reuse, R28, R59 ;  /* 0x0000001c173b7226 */ /* 0x040fe4000000063b */
[C---:B------:R-:W-:Y:S02]  /*1e70*/  IDP.4A.S8.S8 R40, R23.reuse, R29, R40 ;  /* 0x0000001d17287226 */ /* 0x040fe40000000628 */
[CC--:B------:R-:W-:Y:S02]  /*1e80*/  IDP.4A.S8.S8 R39, R23.reuse, R30.reuse, R39 ;  /* 0x0000001e17277226 */ /* 0x0c0fe40000000627 */
[----:B------:R-:W-:Y:S02]  /*1e90*/  IDP.4A.S8.S8 R44, R23, R31, R86 ;  /* 0x0000001f172c7226 */ /* 0x000fe40000000656 */
[C---:B------:R-:W-:Y:S01]  /*1ea0*/  IDP.4A.S8.S8 R78, R32.reuse, R29, R78 ;  /* 0x0000001d204e7226 */ /* 0x040fe2000000064e */
[----:B------:R-:W1:Y:S01]  /*1eb0*/  LDS R86, [R19+UR7+0x4] ;  /* 0x0000040713567984 */ /* 0x000e620008000800 */
[----:B------:R-:W-:-:S02]  /*1ec0*/  IDP.4A.S8.S8 R65, R32, R30, R43 ;  /* 0x0000001e20417226 */ /* 0x000fc4000000062b */
[----:B------:R-:W-:Y:S01]  /*1ed0*/  IDP.4A.S8.S8 R49, R49, R31, R48 ;  /* 0x0000001f31317226 */ /* 0x000fe20000000630 */
[----:B------:R-:W-:Y:S01]  /*1ee0*/  LDS R43, [R19+UR7+0x4c] ;  /* 0x00004c07132b7984 */ /* 0x000fe20008000800 */
[C---:B------:R-:W-:Y:S02]  /*1ef0*/  IDP.4A.S8.S8 R87, R82.reuse, R28, R87 ;  /* 0x0000001c52577226 */ /* 0x040fe40000000657 */
[C---:B------:R-:W-:Y:S01]  /*1f00*/  IDP.4A.S8.S8 R60, R82.reuse, R29, R60 ;  /* 0x0000001d523c7226 */ /* 0x040fe2000000063c */
[----:B------:R-:W2:Y:S04]  /*1f10*/  LDS R48, [R19+UR7+0x1c] ;  /* 0x00001c0713307984 */ /* 0x000ea80008000800 */
[----:B------:R-:W3:Y:S04]  /*1f20*/  LDS R32, [R19+UR7+0x64] ;  /* 0x0000640713207984 */ /* 0x000ee80008000800 */
[----:B------:R-:W4:Y:S04]  /*1f30*/  LDS R28, [R19+UR7+0x7c] ;  /* 0x00007c07131c7984 */ /* 0x000f280008000800 */
[----:B------:R-:W5:Y:S04]  /*1f40*/  LDS.128 R20, [R17+0x10] ;  /* 0x0000100011147984 */ /* 0x000f680000000c00 */
[----:B------:R-:W5:Y:S01]  /*1f50*/  LDS R29, [R19+UR7+0x94] ;  /* 0x00009407131d7984 */ /* 0x000f620008000800 */
[----:B------:R-:W-:-:S02]  /*1f60*/  IDP.4A.S8.S8 R69, R82, R30, R69 ;  /* 0x0000001e52457226 */ /* 0x000fc40000000645 */
[----:B------:R-:W-:Y:S01]  /*1f70*/  IDP.4A.S8.S8 R80, R82, R31, R80 ;  /* 0x0000001f52507226 */ /* 0x000fe20000000650 */
[----:B------:R-:W-:Y:S01]  /*1f80*/  LDS R30, [R19+UR7+0xac] ;  /* 0x0000ac07131e7984 */ /* 0x000fe20008000800 */
[C---:B0-----:R-:W-:Y:S02]  /*1f90*/  IDP.4A.S8.S8 R71, R45.reuse, R24, R71 ;  /* 0x000000182d477226 */ /* 0x041fe40000000647 */
[C---:B------:R-:W-:Y:S02]  /*1fa0*/  IDP.4A.S8.S8 R70, R45.reuse, R25, R70 ;  /* 0x000000192d467226 */ /* 0x040fe40000000646 */
[C---:B------:R-:W-:Y:S02]  /*1fb0*/  IDP.4A.S8.S8 R37, R45.reuse, R26, R37 ;  /* 0x0000001a2d257226 */ /* 0x040fe40000000625 */
[----:B------:R-:W-:Y:S02]  /*1fc0*/  IDP.4A.S8.S8 R42, R45, R27, R42 ;  /* 0x0000001b2d2a7226 */ /* 0x000fe4000000062a */
[----:B-1----:R-:W-:-:S02]  /*1fd0*/  IDP.4A.S8.S8 R77, R86, R24, R77 ;  /* 0x00000018564d7226 */ /* 0x002fc4000000064d */
[C---:B------:R-:W-:Y:S02]  /*1fe0*/  IDP.4A.S8.S8 R74, R86.reuse, R25, R74 ;  /* 0x00000019564a7226 */ /* 0x040fe4000000064a */
[C---:B------:R-:W-:Y:S02]  /*1ff0*/  IDP.4A.S8.S8 R75, R86.reuse, R26, R75 ;  /* 0x0000001a564b7226 */ /* 0x040fe4000000064b */
[----:B------:R-:W-:Y:S02]  /*2000*/  IDP.4A.S8.S8 R72, R86, R27, R72 ;  /* 0x0000001b56487226 */ /* 0x000fe40000000648 */
[-C--:B--2---:R-:W-:Y:S02]  /*2010*/  IDP.4A.S8.S8 R73, R48, R24.reuse, R73 ;  /* 0x0000001830497226 */ /* 0x084fe40000000649 */
[-C--:B------:R-:W-:Y:S02]  /*2020*/  IDP.4A.S8.S8 R59, R43, R24.reuse, R59 ;  /* 0x000000182b3b7226 */ /* 0x080fe4000000063b */
[----:B---3--:R-:W-:-:S02]  /*2030*/  IDP.4A.S8.S8 R93, R32, R24, R93 ;  /* 0x00000018205d7226 */ /* 0x008fc4000000065d */
[-C--:B------:R-:W-:Y:S02]  /*2040*/  IDP.4A.S8.S8 R34, R48, R25.reuse, R34 ;  /* 0x0000001930227226 */ /* 0x080fe40000000622 */
[----:B----4-:R-:W-:Y:S02]  /*2050*/  IDP.4A.S8.S8 R84, R28, R24, R84 ;  /* 0x000000181c547226 */ /* 0x010fe40000000654 */
[----:B------:R-:W-:Y:S02]  /*2060*/  IDP.4A.S8.S8 R40, R43, R25, R40 ;  /* 0x000000192b287226 */ /* 0x000fe40000000628 */
[-C--:B-----5:R-:W-:Y:S02]  /*2070*/  IDP.4A.S8.S8 R81, R86, R20.reuse, R81 ;  /* 0x0000001456517226 */ /* 0x0a0fe40000000651 */
[-C--:B------:R-:W-:Y:S02]  /*2080*/  IDP.4A.S8.S8 R79, R48, R20.reuse, R79 ;  /* 0x00000014304f7226 */ /* 0x080fe4000000064f */
[----:B------:R-:W-:-:S02]  /*2090*/  IDP.4A.S8.S8 R35, R45, R20, R35 ;  /* 0x000000142d237226 */ /* 0x000fc40000000623 */
[-C--:B------:R-:W-:Y:S02]  /*20a0*/  IDP.4A.S8.S8 R89, R43, R20.reuse, R89 ;  /* 0x000000142b597226 */ /* 0x080fe40000000659 */
[-C--:B------:R-:W-:Y:S02]  /*20b0*/  IDP.4A.S8.S8 R41, R32, R20.reuse, R41 ;  /* 0x0000001420297226 */ /* 0x080fe40000000629 */
[-C--:B------:R-:W-:Y:S02]  /*20c0*/  IDP.4A.S8.S8 R91, R28, R20.reuse, R91 ;  /* 0x000000141c5b7226 */ /* 0x080fe4000000065b */
[----:B------:R-:W-:Y:S02]  /*20d0*/  IDP.4A.S8.S8 R85, R29, R20, R85 ;  /* 0x000000141d557226 */ /* 0x000fe40000000655 */
[-C--:B------:R-:W-:Y:S02]  /*20e0*/  IDP.4A.S8.S8 R56, R86, R21.reuse, R56 ;  /* 0x0000001556387226 */ /* 0x080fe40000000638 */
        /* <DEDUP_REMOVED lines=11> */
[-C--:B------:R-:W-:Y:S02]  /*21a0*/  IDP.4A.S8.S8 R47, R28, R22.reuse, R47 ;  /* 0x000000161c2f7226 */ /* 0x080fe4000000062f */
[----:B------:R-:W-:-:S02]  /*21b0*/  IDP.4A.S8.S8 R67, R29, R22, R67 ;  /* 0x000000161d437226 */ /* 0x000fc40000000643 */
[-C--:B------:R-:W-:Y:S02]  /*21c0*/  IDP.4A.S8.S8 R62, R86, R23.reuse, R62 ;  /* 0x00000017563e7226 */ /* 0x080fe4000000063e */
[-C--:B------:R-:W-:Y:S02]  /*21d0*/  IDP.4A.S8.S8 R64, R48, R23.reuse, R64 ;  /* 0x0000001730407226 */ /* 0x080fe40000000640 */
[-C--:B------:R-:W-:Y:S02]  /*21e0*/  IDP.4A.S8.S8 R58, R45, R23.reuse, R58 ;  /* 0x000000172d3a7226 */ /* 0x080fe4000000063a */
[-C--:B------:R-:W-:Y:S02]  /*21f0*/  IDP.4A.S8.S8 R66, R43, R23.reuse, R66 ;  /* 0x000000172b427226 */ /* 0x080fe40000000642 */
[-C--:B------:R-:W-:Y:S02]  /*2200*/  IDP.4A.S8.S8 R36, R32, R23.reuse, R36 ;  /* 0x0000001720247226 */ /* 0x080fe40000000624 */
[----:B------:R-:W-:-:S02]  /*2210*/  IDP.4A.S8.S8 R68, R28, R23, R68 ;  /* 0x000000171c447226 */ /* 0x000fc40000000644 */
[C---:B------:R-:W-:Y:S02]  /*2220*/  IDP.4A.S8.S8 R76, R29.reuse, R23, R76 ;  /* 0x000000171d4c7226 */ /* 0x040fe4000000064c */
[C---:B------:R-:W-:Y:S01]  /*2230*/  IDP.4A.S8.S8 R31, R29.reuse, R24, R87 ;  /* 0x000000181d1f7226 */ /* 0x040fe20000000657 */
[----:B------:R-:W0:Y:S01]  /*2240*/  LDS.128 R20, [R17+0x40] ;  /* 0x0000400011147984 */ /* 0x000e220000000c00 */
[-C--:B------:R-:W-:Y:S02]  /*2250*/  IDP.4A.S8.S8 R78, R32, R25.reuse, R78 ;  /* 0x00000019204e7226 */ /* 0x080fe4000000064e */
[-C--:B------:R-:W-:Y:S02]  /*2260*/  IDP.4A.S8.S8 R46, R28, R25.reuse, R46 ;  /* 0x000000191c2e7226 */ /* 0x080fe4000000062e */
[----:B------:R-:W-:Y:S02]  /*2270*/  IDP.4A.S8.S8 R60, R29, R25, R60 ;  /* 0x000000191d3c7226 */ /* 0x000fe4000000063c */
        /* <DEDUP_REMOVED lines=9> */
[----:B------:R-:W-:Y:S02]  /*2310*/  IDP.4A.S8.S8 R80, R29, R27, R80 ;  /* 0x0000001b1d507226 */ /* 0x000fe40000000650 */
[----:B------:R-:W1:Y:S01]  /*2320*/  LDS.128 R24, [R17+0xd0] ;  /* 0x0000d00011187984 */ /* 0x000e620000000c00 */
[C---:B0-----:R-:W-:Y:S02]  /*2330*/  IDP.4A.S8.S8 R81, R48.reuse, R20, R81 ;  /* 0x0000001430517226 */ /* 0x041fe40000000651 */
[C---:B------:R-:W-:Y:S02]  /*2340*/  IDP.4A.S8.S8 R56, R48.reuse, R21, R56 ;  /* 0x0000001530387226 */ /* 0x040fe40000000638 */
        /* <DEDUP_REMOVED lines=10> */
[----:B------:R-:W-:Y:S02]  /*23f0*/  IDP.4A.S8.S8 R50, R32, R21, R50 ;  /* 0x0000001520327226 */ /* 0x000fe40000000632 */
[C---:B-1----:R-:W-:Y:S02]  /*2400*/  IDP.4A.S8.S8 R77, R48.reuse, R24, R77 ;  /* 0x00000018304d7226 */ /* 0x042fe4000000064d */
[----:B------:R-:W-:-:S02]  /*2410*/  IDP.4A.S8.S8 R74, R48, R25, R74 ;  /* 0x00000019304a7226 */ /* 0x000fc4000000064a */
[C---:B------:R-:W-:Y:S02]  /*2420*/  IDP.4A.S8.S8 R75, R48.reuse, R26, R75 ;  /* 0x0000001a304b7226 */ /* 0x040fe4000000064b */
[-C--:B------:R-:W-:Y:S02]  /*2430*/  IDP.4A.S8.S8 R72, R48, R27.reuse, R72 ;  /* 0x0000001b30487226 */ /* 0x080fe40000000648 */
[-C--:B------:R-:W-:Y:S02]  /*2440*/  IDP.4A.S8.S8 R49, R29, R24.reuse, R84 ;  /* 0x000000181d317226 */ /* 0x080fe40000000654 */
[C---:B------:R-:W-:Y:S02]  /*2450*/  IDP.4A.S8.S8 R94, R45.reuse, R27, R38 ;  /* 0x0000001b2d5e7226 */ /* 0x040fe40000000626 */
[-C--:B------:R-:W-:Y:S02]  /*2460*/  IDP.4A.S8.S8 R73, R45, R24.reuse, R73 ;  /* 0x000000182d497226 */ /* 0x080fe40000000649 */
[----:B------:R-:W-:-:S02]  /*2470*/  IDP.4A.S8.S8 R71, R43, R24, R71 ;  /* 0x000000182b477226 */ /* 0x000fc40000000647 */
[-C--:B------:R-:W-:Y:S02]  /*2480*/  IDP.4A.S8.S8 R59, R32, R24.reuse, R59 ;  /* 0x00000018203b7226 */ /* 0x080fe4000000063b */
[-C--:B------:R-:W-:Y:S02]  /*2490*/  IDP.4A.S8.S8 R93, R28, R24.reuse, R93 ;  /* 0x000000181c5d7226 */ /* 0x080fe4000000065d */
[----:B------:R-:W-:Y:S02]  /*24a0*/  IDP.4A.S8.S8 R48, R30, R24, R31 ;  /* 0x000000181e307226 */ /* 0x000fe4000000061f */
[-C--:B------:R-:W-:Y:S01]  /*24b0*/  IDP.4A.S8.S8 R34, R45, R25.reuse, R34 ;  /* 0x000000192d227226 */ /* 0x080fe20000000622 */
[----:B------:R-:W-:Y:S01]  /*24c0*/  LDS R31, [R19+UR7+0xc4] ;  /* 0x0000c407131f7984 */ /* 0x000fe20008000800 */
        /* <DEDUP_REMOVED lines=14> */
[CC--:B------:R-:W-:Y:S02]  /*25b0*/  IDP.4A.S8.S8 R82, R29.reuse, R27.reuse, R82 ;  /* 0x0000001b1d527226 */ /* 0x0c0fe40000000652 */
[----:B------:R-:W-:Y:S02]  /*25c0*/  IDP.4A.S8.S8 R80, R30, R27, R80 ;  /* 0x0000001b1e507226 */ /* 0x000fe40000000650 */
[-C--:B------:R-:W-:Y:S01]  /*25d0*/  IDP.4A.S8.S8 R90, R28, R21.reuse, R90 ;  /* 0x000000151c5a7226 */ /* 0x080fe2000000065a */
[----:B------:R-:W0:Y:S01]  /*25e0*/  LDS.128 R24, [R17+0x100] ;  /* 0x0001000011187984 */ /* 0x000e220000000c00 */
        /* <DEDUP_REMOVED lines=14> */
[----:B------:R-:W1:Y:S01]  /*26d0*/  LDS.128 R20, [R17+0x70] ;  /* 0x0000700011147984 */ /* 0x000e620000000c00 */
[----:B0-----:R-:W-:-:S02]  /*26e0*/  IDP.4A.S8.S8 R37, R43, R26, R84 ;  /* 0x0000001a2b257226 */ /* 0x001fc40000000654 */
[CC--:B------:R-:W-:Y:S02]  /*26f0*/  IDP.4A.S8.S8 R73, R43.reuse, R24.reuse, R73 ;  /* 0x000000182b497226 */ /* 0x0c0fe40000000649 */
[C---:B------:R-:W-:Y:S02]  /*2700*/  IDP.4A.S8.S8 R34, R43.reuse, R25, R34 ;  /* 0x000000192b227226 */ /* 0x040fe40000000622 */
[----:B------:R-:W-:Y:S02]  /*2710*/  IDP.4A.S8.S8 R84, R43, R27, R94 ;  /* 0x0000001b2b547226 */ /* 0x000fe4000000065e */
[CC--:B------:R-:W-:Y:S02]  /*2720*/  IDP.4A.S8.S8 R71, R32.reuse, R24.reuse, R71 ;  /* 0x0000001820477226 */ /* 0x0c0fe40000000647 */
[----:B------:R-:W-:Y:S02]  /*2730*/  IDP.4A.S8.S8 R70, R32, R25, R70 ;  /* 0x0000001920467226 */ /* 0x000fe40000000646 */
[----:B------:R-:W-:-:S02]  /*2740*/  IDP.4A.S8.S8 R59, R28, R24, R59 ;  /* 0x000000181c3b7226 */ /* 0x000fc4000000063b */
[CC--:B------:R-:W-:Y:S02]  /*2750*/  IDP.4A.S8.S8 R40, R28.reuse, R25.reuse, R40 ;  /* 0x000000191c287226 */ /* 0x0c0fe40000000628 */
[----:B------:R-:W-:Y:S02]  /*2760*/  IDP.4A.S8.S8 R39, R28, R26, R39 ;  /* 0x0000001a1c277226 */ /* 0x000fe40000000627 */
[C---:B------:R-:W-:Y:S02]  /*2770*/  IDP.4A.S8.S8 R93, R29.reuse, R24, R93 ;  /* 0x000000181d5d7226 */ /* 0x040fe4000000065d */
[C---:B------:R-:W-:Y:S02]  /*2780*/  IDP.4A.S8.S8 R78, R29.reuse, R25, R78 ;  /* 0x000000191d4e7226 */ /* 0x040fe4000000064e */
[----:B------:R-:W-:Y:S02]  /*2790*/  IDP.4A.S8.S8 R65, R29, R26, R65 ;  /* 0x0000001a1d417226 */ /* 0x000fe40000000641 */
        /* <DEDUP_REMOVED lines=8> */
[C---:B------:R-:W-:Y:S02]  /*2820*/  IDP.4A.S8.S8 R41, R29.reuse, R20, R41 ;  /* 0x000000141d297226 */ /* 0x040fe40000000629 */
[-C--:B------:R-:W-:Y:S02]  /*2830*/  IDP.4A.S8.S8 R88, R32, R21.reuse, R88 ;  /* 0x0000001520587226 */ /* 0x080fe40000000658 */
[-C--:B------:R-:W-:Y:S02]  /*2840*/  IDP.4A.S8.S8 R50, R28, R21.reuse, R50 ;  /* 0x000000151c327226 */ /* 0x080fe40000000632 */
[----:B------:R-:W-:Y:S02]  /*2850*/  IDP.4A.S8.S8 R90, R29, R21, R90 ;  /* 0x000000151d5a7226 */ /* 0x000fe4000000065a */
[----:B------:R-:W-:-:S02]  /*2860*/  IDP.4A.S8.S8 R53, R32, R22, R53 ;  /* 0x0000001620357226 */ /* 0x000fc40000000635 */
[-C--:B------:R-:W-:Y:S02]  /*2870*/  IDP.4A.S8.S8 R55, R28, R22.reuse, R55 ;  /* 0x000000161c377226 */ /* 0x080fe40000000637 */
[C---:B------:R-:W-:Y:S02]  /*2880*/  IDP.4A.S8.S8 R57, R29.reuse, R22, R57 ;  /* 0x000000161d397226 */ /* 0x040fe40000000639 */
[-C--:B------:R-:W-:Y:S02]  /*2890*/  IDP.4A.S8.S8 R58, R32, R23.reuse, R58 ;  /* 0x00000017203a7226 */ /* 0x080fe4000000063a */
[-C--:B------:R-:W-:Y:S02]  /*28a0*/  IDP.4A.S8.S8 R66, R28, R23.reuse, R66 ;  /* 0x000000171c427226 */ /* 0x080fe40000000642 */
[----:B------:R-:W-:Y:S02]  /*28b0*/  IDP.4A.S8.S8 R33, R29, R23, R36 ;  /* 0x000000171d217226 */ /* 0x000fe40000000624 */
[----:B------:R-:W-:Y:S01]  /*28c0*/  IDP.4A.S8.S8 R43, R32, R26, R87 ;  /* 0x0000001a202b7226 */ /* 0x000fe20000000657 */
[----:B------:R-:W-:Y:S01]  /*28d0*/  LDS R36, [R19+UR7+0x50] ;  /* 0x0000500713247984 */ /* 0x000fe20008000800 */
[----:B------:R-:W-:-:S02]  /*28e0*/  IDP.4A.S8.S8 R81, R45, R20, R81 ;  /* 0x000000142d517226 */ /* 0x000fc40000000651 */
[CC--:B------:R-:W-:Y:S02]  /*28f0*/  IDP.4A.S8.S8 R91, R30.reuse, R20.reuse, R91 ;  /* 0x000000141e5b7226 */ /* 0x0c0fe4000000065b */
[----:B------:R-:W-:Y:S02]  /*2900*/  IDP.4A.S8.S8 R85, R31, R20, R85 ;  /* 0x000000141f557226 */ /* 0x000fe40000000655 */
[-C--:B------:R-:W-:Y:S02]  /*2910*/  IDP.4A.S8.S8 R56, R45, R21.reuse, R56 ;  /* 0x000000152d387226 */ /* 0x080fe40000000638 */
[-C--:B------:R-:W-:Y:S02]  /*2920*/  IDP.4A.S8.S8 R52, R30, R21.reuse, R52 ;  /* 0x000000151e347226 */ /* 0x080fe40000000634 */
[----:B------:R-:W-:Y:S02]  /*2930*/  IDP.4A.S8.S8 R92, R31, R21, R92 ;  /* 0x000000151f5c7226 */ /* 0x000fe4000000065c */
[----:B------:R-:W-:-:S02]  /*2940*/  IDP.4A.S8.S8 R61, R45, R22, R61 ;  /* 0x000000162d3d7226 */ /* 0x000fc4000000063d */
[CC--:B------:R-:W-:Y:S02]  /*2950*/  IDP.4A.S8.S8 R47, R30.reuse, R22.reuse, R47 ;  /* 0x000000161e2f7226 */ /* 0x0c0fe4000000062f */
[----:B------:R-:W-:Y:S02]  /*2960*/  IDP.4A.S8.S8 R67, R31, R22, R67 ;  /* 0x000000161f437226 */ /* 0x000fe40000000643 */
[-C--:B------:R-:W-:Y:S02]  /*2970*/  IDP.4A.S8.S8 R62, R45, R23.reuse, R62 ;  /* 0x000000172d3e7226 */ /* 0x080fe4000000063e */
[-C--:B------:R-:W-:Y:S02]  /*2980*/  IDP.4A.S8.S8 R68, R30, R23.reuse, R68 ;  /* 0x000000171e447226 */ /* 0x080fe40000000644 */
[----:B------:R-:W-:Y:S02]  /*2990*/  IDP.4A.S8.S8 R76, R31, R23, R76 ;  /* 0x000000171f4c7226 */ /* 0x000fe4000000064c */
[C---:B------:R-:W-:Y:S01]  /*29a0*/  IDP.4A.S8.S8 R75, R45.reuse, R26, R75 ;  /* 0x0000001a2d4b7226 */ /* 0x040fe2000000064b */
[----:B------:R-:W0:Y:S01]  /*29b0*/  LDS.128 R20, [R17+0x20] ;  /* 0x0000200011147984 */ /* 0x000e220000000c00 */
[----:B------:R-:W-:-:S02]  /*29c0*/  IDP.4A.S8.S8 R86, R45, R27, R72 ;  /* 0x0000001b2d567226 */ /* 0x000fc40000000648 */
[-C--:B------:R-:W-:Y:S01]  /*29d0*/  IDP.4A.S8.S8 R32, R32, R27.reuse, R42 ;  /* 0x0000001b20207226 */ /* 0x080fe2000000062a */
[----:B------:R-:W1:Y:S01]  /*29e0*/  LDS R45, [R19+UR7+0x20] ;  /* 0x00002007132d7984 */ /* 0x000e620008000800 */
[-C--:B------:R-:W-:Y:S02]  /*29f0*/  IDP.4A.S8.S8 R28, R28, R27.reuse, R44 ;  /* 0x0000001b1c1c7226 */ /* 0x080fe4000000062c */
[----:B------:R-:W-:Y:S01]  /*2a00*/  IDP.4A.S8.S8 R29, R29, R27, R38 ;  /* 0x0000001b1d1d7226 */ /* 0x000fe20000000626 */
[----:B------:R-:W2:Y:S01]  /*2a10*/  LDS R72, [R19+UR7+0x38] ;  /* 0x0000380713487984 */ /* 0x000ea20008000800 */
[C---:B------:R-:W-:Y:S02]  /*2a20*/  IDP.4A.S8.S8 R49, R30.reuse, R24, R49 ;  /* 0x000000181e317226 */ /* 0x040fe40000000631 */
[C---:B------:R-:W-:Y:S01]  /*2a30*/  IDP.4A.S8.S8 R46, R30.reuse, R25, R46 ;  /* 0x000000191e2e7226 */ /* 0x040fe2000000062e */
[----:B------:R-:W3:Y:S01]  /*2a40*/  LDS R38, [R19+UR7+0x68] ;  /* 0x0000680713267984 */ /* 0x000ee20008000800 */
[----:B------:R-:W-:-:S02]  /*2a50*/  IDP.4A.S8.S8 R63, R30, R26, R63 ;  /* 0x0000001a1e3f7226 */ /* 0x000fc4000000063f */
[----:B------:R-:W-:Y:S01]  /*2a60*/  IDP.4A.S8.S8 R82, R30, R27, R82 ;  /* 0x0000001b1e527226 */ /* 0x000fe20000000652 */
[----:B------:R-:W4:Y:S04]  /*2a70*/  LDS R42, [R19+UR7+0x80] ;  /* 0x00008007132a7984 */ /* 0x000f280008000800 */
[----:B------:R-:W5:Y:S04]  /*2a80*/  LDS R30, [R19+UR7+0x8] ;  /* 0x00000807131e7984 */ /* 0x000f680008000800 */
[----:B------:R-:W5:Y:S01]  /*2a90*/  LDS R44, [R19+UR7+0x98] ;  /* 0x00009807132c7984 */ /* 0x000f620008000800 */
[----:B------:R-:W-:-:S02]  /*2aa0*/  IDP.4A.S8.S8 R83, R31, R24, R48 ;  /* 0x000000181f537226 */ /* 0x000fc40000000630 */
[C---:B------:R-:W-:Y:S01]  /*2ab0*/  IDP.4A.S8.S8 R60, R31.reuse, R25, R60 ;  /* 0x000000191f3c7226 */ /* 0x040fe2000000063c */
[----:B------:R-:W-:Y:S01]  /*2ac0*/  LDS R48, [R19+UR7+0xb0] ;  /* 0x0000b00713307984 */ /* 0x000fe20008000800 */
[C---:B------:R-:W-:Y:S02]  /*2ad0*/  IDP.4A.S8.S8 R69, R31.reuse, R26, R69 ;  /* 0x0000001a1f457226 */ /* 0x040fe40000000645 */
[----:B------:R-:W-:Y:S01]  /*2ae0*/  IDP.4A.S8.S8 R80, R31, R27, R80 ;  /* 0x0000001b1f507226 */ /* 0x000fe20000000650 */
[----:B------:R-:W-:Y:S04]  /*2af0*/  LDS R19, [R19+UR7+0xc8] ;  /* 0x0000c80713137984 */ /* 0x000fe80008000800 */
[----:B------:R-:W5:Y:S01]  /*2b00*/  LDS.128 R24, [R17+0xb0] ;  /* 0x0000b00011187984 */ /* 0x000f620000000c00 */
[----:B0-----:R-:W-:-:S02]  /*2b10*/  IDP.4A.S8.S8 R89, R36, R20, R89 ;  /* 0x0000001424597226 */ /* 0x001fc40000000659 */
[-C--:B------:R-:W-:Y:S02]  /*2b20*/  IDP.4A.S8.S8 R50, R36, R21.reuse, R50 ;  /* 0x0000001524327226 */ /* 0x080fe40000000632 */
[CC--:B-1----:R-:W-:Y:S02]  /*2b30*/  IDP.4A.S8.S8 R79, R45.reuse, R20.reuse, R79 ;  /* 0x000000142d4f7226 */ /* 0x0c2fe4000000064f */
[-C--:B------:R-:W-:Y:S02]  /*2b40*/  IDP.4A.S8.S8 R54, R45, R21.reuse, R54 ;  /* 0x000000152d367226 */ /* 0x080fe40000000636 */
[CC--:B--2---:R-:W-:Y:S02]  /*2b50*/  IDP.4A.S8.S8 R35, R72.reuse, R20.reuse, R35 ;  /* 0x0000001448237226 */ /* 0x0c4fe40000000623 */
[----:B------:R-:W-:Y:S02]  /*2b60*/  IDP.4A.S8.S8 R88, R72, R21, R88 ;  /* 0x0000001548587226 */ /* 0x000fe40000000658 */
[----:B---3--:R-:W-:-:S02]  /*2b70*/  IDP.4A.S8.S8 R41, R38, R20, R41 ;  /* 0x0000001426297226 */ /* 0x008fc40000000629 */
[-C--:B------:R-:W-:Y:S02]  /*2b80*/  IDP.4A.S8.S8 R90, R38, R21.reuse, R90 ;  /* 0x00000015265a7226 */ /* 0x080fe4000000065a */
[CC--:B----4-:R-:W-:Y:S02]  /*2b90*/  IDP.4A.S8.S8 R91, R42.reuse, R20.reuse, R91 ;  /* 0x000000142a5b7226 */ /* 0x0d0fe4000000065b */
[-C--:B------:R-:W-:Y:S02]  /*2ba0*/  IDP.4A.S8.S8 R52, R42, R21.reuse, R52 ;  /* 0x000000152a347226 */ /* 0x080fe40000000634 */
[CC--:B-----5:R-:W-:Y:S02]  /*2bb0*/  IDP.4A.S8.S8 R81, R30.reuse, R20.reuse, R81 ;  /* 0x000000141e517226 */ /* 0x0e0fe40000000651 */
        /* <DEDUP_REMOVED lines=16> */
[C---:B------:R-:W-:Y:S02]  /*2cc0*/  IDP.4A.S8.S8 R76, R44.reuse, R23, R76 ;  /* 0x000000172c4c7226 */ /* 0x040fe4000000064c */
[----:B------:R-:W0:Y:S01]  /*2cd0*/  LDS.128 R20, [R17+0x50] ;  /* 0x0000500011147984 */ /* 0x000e220000000c00 */
[----:B------:R-:W-:Y:S02]  /*2ce0*/  IDP.4A.S8.S8 R94, R44, R26, R69 ;  /* 0x0000001a2c5e7226 */ /* 0x000fe40000000645 */
[C---:B------:R-:W-:Y:S02]  /*2cf0*/  IDP.4A.S8.S8 R77, R30.reuse, R24, R77 ;  /* 0x000000181e4d7226 */ /* 0x040fe4000000064d */
[----:B------:R-:W-:-:S02]  /*2d00*/  IDP.4A.S8.S8 R74, R30, R25, R74 ;  /* 0x000000191e4a7226 */ /* 0x000fc4000000064a */
[C---:B------:R-:W-:Y:S02]  /*2d10*/  IDP.4A.S8.S8 R75, R30.reuse, R26, R75 ;  /* 0x0000001a1e4b7226 */ /* 0x040fe4000000064b */
[-C--:B------:R-:W-:Y:S02]  /*2d20*/  IDP.4A.S8.S8 R86, R30, R27.reuse, R86 ;  /* 0x0000001b1e567226 */ /* 0x080fe40000000656 */
[-C--:B------:R-:W-:Y:S02]  /*2d30*/  IDP.4A.S8.S8 R69, R36, R27.reuse, R28 ;  /* 0x0000001b24457226 */ /* 0x080fe4000000061c */
[----:B------:R-:W-:Y:S02]  /*2d40*/  IDP.4A.S8.S8 R95, R38, R27, R29 ;  /* 0x0000001b265f7226 */ /* 0x000fe4000000061d */
[----:B------:R-:W1:Y:S01]  /*2d50*/  LDS.128 R28, [R17+0xe0] ;  /* 0x0000e000111c7984 */ /* 0x000e620000000c00 */
        /* <DEDUP_REMOVED lines=21> */
[-C--:B0-----:R-:W-:Y:S01]  /*2eb0*/  IDP.4A.S8.S8 R97, R36, R20.reuse, R35 ;  /* 0x0000001424617226 */ /* 0x081fe20000000623 */
[----:B------:R-:W0:Y:S01]  /*2ec0*/  LDS.128 R24, [R17+0x80] ;  /* 0x0000800011187984 */ /* 0x000e220000000c00 */
        /* <DEDUP_REMOVED lines=27> */
[----:B------:R-:W2:Y:S01]  /*3080*/  LDS.128 R20, [R17+0x110] ;  /* 0x0001100011147984 */ /* 0x000ea20000000c00 */
[----:B------:R-:W-:-:S02]  /*3090*/  UIADD3 UR10, UP0, UPT, UR10, 0x90, URZ ;  /* 0x000000900a0a7890 */ /* 0x000fc4000ff1e0ff */
[----:B------:R-:W-:Y:S02]  /*30a0*/  UIADD3 UR4, UPT, UPT, UR4, 0x1, URZ ;  /* 0x0000000104047890 */ /* 0x000fe4000fffe0ff */
[----:B------:R-:W-:Y:S02]  /*30b0*/  UIADD3.X UR11, UPT, UPT, URZ, UR11, URZ, UP0, !UPT ;  /* 0x0000000bff0b7290 */ /* 0x000fe400087fe4ff */
[----:B------:R-:W-:Y:S01]  /*30c0*/  UISETP.NE.AND UP0, UPT, UR4, 0x20, UPT ;  /* 0x000000200400788c */ /* 0x000fe2000bf05270 */
[----:B-1----:R-:W-:Y:S02]  /*30d0*/  IDP.4A.S8.S8 R70, R36, R29, R70 ;  /* 0x0000001d24467226 */ /* 0x002fe40000000646 */
[-C--:B------:R-:W-:Y:S02]  /*30e0*/  IDP.4A.S8.S8 R41, R38, R28.reuse, R59 ;  /* 0x0000001c26297226 */ /* 0x080fe4000000063b */
        /* <DEDUP_REMOVED lines=8> */
[-C--:B------:R-:W-:Y:S02]  /*3170*/  IDP.4A.S8.S8 R46, R44, R29.reuse, R46 ;  /* 0x0000001d2c2e7226 */ /* 0x080fe4000000062e */
[----:B------:R-:W-:Y:S02]  /*3180*/  IDP.4A.S8.S8 R60, R48, R29, R60 ;  /* 0x0000001d303c7226 */ /* 0x000fe4000000063c */
[----:B------:R-:W-:Y:S02]  /*3190*/  IDP.4A.S8.S8 R83, R72, R30, R37 ;  /* 0x0000001e48537226 */ /* 0x000fe40000000625 */
[----:B------:R-:W-:Y:S02]  /*31a0*/  IDP.4A.S8.S8 R45, R44, R28, R49 ;  /* 0x0000001c2c2d7226 */ /* 0x000fe40000000631 */
[-C--:B------:R-:W-:Y:S02]  /*31b0*/  IDP.4A.S8.S8 R37, R36, R30.reuse, R43 ;  /* 0x0000001e24257226 */ /* 0x080fe4000000062b */
[----:B------:R-:W-:-:S02]  /*31c0*/  IDP.4A.S8.S8 R39, R38, R30, R39 ;  /* 0x0000001e26277226 */ /* 0x000fc40000000627 */
[----:B0-----:R-:W-:Y:S02]  /*31d0*/  IDP.4A.S8.S8 R29, R44, R24, R35 ;  /* 0x000000182c1d7226 */ /* 0x001fe40000000623 */
[-C--:B------:R-:W-:Y:S02]  /*31e0*/  IDP.4A.S8.S8 R73, R72, R28.reuse, R73 ;  /* 0x0000001c48497226 */ /* 0x080fe40000000649 */
[-C--:B------:R-:W-:Y:S02]  /*31f0*/  IDP.4A.S8.S8 R71, R36, R28.reuse, R71 ;  /* 0x0000001c24477226 */ /* 0x080fe40000000647 */
[C---:B------:R-:W-:Y:S02]  /*3200*/  IDP.4A.S8.S8 R93, R42.reuse, R28, R93 ;  /* 0x0000001c2a5d7226 */ /* 0x040fe4000000065d */
[-C--:B------:R-:W-:Y:S02]  /*3210*/  IDP.4A.S8.S8 R43, R42, R30.reuse, R65 ;  /* 0x0000001e2a2b7226 */ /* 0x080fe40000000641 */
[----:B------:R-:W-:-:S02]  /*3220*/  IDP.4A.S8.S8 R101, R44, R30, R63 ;  /* 0x0000001e2c657226 */ /* 0x000fc4000000063f */
[C---:B------:R-:W-:Y:S02]  /*3230*/  IDP.4A.S8.S8 R69, R38.reuse, R31, R69 ;  /* 0x0000001f26457226 */ /* 0x040fe40000000645 */
[----:B--2---:R-:W-:Y:S02]  /*3240*/  IDP.4A.S8.S8 R35, R38, R21, R70 ;  /* 0x0000001526237226 */ /* 0x004fe40000000646 */
[----:B------:R-:W-:Y:S02]  /*3250*/  IDP.4A.S8.S8 R94, R48, R30, R94 ;  /* 0x0000001e305e7226 */ /* 0x000fe4000000065e */
[-C--:B------:R-:W-:Y:S02]  /*3260*/  IDP.4A.S8.S8 R84, R72, R31.reuse, R84 ;  /* 0x0000001f48547226 */ /* 0x080fe40000000654 */
[-C--:B------:R-:W-:Y:S02]  /*3270*/  IDP.4A.S8.S8 R32, R36, R31.reuse, R32 ;  /* 0x0000001f24207226 */ /* 0x080fe40000000620 */
[----:B------:R-:W-:-:S02]  /*3280*/  IDP.4A.S8.S8 R95, R42, R31, R95 ;  /* 0x0000001f2a5f7226 */ /* 0x000fc4000000065f */
[-C--:B------:R-:W-:Y:S02]  /*3290*/  IDP.4A.S8.S8 R82, R44, R31.reuse, R82 ;  /* 0x0000001f2c527226 */ /* 0x080fe40000000652 */
[----:B------:R-:W-:Y:S02]  /*32a0*/  IDP.4A.S8.S8 R80, R48, R31, R80 ;  /* 0x0000001f30507226 */ /* 0x000fe40000000650 */
[----:B------:R-:W-:Y:S02]  /*32b0*/  IDP.4A.S8.S8 R70, R42, R20, R41 ;  /* 0x000000142a467226 */ /* 0x000fe40000000629 */
[C---:B------:R-:W-:Y:S02]  /*32c0*/  IDP.4A.S8.S8 R65, R44.reuse, R27, R33 ;  /* 0x0000001b2c417226 */ /* 0x040fe40000000621 */
[----:B------:R-:W-:Y:S02]  /*32d0*/  IDP.4A.S8.S8 R41, R44, R21, R78 ;  /* 0x000000152c297226 */ /* 0x000fe4000000064e */
[----:B------:R-:W-:-:S02]  /*32e0*/  IDP.4A.S8.S8 R30, R42, R24, R89 ;  /* 0x000000182a1e7226 */ /* 0x000fc40000000659 */
[C---:B------:R-:W-:Y:S02]  /*32f0*/  IDP.4A.S8.S8 R50, R42.reuse, R25, R50 ;  /* 0x000000192a327226 */ /* 0x040fe40000000632 */
[C---:B------:R-:W-:Y:S02]  /*3300*/  IDP.4A.S8.S8 R55, R42.reuse, R26, R55 ;  /* 0x0000001a2a377226 */ /* 0x040fe40000000637 */
[----:B------:R-:W-:Y:S02]  /*3310*/  IDP.4A.S8.S8 R66, R42, R27, R66 ;  /* 0x0000001b2a427226 */ /* 0x000fe40000000642 */
[-C--:B------:R-:W-:Y:S02]  /*3320*/  IDP.4A.S8.S8 R33, R36, R22.reuse, R83 ;  /* 0x0000001624217226 */ /* 0x080fe40000000653 */
[C---:B------:R-:W-:Y:S02]  /*3330*/  IDP.4A.S8.S8 R40, R42.reuse, R21, R40 ;  /* 0x000000152a287226 */ /* 0x040fe40000000628 */
[----:B------:R-:W-:-:S02]  /*3340*/  IDP.4A.S8.S8 R39, R42, R22, R39 ;  /* 0x000000162a277226 */ /* 0x000fc40000000627 */
[----:B------:R-:W-:Y:S01]  /*3350*/  IDP.4A.S8.S8 R78, R48, R20, R45 ;  /* 0x00000014304e7226 */ /* 0x000fe2000000062d */
[----:B------:R-:W-:Y:S01]  /*3360*/  IADD3 R12, PT, PT, R12, 0xc40, RZ ;  /* 0x00000c400c0c7810 */ /* 0x000fe20007ffe0ff */
[-C--:B------:R-:W-:Y:S01]  /*3370*/  IDP.4A.S8.S8 R81, R72, R24.reuse, R81 ;  /* 0x0000001848517226 */ /* 0x080fe20000000651 */
[----:B------:R-:W-:Y:S01]  /*3380*/  IADD3 R14, PT, PT, R14, 0xc40, RZ ;  /* 0x00000c400e0e7810 */ /* 0x000fe20007ffe0ff */
[-C--:B------:R-:W-:Y:S01]  /*3390*/  IDP.4A.S8.S8 R79, R36, R24.reuse, R79 ;  /* 0x00000018244f7226 */ /* 0x080fe2000000064f */
[----:B------:R-:W-:Y:S01]  /*33a0*/  IADD3 R13, PT, PT, R13, 0xc40, RZ ;  /* 0x00000c400d0d7810 */ /* 0x000fe20007ffe0ff */
        /* <DEDUP_REMOVED lines=16> */
[C---:B------:R-:W-:Y:S02]  /*34b0*/  IDP.4A.S8.S8 R77, R72.reuse, R20, R77 ;  /* 0x00000014484d7226 */ /* 0x040fe4000000064d */
[CC--:B------:R-:W-:Y:S02]  /*34c0*/  IDP.4A.S8.S8 R74, R72.reuse, R21.reuse, R74 ;  /* 0x00000015484a7226 */ /* 0x0c0fe4000000064a */
[----:B------:R-:W-:Y:S02]  /*34d0*/  IDP.4A.S8.S8 R75, R72, R22, R75 ;  /* 0x00000016484b7226 */ /* 0x000fe4000000064b */
[C---:B------:R-:W-:Y:S02]  /*34e0*/  IDP.4A.S8.S8 R73, R36.reuse, R20, R73 ;  /* 0x0000001424497226 */ /* 0x040fe40000000649 */
[----:B------:R-:W-:-:S02]  /*34f0*/  IDP.4A.S8.S8 R34, R36, R21, R34 ;  /* 0x0000001524227226 */ /* 0x000fc40000000622 */
[C---:B------:R-:W-:Y:S02]  /*3500*/  IDP.4A.S8.S8 R71, R38.reuse, R20, R71 ;  /* 0x0000001426477226 */ /* 0x040fe40000000647 */
[----:B------:R-:W-:Y:S02]  /*3510*/  IDP.4A.S8.S8 R37, R38, R22, R37 ;  /* 0x0000001626257226 */ /* 0x000fe40000000625 */
[----:B------:R-:W-:Y:S02]  /*3520*/  IDP.4A.S8.S8 R42, R42, R23, R69 ;  /* 0x000000172a2a7226 */ /* 0x000fe40000000645 */
[C---:B------:R-:W-:Y:S02]  /*3530*/  IDP.4A.S8.S8 R83, R44.reuse, R20, R93 ;  /* 0x000000142c537226 */ /* 0x040fe4000000065d */
[----:B------:R-:W-:Y:S02]  /*3540*/  IDP.4A.S8.S8 R43, R44, R22, R43 ;  /* 0x000000162c2b7226 */ /* 0x000fe4000000062b */
[----:B------:R-:W-:-:S02]  /*3550*/  IDP.4A.S8.S8 R46, R48, R21, R46 ;  /* 0x00000015302e7226 */ /* 0x000fc4000000062e */
[----:B------:R-:W-:Y:S02]  /*3560*/  IDP.4A.S8.S8 R45, R48, R22, R101 ;  /* 0x00000016302d7226 */ /* 0x000fe40000000665 */
[C---:B------:R-:W-:Y:S02]  /*3570*/  IDP.4A.S8.S8 R85, R19.reuse, R24, R85 ;  /* 0x0000001813557226 */ /* 0x040fe40000000655 */
[C---:B------:R-:W-:Y:S02]  /*3580*/  IDP.4A.S8.S8 R59, R19.reuse, R25, R92 ;  /* 0x00000019133b7226 */ /* 0x040fe4000000065c */
[C---:B------:R-:W-:Y:S02]  /*3590*/  IDP.4A.S8.S8 R67, R19.reuse, R26, R67 ;  /* 0x0000001a13437226 */ /* 0x040fe40000000643 */
[----:B------:R-:W-:Y:S02]  /*35a0*/  IDP.4A.S8.S8 R76, R19, R27, R76 ;  /* 0x0000001b134c7226 */ /* 0x000fe4000000064c */
[----:B------:R-:W-:-:S02]  /*35b0*/  IDP.4A.S8.S8 R72, R72, R23, R86 ;  /* 0x0000001748487226 */ /* 0x000fc40000000656 */
[-C--:B------:R-:W-:Y:S02]  /*35c0*/  IDP.4A.S8.S8 R36, R36, R23.reuse, R84 ;  /* 0x0000001724247226 */ /* 0x080fe40000000654 */
[-C--:B------:R-:W-:Y:S02]  /*35d0*/  IDP.4A.S8.S8 R38, R38, R23.reuse, R32 ;  /* 0x0000001726267226 */ /* 0x080fe40000000620 */
[-C--:B------:R-:W-:Y:S02]  /*35e0*/  IDP.4A.S8.S8 R44, R44, R23.reuse, R95 ;  /* 0x000000172c2c7226 */ /* 0x080fe4000000065f */
[----:B------:R-:W-:Y:S02]  /*35f0*/  IDP.4A.S8.S8 R48, R48, R23, R82 ;  /* 0x0000001730307226 */ /* 0x000fe40000000652 */
[C---:B------:R-:W-:Y:S02]  /*3600*/  IDP.4A.S8.S8 R87, R19.reuse, R20, R87 ;  /* 0x0000001413577226 */ /* 0x040fe40000000657 */
[----:B------:R-:W-:-:S02]  /*3610*/  IDP.4A.S8.S8 R60, R19, R21, R60 ;  /* 0x00000015133c7226 */ /* 0x000fc4000000063c */
[C---:B------:R-:W-:Y:S02]  /*3620*/  IDP.4A.S8.S8 R69, R19.reuse, R22, R94 ;  /* 0x0000001613457226 */ /* 0x040fe4000000065e */
[----:B------:R-:W-:Y:S01]  /*3630*/  IDP.4A.S8.S8 R80, R19, R23, R80 ;  /* 0x0000001713507226 */ /* 0x000fe20000000650 */
[----:B------:R-:W-:Y:S06]  /*3640*/  BRA.U UP0, `(.L_x_10) ;  /* 0xffffffd9002c7547 */ /* 0x000fec000b83ffff */
[----:B------:R-:W0:Y:S01]  /*3650*/  S2R R7, SR_CTAID.Y ;  /* 0x0000000000077919 */ /* 0x000e220000002600 */
[----:B------:R-:W-:Y:S01]  /*3660*/  HFMA2 R6, -RZ, RZ, 2, 0 ;  /* 0x40000000ff067431 */ /* 0x000fe200000001ff */
[----:B------:R-:W-:Y:S01]  /*3670*/  SHF.R.S32.HI R4, RZ, 0x1f, R81 ;  /* 0x0000001fff047819 */ /* 0x000fe20000011451 */
[----:B------:R-:W1:Y:S01]  /*3680*/  LDCU.64 UR4, c[0x0][0x390] ;  /* 0x00007200ff0477ac */ /* 0x000e620008000a00 */
[----:B------:R-:W2:Y:S01]  /*3690*/  S2R R0, SR_CTAID.Z ;  /* 0x0000000000007919 */ /* 0x000ea20000002700 */
[----:B------:R-:W-:Y:S02]  /*36a0*/  SHF.R.S32.HI R8, RZ, 0x1f, R31 ;  /* 0x0000001fff087819 */ /* 0x000fe4000001141f */
[----:B------:R-:W-:Y:S01]  /*36b0*/  SHF.R.S32.HI R9, RZ, 0x1f, R30 ;  /* 0x0000001fff097819 */ /* 0x000fe2000001141e */
[----:B------:R-:W-:Y:S01]  /*36c0*/  IMAD R4, R4, 0x108a0000, RZ ;  /* 0x108a000004047824 */ /* 0x000fe200078e02ff */
[----:B------:R-:W-:Y:S01]  /*36d0*/  SHF.R.S32.HI R10, RZ, 0x1f, R29 ;  /* 0x0000001fff0a7819 */ /* 0x000fe2000001141d */
[----:B------:R-:W-:-:S02]  /*36e0*/  IMAD R14, R8, 0x108a0000, RZ ;  /* 0x108a0000080e7824 */ /* 0x000fc400078e02ff */
[----:B------:R-:W-:Y:S02]  /*36f0*/  IMAD R25, R9, 0x108a0000, RZ ;  /* 0x108a000009197824 */ /* 0x000fe400078e02ff */
[----:B------:R-:W-:Y:S02]  /*3700*/  IMAD R17, R81, 0xa9f8, R4 ;  /* 0x0000a9f851117824 */ /* 0x000fe400078e0204 */
[----:B------:R-:W-:Y:S02]  /*3710*/  IMAD R10, R10, 0x108a0000, RZ ;  /* 0x108a00000a0a7824 */ /* 0x000fe400078e02ff */
[----:B------:R-:W-:Y:S02]  /*3720*/  IMAD R23, R31, 0xa9f8, R14 ;  /* 0x0000a9f81f177824 */ /* 0x000fe400078e020e */
[----:B------:R-:W-:Y:S02]  /*3730*/  IMAD R25, R30, 0xa9f8, R25 ;  /* 0x0000a9f81e197824 */ /* 0x000fe400078e0219 */
[----:B------:R-:W-:Y:S01]  /*3740*/  IMAD R27, R29, 0xa9f8, R10 ;  /* 0x0000a9f81d1b7824 */ /* 0x000fe200078e020a */
[----:B0-----:R-:W-:-:S02]  /*3750*/  LEA R20, R7, R16, 0x2 ;  /* 0x0000001007147211 */ /* 0x001fc400078e10ff */
[----:B--2---:R-:W-:Y:S02]  /*3760*/  LEA R3, R0, R7, 0x2 ;  /* 0x0000000700037211 */ /* 0x004fe400078e10ff */
[----:B------:R-:W-:Y:S02]  /*3770*/  MOV R7, 0x0 ;  /* 0x0000000000077802 */ /* 0x000fe40000000f00 */
[----:B------:R-:W-:Y:S02]  /*3780*/  LEA R0, R3, R16, 0x2 ;  /* 0x0000001003007211 */ /* 0x000fe400078e10ff */
[----:B------:R-:W0:Y:S01]  /*3790*/  LDC.64 R2, c[0x0][0x398] ;  /* 0x0000e600ff027b82 */ /* 0x000e220000000a00 */
[----:B------:R-:W-:Y:S01]  /*37a0*/  IMAD.WIDE.U32 R8, R81, 0x108a0000, R6 ;  /* 0x108a000051087825 */ /* 0x000fe200078e0006 */
[----:B------:R-:W-:Y:S02]  /*37b0*/  LEA R19, R0, R15, 0x3 ;  /* 0x0000000f00137211 */ /* 0x000fe400078e18ff */
[----:B------:R-:W-:Y:S01]  /*37c0*/  SHF.R.S32.HI R0, RZ, 0x1f, R79 ;  /* 0x0000001fff007819 */ /* 0x000fe2000001144f */
[----:B------:R-:W-:Y:S01]  /*37d0*/  IMAD.WIDE.U32 R12, R79, 0x108a0000, R6 ;  /* 0x108a00004f0c7825 */ /* 0x000fe200078e0006 */
[----:B------:R-:W-:-:S03]  /*37e0*/  IADD3 R9, PT, PT, R9, R17, RZ ;  /* 0x0000001109097210 */ /* 0x000fc60007ffe0ff */
[----:B------:R-:W-:Y:S02]  /*37f0*/  IMAD R0, R0, 0x108a0000, RZ ;  /* 0x108a000000007824 */ /* 0x000fe400078e02ff */
[----:B------:R-:W-:-:S04]  /*3800*/  IMAD.WIDE.U32 R14, R31, 0x108a0000, R6 ;  /* 0x108a00001f0e7825 */ /* 0x000fc800078e0006 */
[----:B------:R-:W-:Y:S01]  /*3810*/  IMAD R21, R79, 0xa9f8, R0 ;  /* 0x0000a9f84f157824 */ /* 0x000fe200078e0200 */
[----:B------:R-:W-:Y:S01]  /*3820*/  SHF.R.U64 R0, R8, 0x1f, R9 ;  /* 0x0000001f08007819 */ /* 0x000fe20000001209 */
[--C-:B------:R-:W-:Y:S01]  /*3830*/  IMAD.WIDE.U32 R16, R29, 0x108a0000, R6.reuse ;  /* 0x108a00001d107825 */ /* 0x100fe200078e0006 */
[----:B------:R-:W-:Y:S02]  /*3840*/  IADD3 R15, PT, PT, R15, R23, RZ ;  /* 0x000000170f0f7210 */ /* 0x000fe40007ffe0ff */
[----:B------:R-:W-:Y:S01]  /*3850*/  IADD3 R21, PT, PT, R13, R21, RZ ;  /* 0x000000150d157210 */ /* 0x000fe20007ffe0ff */
[----:B------:R-:W-:Y:S01]  /*3860*/  IMAD.WIDE.U32 R30, R30, 0x108a0000, R6 ;  /* 0x108a00001e1e7825 */ /* 0x000fe200078e0006 */
[----:B------:R-:W-:Y:S02]  /*3870*/  IADD3 R9, PT, PT, R17, R27, RZ ;  /* 0x0000001b11097210 */ /* 0x000fe40007ffe0ff */
[----:B------:R-:W-:Y:S02]  /*3880*/  SHF.R.U64 R10, R14, 0x1f, R15 ;  /* 0x0000001f0e0a7819 */ /* 0x000fe4000000120f */
[----:B------:R-:W-:-:S02]  /*3890*/  IADD3 R13, PT, PT, R31, R25, RZ ;  /* 0x000000191f0d7210 */ /* 0x000fc40007ffe0ff */
[----:B------:R-:W-:Y:S02]  /*38a0*/  SHF.R.U64 R22, R16, 0x1f, R9 ;  /* 0x0000001f10167819 */ /* 0x000fe40000001209 */
[----:B------:R-:W-:Y:S02]  /*38b0*/  SHF.R.U64 R30, R30, 0x1f, R13 ;  /* 0x0000001f1e1e7819 */ /* 0x000fe4000000120d */
[----:B------:R-:W-:Y:S02]  /*38c0*/  SHF.L.U32 R9, R20, 0x3, RZ ;  /* 0x0000000314097819 */ /* 0x000fe400000006ff */
[----:B------:R-:W-:Y:S02]  /*38d0*/  SHF.R.S32.HI R13, RZ, 0x1f, R28 ;  /* 0x0000001fff0d7819 */ /* 0x000fe4000001141c */
[----:B------:R-:W-:Y:S01]  /*38e0*/  SHF.R.U64 R4, R12, 0x1f, R21 ;  /* 0x0000001f0c047819 */ /* 0x000fe20000001215 */
[----:B0-----:R-:W-:Y:S01]  /*38f0*/  IMAD.WIDE.U32 R2, R9, 0x4, R2 ;  /* 0x0000000409027825 */ /* 0x001fe200078e0002 */
[----:B------:R-:W-:-:S02]  /*3900*/  SHF.R.S32.HI R14, RZ, 0x1f, R85 ;  /* 0x0000001fff0e7819 */ /* 0x000fc40000011455 */
[----:B------:R-:W-:Y:S01]  /*3910*/  SHF.R.S32.HI R8, RZ, 0x1f, R56 ;  /* 0x0000001fff087819 */ /* 0x000fe20000011438 */
[----:B------:R-:W-:Y:S01]  /*3920*/  IMAD R9, R13, 0x108a0000, RZ ;  /* 0x108a00000d097824 */ /* 0x000fe200078e02ff */
[----:B------:R-:W-:Y:S01]  /*3930*/  SHF.R.S32.HI R12, RZ, 0x1f, R54 ;  /* 0x0000001fff0c7819 */ /* 0x000fe20000011436 */
[----:B------:R-:W-:Y:S01]  /*3940*/  IMAD R14, R14, 0x108a0000, RZ ;  /* 0x108a00000e0e7824 */ /* 0x000fe200078e02ff */
[----:B------:R-:W2:Y:S01]  /*3950*/  LDG.E.CONSTANT R23, desc[UR8][R2.64] ;  /* 0x0000000802177981 */ /* 0x000ea2000c1e9900 */
[----:B------:R-:W-:Y:S02]  /*3960*/  IMAD R13, R8, 0x108a0000, RZ ;  /* 0x108a0000080d7824 */ /* 0x000fe400078e02ff */
[----:B------:R-:W-:Y:S02]  /*3970*/  IMAD R15, R12, 0x108a0000, RZ ;  /* 0x108a00000c0f7824 */ /* 0x000fe400078e02ff */
[----:B------:R-:W-:Y:S02]  /*3980*/  IMAD R17, R28, 0xa9f8, R9 ;  /* 0x0000a9f81c117824 */ /* 0x000fe400078e0209 */
[----:B------:R-:W-:-:S02]  /*3990*/  IMAD R27, R85, 0xa9f8, R14 ;  /* 0x0000a9f8551b7824 */ /* 0x000fc400078e020e */
[----:B------:R-:W-:-:S04]  /*39a0*/  IMAD.WIDE.U32 R8, R85, 0x108a0000, R6 ;  /* 0x108a000055087825 */ /* 0x000fc800078e0006 */
[C---:B------:R-:W-:Y:S02]  /*39b0*/  IMAD R25, R56.reuse, 0xa9f8, R13 ;  /* 0x0000a9f838197824 */ /* 0x040fe400078e020d */
[----:B------:R-:W-:-:S04]  /*39c0*/  IMAD.WIDE.U32 R12, R56, 0x108a0000, R6 ;  /* 0x108a0000380c7825 */ /* 0x000fc800078e0006 */
[C---:B------:R-:W-:Y:S02]  /*39d0*/  IMAD R21, R54.reuse, 0xa9f8, R15 ;  /* 0x0000a9f836157824 */ /* 0x040fe400078e020f */
[--C-:B------:R-:W-:Y:S01]  /*39e0*/  IMAD.WIDE.U32 R14, R54, 0x108a0000, R6.reuse ;  /* 0x108a0000360e7825 */ /* 0x100fe200078e0006 */
[----:B------:R-:W-:Y:S02]  /*39f0*/  IADD3 R9, PT, PT, R9, R27, RZ ;  /* 0x0000001b09097210 */ /* 0x000fe40007ffe0ff */
[----:B------:R-:W-:Y:S01]  /*3a00*/  IADD3 R25, PT, PT, R13, R25, RZ ;  /* 0x000000190d197210 */ /* 0x000fe20007ffe0ff */
[----:B------:R-:W-:Y:S01]  /*3a10*/  IMAD.WIDE.U32 R28, R28, 0x108a0000, R6 ;  /* 0x108a00001c1c7825 */ /* 0x000fe200078e0006 */
[----:B------:R-:W-:Y:S02]  /*3a20*/  IADD3 R13, PT, PT, R15, R21, RZ ;  /* 0x000000150f0d7210 */ /* 0x000fe40007ffe0ff */
[----:B------:R-:W-:Y:S02]  /*3a30*/  SHF.R.U64 R24, R8, 0x1f, R9 ;  /* 0x0000001f08187819 */ /* 0x000fe40000001209 */
[----:B------:R-:W-:-:S02]  /*3a40*/  SHF.R.S32.HI R8, RZ, 0x1f, R47 ;  /* 0x0000001fff087819 */ /* 0x000fc4000001142f */
[----:B------:R-:W-:Y:S02]  /*3a50*/  SHF.R.U64 R25, R12, 0x1f, R25 ;  /* 0x0000001f0c197819 */ /* 0x000fe40000001219 */
[----:B------:R-:W-:Y:S02]  /*3a60*/  SHF.R.U64 R26, R14, 0x1f, R13 ;  /* 0x0000001f0e1a7819 */ /* 0x000fe4000000120d */
[----:B------:R-:W-:Y:S02]  /*3a70*/  IADD3 R17, PT, PT, R29, R17, RZ ;  /* 0x000000111d117210 */ /* 0x000fe40007ffe0ff */
[----:B------:R-:W-:Y:S02]  /*3a80*/  SHF.R.S32.HI R12, RZ, 0x1f, R49 ;  /* 0x0000001fff0c7819 */ /* 0x000fe40000011431 */
[----:B------:R-:W-:Y:S01]  /*3a90*/  SHF.R.S32.HI R13, RZ, 0x1f, R52 ;  /* 0x0000001fff0d7819 */ /* 0x000fe20000011434 */
[----:B------:R-:W-:Y:S01]  /*3aa0*/  IMAD R8, R8, 0x108a0000, RZ ;  /* 0x108a000008087824 */ /* 0x000fe200078e02ff */
[----:B------:R-:W-:Y:S01]  /*3ab0*/  SHF.R.S32.HI R9, RZ, 0x1f, R50 ;  /* 0x0000001fff097819 */ /* 0x000fe20000011432 */
[----:B------:R-:W-:Y:S01]  /*3ac0*/  IMAD R16, R12, 0x108a0000, RZ ;  /* 0x108a00000c107824 */ /* 0x000fe200078e02ff */
[----:B------:R-:W-:Y:S01]  /*3ad0*/  SHF.R.U64 R28, R28, 0x1f, R17 ;  /* 0x0000001f1c1c7819 */ /* 0x000fe20000001211 */
[----:B------:R-:W-:Y:S01]  /*3ae0*/  IMAD R17, R13, 0x108a0000, RZ ;  /* 0x108a00000d117824 */ /* 0x000fe200078e02ff */
[----:B------:R-:W-:Y:S01]  /*3af0*/  SHF.R.S32.HI R14, RZ, 0x1f, R59 ;  /* 0x0000001fff0e7819 */ /* 0x000fe2000001143b */
[----:B------:R-:W-:-:S02]  /*3b00*/  IMAD R15, R9, 0x108a0000, RZ ;  /* 0x108a0000090f7824 */ /* 0x000fc400078e02ff */
[C---:B------:R-:W-:Y:S02]  /*3b10*/  IMAD R27, R47.reuse, 0xa9f8, R8 ;  /* 0x0000a9f82f1b7824 */ /* 0x040fe400078e0208 */
[----:B------:R-:W-:-:S04]  /*3b20*/  IMAD.WIDE.U32 R8, R47, 0x108a0000, R6 ;  /* 0x108a00002f087825 */ /* 0x000fc800078e0006 */
[----:B------:R-:W-:Y:S02]  /*3b30*/  IMAD R31, R49, 0xa9f8, R16 ;  /* 0x0000a9f8311f7824 */ /* 0x000fe400078e0210 */
[C---:B------:R-:W-:Y:S02]  /*3b40*/  IMAD R47, R52.reuse, 0xa9f8, R17 ;  /* 0x0000a9f8342f7824 */ /* 0x040fe400078e0211 */
[----:B------:R-:W-:Y:S01]  /*3b50*/  IMAD.WIDE.U32 R16, R52, 0x108a0000, R6 ;  /* 0x108a000034107825 */ /* 0x000fe200078e0006 */
[----:B------:R-:W-:-:S03]  /*3b60*/  IADD3 R27, PT, PT, R9, R27, RZ ;  /* 0x0000001b091b7210 */ /* 0x000fc60007ffe0ff */
[----:B------:R-:W-:Y:S02]  /*3b70*/  IMAD R20, R14, 0x108a0000, RZ ;  /* 0x108a00000e147824 */ /* 0x000fe400078e02ff */
[C---:B------:R-:W-:Y:S02]  /*3b80*/  IMAD R29, R50.reuse, 0xa9f8, R15 ;  /* 0x0000a9f8321d7824 */ /* 0x040fe400078e020f */
[--C-:B------:R-:W-:Y:S01]  /*3b90*/  IMAD.WIDE.U32 R12, R50, 0x108a0000, R6.reuse ;  /* 0x108a0000320c7825 */ /* 0x100fe200078e0006 */
[----:B------:R-:W-:Y:S01]  /*3ba0*/  IADD3 R9, PT, PT, R17, R47, RZ ;  /* 0x0000002f11097210 */ /* 0x000fe20007ffe0ff */
[----:B------:R-:W3:Y:S02]  /*3bb0*/  LDG.E.CONSTANT R50, desc[UR8][R2.64+0x4] ;  /* 0x0000040802327981 */ /* 0x000ee4000c1e9900 */
[----:B------:R-:W-:Y:S01]  /*3bc0*/  IMAD.WIDE.U32 R14, R49, 0x108a0000, R6 ;  /* 0x108a0000310e7825 */ /* 0x000fe200078e0006 */
[----:B------:R-:W-:-:S03]  /*3bd0*/  IADD3 R29, PT, PT, R13, R29, RZ ;  /* 0x0000001d0d1d7210 */ /* 0x000fc60007ffe0ff */
[C---:B------:R-:W-:Y:S01]  /*3be0*/  IMAD R49, R59.reuse, 0xa9f8, R20 ;  /* 0x0000a9f83b317824 */ /* 0x040fe200078e0214 */
[----:B------:R-:W-:Y:S01]  /*3bf0*/  SHF.R.U64 R32, R16, 0x1f, R9 ;  /* 0x0000001f10207819 */ /* 0x000fe20000001209 */
[----:B------:R-:W-:Y:S01]  /*3c00*/  IMAD.WIDE.U32 R20, R59, 0x108a0000, R6 ;  /* 0x108a00003b147825 */ /* 0x000fe200078e0006 */
[----:B------:R-:W-:Y:S02]  /*3c10*/  SHF.R.U64 R27, R8, 0x1f, R27 ;  /* 0x0000001f081b7819 */ /* 0x000fe4000000121b */
[----:B------:R-:W-:Y:S02]  /*3c20*/  SHF.R.S32.HI R9, RZ, 0x1f, R51 ;  /* 0x0000001fff097819 */ /* 0x000fe40000011433 */
[----:B------:R-:W-:Y:S02]  /*3c30*/  IADD3 R31, PT, PT, R15, R31, RZ ;  /* 0x0000001f0f1f7210 */ /* 0x000fe40007ffe0ff */
[----:B------:R-:W-:Y:S02]  /*3c40*/  SHF.R.S32.HI R8, RZ, 0x1f, R61 ;  /* 0x0000001fff087819 */ /* 0x000fe4000001143d */
[----:B------:R-:W-:-:S02]  /*3c50*/  SHF.R.U64 R29, R12, 0x1f, R29 ;  /* 0x0000001f0c1d7819 */ /* 0x000fc4000000121d */
[----:B------:R-:W-:Y:S02]  /*3c60*/  IADD3 R47, PT, PT, R21, R49, RZ ;  /* 0x00000031152f7210 */ /* 0x000fe40007ffe0ff */
[----:B------:R-:W-:Y:S02]  /*3c70*/  SHF.R.S32.HI R12, RZ, 0x1f, R53 ;  /* 0x0000001fff0c7819 */ /* 0x000fe40000011435 */
[----:B------:R-:W-:Y:S01]  /*3c80*/  SHF.R.S32.HI R13, RZ, 0x1f, R55 ;  /* 0x0000001fff0d7819 */ /* 0x000fe20000011437 */
[----:B------:R-:W-:Y:S01]  /*3c90*/  IMAD R16, R9, 0x108a0000, RZ ;  /* 0x108a000009107824 */ /* 0x000fe200078e02ff */
[----:B------:R-:W-:Y:S01]  /*3ca0*/  SHF.R.U64 R31, R14, 0x1f, R31 ;  /* 0x0000001f0e1f7819 */ /* 0x000fe2000000121f */
[----:B------:R-:W-:Y:S01]  /*3cb0*/  IMAD R8, R8, 0x108a0000, RZ ;  /* 0x108a000008087824 */ /* 0x000fe200078e02ff */
[----:B------:R-:W-:Y:S01]  /*3cc0*/  SHF.R.S32.HI R14, RZ, 0x1f, R57 ;  /* 0x0000001fff0e7819 */ /* 0x000fe20000011439 */
[----:B------:R-:W-:Y:S01]  /*3cd0*/  IMAD R52, R13, 0x108a0000, RZ ;  /* 0x108a00000d347824 */ /* 0x000fe200078e02ff */
[----:B------:R-:W-:Y:S01]  /*3ce0*/  SHF.R.U64 R47, R20, 0x1f, R47 ;  /* 0x0000001f142f7819 */ /* 0x000fe2000000122f */
[----:B------:R-:W-:-:S02]  /*3cf0*/  IMAD R20, R12, 0x108a0000, RZ ;  /* 0x108a00000c147824 */ /* 0x000fc400078e02ff */
[C---:B------:R-:W-:Y:S02]  /*3d00*/  IMAD R21, R51.reuse, 0xa9f8, R16 ;  /* 0x0000a9f833157824 */ /* 0x040fe400078e0210 */
[----:B------:R-:W-:-:S04]  /*3d10*/  IMAD.WIDE.U32 R12, R51, 0x108a0000, R6 ;  /* 0x108a0000330c7825 */ /* 0x000fc800078e0006 */
[C---:B------:R-:W-:Y:S02]  /*3d20*/  IMAD R49, R61.reuse, 0xa9f8, R8 ;  /* 0x0000a9f83d317824 */ /* 0x040fe400078e0208 */
[----:B------:R-:W-:Y:S02]  /*3d30*/  IMAD R54, R14, 0x108a0000, RZ ;  /* 0x108a00000e367824 */ /* 0x000fe400078e02ff */
[----:B------:R-:W-:Y:S01]  /*3d40*/  IMAD.WIDE.U32 R8, R61, 0x108a0000, R6 ;  /* 0x108a00003d087825 */ /* 0x000fe200078e0006 */
[----:B------:R-:W-:-:S03]  /*3d50*/  IADD3 R51, PT, PT, R13, R21, RZ ;  /* 0x000000150d337210 */ /* 0x000fc60007ffe0ff */
[C---:B------:R-:W-:Y:S02]  /*3d60*/  IMAD R59, R53.reuse, 0xa9f8, R20 ;  /* 0x0000a9f8353b7824 */ /* 0x040fe400078e0214 */
[----:B------:R-:W-:Y:S01]  /*3d70*/  IMAD.WIDE.U32 R14, R53, 0x108a0000, R6 ;  /* 0x108a0000350e7825 */ /* 0x000fe200078e0006 */
[----:B------:R-:W-:-:S03]  /*3d80*/  IADD3 R49, PT, PT, R9, R49, RZ ;  /* 0x0000003109317210 */ /* 0x000fc60007ffe0ff */
[C---:B------:R-:W-:Y:S02]  /*3d90*/  IMAD R53, R55.reuse, 0xa9f8, R52 ;  /* 0x0000a9f837357824 */ /* 0x040fe400078e0234 */
[----:B------:R-:W-:Y:S01]  /*3da0*/  IMAD.WIDE.U32 R16, R55, 0x108a0000, R6 ;  /* 0x108a000037107825 */ /* 0x000fe200078e0006 */
[----:B------:R-:W-:Y:S01]  /*3db0*/  IADD3 R9, PT, PT, R15, R59, RZ ;  /* 0x0000003b0f097210 */ /* 0x000fe20007ffe0ff */
[----:B------:R-:W4:Y:S02]  /*3dc0*/  LDG.E.CONSTANT R52, desc[UR8][R2.64+0x8] ;  /* 0x0000080802347981 */ /* 0x000f24000c1e9900 */
[C---:B------:R-:W-:Y:S02]  /*3dd0*/  IMAD R55, R57.reuse, 0xa9f8, R54 ;  /* 0x0000a9f839377824 */ /* 0x040fe400078e0236 */
[----:B------:R-:W-:Y:S01]  /*3de0*/  IMAD.WIDE.U32 R20, R57, 0x108a0000, R6 ;  /* 0x108a000039147825 */ /* 0x000fe200078e0006 */
[----:B------:R-:W-:-:S04]  /*3df0*/  SHF.R.S32.HI R13, RZ, 0x1f, R58 ;  /* 0x0000001fff0d7819 */ /* 0x000fc8000001143a */
[----:B------:R-:W-:Y:S02]  /*3e00*/  IADD3 R55, PT, PT, R21, R55, RZ ;  /* 0x0000003715377210 */ /* 0x000fe40007ffe0ff */
[----:B------:R-:W-:Y:S02]  /*3e10*/  SHF.R.U64 R21, R14, 0x1f, R9 ;  /* 0x0000001f0e157819 */ /* 0x000fe40000001209 */
[----:B------:R-:W-:Y:S02]  /*3e20*/  SHF.R.S32.HI R14, RZ, 0x1f, R67 ;  /* 0x0000001fff0e7819 */ /* 0x000fe40000011443 */
[----:B------:R-:W-:Y:S01]  /*3e30*/  IADD3 R53, PT, PT, R17, R53, RZ ;  /* 0x0000003511357210 */ /* 0x000fe20007ffe0ff */
[----:B------:R-:W-:Y:S01]  /*3e40*/  IMAD R17, R13, 0x108a0000, RZ ;  /* 0x108a00000d117824 */ /* 0x000fe200078e02ff */
[----:B------:R-:W-:Y:S02]  /*3e50*/  SHF.R.U64 R49, R8, 0x1f, R49 ;  /* 0x0000001f08317819 */ /* 0x000fe40000001231 */
[----:B------:R-:W-:-:S02]  /*3e60*/  SHF.R.U64 R51, R12, 0x1f, R51 ;  /* 0x0000001f0c337819 */ /* 0x000fc40000001233 */
[----:B------:R-:W-:Y:S02]  /*3e70*/  SHF.R.S32.HI R8, RZ, 0x1f, R62 ;  /* 0x0000001fff087819 */ /* 0x000fe4000001143e */
[----:B------:R-:W-:Y:S02]  /*3e80*/  SHF.R.S32.HI R9, RZ, 0x1f, R64 ;  /* 0x0000001fff097819 */ /* 0x000fe40000011440 */
[----:B------:R-:W-:Y:S01]  /*3e90*/  SHF.R.S32.HI R12, RZ, 0x1f, R63 ;  /* 0x0000001fff0c7819 */ /* 0x000fe2000001143f */
[----:B------:R-:W-:Y:S01]  /*3ea0*/  IMAD R14, R14, 0x108a0000, RZ ;  /* 0x108a00000e0e7824 */ /* 0x000fe200078e02ff */
[----:B------:R-:W-:Y:S01]  /*3eb0*/  SHF.R.U64 R53, R16, 0x1f, R53 ;  /* 0x0000001f10357819 */ /* 0x000fe20000001235 */
[C---:B------:R-:W-:Y:S02]  /*3ec0*/  IMAD R17, R58.reuse, 0xa9f8, R17 ;  /* 0x0000a9f83a117824 */ /* 0x040fe400078e0211 */
[----:B------:R-:W-:-:S04]  /*3ed0*/  IMAD.WIDE.U32 R58, R58, 0x108a0000, R6 ;  /* 0x108a00003a3a7825 */ /* 0x000fc800078e0006 */
[----:B------:R-:W-:Y:S02]  /*3ee0*/  IMAD R13, R8, 0x108a0000, RZ ;  /* 0x108a0000080d7824 */ /* 0x000fe400078e02ff */
[----:B------:R-:W-:Y:S02]  /*3ef0*/  IMAD R15, R9, 0x108a0000, RZ ;  /* 0x108a0000090f7824 */ /* 0x000fe400078e02ff */
[----:B------:R-:W-:Y:S02]  /*3f00*/  IMAD R16, R12, 0x108a0000, RZ ;  /* 0x108a00000c107824 */ /* 0x000fe400078e02ff */
[C---:B------:R-:W-:Y:S02]  /*3f10*/  IMAD R57, R67.reuse, 0xa9f8, R14 ;  /* 0x0000a9f843397824 */ /* 0x040fe400078e020e */
[----:B------:R-:W-:Y:S01]  /*3f20*/  IMAD.WIDE.U32 R8, R67, 0x108a0000, R6 ;  /* 0x108a000043087825 */ /* 0x000fe200078e0006 */
[----:B------:R-:W-:-:S03]  /*3f30*/  IADD3 R59, PT, PT, R59, R17, RZ ;  /* 0x000000113b3b7210 */ /* 0x000fc60007ffe0ff */
[C---:B------:R-:W-:Y:S02]  /*3f40*/  IMAD R61, R62.reuse, 0xa9f8, R13 ;  /* 0x0000a9f83e3d7824 */ /* 0x040fe400078e020d */
[----:B------:R-:W-:Y:S01]  /*3f50*/  IMAD R79, R63, 0xa9f8, R16 ;  /* 0x0000a9f83f4f7824 */ /* 0x000fe200078e0210 */
[----:B------:R-:W-:Y:S01]  /*3f60*/  IADD3 R57, PT, PT, R9, R57, RZ ;  /* 0x0000003909397210 */ /* 0x000fe20007ffe0ff */
[----:B------:R-:W-:-:S04]  /*3f70*/  IMAD.WIDE.U32 R12, R62, 0x108a0000, R6 ;  /* 0x108a00003e0c7825 */ /* 0x000fc800078e0006 */
[----:B------:R-:W-:Y:S02]  /*3f80*/  IMAD R67, R64, 0xa9f8, R15 ;  /* 0x0000a9f840437824 */ /* 0x000fe400078e020f */
[----:B------:R-:W-:-:S04]  /*3f90*/  IMAD.WIDE.U32 R16, R63, 0x108a0000, R6 ;  /* 0x108a00003f107825 */ /* 0x000fc800078e0006 */
[----:B------:R-:W-:Y:S01]  /*3fa0*/  IMAD.WIDE.U32 R14, R64, 0x108a0000, R6 ;  /* 0x108a0000400e7825 */ /* 0x000fe200078e0006 */
[----:B------:R-:W-:Y:S02]  /*3fb0*/  IADD3 R61, PT, PT, R13, R61, RZ ;  /* 0x0000003d0d3d7210 */ /* 0x000fe40007ffe0ff */
[----:B------:R-:W-:Y:S02]  /*3fc0*/  IADD3 R9, PT, PT, R17, R79, RZ ;  /* 0x0000004f11097210 */ /* 0x000fe40007ffe0ff */
[----:B------:R-:W-:Y:S02]  /*3fd0*/  SHF.R.U64 R57, R8, 0x1f, R57 ;  /* 0x0000001f08397819 */ /* 0x000fe40000001239 */
[----:B------:R-:W-:Y:S02]  /*3fe0*/  IADD3 R13, PT, PT, R15, R67, RZ ;  /* 0x000000430f0d7210 */ /* 0x000fe40007ffe0ff */
[----:B------:R-:W-:Y:S02]  /*3ff0*/  SHF.R.S32.HI R8, RZ, 0x1f, R66 ;  /* 0x0000001fff087819 */ /* 0x000fe40000011442 */
[----:B------:R-:W-:-:S02]  /*4000*/  SHF.R.U64 R56, R16, 0x1f, R9 ;  /* 0x0000001f10387819 */ /* 0x000fc40000001209 */
[----:B------:R-:W-:Y:S01]  /*4010*/  SHF.R.U64 R54, R14, 0x1f, R13 ;  /* 0x0000001f0e367819 */ /* 0x000fe2000000120d */
[----:B------:R-:W-:Y:S01]  /*4020*/  IMAD R15, R8, 0x108a0000, RZ ;  /* 0x108a0000080f7824 */ /* 0x000fe200078e02ff */
[----:B------:R-:W-:Y:S02]  /*4030*/  SHF.R.S32.HI R9, RZ, 0x1f, R65 ;  /* 0x0000001fff097819 */ /* 0x000fe40000011441 */
[----:B------:R-:W-:Y:S02]  /*4040*/  SHF.R.U64 R55, R20, 0x1f, R55 ;  /* 0x0000001f14377819 */ /* 0x000fe40000001237 */
[----:B------:R-:W-:Y:S02]  /*4050*/  SHF.R.S32.HI R13, RZ, 0x1f, R76 ;  /* 0x0000001fff0d7819 */ /* 0x000fe4000001144c */
[----:B------:R-:W-:Y:S02]  /*4060*/  SHF.R.U64 R20, R12, 0x1f, R61 ;  /* 0x0000001f0c147819 */ /* 0x000fe4000000123d */
[----:B------:R-:W-:-:S02]  /*4070*/  SHF.R.S32.HI R12, RZ, 0x1f, R68 ;  /* 0x0000001fff0c7819 */ /* 0x000fc40000011444 */
[----:B------:R-:W-:Y:S01]  /*4080*/  SHF.R.S32.HI R14, RZ, 0x1f, R77 ;  /* 0x0000001fff0e7819 */ /* 0x000fe2000001144d */
[----:B------:R-:W-:Y:S01]  /*4090*/  IMAD R8, R9, 0x108a0000, RZ ;  /* 0x108a000009087824 */ /* 0x000fe200078e02ff */
[----:B------:R-:W-:Y:S01]  /*40a0*/  SHF.R.U64 R59, R58, 0x1f, R59 ;  /* 0x0000001f3a3b7819 */ /* 0x000fe2000000123b */
[C---:B------:R-:W-:Y:S01]  /*40b0*/  IMAD R15, R66.reuse, 0xa9f8, R15 ;  /* 0x0000a9f8420f7824 */ /* 0x040fe200078e020f */
[----:B------:R-:W5:Y:S01]  /*40c0*/  LDG.E.CONSTANT R61, desc[UR8][R2.64+0xc] ;  /* 0x00000c08023d7981 */ /* 0x000f62000c1e9900 */
[----:B------:R-:W-:Y:S02]  /*40d0*/  IMAD R63, R13, 0x108a0000, RZ ;  /* 0x108a00000d3f7824 */ /* 0x000fe400078e02ff */
[----:B------:R-:W-:-:S04]  /*40e0*/  IMAD.WIDE.U32 R66, R66, 0x108a0000, R6 ;  /* 0x108a000042427825 */ /* 0x000fc800078e0006 */
[----:B------:R-:W-:Y:S02]  /*40f0*/  IMAD R17, R12, 0x108a0000, RZ ;  /* 0x108a00000c117824 */ /* 0x000fe400078e02ff */
[----:B------:R-:W-:Y:S02]  /*4100*/  IMAD R16, R14, 0x108a0000, RZ ;  /* 0x108a00000e107824 */ /* 0x000fe400078e02ff */
[C---:B------:R-:W-:Y:S02]  /*4110*/  IMAD R79, R65.reuse, 0xa9f8, R8 ;  /* 0x0000a9f8414f7824 */ /* 0x040fe400078e0208 */
[----:B------:R-:W-:-:S04]  /*4120*/  IMAD.WIDE.U32 R8, R65, 0x108a0000, R6 ;  /* 0x108a000041087825 */ /* 0x000fc800078e0006 */
[----:B------:R-:W-:Y:S01]  /*4130*/  IMAD R85, R76, 0xa9f8, R63 ;  /* 0x0000a9f84c557824 */ /* 0x000fe200078e023f */
[----:B------:R-:W-:Y:S01]  /*4140*/  IADD3 R63, PT, PT, R67, R15, RZ ;  /* 0x0000000f433f7210 */ /* 0x000fe20007ffe0ff */
[C---:B------:R-:W-:Y:S02]  /*4150*/  IMAD R81, R68.reuse, 0xa9f8, R17 ;  /* 0x0000a9f844517824 */ /* 0x040fe400078e0211 */
[----:B------:R-:W-:Y:S02]  /*4160*/  IMAD R67, R77, 0xa9f8, R16 ;  /* 0x0000a9f84d437824 */ /* 0x000fe400078e0210 */
[----:B------:R-:W-:Y:S01]  /*4170*/  IMAD.WIDE.U32 R12, R68, 0x108a0000, R6 ;  /* 0x108a0000440c7825 */ /* 0x000fe200078e0006 */
[----:B------:R-:W-:-:S03]  /*4180*/  IADD3 R65, PT, PT, R9, R79, RZ ;  /* 0x0000004f09417210 */ /* 0x000fc60007ffe0ff */
[----:B------:R-:W-:Y:S01]  /*4190*/  IMAD.WIDE.U32 R16, R77, 0x108a0000, R6 ;  /* 0x108a00004d107825 */ /* 0x000fe200078e0006 */
[----:B------:R-:W-:-:S03]  /*41a0*/  SHF.R.U64 R66, R66, 0x1f, R63 ;  /* 0x0000001f42427819 */ /* 0x000fc6000000123f */
[----:B------:R-:W-:Y:S01]  /*41b0*/  IMAD.WIDE.U32 R14, R76, 0x108a0000, R6 ;  /* 0x108a00004c0e7825 */ /* 0x000fe200078e0006 */
[----:B------:R-:W-:Y:S02]  /*41c0*/  IADD3 R63, PT, PT, R13, R81, RZ ;  /* 0x000000510d3f7210 */ /* 0x000fe40007ffe0ff */
[----:B------:R-:W-:Y:S02]  /*41d0*/  IADD3 R9, PT, PT, R17, R67, RZ ;  /* 0x0000004311097210 */ /* 0x000fe40007ffe0ff */
[----:B------:R-:W-:Y:S02]  /*41e0*/  SHF.R.U64 R58, R8, 0x1f, R65 ;  /* 0x0000001f083a7819 */ /* 0x000fe40000001241 */
[----:B------:R-:W-:Y:S02]  /*41f0*/  SHF.R.S32.HI R8, RZ, 0x1f, R73 ;  /* 0x0000001fff087819 */ /* 0x000fe40000011449 */
[----:B------:R-:W-:Y:S02]  /*4200*/  IADD3 R13, PT, PT, R15, R85, RZ ;  /* 0x000000550f0d7210 */ /* 0x000fe40007ffe0ff */
[----:B------:R-:W-:-:S02]  /*4210*/  SHF.R.U64 R62, R12, 0x1f, R63 ;  /* 0x0000001f0c3e7819 */ /* 0x000fc4000000123f */
[----:B------:R-:W-:Y:S01]  /*4220*/  SHF.R.U64 R68, R16, 0x1f, R9 ;  /* 0x0000001f10447819 */ /* 0x000fe20000001209 */
[----:B------:R-:W-:Y:S01]  /*4230*/  IMAD R8, R8, 0x108a0000, RZ ;  /* 0x108a000008087824 */ /* 0x000fe200078e02ff */
[----:B------:R-:W-:Y:S01]  /*4240*/  SHF.R.S32.HI R9, RZ, 0x1f, R71 ;  /* 0x0000001fff097819 */ /* 0x000fe20000011447 */
[----:B------:R-:W5:Y:S01]  /*4250*/  LDG.E.CONSTANT R63, desc[UR8][R2.64+0x10] ;  /* 0x00001008023f7981 */ /* 0x000f62000c1e9900 */
[----:B------:R-:W-:Y:S02]  /*4260*/  SHF.R.S32.HI R12, RZ, 0x1f, R70 ;  /* 0x0000001fff0c7819 */ /* 0x000fe40000011446 */
[----:B------:R-:W-:Y:S02]  /*4270*/  SHF.R.U64 R64, R14, 0x1f, R13 ;  /* 0x0000001f0e407819 */ /* 0x000fe4000000120d */
[----:B------:R-:W-:Y:S01]  /*4280*/  SHF.R.S32.HI R13, RZ, 0x1f, R83 ;  /* 0x0000001fff0d7819 */ /* 0x000fe20000011453 */
[----:B------:R-:W-:Y:S02]  /*4290*/  IMAD R16, R9, 0x108a0000, RZ ;  /* 0x108a000009107824 */ /* 0x000fe400078e02ff */
[----:B------:R-:W-:Y:S01]  /*42a0*/  IMAD R65, R12, 0x108a0000, RZ ;  /* 0x108a00000c417824 */ /* 0x000fe200078e02ff */
[----:B------:R-:W-:Y:S01]  /*42b0*/  SHF.R.S32.HI R14, RZ, 0x1f, R78 ;  /* 0x0000001fff0e7819 */ /* 0x000fe2000001144e */
[----:B------:R-:W-:-:S02]  /*42c0*/  IMAD R15, R73, 0xa9f8, R8 ;  /* 0x0000a9f8490f7824 */ /* 0x000fc400078e0208 */
[----:B------:R-:W-:-:S04]  /*42d0*/  IMAD.WIDE.U32 R8, R73, 0x108a0000, R6 ;  /* 0x108a000049087825 */ /* 0x000fc800078e0006 */
[----:B------:R-:W-:Y:S02]  /*42e0*/  IMAD R76, R13, 0x108a0000, RZ ;  /* 0x108a00000d4c7824 */ /* 0x000fe400078e02ff */
[C---:B------:R-:W-:Y:S02]  /*42f0*/  IMAD R17, R71.reuse, 0xa9f8, R16 ;  /* 0x0000a9f847117824 */ /* 0x040fe400078e0210 */
[----:B------:R-:W-:Y:S01]  /*4300*/  IMAD.WIDE.U32 R12, R71, 0x108a0000, R6 ;  /* 0x108a0000470c7825 */ /* 0x000fe200078e0006 */
[----:B------:R-:W-:-:S03]  /*4310*/  IADD3 R9, PT, PT, R9, R15, RZ ;  /* 0x0000000f09097210 */ /* 0x000fc60007ffe0ff */
[C---:B------:R-:W-:Y:S02]  /*4320*/  IMAD R65, R70.reuse, 0xa9f8, R65 ;  /* 0x0000a9f846417824 */ /* 0x040fe400078e0241 */
[----:B------:R-:W-:Y:S01]  /*4330*/  IMAD.WIDE.U32 R70, R70, 0x108a0000, R6 ;  /* 0x108a000046467825 */ /* 0x000fe200078e0006 */
[----:B------:R-:W-:-:S03]  /*4340*/  IADD3 R17, PT, PT, R13, R17, RZ ;  /* 0x000000110d117210 */ /* 0x000fc60007ffe0ff */
[----:B------:R-:W-:Y:S02]  /*4350*/  IMAD R73, R14, 0x108a0000, RZ ;  /* 0x108a00000e497824 */ /* 0x000fe400078e02ff */
[C---:B------:R-:W-:Y:S02]  /*4360*/  IMAD R67, R83.reuse, 0xa9f8, R76 ;  /* 0x0000a9f853437824 */ /* 0x040fe400078e024c */
[----:B------:R-:W-:Y:S01]  /*4370*/  IMAD.WIDE.U32 R14, R83, 0x108a0000, R6 ;  /* 0x108a0000530e7825 */ /* 0x000fe200078e0006 */
[----:B------:R-:W-:Y:S02]  /*4380*/  IADD3 R13, PT, PT, R71, R65, RZ ;  /* 0x00000041470d7210 */ /* 0x000fe40007ffe0ff */
[----:B------:R-:W-:Y:S01]  /*4390*/  SHF.R.U64 R76, R8, 0x1f, R9 ;  /* 0x0000001f084c7819 */ /* 0x000fe20000001209 */
[C---:B------:R-:W-:Y:S01]  /*43a0*/  IMAD R73, R78.reuse, 0xa9f8, R73 ;  /* 0x0000a9f84e497824 */ /* 0x040fe200078e0249 */
[----:B------:R-:W-:Y:S01]  /*43b0*/  IADD3 R9, PT, PT, R15, R67, RZ ;  /* 0x000000430f097210 */ /* 0x000fe20007ffe0ff */
[----:B------:R-:W-:Y:S01]  /*43c0*/  IMAD.WIDE.U32 R78, R78, 0x108a0000, R6 ;  /* 0x108a00004e4e7825 */ /* 0x000fe200078e0006 */
[----:B------:R-:W-:-:S02]  /*43d0*/  SHF.R.U64 R70, R70, 0x1f, R13 ;  /* 0x0000001f46467819 */ /* 0x000fc4000000120d */
[----:B------:R-:W-:Y:S02]  /*43e0*/  SHF.R.S32.HI R13, RZ, 0x1f, R87 ;  /* 0x0000001fff0d7819 */ /* 0x000fe40000011457 */
[----:B------:R-:W-:Y:S02]  /*43f0*/  SHF.R.U64 R84, R14, 0x1f, R9 ;  /* 0x0000001f0e547819 */ /* 0x000fe40000001209 */
[----:B------:R-:W-:Y:S02]  /*4400*/  IADD3 R15, PT, PT, R79, R73, RZ ;  /* 0x000000494f0f7210 */ /* 0x000fe40007ffe0ff */
[----:B------:R-:W-:Y:S02]  /*4410*/  SHF.R.S32.HI R8, RZ, 0x1f, R74 ;  /* 0x0000001fff087819 */ /* 0x000fe4000001144a */
[----:B------:R-:W-:Y:S01]  /*4420*/  SHF.R.S32.HI R9, RZ, 0x1f, R34 ;  /* 0x0000001fff097819 */ /* 0x000fe20000011422 */
[----:B------:R-:W-:Y:S01]  /*4430*/  IMAD R14, R13, 0x108a0000, RZ ;  /* 0x108a00000d0e7824 */ /* 0x000fe200078e02ff */
[----:B------:R-:W-:Y:S01]  /*4440*/  SHF.R.U64 R82, R12, 0x1f, R17 ;  /* 0x0000001f0c527819 */ /* 0x000fe20000001211 */
[----:B------:R-:W-:Y:S01]  /*4450*/  IMAD R13, R8, 0x108a0000, RZ ;  /* 0x108a0000080d7824 */ /* 0x000fe200078e02ff */
[----:B------:R-:W-:-:S02]  /*4460*/  SHF.R.S32.HI R12, RZ, 0x1f, R35 ;  /* 0x0000001fff0c7819 */ /* 0x000fc40000011423 */
[----:B------:R-:W-:Y:S01]  /*4470*/  SHF.R.U64 R78, R78, 0x1f, R15 ;  /* 0x0000001f4e4e7819 */ /* 0x000fe2000000120f */
[----:B------:R-:W-:Y:S02]  /*4480*/  IMAD R15, R9, 0x108a0000, RZ ;  /* 0x108a0000090f7824 */ /* 0x000fe400078e02ff */
[C---:B------:R-:W-:Y:S02]  /*4490*/  IMAD R65, R87.reuse, 0xa9f8, R14 ;  /* 0x0000a9f857417824 */ /* 0x040fe400078e020e */
[----:B------:R-:W-:-:S04]  /*44a0*/  IMAD.WIDE.U32 R8, R87, 0x108a0000, R6 ;  /* 0x108a000057087825 */ /* 0x000fc800078e0006 */
[----:B------:R-:W-:Y:S01]  /*44b0*/  IMAD R16, R12, 0x108a0000, RZ ;  /* 0x108a00000c107824 */ /* 0x000fe200078e02ff */
[----:B------:R-:W-:Y:S01]  /*44c0*/  IADD3 R9, PT, PT, R9, R65, RZ ;  /* 0x0000004109097210 */ /* 0x000fe20007ffe0ff */
[C---:B------:R-:W-:Y:S01]  /*44d0*/  IMAD R71, R34.reuse, 0xa9f8, R15 ;  /* 0x0000a9f822477824 */ /* 0x040fe200078e020f */
[----:B------:R-:W5:Y:S01]  /*44e0*/  LDG.E.CONSTANT R65, desc[UR8][R2.64+0x14] ;  /* 0x0000140802417981 */ /* 0x000f62000c1e9900 */
[----:B------:R-:W-:-:S04]  /*44f0*/  IMAD.WIDE.U32 R14, R34, 0x108a0000, R6 ;  /* 0x108a0000220e7825 */ /* 0x000fc800078e0006 */
[C---:B------:R-:W-:Y:S02]  /*4500*/  IMAD R67, R74.reuse, 0xa9f8, R13 ;  /* 0x0000a9f84a437824 */ /* 0x040fe400078e020d */
[----:B------:R-:W-:Y:S01]  /*4510*/  IMAD.WIDE.U32 R12, R74, 0x108a0000, R6 ;  /* 0x108a00004a0c7825 */ /* 0x000fe200078e0006 */
[----:B------:R-:W-:-:S03]  /*4520*/  SHF.R.U64 R74, R8, 0x1f, R9 ;  /* 0x0000001f084a7819 */ /* 0x000fc60000001209 */
[C---:B------:R-:W-:Y:S02]  /*4530*/  IMAD R73, R35.reuse, 0xa9f8, R16 ;  /* 0x0000a9f823497824 */ /* 0x040fe400078e0210 */
[----:B------:R-:W-:Y:S01]  /*4540*/  IMAD.WIDE.U32 R16, R35, 0x108a0000, R6 ;  /* 0x108a000023107825 */ /* 0x000fe200078e0006 */
[----:B------:R-:W-:Y:S02]  /*4550*/  IADD3 R15, PT, PT, R15, R71, RZ ;  /* 0x000000470f0f7210 */ /* 0x000fe40007ffe0ff */
[----:B------:R-:W-:Y:S02]  /*4560*/  SHF.R.S32.HI R9, RZ, 0x1f, R40 ;  /* 0x0000001fff097819 */ /* 0x000fe40000011428 */
[----:B------:R-:W-:Y:S02]  /*4570*/  IADD3 R35, PT, PT, R13, R67, RZ ;  /* 0x000000430d237210 */ /* 0x000fe40007ffe0ff */
[----:B------:R-:W-:Y:S01]  /*4580*/  IADD3 R13, PT, PT, R17, R73, RZ ;  /* 0x00000049110d7210 */ /* 0x000fe20007ffe0ff */
[----:B------:R-:W-:Y:S01]  /*4590*/  IMAD R9, R9, 0x108a0000, RZ ;  /* 0x108a000009097824 */ /* 0x000fe200078e02ff */
[----:B------:R-:W-:-:S02]  /*45a0*/  SHF.R.U64 R88, R14, 0x1f, R15 ;  /* 0x0000001f0e587819 */ /* 0x000fc4000000120f */
[----:B------:R-:W-:Y:S02]  /*45b0*/  SHF.R.S32.HI R8, RZ, 0x1f, R75 ;  /* 0x0000001fff087819 */ /* 0x000fe4000001144b */
[----:B------:R-:W-:Y:S02]  /*45c0*/  SHF.R.S32.HI R14, RZ, 0x1f, R60 ;  /* 0x0000001fff0e7819 */ /* 0x000fe4000001143c */
[----:B------:R-:W-:Y:S02]  /*45d0*/  SHF.R.U64 R86, R12, 0x1f, R35 ;  /* 0x0000001f0c567819 */ /* 0x000fe40000001223 */
[----:B------:R-:W-:Y:S02]  /*45e0*/  SHF.R.U64 R90, R16, 0x1f, R13 ;  /* 0x0000001f105a7819 */ /* 0x000fe4000000120d */
[----:B------:R-:W-:Y:S01]  /*45f0*/  SHF.R.S32.HI R12, RZ, 0x1f, R41 ;  /* 0x0000001fff0c7819 */ /* 0x000fe20000011429 */
[----:B------:R-:W-:Y:S01]  /*4600*/  IMAD R34, R8, 0x108a0000, RZ ;  /* 0x108a000008227824 */ /* 0x000fe200078e02ff */
[----:B------:R-:W-:Y:S01]  /*4610*/  SHF.R.S32.HI R13, RZ, 0x1f, R46 ;  /* 0x0000001fff0d7819 */ /* 0x000fe2000001142e */
[----:B------:R-:W-:-:S02]  /*4620*/  IMAD R35, R40, 0xa9f8, R9 ;  /* 0x0000a9f828237824 */ /* 0x000fc400078e0209 */
[----:B------:R-:W-:Y:S02]  /*4630*/  IMAD R17, R14, 0x108a0000, RZ ;  /* 0x108a00000e117824 */ /* 0x000fe400078e02ff */
[----:B------:R-:W-:Y:S02]  /*4640*/  IMAD.WIDE.U32 R8, R40, 0x108a0000, R6 ;  /* 0x108a000028087825 */ /* 0x000fe400078e0006 */
[----:B------:R-:W5:Y:S02]  /*4650*/  LDG.E.CONSTANT R40, desc[UR8][R2.64+0x18] ;  /* 0x0000180802287981 */ /* 0x000f64000c1e9900 */
[----:B------:R-:W-:Y:S02]  /*4660*/  IMAD R12, R12, 0x108a0000, RZ ;  /* 0x108a00000c0c7824 */ /* 0x000fe400078e02ff */
[----:B------:R-:W-:Y:S01]  /*4670*/  IMAD R15, R13, 0x108a0000, RZ ;  /* 0x108a00000d0f7824 */ /* 0x000fe200078e02ff */
[----:B------:R-:W-:Y:S01]  /*4680*/  IADD3 R9, PT, PT, R9, R35, RZ ;  /* 0x0000002309097210 */ /* 0x000fe20007ffe0ff */
[----:B------:R-:W-:-:S02]  /*4690*/  IMAD R77, R60, 0xa9f8, R17 ;  /* 0x0000a9f83c4d7824 */ /* 0x000fc400078e0211 */
[----:B------:R-:W-:-:S04]  /*46a0*/  IMAD.WIDE.U32 R16, R60, 0x108a0000, R6 ;  /* 0x108a00003c107825 */ /* 0x000fc800078e0006 */
[C---:B------:R-:W-:Y:S02]  /*46b0*/  IMAD R71, R41.reuse, 0xa9f8, R12 ;  /* 0x0000a9f829477824 */ /* 0x040fe400078e020c */
[----:B------:R-:W-:-:S04]  /*46c0*/  IMAD.WIDE.U32 R12, R41, 0x108a0000, R6 ;  /* 0x108a0000290c7825 */ /* 0x000fc800078e0006 */
[C---:B------:R-:W-:Y:S02]  /*46d0*/  IMAD R73, R46.reuse, 0xa9f8, R15 ;  /* 0x0000a9f82e497824 */ /* 0x040fe400078e020f */
[----:B------:R-:W-:Y:S01]  /*46e0*/  IMAD.WIDE.U32 R14, R46, 0x108a0000, R6 ;  /* 0x108a00002e0e7825 */ /* 0x000fe200078e0006 */
[----:B------:R-:W-:Y:S02]  /*46f0*/  SHF.R.U64 R46, R8, 0x1f, R9 ;  /* 0x0000001f082e7819 */ /* 0x000fe40000001209 */
[----:B------:R-:W-:Y:S01]  /*4700*/  IADD3 R9, PT, PT, R17, R77, RZ ;  /* 0x0000004d11097210 */ /* 0x000fe20007ffe0ff */
[----:B------:R-:W-:Y:S01]  /*4710*/  IMAD R67, R75, 0xa9f8, R34 ;  /* 0x0000a9f84b437824 */ /* 0x000fe200078e0222 */
[----:B------:R-:W-:Y:S01]  /*4720*/  IADD3 R41, PT, PT, R13, R71, RZ ;  /* 0x000000470d297210 */ /* 0x000fe20007ffe0ff */
[----:B------:R-:W-:Y:S01]  /*4730*/  IMAD.WIDE.U32 R34, R75, 0x108a0000, R6 ;  /* 0x108a00004b227825 */ /* 0x000fe200078e0006 */
[----:B------:R-:W-:Y:S02]  /*4740*/  IADD3 R13, PT, PT, R15, R73, RZ ;  /* 0x000000490f0d7210 */ /* 0x000fe40007ffe0ff */
[----:B------:R-:W-:-:S02]  /*4750*/  SHF.R.U64 R94, R16, 0x1f, R9 ;  /* 0x0000001f105e7819 */ /* 0x000fc40000001209 */
[----:B------:R-:W-:Y:S02]  /*4760*/  SHF.R.S32.HI R9, RZ, 0x1f, R37 ;  /* 0x0000001fff097819 */ /* 0x000fe40000011425 */
[----:B------:R-:W-:Y:S02]  /*4770*/  SHF.R.U64 R60, R12, 0x1f, R41 ;  /* 0x0000001f0c3c7819 */ /* 0x000fe40000001229 */
[----:B------:R-:W-:Y:S02]  /*4780*/  SHF.R.U64 R92, R14, 0x1f, R13 ;  /* 0x0000001f0e5c7819 */ /* 0x000fe4000000120d */
[----:B------:R-:W-:Y:S02]  /*4790*/  IADD3 R15, PT, PT, R35, R67, RZ ;  /* 0x00000043230f7210 */ /* 0x000fe40007ffe0ff */
[----:B------:R-:W-:Y:S02]  /*47a0*/  SHF.R.S32.HI R12, RZ, 0x1f, R39 ;  /* 0x0000001fff0c7819 */ /* 0x000fe40000011427 */
[----:B------:R-:W-:Y:S01]  /*47b0*/  SHF.R.S32.HI R13, RZ, 0x1f, R43 ;  /* 0x0000001fff0d7819 */ /* 0x000fe2000001142b */
[----:B------:R-:W-:Y:S01]  /*47c0*/  IMAD R16, R9, 0x108a0000, RZ ;  /* 0x108a000009107824 */ /* 0x000fe200078e02ff */
[----:B------:R-:W-:Y:S01]  /*47d0*/  SHF.R.U64 R41, R34, 0x1f, R15 ;  /* 0x0000001f22297819 */ /* 0x000fe2000000120f */
[----:B------:R-:W-:-:S02]  /*47e0*/  IMAD R34, R12, 0x108a0000, RZ ;  /* 0x108a00000c227824 */ /* 0x000fc400078e02ff */
[----:B------:R-:W-:Y:S02]  /*47f0*/  IMAD R96, R13, 0x108a0000, RZ ;  /* 0x108a00000d607824 */ /* 0x000fe400078e02ff */
[C---:B------:R-:W-:Y:S02]  /*4800*/  IMAD R67, R37.reuse, 0xa9f8, R16 ;  /* 0x0000a9f825437824 */ /* 0x040fe400078e0210 */
[----:B------:R-:W-:-:S05]  /*4810*/  IMAD.WIDE.U32 R12, R37, 0x108a0000, R6 ;  /* 0x108a0000250c7825 */ /* 0x000fca00078e0006 */
[----:B------:R-:W-:-:S04]  /*4820*/  IADD3 R13, PT, PT, R13, R67, RZ ;  /* 0x000000430d0d7210 */ /* 0x000fc80007ffe0ff */
[----:B------:R-:W-:Y:S02]  /*4830*/  SHF.R.U64 R13, R12, 0x1f, R13 ;  /* 0x0000001f0c0d7819 */ /* 0x000fe4000000120d */
[----:B------:R0:W5:Y:S01]  /*4840*/  LDG.E.CONSTANT R12, desc[UR8][R2.64+0x1c] ;  /* 0x00001c08020c7981 */ /* 0x000162000c1e9900 */
[----:B------:R-:W-:Y:S02]  /*4850*/  SHF.R.S32.HI R8, RZ, 0x1f, R33 ;  /* 0x0000001fff087819 */ /* 0x000fe40000011421 */
[----:B------:R-:W-:-:S03]  /*4860*/  SHF.R.S32.HI R14, RZ, 0x1f, R45 ;  /* 0x0000001fff0e7819 */ /* 0x000fc6000001142d */
[----:B------:R-:W-:-:S04]  /*4870*/  IMAD R8, R8, 0x108a0000, RZ ;  /* 0x108a000008087824 */ /* 0x000fc800078e02ff */
[C---:B------:R-:W-:Y:S02]  /*4880*/  IMAD R17, R33.reuse, 0xa9f8, R8 ;  /* 0x0000a9f821117824 */ /* 0x040fe400078e0208 */
[----:B------:R-:W-:-:S04]  /*4890*/  IMAD.WIDE.U32 R8, R33, 0x108a0000, R6 ;  /* 0x108a000021087825 */ /* 0x000fc800078e0006 */
[----:B------:R-:W-:Y:S01]  /*48a0*/  IMAD R98, R14, 0x108a0000, RZ ;  /* 0x108a00000e627824 */ /* 0x000fe200078e02ff */
[----:B------:R-:W-:Y:S01]  /*48b0*/  IADD3 R33, PT, PT, R9, R17, RZ ;  /* 0x0000001109217210 */ /* 0x000fe20007ffe0ff */
[----:B------:R-:W-:Y:S02]  /*48c0*/  IMAD R37, R39, 0xa9f8, R34 ;  /* 0x0000a9f827257824 */ /* 0x000fe400078e0222 */
[C---:B------:R-:W-:Y:S02]  /*48d0*/  IMAD R9, R45.reuse, 0xa9f8, R98 ;  /* 0x0000a9f82d097824 */ /* 0x040fe400078e0262 */
[----:B------:R-:W-:Y:S01]  /*48e0*/  IMAD.WIDE.U32 R34, R45, 0x108a0000, R6 ;  /* 0x108a00002d227825 */ /* 0x000fe200078e0006 */
[----:B------:R-:W-:-:S03]  /*48f0*/  SHF.R.U64 R33, R8, 0x1f, R33 ;  /* 0x0000001f08217819 */ /* 0x000fc60000001221 */
[----:B------:R-:W-:Y:S01]  /*4900*/  IMAD R18, R19, 0x310, R18 ;  /* 0x0000031013127824 */ /* 0x000fe200078e0212 */
[----:B------:R-:W-:Y:S01]  /*4910*/  SHF.R.S32.HI R19, RZ, 0x1f, R69 ;  /* 0x0000001fff137819 */ /* 0x000fe20000011445 */
[----:B------:R-:W-:Y:S01]  /*4920*/  IMAD.WIDE.U32 R14, R39, 0x108a0000, R6 ;  /* 0x108a0000270e7825 */ /* 0x000fe200078e0006 */
[----:B------:R-:W-:Y:S02]  /*4930*/  IADD3 R35, PT, PT, R35, R9, RZ ;  /* 0x0000000923237210 */ /* 0x000fe40007ffe0ff */
[----:B------:R-:W-:Y:S01]  /*4940*/  SHF.R.S32.HI R8, RZ, 0x1f, R72 ;  /* 0x0000001fff087819 */ /* 0x000fe20000011448 */
[----:B------:R-:W-:Y:S01]  /*4950*/  IMAD R39, R43, 0xa9f8, R96 ;  /* 0x0000a9f82b277824 */ /* 0x000fe200078e0260 */
[----:B------:R-:W-:Y:S01]  /*4960*/  SHF.R.S32.HI R9, RZ, 0x1f, R36 ;  /* 0x0000001fff097819 */ /* 0x000fe20000011424 */
[----:B------:R-:W-:Y:S02]  /*4970*/  IMAD R96, R19, 0x108a0000, RZ ;  /* 0x108a000013607824 */ /* 0x000fe400078e02ff */
[----:B------:R-:W-:-:S04]  /*4980*/  IMAD.WIDE.U32 R16, R43, 0x108a0000, R6 ;  /* 0x108a00002b107825 */ /* 0x000fc800078e0006 */
[----:B------:R-:W-:Y:S02]  /*4990*/  IMAD R77, R8, 0x108a0000, RZ ;  /* 0x108a0000084d7824 */ /* 0x000fe400078e02ff */
[----:B------:R-:W-:Y:S02]  /*49a0*/  IMAD R67, R9, 0x108a0000, RZ ;  /* 0x108a000009437824 */ /* 0x000fe400078e02ff */
[C---:B------:R-:W-:Y:S02]  /*49b0*/  IMAD R9, R69.reuse, 0xa9f8, R96 ;  /* 0x0000a9f845097824 */ /* 0x040fe400078e0260 */
[----:B0-----:R-:W-:Y:S01]  /*49c0*/  IMAD.WIDE.U32 R2, R69, 0x108a0000, R6 ;  /* 0x108a000045027825 */ /* 0x001fe200078e0006 */
[----:B------:R-:W-:Y:S02]  /*49d0*/  IADD3 R15, PT, PT, R15, R37, RZ ;  /* 0x000000250f0f7210 */ /* 0x000fe40007ffe0ff */
[----:B------:R-:W-:Y:S01]  /*49e0*/  IADD3 R17, PT, PT, R17, R39, RZ ;  /* 0x0000002711117210 */ /* 0x000fe20007ffe0ff */
[----:B------:R-:W-:-:S02]  /*49f0*/  IMAD R77, R72, 0xa9f8, R77 ;  /* 0x0000a9f8484d7824 */ /* 0x000fc400078e024d */
[----:B------:R-:W-:Y:S01]  /*4a00*/  IMAD.WIDE.U32 R72, R72, 0x108a0000, R6 ;  /* 0x108a000048487825 */ /* 0x000fe200078e0006 */
[----:B------:R-:W-:Y:S02]  /*4a10*/  IADD3 R3, PT, PT, R3, R9, RZ ;  /* 0x0000000903037210 */ /* 0x000fe40007ffe0ff */
[----:B------:R-:W-:Y:S01]  /*4a20*/  SHF.R.U64 R15, R14, 0x1f, R15 ;  /* 0x0000001f0e0f7819 */ /* 0x000fe2000000120f */
[----:B------:R-:W-:Y:S01]  /*4a30*/  IMAD R67, R36, 0xa9f8, R67 ;  /* 0x0000a9f824437824 */ /* 0x000fe200078e0243 */
[----:B------:R-:W-:Y:S01]  /*4a40*/  SHF.R.U64 R17, R16, 0x1f, R17 ;  /* 0x0000001f10117819 */ /* 0x000fe20000001211 */
[----:B------:R-:W-:Y:S01]  /*4a50*/  IMAD.WIDE.U32 R36, R36, 0x108a0000, R6 ;  /* 0x108a000024247825 */ /* 0x000fe200078e0006 */
[----:B------:R-:W-:Y:S02]  /*4a60*/  SHF.R.S32.HI R14, RZ, 0x1f, R38 ;  /* 0x0000001fff0e7819 */ /* 0x000fe40000011426 */
[----:B------:R-:W-:Y:S02]  /*4a70*/  SHF.R.S32.HI R16, RZ, 0x1f, R42 ;  /* 0x0000001fff107819 */ /* 0x000fe4000001142a */
[----:B------:R-:W-:-:S02]  /*4a80*/  SHF.R.S32.HI R79, RZ, 0x1f, R44 ;  /* 0x0000001fff4f7819 */ /* 0x000fc4000001142c */
[----:B------:R-:W-:Y:S02]  /*4a90*/  IADD3 R77, PT, PT, R73, R77, RZ ;  /* 0x0000004d494d7210 */ /* 0x000fe40007ffe0ff */
[----:B------:R-:W-:Y:S02]  /*4aa0*/  SHF.R.U64 R35, R34, 0x1f, R35 ;  /* 0x0000001f22237819 */ /* 0x000fe40000001223 */
[----:B------:R-:W-:Y:S01]  /*4ab0*/  SHF.R.U64 R73, R2, 0x1f, R3 ;  /* 0x0000001f02497819 */ /* 0x000fe20000001203 */
[----:B------:R-:W-:Y:S01]  /*4ac0*/  HFMA2 R2, -RZ, RZ, 0, 0 ;  /* 0x00000000ff027431 */ /* 0x000fe200000001ff */
[----:B------:R-:W-:Y:S01]  /*4ad0*/  SHF.R.S32.HI R34, RZ, 0x1f, R80 ;  /* 0x0000001fff227819 */ /* 0x000fe20000011450 */
[----:B------:R-:W-:Y:S01]  /*4ae0*/  IMAD R39, R14, 0x108a0000, RZ ;  /* 0x108a00000e277824 */ /* 0x000fe200078e02ff */
[----:B------:R-:W-:Y:S01]  /*4af0*/  IADD3 R37, PT, PT, R37, R67, RZ ;  /* 0x0000004325257210 */ /* 0x000fe20007ffe0ff */
[----:B------:R-:W-:Y:S02]  /*4b00*/  IMAD R75, R16, 0x108a0000, RZ ;  /* 0x108a0000104b7824 */ /* 0x000fe400078e02ff */
[----:B------:R-:W-:Y:S01]  /*4b10*/  IMAD R79, R79, 0x108a0000, RZ ;  /* 0x108a00004f4f7824 */ /* 0x000fe200078e02ff */
[----:B------:R-:W-:Y:S01]  /*4b20*/  MOV R3, 0x200000 ;  /* 0x0020000000037802 */ /* 0x000fe20000000f00 */
[----:B------:R-:W-:Y:S01]  /*4b30*/  IMAD R19, R34, 0x108a0000, RZ ;  /* 0x108a000022137824 */ /* 0x000fe200078e02ff */
[----:B--2---:R-:W-:Y:S01]  /*4b40*/  VIADDMNMX R67, R23, R4, RZ, !PT ;  /* 0x0000000417437246 */ /* 0x004fe200078001ff */
[----:B------:R-:W-:Y:S01]  /*4b50*/  IMAD R18, R11, 0x620, R18 ;  /* 0x000006200b127824 */ /* 0x000fe200078e0212 */
[----:B------:R-:W-:Y:S01]  /*4b60*/  VIADDMNMX R11, R23, R0, RZ, !PT ;  /* 0x00000000170b7246 */ /* 0x000fe200078001ff */
[----:B------:R-:W-:-:S02]  /*4b70*/  IMAD R69, R38, 0xa9f8, R39 ;  /* 0x0000a9f826457824 */ /* 0x000fc400078e0227 */
[----:B------:R-:W-:Y:S02]  /*4b80*/  IMAD R75, R42, 0xa9f8, R75 ;  /* 0x0000a9f82a4b7824 */ /* 0x000fe400078e024b */
[----:B------:R-:W-:Y:S02]  /*4b90*/  IMAD R79, R44, 0xa9f8, R79 ;  /* 0x0000a9f82c4f7824 */ /* 0x000fe400078e024f */
[----:B------:R-:W-:-:S04]  /*4ba0*/  IMAD.WIDE.U32 R38, R38, 0x108a0000, R6 ;  /* 0x108a000026267825 */ /* 0x000fc800078e0006 */
[----:B------:R-:W-:-:S04]  /*4bb0*/  IMAD.WIDE.U32 R42, R42, 0x108a0000, R6 ;  /* 0x108a00002a2a7825 */ /* 0x000fc800078e0006 */
[----:B------:R-:W-:-:S04]  /*4bc0*/  IMAD.WIDE.U32 R44, R44, 0x108a0000, R6 ;  /* 0x108a00002c2c7825 */ /* 0x000fc800078e0006 */
[----:B------:R-:W-:Y:S01]  /*4bd0*/  IMAD.WIDE.U32 R8, R48, 0x108a0000, R6 ;  /* 0x108a000030087825 */ /* 0x000fe200078e0006 */
[----:B------:R-:W-:-:S03]  /*4be0*/  LEA R5, R5, R18, 0x4 ;  /* 0x0000001205057211 */ /* 0x000fc600078e20ff */
[C---:B------:R-:W-:Y:S02]  /*4bf0*/  IMAD R19, R80.reuse, 0xa9f8, R19 ;  /* 0x0000a9f850137824 */ /* 0x040fe400078e0213 */
[----:B------:R-:W-:-:S04]  /*4c00*/  IMAD.WIDE.U32 R6, R80, 0x108a0000, R6 ;  /* 0x108a000050067825 */ /* 0x000fc800078e0006 */
[----:B------:R-:W-:Y:S01]  /*4c10*/  IMAD.HI.U32 R67, R67, 0x41ba5f56, R2 ;  /* 0x41ba5f5643437827 */ /* 0x000fe200078e0002 */
[----:B------:R-:W-:-:S03]  /*4c20*/  IADD3 R7, PT, PT, R7, R19, RZ ;  /* 0x0000001307077210 */ /* 0x000fc60007ffe0ff */
[----:B------:R-:W-:Y:S01]  /*4c30*/  IMAD.HI.U32 R11, R11, 0x41ba5f56, R2 ;  /* 0x41ba5f560b0b7827 */ /* 0x000fe200078e0002 */
[----:B------:R-:W-:Y:S02]  /*4c40*/  SHF.R.U32.HI R19, RZ, 0x16, R67 ;  /* 0x00000016ff137819 */ /* 0x000fe40000011643 */
[----:B-1----:R-:W-:Y:S02]  /*4c50*/  IADD3 R4, P0, PT, R5, UR4, RZ ;  /* 0x0000000405047c10 */ /* 0x002fe4000ff1e0ff */
[----:B------:R-:W-:Y:S02]  /*4c60*/  SHF.R.U32.HI R11, RZ, 0x16, R11 ;  /* 0x00000016ff0b7819 */ /* 0x000fe4000001160b */
[----:B------:R-:W-:Y:S02]  /*4c70*/  VIADDMNMX R67, R23, R30, RZ, !PT ;  /* 0x0000001e17437246 */ /* 0x000fe400078001ff */
[----:B------:R-:W-:Y:S02]  /*4c80*/  IADD3.X R5, PT, PT, RZ, UR5, RZ, P0, !PT ;  /* 0x00000005ff057c10 */ /* 0x000fe400087fe4ff */
[----:B------:R-:W-:Y:S01]  /*4c90*/  VIMNMX.U32 R11, PT, PT, R11, 0x7f, PT ;  /* 0x0000007f0b0b7848 */ /* 0x000fe20003fe0000 */
[----:B------:R-:W-:Y:S01]  /*4ca0*/  IMAD.HI.U32 R67, R67, 0x41ba5f56, R2 ;  /* 0x41ba5f5643437827 */ /* 0x000fe200078e0002 */
[----:B------:R-:W-:-:S02]  /*4cb0*/  VIMNMX.U32 R19, PT, PT, R19, 0x7f, PT ;  /* 0x0000007f13137848 */ /* 0x000fc40003fe0000 */
[----:B------:R-:W-:Y:S01]  /*4cc0*/  SHF.R.U64 R7, R6, 0x1f, R7 ;  /* 0x0000001f06077819 */ /* 0x000fe20000001207 */
[----:B------:R0:W-:Y:S01]  /*4cd0*/  STG.E.U8 desc[UR8][R4.64], R11 ;  /* 0x0000000b04007986 */ /* 0x0001e2000c101108 */
[----:B------:R-:W-:Y:S02]  /*4ce0*/  SHF.R.U32.HI R6, RZ, 0x16, R67 ;  /* 0x00000016ff067819 */ /* 0x000fe40000011643 */
[C---:B---3--:R-:W-:Y:S01]  /*4cf0*/  VIADDMNMX R25, R50.reuse, R25, RZ, !PT ;  /* 0x0000001932197246 */ /* 0x048fe200078001ff */
[----:B------:R1:W-:Y:S01]  /*4d00*/  STG.E.U8 desc[UR8][R4.64+0x70], R19 ;  /* 0x0000701304007986 */ /* 0x0003e2000c101108 */
[----:B------:R-:W-:Y:S02]  /*4d10*/  SHF.R.S32.HI R71, RZ, 0x1f, R48 ;  /* 0x0000001fff477819 */ /* 0x000fe40000011430 */
[C---:B------:R-:W-:Y:S02]  /*4d20*/  VIADDMNMX R29, R50.reuse, R29, RZ, !PT ;  /* 0x0000001d321d7246 */ /* 0x040fe400078001ff */
[C---:B0-----:R-:W-:Y:S01]  /*4d30*/  VIADDMNMX R11, R50.reuse, R26, RZ, !PT ;  /* 0x0000001a320b7246 */ /* 0x041fe200078001ff */
[----:B------:R-:W-:Y:S01]  /*4d40*/  IMAD.HI.U32 R25, R25, 0x41ba5f56, R2 ;  /* 0x41ba5f5619197827 */ /* 0x000fe200078e0002 */
[----:B------:R-:W-:-:S02]  /*4d50*/  VIADDMNMX R47, R50, R47, RZ, !PT ;  /* 0x0000002f322f7246 */ /* 0x000fc400078001ff */
[----:B-1----:R-:W-:Y:S01]  /*4d60*/  VIMNMX.U32 R19, PT, PT, R6, 0x7f, PT ;  /* 0x0000007f06137848 */ /* 0x002fe20003fe0000 */
[----:B------:R-:W-:Y:S01]  /*4d70*/  IMAD.HI.U32 R11, R11, 0x41ba5f56, R2 ;  /* 0x41ba5f560b0b7827 */ /* 0x000fe200078e0002 */
[----:B------:R-:W-:-:S03]  /*4d80*/  SHF.R.U32.HI R25, RZ, 0x16, R25 ;  /* 0x00000016ff197819 */ /* 0x000fc60000011619 */
[----:B------:R-:W-:Y:S01]  /*4d90*/  IMAD R71, R71, 0x108a0000, RZ ;  /* 0x108a000047477824 */ /* 0x000fe200078e02ff */
[----:B------:R0:W-:Y:S01]  /*4da0*/  STG.E.U8 desc[UR8][R4.64+0x150], R19 ;  /* 0x0001501304007986 */ /* 0x0001e2000c101108 */
[----:B------:R-:W-:Y:S01]  /*4db0*/  IMAD.HI.U32 R29, R29, 0x41ba5f56, R2 ;  /* 0x41ba5f561d1d7827 */ /* 0x000fe200078e0002 */
[----:B----4-:R-:W-:-:S03]  /*4dc0*/  VIADDMNMX R51, R52, R51, RZ, !PT ;  /* 0x0000003334337246 */ /* 0x010fc600078001ff */
[----:B------:R-:W-:Y:S02]  /*4dd0*/  IMAD R71, R48, 0xa9f8, R71 ;  /* 0x0000a9f830477824 */ /* 0x000fe400078e0247 */
[----:B------:R-:W-:Y:S01]  /*4de0*/  IMAD.HI.U32 R47, R47, 0x41ba5f56, R2 ;  /* 0x41ba5f562f2f7827 */ /* 0x000fe200078e0002 */
[----:B------:R-:W-:Y:S02]  /*4df0*/  VIADDMNMX R49, R52, R49, RZ, !PT ;  /* 0x0000003134317246 */ /* 0x000fe400078001ff */
[----:B0-----:R-:W-:Y:S01]  /*4e00*/  SHF.R.U32.HI R19, RZ, 0x16, R11 ;  /* 0x00000016ff137819 */ /* 0x001fe2000001160b */
[----:B------:R-:W-:Y:S01]  /*4e10*/  IMAD.HI.U32 R51, R51, 0x41ba5f56, R2 ;  /* 0x41ba5f5633337827 */ /* 0x000fe200078e0002 */
[----:B------:R-:W-:Y:S02]  /*4e20*/  VIMNMX.U32 R11, PT, PT, R25, 0x7f, PT ;  /* 0x0000007f190b7848 */ /* 0x000fe40003fe0000 */
[----:B------:R-:W-:Y:S02]  /*4e30*/  VIMNMX.U32 R19, PT, PT, R19, 0x7f, PT ;  /* 0x0000007f13137848 */ /* 0x000fe40003fe0000 */
[----:B------:R-:W-:-:S02]  /*4e40*/  SHF.R.U32.HI R25, RZ, 0x16, R29 ;  /* 0x00000016ff197819 */ /* 0x000fc4000001161d */
[----:B------:R-:W-:Y:S02]  /*4e50*/  IADD3 R9, PT, PT, R9, R71, RZ ;  /* 0x0000004709097210 */ /* 0x000fe40007ffe0ff */
[----:B------:R-:W-:Y:S02]  /*4e60*/  SHF.R.U32.HI R29, RZ, 0x16, R47 ;  /* 0x00000016ff1d7819 */ /* 0x000fe4000001162f */
[C---:B------:R-:W-:Y:S02]  /*4e70*/  VIADDMNMX R55, R52.reuse, R55, RZ, !PT ;  /* 0x0000003734377246 */ /* 0x040fe400078001ff */
[----:B------:R-:W-:Y:S01]  /*4e80*/  VIADDMNMX R71, R23, R22, RZ, !PT ;  /* 0x0000001617477246 */ /* 0x000fe200078001ff */
[----:B------:R0:W-:Y:S01]  /*4e90*/  STG.E.U8 desc[UR8][R4.64+0x71], R19 ;  /* 0x0000711304007986 */ /* 0x0001e2000c101108 */
[--C-:B------:R-:W-:Y:S01]  /*4ea0*/  IMAD.HI.U32 R49, R49, 0x41ba5f56, R2.reuse ;  /* 0x41ba5f5631317827 */ /* 0x100fe200078e0002 */
[----:B------:R-:W-:Y:S02]  /*4eb0*/  IADD3 R39, PT, PT, R39, R69, RZ ;  /* 0x0000004527277210 */ /* 0x000fe40007ffe0ff */
[----:B------:R-:W-:Y:S01]  /*4ec0*/  VIMNMX.U32 R29, PT, PT, R29, 0x7f, PT ;  /* 0x0000007f1d1d7848 */ /* 0x000fe20003fe0000 */
[----:B------:R-:W-:Y:S01]  /*4ed0*/  IMAD.HI.U32 R55, R55, 0x41ba5f56, R2 ;  /* 0x41ba5f5637377827 */ /* 0x000fe200078e0002 */
[----:B------:R-:W-:-:S02]  /*4ee0*/  VIADDMNMX R53, R52, R53, RZ, !PT ;  /* 0x0000003534357246 */ /* 0x000fc400078001ff */
[----:B------:R-:W-:Y:S01]  /*4ef0*/  VIADDMNMX R69, R23, R10, RZ, !PT ;  /* 0x0000000a17457246 */ /* 0x000fe200078001ff */
[----:B------:R-:W-:Y:S01]  /*4f00*/  IMAD.HI.U32 R71, R71, 0x41ba5f56, R2 ;  /* 0x41ba5f5647477827 */ /* 0x000fe200078e0002 */
[----:B0-----:R-:W-:Y:S01]  /*4f10*/  SHF.R.U32.HI R19, RZ, 0x16, R51 ;  /* 0x00000016ff137819 */ /* 0x001fe20000011633 */
[----:B------:R0:W-:Y:S01]  /*4f20*/  STG.E.U8 desc[UR8][R4.64+0x1], R11 ;  /* 0x0000010b04007986 */ /* 0x0001e2000c101108 */
[----:B------:R-:W-:Y:S01]  /*4f30*/  IADD3 R43, PT, PT, R43, R75, RZ ;  /* 0x0000004b2b2b7210 */ /* 0x000fe20007ffe0ff */
[--C-:B------:R-:W-:Y:S01]  /*4f40*/  IMAD.HI.U32 R53, R53, 0x41ba5f56, R2.reuse ;  /* 0x41ba5f5635357827 */ /* 0x100fe200078e0002 */
[----:B------:R-:W-:Y:S01]  /*4f50*/  VIADDMNMX R75, R23, R28, RZ, !PT ;  /* 0x0000001c174b7246 */ /* 0x000fe200078001ff */
[----:B------:R1:W-:Y:S01]  /*4f60*/  STG.E.U8 desc[UR8][R4.64+0x2a1], R29 ;  /* 0x0002a11d04007986 */ /* 0x0003e2000c101108 */
[----:B------:R-:W-:Y:S02]  /*4f70*/  VIMNMX.U32 R25, PT, PT, R25, 0x7f, PT ;  /* 0x0000007f19197848 */ /* 0x000fe40003fe0000 */
[----:B------:R-:W-:Y:S01]  /*4f80*/  VIMNMX.U32 R19, PT, PT, R19, 0x7f, PT ;  /* 0x0000007f13137848 */ /* 0x000fe20003fe0000 */
[----:B------:R-:W-:Y:S01]  /*4f90*/  IMAD.HI.U32 R69, R69, 0x41ba5f56, R2 ;  /* 0x41ba5f5645457827 */ /* 0x000fe200078e0002 */
[----:B------:R-:W-:-:S02]  /*4fa0*/  VIADDMNMX R23, R23, R24, RZ, !PT ;  /* 0x0000001817177246 */ /* 0x000fc400078001ff */
[----:B0-----:R-:W-:Y:S02]  /*4fb0*/  SHF.R.U32.HI R11, RZ, 0x16, R49 ;  /* 0x00000016ff0b7819 */ /* 0x001fe40000011631 */
[----:B------:R-:W-:Y:S02]  /*4fc0*/  SHF.R.U32.HI R67, RZ, 0x16, R71 ;  /* 0x00000016ff437819 */ /* 0x000fe40000011647 */
[----:B-1----:R-:W-:Y:S01]  /*4fd0*/  SHF.R.U32.HI R29, RZ, 0x16, R55 ;  /* 0x00000016ff1d7819 */ /* 0x002fe20000011637 */
[----:B------:R0:W-:Y:S01]  /*4fe0*/  STG.E.U8 desc[UR8][R4.64+0x151], R25 ;  /* 0x0001511904007986 */ /* 0x0001e2000c101108 */
[----:B------:R-:W-:Y:S01]  /*4ff0*/  VIMNMX.U32 R11, PT, PT, R11, 0x7f, PT ;  /* 0x0000007f0b0b7848 */ /* 0x000fe20003fe0000 */
[----:B------:R-:W-:Y:S01]  /*5000*/  IMAD.HI.U32 R0, R23, 0x41ba5f56, R2 ;  /* 0x41ba5f5617007827 */ /* 0x000fe200078e0002 */
[----:B------:R-:W-:Y:S01]  /*5010*/  VIMNMX.U32 R29, PT, PT, R29, 0x7f, PT ;  /* 0x0000007f1d1d7848 */ /* 0x000fe20003fe0000 */
[----:B------:R5:W-:Y:S01]  /*5020*/  STG.E.U8 desc[UR8][R4.64+0x72], R19 ;  /* 0x0000721304007986 */ /* 0x000be2000c101108 */
[----:B------:R-:W-:-:S02]  /*5030*/  SHF.R.U32.HI R23, RZ, 0x16, R69 ;  /* 0x00000016ff177819 */ /* 0x000fc40000011645 */
[----:B------:R-:W-:Y:S02]  /*5040*/  VIMNMX.U32 R67, PT, PT, R67, 0x7f, PT ;  /* 0x0000007f43437848 */ /* 0x000fe40003fe0000 */
[----:B------:R-:W-:Y:S02]  /*5050*/  VIADDMNMX R27, R50, R27, RZ, !PT ;  /* 0x0000001b321b7246 */ /* 0x000fe400078001ff */
[----:B0-----:R-:W-:Y:S01]  /*5060*/  SHF.R.U32.HI R25, RZ, 0x16, R53 ;  /* 0x00000016ff197819 */ /* 0x001fe20000011635 */
[----:B------:R0:W-:Y:S01]  /*5070*/  STG.E.U8 desc[UR8][R4.64+0x2], R11 ;  /* 0x0000020b04007986 */ /* 0x0001e2000c101108 */
[----:B-----5:R-:W-:-:S03]  /*5080*/  VIADDMNMX R19, R61, R54, RZ, !PT ;  /* 0x000000363d137246 */ /* 0x020fc600078001ff */
[----:B------:R1:W-:Y:S01]  /*5090*/  STG.E.U8 desc[UR8][R4.64+0x1c2], R29 ;  /* 0x0001c21d04007986 */ /* 0x0003e2000c101108 */
[----:B------:R-:W-:Y:S01]  /*50a0*/  VIMNMX.U32 R25, PT, PT, R25, 0x7f, PT ;  /* 0x0000007f19197848 */ /* 0x000fe20003fe0000 */
[--C-:B------:R-:W-:Y:S01]  /*50b0*/  IMAD.HI.U32 R27, R27, 0x41ba5f56, R2.reuse ;  /* 0x41ba5f561b1b7827 */ /* 0x100fe200078e0002 */
[----:B------:R-:W-:Y:S01]  /*50c0*/  VIMNMX.U32 R23, PT, PT, R23, 0x7f, PT ;  /* 0x0000007f17177848 */ /* 0x000fe20003fe0000 */
[----:B------:R2:W-:Y:S02]  /*50d0*/  STG.E.U8 desc[UR8][R4.64+0x1c0], R67 ;  /* 0x0001c04304007986 */ /* 0x0005e4000c101108 */
[--C-:B------:R-:W-:Y:S01]  /*50e0*/  IMAD.HI.U32 R19, R19, 0x41ba5f56, R2.reuse ;  /* 0x41ba5f5613137827 */ /* 0x100fe200078e0002 */
[C---:B0-----:R-:W-:Y:S01]  /*50f0*/  VIADDMNMX R11, R61.reuse, R20, RZ, !PT ;  /* 0x000000143d0b7246 */ /* 0x041fe200078001ff */
[----:B------:R0:W-:Y:S01]  /*5100*/  STG.E.U8 desc[UR8][R4.64+0x152], R25 ;  /* 0x0001521904007986 */ /* 0x0001e2000c101108 */
[C---:B------:R-:W-:Y:S02]  /*5110*/  VIADDMNMX R31, R50.reuse, R31, RZ, !PT ;  /* 0x0000001f321f7246 */ /* 0x040fe400078001ff */
[----:B-1----:R-:W-:Y:S01]  /*5120*/  VIADDMNMX R29, R61, R62, RZ, !PT ;  /* 0x0000003e3d1d7246 */ /* 0x002fe200078001ff */
[----:B------:R-:W-:Y:S01]  /*5130*/  IMAD.HI.U32 R11, R11, 0x41ba5f56, R2 ;  /* 0x41ba5f560b0b7827 */ /* 0x000fe200078e0002 */
[----:B--2---:R-:W-:Y:S01]  /*5140*/  VIADDMNMX R67, R50, R32, RZ, !PT ;  /* 0x0000002032437246 */ /* 0x004fe200078001ff */
[----:B------:R1:W-:Y:S01]  /*5150*/  STG.E.U8 desc[UR8][R4.64+0xe0], R23 ;  /* 0x0000e01704007986 */ /* 0x0003e2000c101108 */
[----:B------:R-:W-:Y:S01]  /*5160*/  SHF.R.U32.HI R19, RZ, 0x16, R19 ;  /* 0x00000016ff137819 */ /* 0x000fe20000011613 */
[----:B------:R-:W-:Y:S01]  /*5170*/  IMAD.HI.U32 R29, R29, 0x41ba5f56, R2 ;  /* 0x41ba5f561d1d7827 */ /* 0x000fe200078e0002 */
[----:B0-----:R-:W-:-:S03]  /*5180*/  VIADDMNMX R25, R61, R58, RZ, !PT ;  /* 0x0000003a3d197246 */ /* 0x001fc600078001ff */
[----:B------:R-:W-:Y:S01]  /*5190*/  IMAD.HI.U32 R67, R67, 0x41ba5f56, R2 ;  /* 0x41ba5f5643437827 */ /* 0x000fe200078e0002 */
[----:B------:R-:W-:Y:S02]  /*51a0*/  SHF.R.U32.HI R11, RZ, 0x16, R11 ;  /* 0x00000016ff0b7819 */ /* 0x000fe4000001160b */
[----:B------:R-:W-:Y:S01]  /*51b0*/  VIMNMX.U32 R19, PT, PT, R19, 0x7f, PT ;  /* 0x0000007f13137848 */ /* 0x000fe20003fe0000 */
[----:B------:R-:W-:Y:S01]  /*51c0*/  IMAD.HI.U32 R31, R31, 0x41ba5f56, R2 ;  /* 0x41ba5f561f1f7827 */ /* 0x000fe200078e0002 */
[----:B-1----:R-:W-:Y:S02]  /*51d0*/  SHF.R.U32.HI R23, RZ, 0x16, R27 ;  /* 0x00000016ff177819 */ /* 0x002fe4000001161b */
[----:B------:R-:W-:Y:S01]  /*51e0*/  SHF.R.U32.HI R0, RZ, 0x16, R0 ;  /* 0x00000016ff007819 */ /* 0x000fe20000011600 */
[----:B------:R-:W-:Y:S01]  /*51f0*/  IMAD.HI.U32 R25, R25, 0x41ba5f56, R2 ;  /* 0x41ba5f5619197827 */ /* 0x000fe200078e0002 */
[----:B------:R-:W-:Y:S02]  /*5200*/  VIMNMX.U32 R23, PT, PT, R23, 0x7f, PT ;  /* 0x0000007f17177848 */ /* 0x000fe40003fe0000 */
[----:B------:R-:W-:-:S02]  /*5210*/  SHF.R.U32.HI R29, RZ, 0x16, R29 ;  /* 0x00000016ff1d7819 */ /* 0x000fc4000001161d */
[----:B------:R-:W-:Y:S02]  /*5220*/  SHF.R.U32.HI R67, RZ, 0x16, R67 ;  /* 0x00000016ff437819 */ /* 0x000fe40000011643 */
[----:B------:R-:W-:Y:S01]  /*5230*/  VIADDMNMX R21, R52, R21, RZ, !PT ;  /* 0x0000001534157246 */ /* 0x000fe200078001ff */
[----:B------:R0:W-:Y:S01]  /*5240*/  STG.E.U8 desc[UR8][R4.64+0x73], R19 ;  /* 0x0000731304007986 */ /* 0x0001e2000c101108 */
[----:B------:R-:W-:Y:S02]  /*5250*/  SHF.R.U32.HI R27, RZ, 0x16, R31 ;  /* 0x00000016ff1b7819 */ /* 0x000fe4000001161f */
[----:B------:R-:W-:Y:S01]  /*5260*/  VIMNMX.U32 R11, PT, PT, R11, 0x7f, PT ;  /* 0x0000007f0b0b7848 */ /* 0x000fe20003fe0000 */
[----:B------:R1:W-:Y:S01]  /*5270*/  STG.E.U8 desc[UR8][R4.64+0xe1], R23 ;  /* 0x0000e11704007986 */ /* 0x0003e2000c101108 */
[----:B------:R-:W-:Y:S02]  /*5280*/  VIMNMX.U32 R71, PT, PT, R0, 0x7f, PT ;  /* 0x0000007f00477848 */ /* 0x000fe40003fe0000 */
[----:B------:R-:W-:Y:S01]  /*5290*/  SHF.R.U32.HI R0, RZ, 0x16, R25 ;  /* 0x00000016ff007819 */ /* 0x000fe20000011619 */
[----:B------:R-:W-:Y:S01]  /*52a0*/  IMAD.HI.U32 R21, R21, 0x41ba5f56, R2 ;  /* 0x41ba5f5615157827 */ /* 0x000fe200078e0002 */
[----:B------:R-:W-:-:S02]  /*52b0*/  VIMNMX.U32 R27, PT, PT, R27, 0x7f, PT ;  /* 0x0000007f1b1b7848 */ /* 0x000fc40003fe0000 */
[----:B0-----:R-:W-:Y:S01]  /*52c0*/  VIMNMX.U32 R19, PT, PT, R29, 0x7f, PT ;  /* 0x0000007f1d137848 */ /* 0x001fe20003fe0000 */
[----:B------:R0:W-:Y:S01]  /*52d0*/  STG.E.U8 desc[UR8][R4.64+0x3], R11 ;  /* 0x0000030b04007986 */ /* 0x0001e2000c101108 */
[----:B-1----:R-:W-:-:S03]  /*52e0*/  VIMNMX.U32 R23, PT, PT, R67, 0x7f, PT ;  /* 0x0000007f43177848 */ /* 0x002fc60003fe0000 */
[----:B------:R1:W-:Y:S01]  /*52f0*/  STG.E.U8 desc[UR8][R4.64+0x233], R19 ;  /* 0x0002331304007986 */ /* 0x0003e2000c101108 */
[----:B------:R-:W-:Y:S02]  /*5300*/  VIADDMNMX R59, R52, R59, RZ, !PT ;  /* 0x0000003b343b7246 */ /* 0x000fe400078001ff */
[----:B------:R-:W-:Y:S01]  /*5310*/  SHF.R.U32.HI R21, RZ, 0x16, R21 ;  /* 0x00000016ff157819 */ /* 0x000fe20000011615 */
[----:B------:R2:W-:Y:S01]  /*5320*/  STG.E.U8 desc[UR8][R4.64+0x231], R23 ;  /* 0x0002311704007986 */ /* 0x0005e2000c101108 */
[----:B0-----:R-:W-:-:S03]  /*5330*/  VIMNMX.U32 R11, PT, PT, R0, 0x7f, PT ;  /* 0x0000007f000b7848 */ /* 0x001fc60003fe0000 */
[----:B------:R0:W-:Y:S01]  /*5340*/  STG.E.U8 desc[UR8][R4.64+0x1c1], R27 ;  /* 0x0001c11b04007986 */ /* 0x0001e2000c101108 */
[----:B-1----:R-:W-:-:S03]  /*5350*/  VIADDMNMX R19, R65, R88, RZ, !PT ;  /* 0x0000005841137246 */ /* 0x002fc600078001ff */
[----:B------:R1:W-:Y:S01]  /*5360*/  STG.E.U8 desc[UR8][R4.64+0x1c3], R11 ;  /* 0x0001c30b04007986 */ /* 0x0003e2000c101108 */
[----:B--2---:R-:W-:Y:S01]  /*5370*/  VIADDMNMX R23, R61, R56, RZ, !PT ;  /* 0x000000383d177246 */ /* 0x004fe200078001ff */
[--C-:B------:R-:W-:Y:S01]  /*5380*/  IMAD.HI.U32 R59, R59, 0x41ba5f56, R2.reuse ;  /* 0x41ba5f563b3b7827 */ /* 0x100fe200078e0002 */
[----:B------:R-:W-:Y:S02]  /*5390*/  VIMNMX.U32 R21, PT, PT, R21, 0x7f, PT ;  /* 0x0000007f15157848 */ /* 0x000fe40003fe0000 */
[----:B0-----:R-:W-:Y:S01]  /*53a0*/  VIADDMNMX R27, R61, R66, RZ, !PT ;  /* 0x000000423d1b7246 */ /* 0x001fe200078001ff */
[----:B------:R-:W-:Y:S01]  /*53b0*/  IMAD.HI.U32 R19, R19, 0x41ba5f56, R2 ;  /* 0x41ba5f5613137827 */ /* 0x000fe200078e0002 */
[----:B-1----:R-:W-:-:S03]  /*53c0*/  VIADDMNMX R11, R65, R86, RZ, !PT ;  /* 0x00000056410b7246 */ /* 0x002fc600078001ff */
[----:B------:R-:W-:Y:S01]  /*53d0*/  IMAD.HI.U32 R23, R23, 0x41ba5f56, R2 ;  /* 0x41ba5f5617177827 */ /* 0x000fe200078e0002 */
[----:B------:R-:W-:-:S03]  /*53e0*/  SHF.R.U32.HI R31, RZ, 0x16, R59 ;  /* 0x00000016ff1f7819 */ /* 0x000fc6000001163b */
[----:B------:R-:W-:Y:S01]  /*53f0*/  IMAD.HI.U32 R27, R27, 0x41ba5f56, R2 ;  /* 0x41ba5f561b1b7827 */ /* 0x000fe200078e0002 */
[----:B------:R-:W-:Y:S01]  /*5400*/  VIADDMNMX R25, R63, R76, RZ, !PT ;  /* 0x0000004c3f197246 */ /* 0x000fe200078001ff */
[----:B------:R0:W-:Y:S01]  /*5410*/  STG.E.U8 desc[UR8][R4.64+0xe2], R21 ;  /* 0x0000e21504007986 */ /* 0x0001e2000c101108 */
[----:B------:R-:W-:Y:S01]  /*5420*/  SHF.R.U32.HI R19, RZ, 0x16, R19 ;  /* 0x00000016ff137819 */ /* 0x000fe20000011613 */
[--C-:B------:R-:W-:Y:S01]  /*5430*/  IMAD.HI.U32 R11, R11, 0x41ba5f56, R2.reuse ;  /* 0x41ba5f560b0b7827 */ /* 0x100fe200078e0002 */
[----:B------:R-:W-:Y:S02]  /*5440*/  VIMNMX.U32 R31, PT, PT, R31, 0x7f, PT ;  /* 0x0000007f1f1f7848 */ /* 0x000fe40003fe0000 */
[----:B------:R-:W-:Y:S01]  /*5450*/  VIADDMNMX R61, R61, R64, RZ, !PT ;  /* 0x000000403d3d7246 */ /* 0x000fe200078001ff */
[----:B------:R-:W-:Y:S01]  /*5460*/  IMAD.HI.U32 R25, R25, 0x41ba5f56, R2 ;  /* 0x41ba5f5619197827 */ /* 0x000fe200078e0002 */
[----:B------:R-:W-:Y:S02]  /*5470*/  SHF.R.U32.HI R11, RZ, 0x16, R11 ;  /* 0x00000016ff0b7819 */ /* 0x000fe4000001160b */
[----:B------:R-:W-:-:S02]  /*5480*/  VIMNMX.U32 R19, PT, PT, R19, 0x7f, PT ;  /* 0x0000007f13137848 */ /* 0x000fc40003fe0000 */
[----:B0-----:R-:W-:Y:S02]  /*5490*/  SHF.R.U32.HI R21, RZ, 0x16, R23 ;  /* 0x00000016ff157819 */ /* 0x001fe40000011617 */
[----:B------:R-:W-:Y:S02]  /*54a0*/  SHF.R.U32.HI R23, RZ, 0x16, R27 ;  /* 0x00000016ff177819 */ /* 0x000fe4000001161b */
[C---:B------:R-:W-:Y:S02]  /*54b0*/  VIADDMNMX R27, R63.reuse, R68, RZ, !PT ;  /* 0x000000443f1b7246 */ /* 0x040fe400078001ff */
[C---:B------:R-:W-:Y:S02]  /*54c0*/  VIADDMNMX R41, R40.reuse, R41, RZ, !PT ;  /* 0x0000002928297246 */ /* 0x040fe400078001ff */
[----:B------:R-:W-:Y:S02]  /*54d0*/  VIADDMNMX R33, R40, R33, RZ, !PT ;  /* 0x0000002128217246 */ /* 0x000fe400078001ff */
[----:B------:R-:W-:Y:S01]  /*54e0*/  VIADDMNMX R29, R63, R70, RZ, !PT ;  /* 0x000000463f1d7246 */ /* 0x000fe200078001ff */
[----:B------:R0:W-:Y:S01]  /*54f0*/  STG.E.U8 desc[UR8][R4.64+0x232], R31 ;  /* 0x0002321f04007986 */ /* 0x0001e2000c101108 */
[----:B------:R-:W-:Y:S01]  /*5500*/  VIMNMX.U32 R23, PT, PT, R23, 0x7f, PT ;  /* 0x0000007f17177848 */ /* 0x000fe20003fe0000 */
[--C-:B------:R-:W-:Y:S01]  /*5510*/  IMAD.HI.U32 R27, R27, 0x41ba5f56, R2.reuse ;  /* 0x41ba5f561b1b7827 */ /* 0x100fe200078e0002 */
[----:B------:R-:W-:Y:S01]  /*5520*/  VIMNMX.U32 R11, PT, PT, R11, 0x7f, PT ;  /* 0x0000007f0b0b7848 */ /* 0x000fe20003fe0000 */
[----:B------:R1:W-:Y:S01]  /*5530*/  STG.E.U8 desc[UR8][R4.64+0xcb1], R19 ;  /* 0x000cb11304007986 */ /* 0x0003e2000c101108 */
[----:B------:R-:W-:Y:S01]  /*5540*/  VIADDMNMX R57, R52, R57, RZ, !PT ;  /* 0x0000003934397246 */ /* 0x000fe200078001ff */
[----:B------:R-:W-:Y:S01]  /*5550*/  IMAD.HI.U32 R61, R61, 0x41ba5f56, R2 ;  /* 0x41ba5f563d3d7827 */ /* 0x000fe200078e0002 */
[----:B------:R-:W-:-:S02]  /*5560*/  SHF.R.U32.HI R25, RZ, 0x16, R25 ;  /* 0x00000016ff197819 */ /* 0x000fc40000011619 */
[----:B------:R-:W-:Y:S01]  /*5570*/  VIADDMNMX R15, R40, R15, RZ, !PT ;  /* 0x0000000f280f7246 */ /* 0x000fe200078001ff */
[----:B------:R-:W-:Y:S01]  /*5580*/  IMAD.HI.U32 R41, R41, 0x41ba5f56, R2 ;  /* 0x41ba5f5629297827 */ /* 0x000fe200078e0002 */
[----:B0-----:R-:W-:-:S03]  /*5590*/  VIADDMNMX R31, R63, R84, RZ, !PT ;  /* 0x000000543f1f7246 */ /* 0x001fc600078001ff */
[----:B------:R-:W-:Y:S01]  /*55a0*/  IMAD.HI.U32 R33, R33, 0x41ba5f56, R2 ;  /* 0x41ba5f5621217827 */ /* 0x000fe200078e0002 */
[----:B-1----:R-:W-:-:S03]  /*55b0*/  VIADDMNMX R19, R40, R13, RZ, !PT ;  /* 0x0000000d28137246 */ /* 0x002fc600078001ff */
[--C-:B------:R-:W-:Y:S01]  /*55c0*/  IMAD.HI.U32 R29, R29, 0x41ba5f56, R2.reuse ;  /* 0x41ba5f561d1d7827 */ /* 0x100fe200078e0002 */
[----:B------:R-:W-:Y:S01]  /*55d0*/  VIMNMX.U32 R21, PT, PT, R21, 0x7f, PT ;  /* 0x0000007f15157848 */ /* 0x000fe20003fe0000 */
[----:B------:R0:W-:Y:S01]  /*55e0*/  STG.E.U8 desc[UR8][R4.64+0x153], R23 ;  /* 0x0001531704007986 */ /* 0x0001e2000c101108 */
[----:B------:R-:W-:Y:S01]  /*55f0*/  VIMNMX.U32 R25, PT, PT, R25, 0x7f, PT ;  /* 0x0000007f19197848 */ /* 0x000fe20003fe0000 */
[----:B------:R-:W-:Y:S01]  /*5600*/  IMAD.HI.U32 R57, R57, 0x41ba5f56, R2 ;  /* 0x41ba5f5639397827 */ /* 0x000fe200078e0002 */
[----:B------:R-:W-:Y:S01]  /*5610*/  SHF.R.U32.HI R61, RZ, 0x16, R61 ;  /* 0x00000016ff3d7819 */ /* 0x000fe2000001163d */
[----:B------:R1:W-:Y:S01]  /*5620*/  STG.E.U8 desc[UR8][R4.64+0xc41], R11 ;  /* 0x000c410b04007986 */ /* 0x0003e2000c101108 */
[----:B------:R-:W-:Y:S01]  /*5630*/  SHF.R.U32.HI R33, RZ, 0x16, R33 ;  /* 0x00000016ff217819 */ /* 0x000fe20000011621 */
[----:B------:R-:W-:Y:S01]  /*5640*/  IMAD.HI.U32 R31, R31, 0x41ba5f56, R2 ;  /* 0x41ba5f561f1f7827 */ /* 0x000fe200078e0002 */
[----:B------:R-:W-:Y:S01]  /*5650*/  SHF.R.U32.HI R0, RZ, 0x16, R29 ;  /* 0x00000016ff007819 */ /* 0x000fe2000001161d */
[----:B------:R2:W-:Y:S02]  /*5660*/  STG.E.U8 desc[UR8][R4.64+0xe3], R21 ;  /* 0x0000e31504007986 */ /* 0x0005e4000c101108 */
[----:B------:R-:W-:Y:S01]  /*5670*/  IMAD.HI.U32 R19, R19, 0x41ba5f56, R2 ;  /* 0x41ba5f5613137827 */ /* 0x000fe200078e0002 */
[----:B0-----:R-:W-:-:S02]  /*5680*/  SHF.R.U32.HI R23, RZ, 0x16, R27 ;  /* 0x00000016ff177819 */ /* 0x001fc4000001161b */
[----:B------:R-:W-:Y:S01]  /*5690*/  VIADDMNMX R27, R63, R82, RZ, !PT ;  /* 0x000000523f1b7246 */ /* 0x000fe200078001ff */
[----:B------:R-:W-:Y:S01]  /*56a0*/  IMAD.HI.U32 R15, R15, 0x41ba5f56, R2 ;  /* 0x41ba5f560f0f7827 */ /* 0x000fe200078e0002 */
[----:B-1----:R-:W-:Y:S01]  /*56b0*/  SHF.R.U32.HI R11, RZ, 0x16, R41 ;  /* 0x00000016ff0b7819 */ /* 0x002fe20000011629 */
[----:B------:R0:W-:Y:S01]  /*56c0*/  STG.E.U8 desc[UR8][R4.64+0xcb0], R25 ;  /* 0x000cb01904007986 */ /* 0x0001e2000c101108 */
[----:B------:R-:W-:Y:S01]  /*56d0*/  VIMNMX.U32 R23, PT, PT, R23, 0x7f, PT ;  /* 0x0000007f17177848 */ /* 0x000fe20003fe0000 */
[----:B------:R-:W-:Y:S01]  /*56e0*/  IMAD.HI.U32 R27, R27, 0x41ba5f56, R2 ;  /* 0x41ba5f561b1b7827 */ /* 0x000fe200078e0002 */
[----:B--2---:R-:W-:Y:S02]  /*56f0*/  VIMNMX.U32 R21, PT, PT, R61, 0x7f, PT ;  /* 0x0000007f3d157848 */ /* 0x004fe40003fe0000 */
[----:B------:R-:W-:Y:S02]  /*5700*/  VIMNMX.U32 R11, PT, PT, R11, 0x7f, PT ;  /* 0x0000007f0b0b7848 */ /* 0x000fe40003fe0000 */
[----:B------:R-:W-:-:S02]  /*5710*/  VIMNMX.U32 R13, PT, PT, R33, 0x7f, PT ;  /* 0x0000007f210d7848 */ /* 0x000fc40003fe0000 */
[----:B------:R-:W-:Y:S02]  /*5720*/  SHF.R.U32.HI R47, RZ, 0x16, R57 ;  /* 0x00000016ff2f7819 */ /* 0x000fe40000011639 */
[----:B------:R-:W-:Y:S02]  /*5730*/  SHF.R.U32.HI R29, RZ, 0x16, R31 ;  /* 0x00000016ff1d7819 */ /* 0x000fe4000001161f */
[----:B0-----:R-:W-:Y:S02]  /*5740*/  VIMNMX.U32 R25, PT, PT, R0, 0x7f, PT ;  /* 0x0000007f00197848 */ /* 0x001fe40003fe0000 */
[----:B------:R-:W-:Y:S02]  /*5750*/  SHF.R.U64 R77, R72, 0x1f, R77 ;  /* 0x0000001f484d7819 */ /* 0x000fe4000000124d */
[----:B------:R-:W-:Y:S02]  /*5760*/  VIADDMNMX R17, R40, R17, RZ, !PT ;  /* 0x0000001128117246 */ /* 0x000fe400078001ff */
[----:B------:R-:W-:-:S02]  /*5770*/  SHF.R.U32.HI R19, RZ, 0x16, R19 ;  /* 0x00000016ff137819 */ /* 0x000fc40000011613 */
[----:B------:R-:W-:Y:S01]  /*5780*/  SHF.R.U32.HI R0, RZ, 0x16, R15 ;  /* 0x00000016ff007819 */ /* 0x000fe2000001160f */
[----:B------:R0:W-:Y:S01]  /*5790*/  STG.E.U8 desc[UR8][R4.64+0x2a3], R21 ;  /* 0x0002a31504007986 */ /* 0x0001e2000c101108 */
[----:B------:R-:W-:Y:S02]  /*57a0*/  IADD3 R45, PT, PT, R45, R79, RZ ;  /* 0x0000004f2d2d7210 */ /* 0x000fe40007ffe0ff */
[----:B------:R-:W-:Y:S01]  /*57b0*/  VIMNMX.U32 R47, PT, PT, R47, 0x7f, PT ;  /* 0x0000007f2f2f7848 */ /* 0x000fe20003fe0000 */
[----:B------:R1:W-:Y:S01]  /*57c0*/  STG.E.U8 desc[UR8][R4.64+0xc40], R23 ;  /* 0x000c401704007986 */ /* 0x0003e2000c101108 */
[----:B------:R-:W-:Y:S01]  /*57d0*/  VIMNMX.U32 R29, PT, PT, R29, 0x7f, PT ;  /* 0x0000007f1d1d7848 */ /* 0x000fe20003fe0000 */
[----:B------:R-:W-:Y:S01]  /*57e0*/  IMAD.HI.U32 R17, R17, 0x41ba5f56, R2 ;  /* 0x41ba5f5611117827 */ /* 0x000fe200078e0002 */
[----:B------:R-:W-:Y:S01]  /*57f0*/  VIADDMNMX R77, R12, R77, RZ, !PT ;  /* 0x0000004d0c4d7246 */ /* 0x000fe200078001ff */
[----:B------:R2:W-:Y:S01]  /*5800*/  STG.E.U8 desc[UR8][R4.64+0xc42], R11 ;  /* 0x000c420b04007986 */ /* 0x0005e2000c101108 */
[----:B------:R-:W-:-:S03]  /*5810*/  SHF.R.U64 R37, R36, 0x1f, R37 ;  /* 0x0000001f24257819 */ /* 0x000fc60000001225 */
[----:B------:R3:W-:Y:S01]  /*5820*/  STG.E.U8 desc[UR8][R4.64+0xcb2], R13 ;  /* 0x000cb20d04007986 */ /* 0x0007e2000c101108 */
[----:B0-----:R-:W-:Y:S02]  /*5830*/  SHF.R.U32.HI R21, RZ, 0x16, R27 ;  /* 0x00000016ff157819 */ /* 0x001fe4000001161b */
[----:B-1----:R-:W-:Y:S02]  /*5840*/  VIADDMNMX R23, R65, R90, RZ, !PT ;  /* 0x0000005a41177246 */ /* 0x002fe400078001ff */
[----:B------:R-:W-:Y:S02]  /*5850*/  SHF.R.U64 R39, R38, 0x1f, R39 ;  /* 0x0000001f26277819 */ /* 0x000fe40000001227 */
[----:B--2---:R-:W-:Y:S02]  /*5860*/  VIMNMX.U32 R11, PT, PT, R19, 0x7f, PT ;  /* 0x0000007f130b7848 */ /* 0x004fe40003fe0000 */
[----:B------:R-:W-:Y:S02]  /*5870*/  SHF.R.U64 R43, R42, 0x1f, R43 ;  /* 0x0000001f2a2b7819 */ /* 0x000fe4000000122b */
[----:B---3--:R-:W-:-:S02]  /*5880*/  VIMNMX.U32 R13, PT, PT, R0, 0x7f, PT ;  /* 0x0000007f000d7848 */ /* 0x008fc40003fe0000 */
[----:B------:R-:W-:Y:S02]  /*5890*/  SHF.R.U64 R45, R44, 0x1f, R45 ;  /* 0x0000001f2c2d7819 */ /* 0x000fe4000000122d */
[----:B------:R-:W-:Y:S01]  /*58a0*/  SHF.R.U64 R9, R8, 0x1f, R9 ;  /* 0x0000001f08097819 */ /* 0x000fe20000001209 */
[----:B------:R0:W-:Y:S01]  /*58b0*/  STG.E.U8 desc[UR8][R4.64+0x2a2], R47 ;  /* 0x0002a22f04007986 */ /* 0x0001e2000c101108 */
[----:B------:R-:W-:Y:S01]  /*58c0*/  VIMNMX.U32 R21, PT, PT, R21, 0x7f, PT ;  /* 0x0000007f15157848 */ /* 0x000fe20003fe0000 */
[--C-:B------:R-:W-:Y:S01]  /*58d0*/  IMAD.HI.U32 R23, R23, 0x41ba5f56, R2.reuse ;  /* 0x41ba5f5617177827 */ /* 0x100fe200078e0002 */
[----:B------:R-:W-:Y:S01]  /*58e0*/  VIADDMNMX R27, R65, R46, RZ, !PT ;  /* 0x0000002e411b7246 */ /* 0x000fe200078001ff */
[----:B------:R1:W-:Y:S01]  /*58f0*/  STG.E.U8 desc[UR8][R4.64+0xd90], R25 ;  /* 0x000d901904007986 */ /* 0x0003e2000c101108 */
[C---:B------:R-:W-:Y:S01]  /*5900*/  VIADDMNMX R35, R40.reuse, R35, RZ, !PT ;  /* 0x0000002328237246 */ /* 0x040fe200078001ff */
[----:B------:R-:W-:Y:S02]  /*5910*/  IMAD.HI.U32 R77, R77, 0x41ba5f56, R2 ;  /* 0x41ba5f564d4d7827 */ /* 0x000fe400078e0002 */
[----:B------:R2:W-:Y:S01]  /*5920*/  STG.E.U8 desc[UR8][R4.64+0xe00], R29 ;  /* 0x000e001d04007986 */ /* 0x0005e2000c101108 */
[----:B------:R-:W-:-:S02]  /*5930*/  VIADDMNMX R73, R40, R73, RZ, !PT ;  /* 0x0000004928497246 */ /* 0x000fc400078001ff */
[----:B------:R-:W-:Y:S01]  /*5940*/  SHF.R.U32.HI R15, RZ, 0x16, R17 ;  /* 0x00000016ff0f7819 */ /* 0x000fe20000011611 */
[----:B------:R3:W-:Y:S01]  /*5950*/  STG.E.U8 desc[UR8][R4.64+0xd22], R11 ;  /* 0x000d220b04007986 */ /* 0x0007e2000c101108 */
[C---:B0-----:R-:W-:Y:S02]  /*5960*/  VIADDMNMX R47, R63.reuse, R78, RZ, !PT ;  /* 0x0000004e3f2f7246 */ /* 0x041fe400078001ff */
[----:B------:R-:W-:Y:S01]  /*5970*/  VIADDMNMX R63, R63, R74, RZ, !PT ;  /* 0x0000004a3f3f7246 */ /* 0x000fe200078001ff */
[----:B------:R0:W-:Y:S01]  /*5980*/  STG.E.U8 desc[UR8][R4.64+0xd92], R13 ;  /* 0x000d920d04007986 */ /* 0x0001e2000c101108 */
[C---:B-1----:R-:W-:Y:S02]  /*5990*/  VIADDMNMX R25, R65.reuse, R60, RZ, !PT ;  /* 0x0000003c41197246 */ /* 0x042fe400078001ff */
[----:B------:R-:W-:Y:S02]  /*59a0*/  VIADDMNMX R37, R12, R37, RZ, !PT ;  /* 0x000000250c257246 */ /* 0x000fe400078001ff */
[----:B--2---:R-:W-:-:S02]  /*59b0*/  VIADDMNMX R29, R65, R92, RZ, !PT ;  /* 0x0000005c411d7246 */ /* 0x004fc400078001ff */
[----:B------:R-:W-:Y:S02]  /*59c0*/  VIADDMNMX R65, R65, R94, RZ, !PT ;  /* 0x0000005e41417246 */ /* 0x000fe400078001ff */
[C---:B------:R-:W-:Y:S02]  /*59d0*/  VIADDMNMX R39, R12.reuse, R39, RZ, !PT ;  /* 0x000000270c277246 */ /* 0x040fe400078001ff */
[C---:B------:R-:W-:Y:S02]  /*59e0*/  VIADDMNMX R43, R12.reuse, R43, RZ, !PT ;  /* 0x0000002b0c2b7246 */ /* 0x040fe400078001ff */
[C---:B------:R-:W-:Y:S02]  /*59f0*/  VIADDMNMX R45, R12.reuse, R45, RZ, !PT ;  /* 0x0000002d0c2d7246 */ /* 0x040fe400078001ff */
[C---:B---3--:R-:W-:Y:S02]  /*5a00*/  VIADDMNMX R11, R12.reuse, R9, RZ, !PT ;  /* 0x000000090c0b7246 */ /* 0x048fe400078001ff */
[----:B0-----:R-:W-:Y:S01]  /*5a10*/  VIADDMNMX R13, R12, R7, RZ, !PT ;  /* 0x000000070c0d7246 */ /* 0x001fe200078001ff */
[----:B------:R0:W-:Y:S01]  /*5a20*/  STG.E.U8 desc[UR8][R4.64+0xd20], R21 ;  /* 0x000d201504007986 */ /* 0x0001e2000c101108 */
[----:B------:R-:W-:Y:S01]  /*5a30*/  IMAD.HI.U32 R47, R47, 0x41ba5f56, R2 ;  /* 0x41ba5f562f2f7827 */ /* 0x000fe200078e0002 */
[----:B------:R-:W-:-:S02]  /*5a40*/  VIMNMX.U32 R15, PT, PT, R15, 0x7f, PT ;  /* 0x0000007f0f0f7848 */ /* 0x000fc40003fe0000 */
[----:B------:R-:W-:Y:S01]  /*5a50*/  SHF.R.U32.HI R7, RZ, 0x16, R77 ;  /* 0x00000016ff077819 */ /* 0x000fe2000001164d */
[----:B------:R-:W-:-:S04]  /*5a60*/  IMAD.HI.U32 R27, R27, 0x41ba5f56, R2 ;  /* 0x41ba5f561b1b7827 */ /* 0x000fc800078e0002 */
[----:B------:R-:W-:Y:S01]  /*5a70*/  IMAD.HI.U32 R75, R75, 0x41ba5f56, R2 ;  /* 0x41ba5f564b4b7827 */ /* 0x000fe200078e0002 */
[----:B0-----:R-:W-:-:S03]  /*5a80*/  SHF.R.U32.HI R21, RZ, 0x16, R23 ;  /* 0x00000016ff157819 */ /* 0x001fc60000011617 */
[----:B------:R-:W-:Y:S01]  /*5a90*/  IMAD.HI.U32 R63, R63, 0x41ba5f56, R2 ;  /* 0x41ba5f563f3f7827 */ /* 0x000fe200078e0002 */
[----:B------:R-:W-:-:S03]  /*5aa0*/  VIMNMX.U32 R7, PT, PT, R7, 0x7f, PT ;  /* 0x0000007f07077848 */ /* 0x000fc60003fe0000 */
[----:B------:R-:W-:Y:S01]  /*5ab0*/  IMAD.HI.U32 R25, R25, 0x41ba5f56, R2 ;  /* 0x41ba5f5619197827 */ /* 0x000fe200078e0002 */
[----:B------:R-:W-:-:S03]  /*5ac0*/  VIMNMX.U32 R21, PT, PT, R21, 0x7f, PT ;  /* 0x0000007f15157848 */ /* 0x000fc60003fe0000 */
[----:B------:R-:W-:-:S04]  /*5ad0*/  IMAD.HI.U32 R29, R29, 0x41ba5f56, R2 ;  /* 0x41ba5f561d1d7827 */ /* 0x000fc800078e0002 */
        /* <DEDUP_REMOVED lines=8> */
[----:B------:R-:W-:Y:S01]  /*5b60*/  IMAD.HI.U32 R13, R13, 0x41ba5f56, R2 ;  /* 0x41ba5f560d0d7827 */ /* 0x000fe200078e0002 */
[----:B------:R-:W-:Y:S01]  /*5b70*/  SHF.R.U32.HI R31, RZ, 0x16, R47 ;  /* 0x00000016ff1f7819 */ /* 0x000fe2000001162f */
[----:B------:R0:W-:Y:S01]  /*5b80*/  STG.E.U8 desc[UR8][R4.64+0xe02], R15 ;  /* 0x000e020f04007986 */ /* 0x0001e2000c101108 */
[----:B------:R-:W-:Y:S02]  /*5b90*/  SHF.R.U32.HI R23, RZ, 0x16, R27 ;  /* 0x00000016ff177819 */ /* 0x000fe4000001161b */
[----:B------:R-:W-:Y:S02]  /*5ba0*/  SHF.R.U32.HI R69, RZ, 0x16, R75 ;  /* 0x00000016ff457819 */ /* 0x000fe4000001164b */
[----:B------:R-:W-:Y:S02]  /*5bb0*/  SHF.R.U32.HI R47, RZ, 0x16, R63 ;  /* 0x00000016ff2f7819 */ /* 0x000fe4000001163f */
[----:B------:R-:W-:Y:S02]  /*5bc0*/  SHF.R.U32.HI R25, RZ, 0x16, R25 ;  /* 0x00000016ff197819 */ /* 0x000fe40000011619 */
[----:B------:R-:W-:-:S02]  /*5bd0*/  SHF.R.U32.HI R29, RZ, 0x16, R29 ;  /* 0x00000016ff1d7819 */ /* 0x000fc4000001161d */
[----:B------:R-:W-:Y:S02]  /*5be0*/  SHF.R.U32.HI R27, RZ, 0x16, R65 ;  /* 0x00000016ff1b7819 */ /* 0x000fe40000011641 */
[----:B------:R-:W-:Y:S02]  /*5bf0*/  SHF.R.U32.HI R17, RZ, 0x16, R35 ;  /* 0x00000016ff117819 */ /* 0x000fe40000011623 */
[----:B------:R-:W-:Y:S02]  /*5c00*/  SHF.R.U32.HI R19, RZ, 0x16, R73 ;  /* 0x00000016ff137819 */ /* 0x000fe40000011649 */
[----:B------:R-:W-:Y:S02]  /*5c10*/  SHF.R.U32.HI R9, RZ, 0x16, R37 ;  /* 0x00000016ff097819 */ /* 0x000fe40000011625 */
[----:B------:R-:W-:Y:S02]  /*5c20*/  SHF.R.U32.HI R3, RZ, 0x16, R39 ;  /* 0x00000016ff037819 */ /* 0x000fe40000011627 */
[----:B------:R-:W-:-:S02]  /*5c30*/  SHF.R.U32.HI R43, RZ, 0x16, R43 ;  /* 0x00000016ff2b7819 */ /* 0x000fc4000001162b */
[----:B------:R-:W-:Y:S02]  /*5c40*/  SHF.R.U32.HI R45, RZ, 0x16, R45 ;  /* 0x00000016ff2d7819 */ /* 0x000fe4000001162d */
[----:B0-----:R-:W-:Y:S02]  /*5c50*/  SHF.R.U32.HI R15, RZ, 0x16, R11 ;  /* 0x00000016ff0f7819 */ /* 0x001fe4000001160b */
[----:B------:R-:W-:Y:S01]  /*5c60*/  SHF.R.U32.HI R0, RZ, 0x16, R13 ;  /* 0x00000016ff007819 */ /* 0x000fe2000001160d */
[----:B------:R0:W-:Y:S01]  /*5c70*/  STG.E.U8 desc[UR8][R4.64+0xd21], R21 ;  /* 0x000d211504007986 */ /* 0x0001e2000c101108 */
[----:B------:R-:W-:Y:S02]  /*5c80*/  VIMNMX.U32 R69, PT, PT, R69, 0x7f, PT ;  /* 0x0000007f45457848 */ /* 0x000fe40003fe0000 */
[----:B------:R-:W-:Y:S01]  /*5c90*/  VIMNMX.U32 R31, PT, PT, R31, 0x7f, PT ;  /* 0x0000007f1f1f7848 */ /* 0x000fe20003fe0000 */
[----:B------:R1:W-:Y:S01]  /*5ca0*/  STG.E.U8 desc[UR8][R4.64+0xc43], R7 ;  /* 0x000c430704007986 */ /* 0x0003e2000c101108 */
[----:B------:R-:W-:-:S02]  /*5cb0*/  VIMNMX.U32 R47, PT, PT, R47, 0x7f, PT ;  /* 0x0000007f2f2f7848 */ /* 0x000fc40003fe0000 */
[----:B------:R-:W-:Y:S02]  /*5cc0*/  VIMNMX.U32 R23, PT, PT, R23, 0x7f, PT ;  /* 0x0000007f17177848 */ /* 0x000fe40003fe0000 */
[----:B------:R-:W-:Y:S02]  /*5cd0*/  VIMNMX.U32 R25, PT, PT, R25, 0x7f, PT ;  /* 0x0000007f19197848 */ /* 0x000fe40003fe0000 */
[----:B------:R-:W-:Y:S02]  /*5ce0*/  VIMNMX.U32 R27, PT, PT, R27, 0x7f, PT ;  /* 0x0000007f1b1b7848 */ /* 0x000fe40003fe0000 */
[----:B0-----:R-:W-:Y:S02]  /*5cf0*/  VIMNMX.U32 R21, PT, PT, R29, 0x7f, PT ;  /* 0x0000007f1d157848 */ /* 0x001fe40003fe0000 */
[----:B------:R-:W-:Y:S02]  /*5d00*/  VIMNMX.U32 R17, PT, PT, R17, 0x7f, PT ;  /* 0x0000007f11117848 */ /* 0x000fe40003fe0000 */
[----:B------:R-:W-:-:S02]  /*5d10*/  VIMNMX.U32 R19, PT, PT, R19, 0x7f, PT ;  /* 0x0000007f13137848 */ /* 0x000fc40003fe0000 */
[----:B------:R-:W-:Y:S02]  /*5d20*/  VIMNMX.U32 R9, PT, PT, R9, 0x7f, PT ;  /* 0x0000007f09097848 */ /* 0x000fe40003fe0000 */
[----:B------:R-:W-:Y:S02]  /*5d30*/  VIMNMX.U32 R3, PT, PT, R3, 0x7f, PT ;  /* 0x0000007f03037848 */ /* 0x000fe40003fe0000 */
[----:B------:R-:W-:Y:S02]  /*5d40*/  VIMNMX.U32 R11, PT, PT, R43, 0x7f, PT ;  /* 0x0000007f2b0b7848 */ /* 0x000fe40003fe0000 */
[----:B------:R-:W-:Y:S02]  /*5d50*/  VIMNMX.U32 R13, PT, PT, R45, 0x7f, PT ;  /* 0x0000007f2d0d7848 */ /* 0x000fe40003fe0000 */
[----:B------:R-:W-:Y:S02]  /*5d60*/  VIMNMX.U32 R15, PT, PT, R15, 0x7f, PT ;  /* 0x0000007f0f0f7848 */ /* 0x000fe40003fe0000 */
[----:B-1----:R-:W-:Y:S01]  /*5d70*/  VIMNMX.U32 R7, PT, PT, R0, 0x7f, PT ;  /* 0x0000007f00077848 */ /* 0x002fe20003fe0000 */
[----:B------:R-:W-:Y:S04]  /*5d80*/  STG.E.U8 desc[UR8][R4.64+0x230], R69 ;  /* 0x0002304504007986 */ /* 0x000fe8000c101108 */
        /* <DEDUP_REMOVED lines=14> */
[----:B------:R-:W-:Y:S01]  /*5e70*/  STG.E.U8 desc[UR8][R4.64+0xee3], R7 ;  /* 0x000ee30704007986 */ /* 0x000fe2000c101108 */
[----:B------:R-:W-:Y:S05]  /*5e80*/  EXIT ;  /* 0x000000000000794d */ /* 0x000fea0003800000 */
.L_x_11:
        /* <DEDUP_REMOVED lines=15> */
.L_x_376:


//--------------------- .text.fused_cast_fixed_point_multiply_clip_cast_6_kernel0 --------------------------
	.section	.text.fused_cast_fixed_point_multiply_clip_cast_6_kernel0,"ax",@progbits
	.align	128
        .global         fused_cast_fixed_point_multiply_clip_cast_6_kernel0
        .type           fused_cast_fixed_point_multiply_clip_cast_6_kernel0,@function
        .size           fused_cast_fixed_point_multiply_clip_cast_6_kernel0,(.L_x_377 - fused_cast_fixed_point_multiply_clip_cast_6_kernel0)
        .other          fused_cast_fixed_point_multiply_clip_cast_6_kernel0,@"STO_CUDA_ENTRY STV_DEFAULT"
fused_cast_fixed_point_multiply_clip_cast_6_kernel0:
.text.fused_cast_fixed_point_multiply_clip_cast_6_kernel0:
[----:B------:R-:W-:Y:S01]  /*0000*/  LDC R1, c[0x0][0x37c] ;  /* 0x0000df00ff017b82 */ /* 0x000fe20000000800 */
[----:B------:R-:W0:Y:S01]  /*0010*/  S2R R0, SR_CTAID.X ;  /* 0x0000000000007919 */ /* 0x000e220000002500 */
[----:B------:R-:W1:Y:S01]  /*0020*/  LDCU.64 UR4, c[0x0][0x358] ;  /* 0x00006b00ff0477ac */ /* 0x000e620008000a00 */
[----:B------:R-:W2:Y:S01]  /*0030*/  S2R R2, SR_TID.X ;  /* 0x0000000000027919 */ /* 0x000ea20000002100 */
[C---:B0-----:R-:W-:Y:S02]  /*0040*/  IMAD.SHL.U32 R3, R0.reuse, 0x400, RZ ;  /* 0x0000040000037824 */ /* 0x041fe400078e00ff */
[----:B------:R-:W-:-:S03]  /*0050*/  IMAD.SHL.U32 R0, R0, 0x100, RZ ;  /* 0x0000010000007824 */ /* 0x000fc600078e00ff */
[----:B--2---:R-:W-:-:S04]  /*0060*/  LOP3.LUT R3, R3, R2, RZ, 0xfc, !PT ;  /* 0x0000000203037212 */ /* 0x004fc800078efcff */
[C---:B------:R-:W-:Y:S02]  /*0070*/  ISETP.GT.U32.AND P0, PT, R3.reuse, 0xc3fff, PT ;  /* 0x000c3fff0300780c */ /* 0x040fe40003f04070 */
[C---:B------:R-:W-:Y:S02]  /*0080*/  ISETP.GT.U32.AND P1, PT, R3.reuse, 0x83fff, PT ;  /* 0x00083fff0300780c */ /* 0x040fe40003f24070 */
[----:B------:R-:W-:Y:S02]  /*0090*/  ISETP.GT.U32.AND P2, PT, R3, 0x43fff, PT ;  /* 0x00043fff0300780c */ /* 0x000fe40003f44070 */
[C---:B------:R-:W-:Y:S02]  /*00a0*/  ISETP.GT.U32.OR P0, PT, R0.reuse, 0x30fff, P0 ;  /* 0x00030fff0000780c */ /* 0x040fe40000704470 */
[C---:B------:R-:W-:Y:S02]  /*00b0*/  ISETP.GT.U32.OR P1, PT, R0.reuse, 0x20fff, P1 ;  /* 0x00020fff0000780c */ /* 0x040fe40000f24470 */
[----:B------:R-:W-:-:S09]  /*00c0*/  ISETP.GT.U32.OR P2, PT, R0, 0x10fff, P2 ;  /* 0x00010fff0000780c */ /* 0x000fd20001744470 */
[----:B------:R-:W0:Y:S08]  /*00d0*/  @!P0 LDC.64 R10, c[0x0][0x388] ;  /* 0x0000e200ff0a8b82 */ /* 0x000e300000000a00 */
[----:B------:R-:W2:Y:S08]  /*00e0*/  @!P1 LDC.64 R4, c[0x0][0x388] ;  /* 0x0000e200ff049b82 */ /* 0x000eb00000000a00 */
[----:B------:R-:W3:Y:S01]  /*00f0*/  @!P2 LDC.64 R6, c[0x0][0x388] ;  /* 0x0000e200ff06ab82 */ /* 0x000ee20000000a00 */
[----:B0-----:R-:W-:-:S07]  /*0100*/  @!P0 IMAD.WIDE.U32 R10, R3, 0x4, R10 ;  /* 0x00000004030a8825 */ /* 0x001fce00078e000a */
[----:B------:R-:W0:Y:S01]  /*0110*/  @!P0 LDC.64 R8, c[0x0][0x380] ;  /* 0x0000e000ff088b82 */ /* 0x000e220000000a00 */
[----:B-1----:R-:W4:Y:S01]  /*0120*/  @!P0 LDG.E.CONSTANT R11, desc[UR4][R10.64] ;  /* 0x000000040a0b8981 */ /* 0x002f22000c1e9900 */
[----:B--2---:R-:W-:-:S06]  /*0130*/  @!P1 IMAD.WIDE.U32 R14, R3, 0x4, R4 ;  /* 0x00000004030e9825 */ /* 0x004fcc00078e0004 */
[----:B------:R-:W1:Y:S01]  /*0140*/  @!P2 LDC.64 R4, c[0x0][0x380] ;  /* 0x0000e000ff04ab82 */ /* 0x000e620000000a00 */
[----:B------:R-:W2:Y:S01]  /*0150*/  @!P1 LDG.E.CONSTANT R15, desc[UR4][R14.64+0x100000] ;  /* 0x100000040e0f9981 */ /* 0x000ea2000c1e9900 */
[----:B---3--:R-:W-:-:S06]  /*0160*/  @!P2 IMAD.WIDE.U32 R18, R3, 0x4, R6 ;  /* 0x000000040312a825 */ /* 0x008fcc00078e0006 */
[----:B------:R-:W3:Y:S01]  /*0170*/  @!P1 LDC.64 R6, c[0x0][0x380] ;  /* 0x0000e000ff069b82 */ /* 0x000ee20000000a00 */
[----:B------:R-:W5:Y:S01]  /*0180*/  @!P2 LDG.E.CONSTANT R19, desc[UR4][R18.64+0x200000] ;  /* 0x200000041213a981 */ /* 0x000f62000c1e9900 */
[----:B------:R-:W-:Y:S01]  /*0190*/  @!P0 MOV R13, 0x400000 ;  /* 0x00400000000d8802 */ /* 0x000fe20000000f00 */
[----:B------:R-:W-:Y:S01]  /*01a0*/  @!P0 IMAD.MOV.U32 R12, RZ, RZ, 0x0 ;  /* 0x00000000ff0c8424 */ /* 0x000fe200078e00ff */
[----:B------:R-:W-:Y:S01]  /*01b0*/  ISETP.GT.U32.AND P3, PT, R3, 0x3fff, PT ;  /* 0x00003fff0300780c */ /* 0x000fe20003f64070 */
[----:B------:R-:W-:Y:S01]  /*01c0*/  @!P1 IMAD.MOV.U32 R16, RZ, RZ, 0x0 ;  /* 0x00000000ff109424 */ /* 0x000fe200078e00ff */
[----:B------:R-:W-:Y:S01]  /*01d0*/  @!P2 MOV R20, 0x0 ;  /* 0x000000000014a802 */ /* 0x000fe20000000f00 */
[----:B------:R-:W-:Y:S02]  /*01e0*/  @!P1 IMAD.MOV.U32 R17, RZ, RZ, 0x400000 ;  /* 0x00400000ff119424 */ /* 0x000fe400078e00ff */
[----:B------:R-:W-:Y:S01]  /*01f0*/  @!P2 IMAD.MOV.U32 R21, RZ, RZ, 0x400000 ;  /* 0x00400000ff15a424 */ /* 0x000fe200078e00ff */
[----:B------:R-:W-:-:S02]  /*0200*/  ISETP.GT.U32.OR P3, PT, R0, 0xfff, P3 ;  /* 0x00000fff0000780c */ /* 0x000fc40001f64470 */
[C---:B0-----:R-:W-:Y:S02]  /*0210*/  @!P0 IADD3 R8, P4, PT, R3.reuse, R8, RZ ;  /* 0x0000000803088210 */ /* 0x041fe40007f9e0ff */
[----:B-1----:R-:W-:-:S03]  /*0220*/  @!P2 IADD3 R4, P6, PT, R3, R4, RZ ;  /* 0x000000040304a210 */ /* 0x002fc60007fde0ff */
[----:B------:R-:W-:Y:S01]  /*0230*/  @!P0 IMAD.X R9, RZ, RZ, R9, P4 ;  /* 0x000000ffff098224 */ /* 0x000fe200020e0609 */
[----:B---3--:R-:W-:Y:S01]  /*0240*/  @!P1 IADD3 R6, P5, PT, R3, R6, RZ ;  /* 0x0000000603069210 */ /* 0x008fe20007fbe0ff */
[----:B------:R-:W-:-:S03]  /*0250*/  @!P2 IMAD.X R5, RZ, RZ, R5, P6 ;  /* 0x000000ffff05a224 */ /* 0x000fc600030e0605 */
[----:B------:R-:W-:Y:S01]  /*0260*/  @!P1 IADD3.X R7, PT, PT, RZ, R7, RZ, P5, !PT ;  /* 0x00000007ff079210 */ /* 0x000fe20002ffe4ff */
[----:B----4-:R-:W-:-:S04]  /*0270*/  @!P0 IMAD.HI R11, R11, 0x69b30cb4, R12 ;  /* 0x69b30cb40b0b8827 */ /* 0x010fc800078e020c */
[----:B--2---:R-:W-:Y:S01]  /*0280*/  @!P1 IMAD.HI R15, R15, 0x69b30cb4, R16 ;  /* 0x69b30cb40f0f9827 */ /* 0x004fe200078e0210 */
[----:B------:R-:W-:-:S03]  /*0290*/  @!P0 SHF.R.U32.HI R11, RZ, 0x17, R11 ;  /* 0x00000017ff0b8819 */ /* 0x000fc6000001160b */
[----:B-----5:R-:W-:Y:S01]  /*02a0*/  @!P2 IMAD.HI R19, R19, 0x69b30cb4, R20 ;  /* 0x69b30cb41313a827 */ /* 0x020fe200078e0214 */
[----:B------:R-:W-:Y:S01]  /*02b0*/  @!P1 SHF.R.U32.HI R15, RZ, 0x17, R15 ;  /* 0x00000017ff0f9819 */ /* 0x000fe2000001160f */
[----:B------:R0:W-:Y:S03]  /*02c0*/  @!P0 STG.E.U8 desc[UR4][R8.64], R11 ;  /* 0x0000000b08008986 */ /* 0x0001e6000c101104 */
[----:B------:R-:W-:Y:S01]  /*02d0*/  @!P2 SHF.R.U32.HI R19, RZ, 0x17, R19 ;  /* 0x00000017ff13a819 */ /* 0x000fe20000011613 */
[----:B------:R0:W-:Y:S04]  /*02e0*/  @!P1 STG.E.U8 desc[UR4][R6.64+0x40000], R15 ;  /* 0x0400000f06009986 */ /* 0x0001e8000c101104 */
[----:B------:R0:W-:Y:S01]  /*02f0*/  @!P2 STG.E.U8 desc[UR4][R4.64+0x80000], R19 ;  /* 0x080000130400a986 */ /* 0x0001e2000c101104 */
[----:B------:R-:W-:Y:S05]  /*0300*/  @P3 EXIT ;  /* 0x000000000000394d */ /* 0x000fea0003800000 */
[----:B0-----:R-:W0:Y:S01]  /*0310*/  LDC.64 R4, c[0x0][0x388] ;  /* 0x0000e200ff047b82 */ /* 0x001e220000000a00 */
[----:B------:R-:W1:Y:S01]  /*0320*/  LDCU.64 UR6, c[0x0][0x380] ;  /* 0x00007000ff0677ac */ /* 0x000e620008000a00 */
[----:B0-----:R-:W-:-:S06]  /*0330*/  IMAD.WIDE.U32 R4, R3, 0x4, R4 ;  /* 0x0000000403047825 */ /* 0x001fcc00078e0004 */
[----:B------:R-:W2:Y:S01]  /*0340*/  LDG.E.CONSTANT R5, desc[UR4][R4.64+0x300000] ;  /* 0x3000000404057981 */ /* 0x000ea2000c1e9900 */
[----:B------:R-:W-:Y:S02]  /*0350*/  HFMA2 R7, -RZ, RZ, 3.814697265625e-06, 0 ;  /* 0x00400000ff077431 */ /* 0x000fe400000001ff */
[----:B------:R-:W-:Y:S01]  /*0360*/  IMAD.MOV.U32 R6, RZ, RZ, 0x0 ;  /* 0x00000000ff067424 */ /* 0x000fe200078e00ff */
[----:B-1----:R-:W-:-:S05]  /*0370*/  IADD3 R2, P0, PT, R3, UR6, RZ ;  /* 0x0000000603027c10 */ /* 0x002fca000ff1e0ff */
[----:B------:R-:W-:Y:S02]  /*0380*/  IMAD.X R3, RZ, RZ, UR7, P0 ;  /* 0x00000007ff037e24 */ /* 0x000fe400080e06ff */
[----:B--2---:R-:W-:-:S05]  /*0390*/  IMAD.HI R6, R5, 0x69b30cb4, R6 ;  /* 0x69b30cb405067827 */ /* 0x004fca00078e0206 */
[----:B------:R-:W-:-:S05]  /*03a0*/  SHF.R.U32.HI R7, RZ, 0x17, R6 ;  /* 0x00000017ff077819 */ /* 0x000fca0000011606 */
[----:B------:R-:W-:Y:S01]  /*03b0*/  STG.E.U8 desc[UR4][R2.64+0xc0000], R7 ;  /* 0x0c00000702007986 */ /* 0x000fe2000c101104 */
[----:B------:R-:W-:Y:S05]  /*03c0*/  EXIT ;  /* 0x000000000000794d */ /* 0x000fea0003800000 */
.L_x_12:
        /* <DEDUP_REMOVED lines=11> */
.L_x_377:


//--------------------- .text.fused_nn_conv2d_cast_fixed_point_multiply_add_cast_fixed_point_multiply_kernel0 --------------------------
	.section	.text.fused_nn_conv2d_cast_fixed_point_multiply_add_cast_fixed_point_multiply_kernel0,"ax",@progbits
	.align	128
        .global         fused_nn_conv2d_cast_fixed_point_multiply_add_cast_fixed_point_multiply_kernel0
        .type           fused_nn_conv2d_cast_fixed_point_multiply_add_cast_fixed_point_multiply_kernel0,@function
        .size           fused_nn_conv2d_cast_fixed_point_multiply_add_cast_fixed_point_multiply_kernel0,(.L_x_378 - fused_nn_conv2d_cast_fixed_point_multiply_add_cast_fixed_point_multiply_kernel0)
        .other          fused_nn_conv2d_cast_fixed_point_multiply_add_cast_fixed_point_multiply_kernel0,@"STO_CUDA_ENTRY STV_DEFAULT"
fused_nn_conv2d_cast_fixed_point_multiply_add_cast_fixed_point_multiply_kernel0:
.text.fused_nn_conv2d_cast_fixed_point_multiply_add_cast_fixed_point_multiply_kernel0:
        /* <DEDUP_REMOVED lines=240> */
.L_x_13:
        /* <DEDUP_REMOVED lines=632> */
[----:B------:R-:W1:Y:S01]  /*3680*/  LDC.64 R12, c[0x0][0x398] ;  /* 0x0000e600ff0c7b82 */ /* 0x000e620000000a00 */
[----:B------:R-:W0:Y:S01]  /*3690*/  S2R R0, SR_CTAID.Z ;  /* 0x0000000000007919 */ /* 0x000e220000002700 */
[----:B------:R-:W-:Y:S02]  /*36a0*/  SHF.R.S32.HI R6, RZ, 0x1f, R61 ;  /* 0x0000001fff067819 */ /* 0x000fe4000001143d */
[----:B------:R-:W-:Y:S01]  /*36b0*/  SHF.R.S32.HI R7, RZ, 0x1f, R62 ;  /* 0x0000001fff077819 */ /* 0x000fe2000001143e */
[----:B------:R-:W-:-:S04]  /*36c0*/  IMAD R4, R4, 0x87a0000, RZ ;  /* 0x087a000004047824 */ /* 0x000fc800078e02ff */
[----:B------:R-:W-:Y:S02]  /*36d0*/  IMAD R27, R7, 0x87a0000, RZ ;  /* 0x087a0000071b7824 */ /* 0x000fe400078e02ff */
[----:B------:R-:W-:Y:S02]  /*36e0*/  IMAD R23, R81, 0x7a46, R4 ;  /* 0x00007a4651177824 */ /* 0x000fe400078e0204 */
[----:B------:R-:W-:Y:S01]  /*36f0*/  IMAD R27, R62, 0x7a46, R27 ;  /* 0x00007a463e1b7824 */ /* 0x000fe200078e021b */
[----:B0-----:R-:W-:Y:S02]  /*3700*/  LEA R3, R0, R21, 0x2 ;  /* 0x0000001500037211 */ /* 0x001fe400078e10ff */
[-C--:B------:R-:W-:Y:S02]  /*3710*/  LEA R21, R21, R16.reuse, 0x2 ;  /* 0x0000001015157211 */ /* 0x080fe400078e10ff */
[----:B------:R-:W-:Y:S02]  /*3720*/  LEA R0, R3, R16, 0x2 ;  /* 0x0000001003007211 */ /* 0x000fe400078e10ff */
[----:B------:R-:W-:-:S02]  /*3730*/  MOV R3, 0x0 ;  /* 0x0000000000037802 */ /* 0x000fc40000000f00 */
[----:B------:R-:W-:Y:S02]  /*3740*/  LEA R19, R0, R15, 0x3 ;  /* 0x0000000f00137211 */ /* 0x000fe400078e18ff */
[----:B------:R-:W-:Y:S01]  /*3750*/  SHF.R.S32.HI R0, RZ, 0x1f, R56 ;  /* 0x0000001fff007819 */ /* 0x000fe20000011438 */
[----:B------:R-:W-:Y:S01]  /*3760*/  IMAD.WIDE.U32 R14, R61, 0x87a0000, R2 ;  /* 0x087a00003d0e7825 */ /* 0x000fe200078e0002 */
[----:B------:R-:W-:-:S03]  /*3770*/  SHF.L.U32 R21, R21, 0x3, RZ ;  /* 0x0000000315157819 */ /* 0x000fc600000006ff */
[----:B------:R-:W-:Y:S02]  /*3780*/  IMAD R9, R0, 0x87a0000, RZ ;  /* 0x087a000000097824 */ /* 0x000fe400078e02ff */
[----:B------:R-:W-:Y:S02]  /*3790*/  IMAD R0, R6, 0x87a0000, RZ ;  /* 0x087a000006007824 */ /* 0x000fe400078e02ff */
[----:B------:R-:W-:-:S04]  /*37a0*/  IMAD.WIDE.U32 R6, R81, 0x87a0000, R2 ;  /* 0x087a000051067825 */ /* 0x000fc800078e0002 */
[C---:B------:R-:W-:Y:S01]  /*37b0*/  IMAD R17, R56.reuse, 0x7a46, R9 ;  /* 0x00007a4638117824 */ /* 0x040fe200078e0209 */
[----:B------:R-:W-:Y:S01]  /*37c0*/  IADD3 R23, PT, PT, R7, R23, RZ ;  /* 0x0000001707177210 */ /* 0x000fe20007ffe0ff */
[----:B------:R-:W-:-:S04]  /*37d0*/  IMAD.WIDE.U32 R8, R56, 0x87a0000, R2 ;  /* 0x087a000038087825 */ /* 0x000fc800078e0002 */
[----:B------:R-:W-:Y:S01]  /*37e0*/  IMAD R25, R61, 0x7a46, R0 ;  /* 0x00007a463d197824 */ /* 0x000fe200078e0200 */
[----:B------:R-:W-:Y:S01]  /*37f0*/  IADD3 R9, PT, PT, R9, R17, RZ ;  /* 0x0000001109097210 */ /* 0x000fe20007ffe0ff */
[----:B------:R-:W-:Y:S01]  /*3800*/  IMAD.WIDE.U32 R16, R62, 0x87a0000, R2 ;  /* 0x087a00003e107825 */ /* 0x000fe200078e0002 */
[----:B------:R-:W-:Y:S02]  /*3810*/  SHF.R.U64 R0, R6, 0x1f, R23 ;  /* 0x0000001f06007819 */ /* 0x000fe40000001217 */
[----:B------:R-:W-:Y:S01]  /*3820*/  IADD3 R7, PT, PT, R15, R25, RZ ;  /* 0x000000190f077210 */ /* 0x000fe20007ffe0ff */
[----:B-1----:R-:W-:Y:S01]  /*3830*/  IMAD.WIDE.U32 R12, R21, 0x4, R12 ;  /* 0x00000004150c7825 */ /* 0x002fe200078e000c */
[----:B------:R-:W-:Y:S02]  /*3840*/  SHF.R.S32.HI R6, RZ, 0x1f, R79 ;  /* 0x0000001fff067819 */ /* 0x000fe4000001144f */
[----:B------:R-:W-:Y:S02]  /*3850*/  SHF.R.U64 R4, R8, 0x1f, R9 ;  /* 0x0000001f08047819 */ /* 0x000fe40000001209 */
[----:B------:R-:W-:Y:S01]  /*3860*/  SHF.R.U64 R10, R14, 0x1f, R7 ;  /* 0x0000001f0e0a7819 */ /* 0x000fe20000001207 */
[----:B------:R-:W-:Y:S01]  /*3870*/  IMAD R6, R6, 0x87a0000, RZ ;  /* 0x087a000006067824 */ /* 0x000fe200078e02ff */
[----:B------:R-:W-:-:S02]  /*3880*/  IADD3 R15, PT, PT, R17, R27, RZ ;  /* 0x0000001b110f7210 */ /* 0x000fc40007ffe0ff */
[----:B------:R-:W-:Y:S01]  /*3890*/  SHF.R.S32.HI R7, RZ, 0x1f, R54 ;  /* 0x0000001fff077819 */ /* 0x000fe20000011436 */
[----:B------:R-:W-:Y:S01]  /*38a0*/  IMAD R23, R79, 0x7a46, R6 ;  /* 0x00007a464f177824 */ /* 0x000fe200078e0206 */
[----:B------:R-:W-:Y:S02]  /*38b0*/  SHF.R.S32.HI R8, RZ, 0x1f, R51 ;  /* 0x0000001fff087819 */ /* 0x000fe40000011433 */
[----:B------:R-:W-:Y:S02]  /*38c0*/  SHF.R.S32.HI R9, RZ, 0x1f, R64 ;  /* 0x0000001fff097819 */ /* 0x000fe40000011440 */
[----:B------:R-:W-:Y:S01]  /*38d0*/  SHF.R.U64 R20, R16, 0x1f, R15 ;  /* 0x0000001f10147819 */ /* 0x000fe2000000120f */
[----:B------:R-:W-:Y:S02]  /*38e0*/  IMAD R15, R7, 0x87a0000, RZ ;  /* 0x087a0000070f7824 */ /* 0x000fe400078e02ff */
[----:B------:R-:W-:Y:S02]  /*38f0*/  IMAD R14, R8, 0x87a0000, RZ ;  /* 0x087a0000080e7824 */ /* 0x000fe400078e02ff */
[----:B------:R-:W-:-:S02]  /*3900*/  IMAD R17, R9, 0x87a0000, RZ ;  /* 0x087a000009117824 */ /* 0x000fc400078e02ff */
[----:B------:R-:W-:-:S04]  /*3910*/  IMAD.WIDE.U32 R6, R79, 0x87a0000, R2 ;  /* 0x087a00004f067825 */ /* 0x000fc800078e0002 */
[----:B------:R-:W-:Y:S01]  /*3920*/  IMAD R25, R54, 0x7a46, R15 ;  /* 0x00007a4636197824 */ /* 0x000fe200078e020f */
[----:B------:R-:W-:Y:S01]  /*3930*/  IADD3 R21, PT, PT, R7, R23, RZ ;  /* 0x0000001707157210 */ /* 0x000fe20007ffe0ff */
[C---:B------:R-:W-:Y:S02]  /*3940*/  IMAD R27, R51.reuse, 0x7a46, R14 ;  /* 0x00007a46331b7824 */ /* 0x040fe400078e020e */
[----:B------:R-:W-:Y:S01]  /*3950*/  IMAD.WIDE.U32 R14, R51, 0x87a0000, R2 ;  /* 0x087a0000330e7825 */ /* 0x000fe200078e0002 */
[----:B------:R-:W-:-:S03]  /*3960*/  SHF.R.U64 R21, R6, 0x1f, R21 ;  /* 0x0000001f06157819 */ /* 0x000fc60000001215 */
[C---:B------:R-:W-:Y:S01]  /*3970*/  IMAD R51, R64.reuse, 0x7a46, R17 ;  /* 0x00007a4640337824 */ /* 0x040fe200078e0211 */
[----:B------:R-:W-:Y:S01]  /*3980*/  IADD3 R23, PT, PT, R15, R27, RZ ;  /* 0x0000001b0f177210 */ /* 0x000fe20007ffe0ff */
[----:B------:R-:W-:Y:S01]  /*3990*/  IMAD.WIDE.U32 R16, R64, 0x87a0000, R2 ;  /* 0x087a000040107825 */ /* 0x000fe200078e0002 */
[----:B------:R-:W-:Y:S02]  /*39a0*/  SHF.R.S32.HI R6, RZ, 0x1f, R31 ;  /* 0x0000001fff067819 */ /* 0x000fe4000001141f */
[----:B------:R-:W-:Y:S01]  /*39b0*/  SHF.R.U64 R23, R14, 0x1f, R23 ;  /* 0x0000001f0e177819 */ /* 0x000fe20000001217 */
[----:B------:R-:W-:Y:S01]  /*39c0*/  IMAD.WIDE.U32 R8, R54, 0x87a0000, R2 ;  /* 0x087a000036087825 */ /* 0x000fe200078e0002 */
[----:B------:R-:W-:-:S04]  /*39d0*/  IADD3 R7, PT, PT, R17, R51, RZ ;  /* 0x0000003311077210 */ /* 0x000fc80007ffe0ff */
[----:B------:R-:W-:Y:S02]  /*39e0*/  IADD3 R9, PT, PT, R9, R25, RZ ;  /* 0x0000001909097210 */ /* 0x000fe40007ffe0ff */
[----:B------:R-:W-:Y:S01]  /*39f0*/  SHF.R.U64 R24, R16, 0x1f, R7 ;  /* 0x0000001f10187819 */ /* 0x000fe20000001207 */
[----:B------:R-:W-:Y:S01]  /*3a00*/  IMAD R6, R6, 0x87a0000, RZ ;  /* 0x087a000006067824 */ /* 0x000fe200078e02ff */
[----:B------:R-:W-:Y:S01]  /*3a10*/  SHF.R.S32.HI R7, RZ, 0x1f, R47 ;  /* 0x0000001fff077819 */ /* 0x000fe2000001142f */
[----:B------:R-:W2:Y:S01]  /*3a20*/  LDG.E.CONSTANT R25, desc[UR8][R12.64] ;  /* 0x000000080c197981 */ /* 0x000ea2000c1e9900 */
[----:B------:R-:W-:Y:S02]  /*3a30*/  SHF.R.U64 R22, R8, 0x1f, R9 ;  /* 0x0000001f08167819 */ /* 0x000fe40000001209 */
[----:B------:R-:W-:Y:S01]  /*3a40*/  SHF.R.S32.HI R8, RZ, 0x1f, R53 ;  /* 0x0000001fff087819 */ /* 0x000fe20000011435 */
[----:B------:R-:W-:Y:S01]  /*3a50*/  IMAD R16, R7, 0x87a0000, RZ ;  /* 0x087a000007107824 */ /* 0x000fe200078e02ff */
[----:B------:R-:W-:Y:S01]  /*3a60*/  SHF.R.S32.HI R9, RZ, 0x1f, R63 ;  /* 0x0000001fff097819 */ /* 0x000fe2000001143f */
[C---:B------:R-:W-:Y:S01]  /*3a70*/  IMAD R15, R31.reuse, 0x7a46, R6 ;  /* 0x00007a461f0f7824 */ /* 0x040fe200078e0206 */
[----:B------:R-:W-:Y:S01]  /*3a80*/  SHF.R.S32.HI R14, RZ, 0x1f, R30 ;  /* 0x0000001fff0e7819 */ /* 0x000fe2000001141e */
[----:B------:R-:W-:-:S04]  /*3a90*/  IMAD.WIDE.U32 R6, R31, 0x87a0000, R2 ;  /* 0x087a00001f067825 */ /* 0x000fc800078e0002 */
[----:B------:R-:W-:Y:S01]  /*3aa0*/  IMAD R26, R8, 0x87a0000, RZ ;  /* 0x087a0000081a7824 */ /* 0x000fe200078e02ff */
[----:B------:R-:W-:Y:S01]  /*3ab0*/  IADD3 R7, PT, PT, R7, R15, RZ ;  /* 0x0000000f07077210 */ /* 0x000fe20007ffe0ff */
[----:B------:R-:W-:Y:S02]  /*3ac0*/  IMAD R32, R9, 0x87a0000, RZ ;  /* 0x087a000009207824 */ /* 0x000fe400078e02ff */
[----:B------:R-:W-:Y:S02]  /*3ad0*/  IMAD R51, R14, 0x87a0000, RZ ;  /* 0x087a00000e337824 */ /* 0x000fe400078e02ff */
[C---:B------:R-:W-:Y:S02]  /*3ae0*/  IMAD R27, R47.reuse, 0x7a46, R16 ;  /* 0x00007a462f1b7824 */ /* 0x040fe400078e0210 */
[----:B------:R-:W-:-:S04]  /*3af0*/  IMAD.WIDE.U32 R8, R47, 0x87a0000, R2 ;  /* 0x087a00002f087825 */ /* 0x000fc800078e0002 */
[C---:B------:R-:W-:Y:S02]  /*3b00*/  IMAD R31, R53.reuse, 0x7a46, R26 ;  /* 0x00007a46351f7824 */ /* 0x040fe400078e021a */
[----:B------:R-:W-:Y:S01]  /*3b10*/  IMAD.WIDE.U32 R14, R53, 0x87a0000, R2 ;  /* 0x087a0000350e7825 */ /* 0x000fe200078e0002 */
[----:B------:R-:W-:-:S03]  /*3b20*/  IADD3 R9, PT, PT, R9, R27, RZ ;  /* 0x0000001b09097210 */ /* 0x000fc60007ffe0ff */
[C---:B------:R-:W-:Y:S02]  /*3b30*/  IMAD R47, R63.reuse, 0x7a46, R32 ;  /* 0x00007a463f2f7824 */ /* 0x040fe400078e0220 */
[----:B------:R-:W-:Y:S01]  /*3b40*/  IMAD.WIDE.U32 R16, R63, 0x87a0000, R2 ;  /* 0x087a00003f107825 */ /* 0x000fe200078e0002 */
[----:B------:R-:W-:Y:S02]  /*3b50*/  IADD3 R27, PT, PT, R15, R31, RZ ;  /* 0x0000001f0f1b7210 */ /* 0x000fe40007ffe0ff */
[----:B------:R-:W-:Y:S01]  /*3b60*/  SHF.R.U64 R26, R6, 0x1f, R7 ;  /* 0x0000001f061a7819 */ /* 0x000fe20000001207 */
[C---:B------:R-:W-:Y:S01]  /*3b70*/  IMAD R51, R30.reuse, 0x7a46, R51 ;  /* 0x00007a461e337824 */ /* 0x040fe200078e0233 */
[----:B------:R-:W-:Y:S01]  /*3b80*/  IADD3 R7, PT, PT, R17, R47, RZ ;  /* 0x0000002f11077210 */ /* 0x000fe20007ffe0ff */
[----:B------:R-:W-:Y:S01]  /*3b90*/  IMAD.WIDE.U32 R30, R30, 0x87a0000, R2 ;  /* 0x087a00001e1e7825 */ /* 0x000fe200078e0002 */
[----:B------:R-:W-:Y:S02]  /*3ba0*/  SHF.R.S32.HI R6, RZ, 0x1f, R50 ;  /* 0x0000001fff067819 */ /* 0x000fe40000011432 */
[----:B------:R-:W-:-:S02]  /*3bb0*/  SHF.R.U64 R16, R16, 0x1f, R7 ;  /* 0x0000001f10107819 */ /* 0x000fc40000001207 */
[----:B------:R-:W-:Y:S02]  /*3bc0*/  IADD3 R15, PT, PT, R31, R51, RZ ;  /* 0x000000331f0f7210 */ /* 0x000fe40007ffe0ff */
[----:B------:R-:W-:Y:S02]  /*3bd0*/  SHF.R.S32.HI R7, RZ, 0x1f, R55 ;  /* 0x0000001fff077819 */ /* 0x000fe40000011437 */
[----:B------:R-:W-:Y:S02]  /*3be0*/  SHF.R.U64 R17, R8, 0x1f, R9 ;  /* 0x0000001f08117819 */ /* 0x000fe40000001209 */
[----:B------:R-:W-:Y:S02]  /*3bf0*/  SHF.R.S32.HI R9, RZ, 0x1f, R29 ;  /* 0x0000001fff097819 */ /* 0x000fe4000001141d */
        /* <DEDUP_REMOVED lines=9> */
[----:B------:R-:W-:-:S04]  /*3c90*/  IMAD.WIDE.U32 R6, R55, 0x87a0000, R2 ;  /* 0x087a000037067825 */ /* 0x000fc800078e0002 */
[----:B------:R-:W-:Y:S02]  /*3ca0*/  IMAD R47, R8, 0x87a0000, RZ ;  /* 0x087a0000082f7824 */ /* 0x000fe400078e02ff */
[C---:B------:R-:W-:Y:S02]  /*3cb0*/  IMAD R61, R29.reuse, 0x7a46, R14 ;  /* 0x00007a461d3d7824 */ /* 0x040fe400078e020e */
[----:B------:R-:W-:Y:S01]  /*3cc0*/  IMAD.WIDE.U32 R14, R29, 0x87a0000, R2 ;  /* 0x087a00001d0e7825 */ /* 0x000fe200078e0002 */
[----:B------:R-:W-:Y:S02]  /*3cd0*/  IADD3 R29, PT, PT, R51, R31, RZ ;  /* 0x0000001f331d7210 */ /* 0x000fe40007ffe0ff */
[----:B------:R-:W-:Y:S01]  /*3ce0*/  IADD3 R51, PT, PT, R7, R53, RZ ;  /* 0x0000003507337210 */ /* 0x000fe20007ffe0ff */
[C---:B------:R-:W-:Y:S02]  /*3cf0*/  IMAD R55, R66.reuse, 0x7a46, R47 ;  /* 0x00007a4642377824 */ /* 0x040fe400078e022f */
[----:B------:R-:W-:Y:S01]  /*3d00*/  IMAD.WIDE.U32 R8, R66, 0x87a0000, R2 ;  /* 0x087a000042087825 */ /* 0x000fe200078e0002 */
[----:B------:R-:W-:Y:S01]  /*3d10*/  IADD3 R7, PT, PT, R15, R61, RZ ;  /* 0x0000003d0f077210 */ /* 0x000fe20007ffe0ff */
[----:B------:R-:W3:Y:S01]  /*3d20*/  LDG.E.CONSTANT R47, desc[UR8][R12.64+0x4] ;  /* 0x000004080c2f7981 */ /* 0x000ee2000c1e9900 */
[----:B------:R-:W-:-:S02]  /*3d30*/  SHF.R.U64 R51, R6, 0x1f, R51 ;  /* 0x0000001f06337819 */ /* 0x000fc40000001233 */
[----:B------:R-:W-:Y:S01]  /*3d40*/  IADD3 R9, PT, PT, R9, R55, RZ ;  /* 0x0000003709097210 */ /* 0x000fe20007ffe0ff */
[----:B------:R-:W4:Y:S01]  /*3d50*/  LDG.E.CONSTANT R66, desc[UR8][R12.64+0x8] ;  /* 0x000008080c427981 */ /* 0x000f22000c1e9900 */
[----:B------:R-:W-:Y:S02]  /*3d60*/  SHF.R.S32.HI R6, RZ, 0x1f, R49 ;  /* 0x0000001fff067819 */ /* 0x000fe40000011431 */
[----:B------:R-:W-:Y:S02]  /*3d70*/  SHF.R.U64 R56, R14, 0x1f, R7 ;  /* 0x0000001f0e387819 */ /* 0x000fe40000001207 */
[----:B------:R-:W-:Y:S01]  /*3d80*/  SHF.R.U64 R54, R8, 0x1f, R9 ;  /* 0x0000001f08367819 */ /* 0x000fe20000001209 */
[----:B------:R-:W-:Y:S01]  /*3d90*/  IMAD R6, R6, 0x87a0000, RZ ;  /* 0x087a000006067824 */ /* 0x000fe200078e02ff */
[----:B------:R-:W-:Y:S02]  /*3da0*/  SHF.R.S32.HI R7, RZ, 0x1f, R57 ;  /* 0x0000001fff077819 */ /* 0x000fe40000011439 */
[----:B------:R-:W-:-:S02]  /*3db0*/  SHF.R.S32.HI R9, RZ, 0x1f, R28 ;  /* 0x0000001fff097819 */ /* 0x000fc4000001141c */
[----:B------:R-:W-:Y:S01]  /*3dc0*/  SHF.R.S32.HI R14, RZ, 0x1f, R52 ;  /* 0x0000001fff0e7819 */ /* 0x000fe20000011434 */
[----:B------:R-:W-:Y:S01]  /*3dd0*/  IMAD R30, R7, 0x87a0000, RZ ;  /* 0x087a0000071e7824 */ /* 0x000fe200078e02ff */
[----:B------:R-:W-:Y:S01]  /*3de0*/  SHF.R.U64 R50, R50, 0x1f, R29 ;  /* 0x0000001f32327819 */ /* 0x000fe2000000121d */
[----:B------:R-:W-:Y:S01]  /*3df0*/  IMAD R29, R49, 0x7a46, R6 ;  /* 0x00007a46311d7824 */ /* 0x000fe200078e0206 */
[----:B------:R-:W-:Y:S01]  /*3e00*/  SHF.R.S32.HI R8, RZ, 0x1f, R65 ;  /* 0x0000001fff087819 */ /* 0x000fe20000011441 */
[----:B------:R-:W-:Y:S02]  /*3e10*/  IMAD R53, R9, 0x87a0000, RZ ;  /* 0x087a000009357824 */ /* 0x000fe400078e02ff */
[----:B------:R-:W-:Y:S02]  /*3e20*/  IMAD R61, R14, 0x87a0000, RZ ;  /* 0x087a00000e3d7824 */ /* 0x000fe400078e02ff */
[----:B------:R-:W-:-:S04]  /*3e30*/  IMAD.WIDE.U32 R6, R49, 0x87a0000, R2 ;  /* 0x087a000031067825 */ /* 0x000fc800078e0002 */
[----:B------:R-:W-:Y:S01]  /*3e40*/  IMAD R62, R8, 0x87a0000, RZ ;  /* 0x087a0000083e7824 */ /* 0x000fe200078e02ff */
[----:B------:R-:W-:Y:S01]  /*3e50*/  IADD3 R7, PT, PT, R7, R29, RZ ;  /* 0x0000001d07077210 */ /* 0x000fe20007ffe0ff */
[----:B------:R-:W-:Y:S02]  /*3e60*/  IMAD R55, R28, 0x7a46, R53 ;  /* 0x00007a461c377824 */ /* 0x000fe400078e0235 */
[----:B------:R-:W-:Y:S02]  /*3e70*/  IMAD R61, R52, 0x7a46, R61 ;  /* 0x00007a46343d7824 */ /* 0x000fe400078e023d */
[C---:B------:R-:W-:Y:S02]  /*3e80*/  IMAD R49, R57.reuse, 0x7a46, R30 ;  /* 0x00007a4639317824 */ /* 0x040fe400078e021e */
[----:B------:R-:W-:-:S04]  /*3e90*/  IMAD.WIDE.U32 R8, R57, 0x87a0000, R2 ;  /* 0x087a000039087825 */ /* 0x000fc800078e0002 */
[----:B------:R-:W-:-:S04]  /*3ea0*/  IMAD.WIDE.U32 R52, R52, 0x87a0000, R2 ;  /* 0x087a000034347825 */ /* 0x000fc800078e0002 */
[----:B------:R-:W-:Y:S01]  /*3eb0*/  IMAD.WIDE.U32 R28, R28, 0x87a0000, R2 ;  /* 0x087a00001c1c7825 */ /* 0x000fe200078e0002 */
[----:B------:R-:W-:-:S03]  /*3ec0*/  IADD3 R49, PT, PT, R9, R49, RZ ;  /* 0x0000003109317210 */ /* 0x000fc60007ffe0ff */
[C---:B------:R-:W-:Y:S01]  /*3ed0*/  IMAD R31, R65.reuse, 0x7a46, R62 ;  /* 0x00007a46411f7824 */ /* 0x040fe200078e023e */
[----:B------:R-:W-:Y:S01]  /*3ee0*/  SHF.R.U64 R62, R6, 0x1f, R7 ;  /* 0x0000001f063e7819 */ /* 0x000fe20000001207 */
[----:B------:R-:W-:Y:S01]  /*3ef0*/  IMAD.WIDE.U32 R14, R65, 0x87a0000, R2 ;  /* 0x087a0000410e7825 */ /* 0x000fe200078e0002 */
[----:B------:R-:W-:Y:S02]  /*3f00*/  IADD3 R7, PT, PT, R53, R61, RZ ;  /* 0x0000003d35077210 */ /* 0x000fe40007ffe0ff */
[----:B------:R-:W-:Y:S02]  /*3f10*/  IADD3 R9, PT, PT, R29, R55, RZ ;  /* 0x000000371d097210 */ /* 0x000fe40007ffe0ff */
[----:B------:R-:W-:Y:S02]  /*3f20*/  IADD3 R15, PT, PT, R15, R31, RZ ;  /* 0x0000001f0f0f7210 */ /* 0x000fe40007ffe0ff */
[----:B------:R-:W-:Y:S02]  /*3f30*/  SHF.R.S32.HI R6, RZ, 0x1f, R58 ;  /* 0x0000001fff067819 */ /* 0x000fe4000001143a */
[----:B------:R-:W-:-:S02]  /*3f40*/  SHF.R.U64 R49, R8, 0x1f, R49 ;  /* 0x0000001f08317819 */ /* 0x000fc40000001231 */
[----:B------:R-:W-:Y:S02]  /*3f50*/  SHF.R.U64 R52, R52, 0x1f, R7 ;  /* 0x0000001f34347819 */ /* 0x000fe40000001207 */
[----:B------:R-:W-:Y:S02]  /*3f60*/  SHF.R.U64 R64, R28, 0x1f, R9 ;  /* 0x0000001f1c407819 */ /* 0x000fe40000001209 */
[----:B------:R-:W-:Y:S02]  /*3f70*/  SHF.R.S32.HI R7, RZ, 0x1f, R68 ;  /* 0x0000001fff077819 */ /* 0x000fe40000011444 */
[----:B------:R-:W-:Y:S02]  /*3f80*/  SHF.R.S32.HI R8, RZ, 0x1f, R85 ;  /* 0x0000001fff087819 */ /* 0x000fe40000011455 */
[----:B------:R-:W-:Y:S02]  /*3f90*/  SHF.R.S32.HI R9, RZ, 0x1f, R59 ;  /* 0x0000001fff097819 */ /* 0x000fe4000001143b */
[----:B------:R-:W-:Y:S01]  /*3fa0*/  SHF.R.U64 R53, R14, 0x1f, R15 ;  /* 0x0000001f0e357819 */ /* 0x000fe2000000120f */
[----:B------:R-:W-:-:S02]  /*3fb0*/  IMAD R15, R6, 0x87a0000, RZ ;  /* 0x087a0000060f7824 */ /* 0x000fc400078e02ff */
[----:B------:R-:W-:Y:S02]  /*3fc0*/  IMAD R29, R7, 0x87a0000, RZ ;  /* 0x087a0000071d7824 */ /* 0x000fe400078e02ff */
[----:B------:R-:W-:Y:S01]  /*3fd0*/  IMAD R28, R8, 0x87a0000, RZ ;  /* 0x087a0000081c7824 */ /* 0x000fe200078e02ff */
[----:B------:R-:W-:Y:S01]  /*3fe0*/  SHF.R.S32.HI R14, RZ, 0x1f, R67 ;  /* 0x0000001fff0e7819 */ /* 0x000fe20000011443 */
[----:B------:R-:W-:Y:S02]  /*3ff0*/  IMAD R30, R9, 0x87a0000, RZ ;  /* 0x087a0000091e7824 */ /* 0x000fe400078e02ff */
[C---:B------:R-:W-:Y:S02]  /*4000*/  IMAD R55, R58.reuse, 0x7a46, R15 ;  /* 0x00007a463a377824 */ /* 0x040fe400078e020f */
[----:B------:R-:W-:-:S04]  /*4010*/  IMAD.WIDE.U32 R6, R58, 0x87a0000, R2 ;  /* 0x087a00003a067825 */ /* 0x000fc800078e0002 */
[----:B------:R-:W-:Y:S02]  /*4020*/  IMAD R57, R68, 0x7a46, R29 ;  /* 0x00007a4644397824 */ /* 0x000fe400078e021d */
[----:B------:R-:W-:Y:S02]  /*4030*/  IMAD R61, R85, 0x7a46, R28 ;  /* 0x00007a46553d7824 */ /* 0x000fe400078e021c */
[C---:B------:R-:W-:Y:S02]  /*4040*/  IMAD R63, R59.reuse, 0x7a46, R30 ;  /* 0x00007a463b3f7824 */ /* 0x040fe400078e021e */
[----:B------:R-:W-:Y:S01]  /*4050*/  IMAD.WIDE.U32 R28, R59, 0x87a0000, R2 ;  /* 0x087a00003b1c7825 */ /* 0x000fe200078e0002 */
[----:B------:R-:W-:-:S03]  /*4060*/  IADD3 R55, PT, PT, R7, R55, RZ ;  /* 0x0000003707377210 */ /* 0x000fc60007ffe0ff */
[----:B------:R-:W-:Y:S02]  /*4070*/  IMAD R82, R14, 0x87a0000, RZ ;  /* 0x087a00000e527824 */ /* 0x000fe400078e02ff */
[----:B------:R-:W-:Y:S01]  /*4080*/  IMAD.WIDE.U32 R8, R68, 0x87a0000, R2 ;  /* 0x087a000044087825 */ /* 0x000fe200078e0002 */
[----:B------:R-:W-:-:S03]  /*4090*/  IADD3 R7, PT, PT, R29, R63, RZ ;  /* 0x0000003f1d077210 */ /* 0x000fc60007ffe0ff */
[----:B------:R-:W-:Y:S01]  /*40a0*/  IMAD.WIDE.U32 R14, R85, 0x87a0000, R2 ;  /* 0x087a0000550e7825 */ /* 0x000fe200078e0002 */
[----:B------:R-:W-:Y:S02]  /*40b0*/  SHF.R.U64 R55, R6, 0x1f, R55 ;  /* 0x0000001f06377819 */ /* 0x000fe40000001237 */
[----:B------:R-:W-:Y:S01]  /*40c0*/  IADD3 R57, PT, PT, R9, R57, RZ ;  /* 0x0000003909397210 */ /* 0x000fe20007ffe0ff */
[C---:B------:R-:W-:Y:S01]  /*40d0*/  IMAD R59, R67.reuse, 0x7a46, R82 ;  /* 0x00007a46433b7824 */ /* 0x040fe200078e0252 */
[----:B------:R-:W-:Y:S01]  /*40e0*/  SHF.R.S32.HI R6, RZ, 0x1f, R76 ;  /* 0x0000001fff067819 */ /* 0x000fe2000001144c */
[----:B------:R-:W-:Y:S01]  /*40f0*/  IMAD.WIDE.U32 R30, R67, 0x87a0000, R2 ;  /* 0x087a0000431e7825 */ /* 0x000fe200078e0002 */
[----:B------:R-:W-:Y:S02]  /*4100*/  IADD3 R9, PT, PT, R15, R61, RZ ;  /* 0x0000003d0f097210 */ /* 0x000fe40007ffe0ff */
[----:B------:R-:W-:Y:S02]  /*4110*/  SHF.R.U64 R68, R28, 0x1f, R7 ;  /* 0x0000001f1c447819 */ /* 0x000fe40000001207 */
[----:B------:R-:W-:Y:S01]  /*4120*/  SHF.R.S32.HI R7, RZ, 0x1f, R77 ;  /* 0x0000001fff077819 */ /* 0x000fe2000001144d */
[----:B------:R-:W-:Y:S01]  /*4130*/  IMAD R15, R6, 0x87a0000, RZ ;  /* 0x087a0000060f7824 */ /* 0x000fe200078e02ff */
[----:B------:R-:W-:-:S02]  /*4140*/  SHF.R.U64 R58, R14, 0x1f, R9 ;  /* 0x0000001f0e3a7819 */ /* 0x000fc40000001209 */
[----:B------:R-:W-:Y:S02]  /*4150*/  IADD3 R59, PT, PT, R31, R59, RZ ;  /* 0x0000003b1f3b7210 */ /* 0x000fe40007ffe0ff */
[----:B------:R-:W-:Y:S02]  /*4160*/  SHF.R.S32.HI R9, RZ, 0x1f, R75 ;  /* 0x0000001fff097819 */ /* 0x000fe4000001144b */
[----:B------:R-:W-:Y:S01]  /*4170*/  SHF.R.S32.HI R14, RZ, 0x1f, R72 ;  /* 0x0000001fff0e7819 */ /* 0x000fe20000011448 */
[----:B------:R-:W-:Y:S01]  /*4180*/  IMAD R28, R7, 0x87a0000, RZ ;  /* 0x087a0000071c7824 */ /* 0x000fe200078e02ff */
[----:B------:R-:W-:Y:S01]  /*4190*/  SHF.R.U64 R57, R8, 0x1f, R57 ;  /* 0x0000001f08397819 */ /* 0x000fe20000001239 */
[----:B------:R-:W-:Y:S01]  /*41a0*/  IMAD R61, R76, 0x7a46, R15 ;  /* 0x00007a464c3d7824 */ /* 0x000fe200078e020f */
[----:B------:R-:W-:Y:S01]  /*41b0*/  SHF.R.U64 R59, R30, 0x1f, R59 ;  /* 0x0000001f1e3b7819 */ /* 0x000fe2000000123b */
[----:B------:R-:W-:Y:S01]  /*41c0*/  IMAD.WIDE.U32 R6, R76, 0x87a0000, R2 ;  /* 0x087a00004c067825 */ /* 0x000fe200078e0002 */
[----:B------:R-:W-:-:S03]  /*41d0*/  SHF.R.S32.HI R8, RZ, 0x1f, R74 ;  /* 0x0000001fff087819 */ /* 0x000fc6000001144a */
[----:B------:R-:W-:Y:S02]  /*41e0*/  IMAD R30, R9, 0x87a0000, RZ ;  /* 0x087a0000091e7824 */ /* 0x000fe400078e02ff */
[----:B------:R-:W-:Y:S01]  /*41f0*/  IMAD R31, R14, 0x87a0000, RZ ;  /* 0x087a00000e1f7824 */ /* 0x000fe200078e02ff */
[----:B------:R-:W-:Y:S01]  /*4200*/  IADD3 R61, PT, PT, R7, R61, RZ ;  /* 0x0000003d073d7210 */ /* 0x000fe20007ffe0ff */
[----:B------:R-:W-:Y:S02]  /*4210*/  IMAD R67, R75, 0x7a46, R30 ;  /* 0x00007a464b437824 */ /* 0x000fe400078e021e */
[----:B------:R-:W-:Y:S02]  /*4220*/  IMAD R7, R72, 0x7a46, R31 ;  /* 0x00007a4648077824 */ /* 0x000fe400078e021f */
[----:B------:R-:W-:Y:S02]  /*4230*/  IMAD R29, R8, 0x87a0000, RZ ;  /* 0x087a0000081d7824 */ /* 0x000fe400078e02ff */
[----:B------:R-:W-:-:S04]  /*4240*/  IMAD.WIDE.U32 R30, R72, 0x87a0000, R2 ;  /* 0x087a0000481e7825 */ /* 0x000fc800078e0002 */
[C---:B------:R-:W-:Y:S02]  /*4250*/  IMAD R63, R77.reuse, 0x7a46, R28 ;  /* 0x00007a464d3f7824 */ /* 0x040fe400078e021c */
[----:B------:R-:W-:Y:S01]  /*4260*/  IMAD.WIDE.U32 R8, R77, 0x87a0000, R2 ;  /* 0x087a00004d087825 */ /* 0x000fe200078e0002 */
[----:B------:R-:W-:Y:S02]  /*4270*/  SHF.R.U64 R61, R6, 0x1f, R61 ;  /* 0x0000001f063d7819 */ /* 0x000fe4000000123d */
[----:B------:R-:W-:Y:S01]  /*4280*/  IADD3 R7, PT, PT, R31, R7, RZ ;  /* 0x000000071f077210 */ /* 0x000fe20007ffe0ff */
[C---:B------:R-:W-:Y:S02]  /*4290*/  IMAD R65, R74.reuse, 0x7a46, R29 ;  /* 0x00007a464a417824 */ /* 0x040fe400078e021d */
[----:B------:R-:W-:Y:S01]  /*42a0*/  IMAD.WIDE.U32 R14, R74, 0x87a0000, R2 ;  /* 0x087a00004a0e7825 */ /* 0x000fe200078e0002 */
[----:B------:R-:W-:Y:S02]  /*42b0*/  IADD3 R63, PT, PT, R9, R63, RZ ;  /* 0x0000003f093f7210 */ /* 0x000fe40007ffe0ff */
[----:B------:R-:W-:Y:S01]  /*42c0*/  SHF.R.S32.HI R6, RZ, 0x1f, R73 ;  /* 0x0000001fff067819 */ /* 0x000fe20000011449 */
[----:B------:R-:W-:Y:S01]  /*42d0*/  IMAD.WIDE.U32 R28, R75, 0x87a0000, R2 ;  /* 0x087a00004b1c7825 */ /* 0x000fe200078e0002 */
[----:B------:R-:W-:-:S02]  /*42e0*/  IADD3 R65, PT, PT, R15, R65, RZ ;  /* 0x000000410f417210 */ /* 0x000fc40007ffe0ff */
[----:B------:R-:W-:Y:S01]  /*42f0*/  SHF.R.U64 R74, R30, 0x1f, R7 ;  /* 0x0000001f1e4a7819 */ /* 0x000fe20000001207 */
[----:B------:R-:W-:Y:S01]  /*4300*/  IMAD R6, R6, 0x87a0000, RZ ;  /* 0x087a000006067824 */ /* 0x000fe200078e02ff */
[----:B------:R-:W-:Y:S02]  /*4310*/  SHF.R.U64 R63, R8, 0x1f, R63 ;  /* 0x0000001f083f7819 */ /* 0x000fe4000000123f */
[----:B------:R-:W-:Y:S02]  /*4320*/  IADD3 R9, PT, PT, R29, R67, RZ ;  /* 0x000000431d097210 */ /* 0x000fe40007ffe0ff */
[----:B------:R-:W-:Y:S02]  /*4330*/  SHF.R.S32.HI R7, RZ, 0x1f, R34 ;  /* 0x0000001fff077819 */ /* 0x000fe40000011422 */
[----:B------:R-:W-:Y:S02]  /*4340*/  SHF.R.S32.HI R8, RZ, 0x1f, R33 ;  /* 0x0000001fff087819 */ /* 0x000fe40000011421 */
[----:B------:R-:W-:Y:S01]  /*4350*/  SHF.R.U64 R65, R14, 0x1f, R65 ;  /* 0x0000001f0e417819 */ /* 0x000fe20000001241 */
[----:B------:R-:W-:Y:S01]  /*4360*/  IMAD R15, R7, 0x87a0000, RZ ;  /* 0x087a0000070f7824 */ /* 0x000fe200078e02ff */
[----:B------:R-:W-:Y:S01]  /*4370*/  SHF.R.U64 R72, R28, 0x1f, R9 ;  /* 0x0000001f1c487819 */ /* 0x000fe20000001209 */
[C---:B------:R-:W-:Y:S01]  /*4380*/  IMAD R29, R73.reuse, 0x7a46, R6 ;  /* 0x00007a46491d7824 */ /* 0x040fe200078e0206 */
[----:B------:R-:W-:Y:S01]  /*4390*/  SHF.R.S32.HI R14, RZ, 0x1f, R71 ;  /* 0x0000001fff0e7819 */ /* 0x000fe20000011447 */
[----:B------:R-:W-:Y:S01]  /*43a0*/  IMAD R28, R8, 0x87a0000, RZ ;  /* 0x087a0000081c7824 */ /* 0x000fe200078e02ff */
[----:B------:R-:W-:Y:S01]  /*43b0*/  SHF.R.S32.HI R9, RZ, 0x1f, R36 ;  /* 0x0000001fff097819 */ /* 0x000fe20000011424 */
[----:B------:R-:W-:Y:S01]  /*43c0*/  IMAD.WIDE.U32 R6, R73, 0x87a0000, R2 ;  /* 0x087a000049067825 */ /* 0x000fe200078e0002 */
[----:B------:R-:W5:Y:S03]  /*43d0*/  LDG.E.CONSTANT R67, desc[UR8][R12.64+0xc] ;  /* 0x00000c080c437981 */ /* 0x000f66000c1e9900 */
[----:B------:R-:W-:-:S02]  /*43e0*/  IMAD R30, R14, 0x87a0000, RZ ;  /* 0x087a00000e1e7824 */ /* 0x000fc400078e02ff */
[----:B------:R-:W-:Y:S02]  /*43f0*/  IMAD R73, R34, 0x7a46, R15 ;  /* 0x00007a4622497824 */ /* 0x000fe400078e020f */
[----:B------:R-:W-:Y:S02]  /*4400*/  IMAD R31, R9, 0x87a0000, RZ ;  /* 0x087a0000091f7824 */ /* 0x000fe400078e02ff */
[C---:B------:R-:W-:Y:S02]  /*4410*/  IMAD R75, R33.reuse, 0x7a46, R28 ;  /* 0x00007a46214b7824 */ /* 0x040fe400078e021c */
[----:B------:R-:W-:Y:S01]  /*4420*/  IMAD.WIDE.U32 R14, R33, 0x87a0000, R2 ;  /* 0x087a0000210e7825 */ /* 0x000fe200078e0002 */
[----:B------:R-:W-:-:S03]  /*4430*/  IADD3 R33, PT, PT, R7, R29, RZ ;  /* 0x0000001d07217210 */ /* 0x000fc60007ffe0ff */
[----:B------:R-:W-:Y:S01]  /*4440*/  IMAD.WIDE.U32 R8, R34, 0x87a0000, R2 ;  /* 0x087a000022087825 */ /* 0x000fe200078e0002 */
[----:B------:R-:W-:Y:S02]  /*4450*/  SHF.R.U64 R33, R6, 0x1f, R33 ;  /* 0x0000001f06217819 */ /* 0x000fe40000001221 */
[----:B------:R-:W-:Y:S01]  /*4460*/  IADD3 R7, PT, PT, R15, R75, RZ ;  /* 0x0000004b0f077210 */ /* 0x000fe20007ffe0ff */
[C---:B------:R-:W-:Y:S01]  /*4470*/  IMAD R77, R36.reuse, 0x7a46, R31 ;  /* 0x00007a46244d7824 */ /* 0x040fe200078e021f */
[----:B------:R-:W-:Y:S01]  /*4480*/  IADD3 R9, PT, PT, R9, R73, RZ ;  /* 0x0000004909097210 */ /* 0x000fe20007ffe0ff */
[----:B------:R-:W-:Y:S01]  /*4490*/  IMAD.WIDE.U32 R28, R36, 0x87a0000, R2 ;  /* 0x087a0000241c7825 */ /* 0x000fe200078e0002 */
[----:B------:R-:W-:Y:S02]  /*44a0*/  SHF.R.S32.HI R6, RZ, 0x1f, R35 ;  /* 0x0000001fff067819 */ /* 0x000fe40000011423 */
[----:B------:R-:W-:Y:S02]  /*44b0*/  SHF.R.U64 R36, R14, 0x1f, R7 ;  /* 0x0000001f0e247819 */ /* 0x000fe40000001207 */
[----:B------:R-:W-:Y:S01]  /*44c0*/  IADD3 R73, PT, PT, R29, R77, RZ ;  /* 0x0000004d1d497210 */ /* 0x000fe20007ffe0ff */
[----:B------:R-:W-:Y:S01]  /*44d0*/  IMAD R6, R6, 0x87a0000, RZ ;  /* 0x087a000006067824 */ /* 0x000fe200078e02ff */
[----:B------:R-:W-:-:S02]  /*44e0*/  SHF.R.U64 R34, R8, 0x1f, R9 ;  /* 0x0000001f08227819 */ /* 0x000fc40000001209 */
[----:B------:R-:W-:Y:S02]  /*44f0*/  SHF.R.S32.HI R7, RZ, 0x1f, R37 ;  /* 0x0000001fff077819 */ /* 0x000fe40000011425 */
[----:B------:R-:W-:Y:S01]  /*4500*/  SHF.R.S32.HI R9, RZ, 0x1f, R70 ;  /* 0x0000001fff097819 */ /* 0x000fe20000011446 */
[C---:B------:R-:W-:Y:S01]  /*4510*/  IMAD R79, R71.reuse, 0x7a46, R30 ;  /* 0x00007a46474f7824 */ /* 0x040fe200078e021e */
[----:B------:R-:W-:Y:S01]  /*4520*/  SHF.R.S32.HI R14, RZ, 0x1f, R40 ;  /* 0x0000001fff0e7819 */ /* 0x000fe20000011428 */
[----:B------:R-:W-:Y:S01]  /*4530*/  IMAD.WIDE.U32 R30, R71, 0x87a0000, R2 ;  /* 0x087a0000471e7825 */ /* 0x000fe200078e0002 */
[----:B------:R-:W-:Y:S02]  /*4540*/  SHF.R.U64 R73, R28, 0x1f, R73 ;  /* 0x0000001f1c497819 */ /* 0x000fe40000001249 */
[----:B------:R-:W-:Y:S01]  /*4550*/  SHF.R.S32.HI R8, RZ, 0x1f, R38 ;  /* 0x0000001fff087819 */ /* 0x000fe20000011426 */
[----:B------:R-:W-:Y:S02]  /*4560*/  IMAD R28, R7, 0x87a0000, RZ ;  /* 0x087a0000071c7824 */ /* 0x000fe400078e02ff */
[----:B------:R-:W-:-:S02]  /*4570*/  IMAD R29, R35, 0x7a46, R6 ;  /* 0x00007a46231d7824 */ /* 0x000fc400078e0206 */
[----:B------:R-:W-:Y:S02]  /*4580*/  IMAD R71, R9, 0x87a0000, RZ ;  /* 0x087a000009477824 */ /* 0x000fe400078e02ff */
[----:B------:R-:W-:Y:S01]  /*4590*/  IMAD.WIDE.U32 R6, R35, 0x87a0000, R2 ;  /* 0x087a000023067825 */ /* 0x000fe200078e0002 */
[----:B------:R-:W-:-:S03]  /*45a0*/  IADD3 R75, PT, PT, R31, R79, RZ ;  /* 0x0000004f1f4b7210 */ /* 0x000fc60007ffe0ff */
[----:B------:R-:W-:Y:S01]  /*45b0*/  IMAD R81, R14, 0x87a0000, RZ ;  /* 0x087a00000e517824 */ /* 0x000fe200078e02ff */
[----:B------:R-:W-:Y:S01]  /*45c0*/  IADD3 R35, PT, PT, R7, R29, RZ ;  /* 0x0000001d07237210 */ /* 0x000fe20007ffe0ff */
[----:B------:R-:W-:Y:S02]  /*45d0*/  IMAD R15, R8, 0x87a0000, RZ ;  /* 0x087a0000080f7824 */ /* 0x000fe400078e02ff */
[C---:B------:R-:W-:Y:S02]  /*45e0*/  IMAD R79, R70.reuse, 0x7a46, R71 ;  /* 0x00007a46464f7824 */ /* 0x040fe400078e0247 */
[----:B------:R-:W-:Y:S02]  /*45f0*/  IMAD R31, R37, 0x7a46, R28 ;  /* 0x00007a46251f7824 */ /* 0x000fe400078e021c */
[----:B------:R-:W-:-:S04]  /*4600*/  IMAD.WIDE.U32 R70, R70, 0x87a0000, R2 ;  /* 0x087a000046467825 */ /* 0x000fc800078e0002 */
[C---:B------:R-:W-:Y:S02]  /*4610*/  IMAD R7, R40.reuse, 0x7a46, R81 ;  /* 0x00007a4628077824 */ /* 0x040fe400078e0251 */
[----:B------:R-:W-:Y:S01]  /*4620*/  IMAD.WIDE.U32 R28, R40, 0x87a0000, R2 ;  /* 0x087a0000281c7825 */ /* 0x000fe200078e0002 */
[----:B------:R-:W-:-:S03]  /*4630*/  IADD3 R71, PT, PT, R71, R79, RZ ;  /* 0x0000004f47477210 */ /* 0x000fc60007ffe0ff */
[----:B------:R-:W-:Y:S01]  /*4640*/  IMAD.WIDE.U32 R8, R37, 0x87a0000, R2 ;  /* 0x087a000025087825 */ /* 0x000fe200078e0002 */
[----:B------:R-:W-:-:S03]  /*4650*/  IADD3 R7, PT, PT, R29, R7, RZ ;  /* 0x000000071d077210 */ /* 0x000fc60007ffe0ff */
[C---:B------:R-:W-:Y:S02]  /*4660*/  IMAD R77, R38.reuse, 0x7a46, R15 ;  /* 0x00007a46264d7824 */ /* 0x040fe400078e020f */
[----:B------:R-:W-:Y:S01]  /*4670*/  IMAD.WIDE.U32 R14, R38, 0x87a0000, R2 ;  /* 0x087a0000260e7825 */ /* 0x000fe200078e0002 */
[----:B------:R-:W-:Y:S01]  /*4680*/  SHF.R.U64 R35, R6, 0x1f, R35 ;  /* 0x0000001f06237819 */ /* 0x000fe20000001223 */
[----:B------:R-:W5:Y:S01]  /*4690*/  LDG.E.CONSTANT R38, desc[UR8][R12.64+0x10] ;  /* 0x000010080c267981 */ /* 0x000f62000c1e9900 */
[----:B------:R-:W-:Y:S02]  /*46a0*/  IADD3 R37, PT, PT, R9, R31, RZ ;  /* 0x0000001f09257210 */ /* 0x000fe40007ffe0ff */
[----:B------:R-:W-:Y:S02]  /*46b0*/  SHF.R.S32.HI R6, RZ, 0x1f, R39 ;  /* 0x0000001fff067819 */ /* 0x000fe40000011427 */
[----:B------:R-:W-:Y:S02]  /*46c0*/  IADD3 R9, PT, PT, R15, R77, RZ ;  /* 0x0000004d0f097210 */ /* 0x000fe40007ffe0ff */
[----:B------:R-:W-:-:S02]  /*46d0*/  SHF.R.U64 R71, R70, 0x1f, R71 ;  /* 0x0000001f46477819 */ /* 0x000fc40000001247 */
[----:B------:R-:W-:Y:S02]  /*46e0*/  SHF.R.U64 R70, R28, 0x1f, R7 ;  /* 0x0000001f1c467819 */ /* 0x000fe40000001207 */
[----:B------:R-:W-:Y:S01]  /*46f0*/  SHF.R.S32.HI R7, RZ, 0x1f, R42 ;  /* 0x0000001fff077819 */ /* 0x000fe2000001142a */
[----:B------:R-:W-:Y:S01]  /*4700*/  IMAD R6, R6, 0x87a0000, RZ ;  /* 0x087a000006067824 */ /* 0x000fe200078e02ff */
[----:B------:R-:W-:Y:S02]  /*4710*/  SHF.R.U64 R37, R8, 0x1f, R37 ;  /* 0x0000001f08257819 */ /* 0x000fe40000001225 */
[----:B------:R-:W-:Y:S02]  /*4720*/  SHF.R.U64 R40, R14, 0x1f, R9 ;  /* 0x0000001f0e287819 */ /* 0x000fe40000001209 */
[----:B------:R-:W-:Y:S02]  /*4730*/  SHF.R.S32.HI R8, RZ, 0x1f, R83 ;  /* 0x0000001fff087819 */ /* 0x000fe40000011453 */
[----:B------:R-:W-:Y:S01]  /*4740*/  SHF.R.S32.HI R9, RZ, 0x1f, R41 ;  /* 0x0000001fff097819 */ /* 0x000fe20000011429 */
[----:B------:R-:W-:Y:S01]  /*4750*/  IMAD R15, R7, 0x87a0000, RZ ;  /* 0x087a0000070f7824 */ /* 0x000fe200078e02ff */
[----:B------:R-:W-:Y:S01]  /*4760*/  SHF.R.S32.HI R14, RZ, 0x1f, R43 ;  /* 0x0000001fff0e7819 */ /* 0x000fe2000001142b */
[C---:B------:R-:W-:Y:S01]  /*4770*/  IMAD R29, R39.reuse, 0x7a46, R6 ;  /* 0x00007a46271d7824 */ /* 0x040fe200078e0206 */
[----:B------:R-:W-:Y:S01]  /*4780*/  SHF.R.U64 R75, R30, 0x1f, R75 ;  /* 0x0000001f1e4b7819 */ /* 0x000fe2000000124b */
[----:B------:R-:W-:-:S04]  /*4790*/  IMAD.WIDE.U32 R6, R39, 0x87a0000, R2 ;  /* 0x087a000027067825 */ /* 0x000fc800078e0002 */
[----:B------:R-:W-:Y:S02]  /*47a0*/  IMAD R28, R8, 0x87a0000, RZ ;  /* 0x087a0000081c7824 */ /* 0x000fe400078e02ff */
[----:B------:R-:W-:Y:S02]  /*47b0*/  IMAD R30, R9, 0x87a0000, RZ ;  /* 0x087a0000091e7824 */ /* 0x000fe400078e02ff */
[----:B------:R-:W-:Y:S02]  /*47c0*/  IMAD R76, R14, 0x87a0000, RZ ;  /* 0x087a00000e4c7824 */ /* 0x000fe400078e02ff */
[C---:B------:R-:W-:Y:S02]  /*47d0*/  IMAD R77, R42.reuse, 0x7a46, R15 ;  /* 0x00007a462a4d7824 */ /* 0x040fe400078e020f */
[----:B------:R-:W-:Y:S01]  /*47e0*/  IMAD.WIDE.U32 R8, R42, 0x87a0000, R2 ;  /* 0x087a00002a087825 */ /* 0x000fe200078e0002 */
[----:B------:R-:W-:-:S03]  /*47f0*/  IADD3 R39, PT, PT, R7, R29, RZ ;  /* 0x0000001d07277210 */ /* 0x000fc60007ffe0ff */
[----:B------:R-:W-:Y:S02]  /*4800*/  IMAD R81, R41, 0x7a46, R30 ;  /* 0x00007a4629517824 */ /* 0x000fe400078e021e */
[C---:B------:R-:W-:Y:S02]  /*4810*/  IMAD R7, R43.reuse, 0x7a46, R76 ;  /* 0x00007a462b077824 */ /* 0x040fe400078e024c */
[----:B------:R-:W-:Y:S01]  /*4820*/  IMAD.WIDE.U32 R30, R43, 0x87a0000, R2 ;  /* 0x087a00002b1e7825 */ /* 0x000fe200078e0002 */
[----:B------:R-:W-:-:S04]  /*4830*/  IADD3 R43, PT, PT, R9, R77, RZ ;  /* 0x0000004d092b7210 */ /* 0x000fc80007ffe0ff */
[----:B------:R-:W-:Y:S02]  /*4840*/  IADD3 R7, PT, PT, R31, R7, RZ ;  /* 0x000000071f077210 */ /* 0x000fe40007ffe0ff */
[----:B------:R-:W-:Y:S02]  /*4850*/  SHF.R.U64 R31, R8, 0x1f, R43 ;  /* 0x0000001f081f7819 */ /* 0x000fe4000000122b */
[----:B------:R-:W5:Y:S01]  /*4860*/  LDG.E.CONSTANT R43, desc[UR8][R12.64+0x14] ;  /* 0x000014080c2b7981 */ /* 0x000f62000c1e9900 */
[----:B------:R-:W-:Y:S02]  /*4870*/  IMAD R79, R83, 0x7a46, R28 ;  /* 0x00007a46534f7824 */ /* 0x000fe400078e021c */
[----:B------:R-:W-:-:S04]  /*4880*/  IMAD.WIDE.U32 R28, R41, 0x87a0000, R2 ;  /* 0x087a0000291c7825 */ /* 0x000fc800078e0002 */
[----:B------:R-:W-:Y:S01]  /*4890*/  IMAD.WIDE.U32 R14, R83, 0x87a0000, R2 ;  /* 0x087a0000530e7825 */ /* 0x000fe200078e0002 */
[----:B------:R-:W-:Y:S02]  /*48a0*/  SHF.R.U64 R39, R6, 0x1f, R39 ;  /* 0x0000001f06277819 */ /* 0x000fe40000001227 */
[----:B------:R-:W-:Y:S02]  /*48b0*/  IADD3 R9, PT, PT, R29, R81, RZ ;  /* 0x000000511d097210 */ /* 0x000fe40007ffe0ff */
[----:B------:R-:W-:Y:S02]  /*48c0*/  IADD3 R41, PT, PT, R15, R79, RZ ;  /* 0x0000004f0f297210 */ /* 0x000fe40007ffe0ff */
[----:B------:R-:W-:Y:S02]  /*48d0*/  SHF.R.S32.HI R6, RZ, 0x1f, R44 ;  /* 0x0000001fff067819 */ /* 0x000fe4000001142c */
[----:B------:R-:W-:Y:S02]  /*48e0*/  SHF.R.U64 R30, R30, 0x1f, R7 ;  /* 0x0000001f1e1e7819 */ /* 0x000fe40000001207 */
[----:B------:R-:W-:-:S02]  /*48f0*/  SHF.R.U64 R42, R28, 0x1f, R9 ;  /* 0x0000001f1c2a7819 */ /* 0x000fc40000001209 */
[----:B------:R-:W-:Y:S01]  /*4900*/  SHF.R.S32.HI R7, RZ, 0x1f, R78 ;  /* 0x0000001fff077819 */ /* 0x000fe2000001144e */
[----:B------:R-:W-:Y:S01]  /*4910*/  IMAD R15, R6, 0x87a0000, RZ ;  /* 0x087a0000060f7824 */ /* 0x000fe200078e02ff */
[----:B------:R-:W-:Y:S02]  /*4920*/  SHF.R.U64 R41, R14, 0x1f, R41 ;  /* 0x0000001f0e297819 */ /* 0x000fe40000001229 */
[----:B------:R-:W-:Y:S02]  /*4930*/  SHF.R.S32.HI R9, RZ, 0x1f, R45 ;  /* 0x0000001fff097819 */ /* 0x000fe4000001142d */
[----:B------:R-:W-:Y:S02]  /*4940*/  SHF.R.S32.HI R8, RZ, 0x1f, R46 ;  /* 0x0000001fff087819 */ /* 0x000fe4000001142e */
[----:B------:R-:W-:Y:S01]  /*4950*/  SHF.R.S32.HI R14, RZ, 0x1f, R48 ;  /* 0x0000001fff0e7819 */ /* 0x000fe20000011430 */
[----:B------:R-:W-:Y:S02]  /*4960*/  IMAD R29, R7, 0x87a0000, RZ ;  /* 0x087a0000071d7824 */ /* 0x000fe400078e02ff */
[----:B------:R-:W-:-:S02]  /*4970*/  IMAD R18, R19, 0x310, R18 ;  /* 0x0000031013127824 */ /* 0x000fc400078e0212 */
[----:B------:R-:W-:Y:S02]  /*4980*/  IMAD R28, R9, 0x87a0000, RZ ;  /* 0x087a0000091c7824 */ /* 0x000fe400078e02ff */
[C---:B------:R-:W-:Y:S02]  /*4990*/  IMAD R15, R44.reuse, 0x7a46, R15 ;  /* 0x00007a462c0f7824 */ /* 0x040fe400078e020f */
[----:B------:R-:W-:-:S04]  /*49a0*/  IMAD.WIDE.U32 R6, R44, 0x87a0000, R2 ;  /* 0x087a00002c067825 */ /* 0x000fc800078e0002 */
[----:B------:R-:W-:Y:S02]  /*49b0*/  IMAD R81, R8, 0x87a0000, RZ ;  /* 0x087a000008517824 */ /* 0x000fe400078e02ff */
[----:B------:R-:W-:Y:S02]  /*49c0*/  IMAD R85, R14, 0x87a0000, RZ ;  /* 0x087a00000e557824 */ /* 0x000fe400078e02ff */
[----:B------:R-:W-:Y:S01]  /*49d0*/  IMAD R18, R11, 0x620, R18 ;  /* 0x000006200b127824 */ /* 0x000fe200078e0212 */
[----:B------:R-:W-:Y:S01]  /*49e0*/  IADD3 R7, PT, PT, R7, R15, RZ ;  /* 0x0000000f07077210 */ /* 0x000fe20007ffe0ff */
[----:B------:R-:W-:Y:S01]  /*49f0*/  IMAD R77, R78, 0x7a46, R29 ;  /* 0x00007a464e4d7824 */ /* 0x000fe200078e021d */
[----:B------:R-:W5:Y:S01]  /*4a00*/  LDG.E.CONSTANT R11, desc[UR8][R12.64+0x18] ;  /* 0x000018080c0b7981 */ /* 0x000f62000c1e9900 */
[----:B------:R-:W-:Y:S02]  /*4a10*/  IMAD R83, R45, 0x7a46, R28 ;  /* 0x00007a462d537824 */ /* 0x000fe400078e021c */
[----:B------:R-:W-:-:S02]  /*4a20*/  IMAD R81, R46, 0x7a46, R81 ;  /* 0x00007a462e517824 */ /* 0x000fc400078e0251 */
[----:B------:R-:W-:-:S04]  /*4a30*/  IMAD.WIDE.U32 R8, R46, 0x87a0000, R2 ;  /* 0x087a00002e087825 */ /* 0x000fc800078e0002 */
[C---:B------:R-:W-:Y:S02]  /*4a40*/  IMAD R85, R48.reuse, 0x7a46, R85 ;  /* 0x00007a4630557824 */ /* 0x040fe400078e0255 */
[----:B------:R-:W-:Y:S01]  /*4a50*/  IMAD.WIDE.U32 R28, R48, 0x87a0000, R2 ;  /* 0x087a0000301c7825 */ /* 0x000fe200078e0002 */
[----:B------:R-:W-:-:S03]  /*4a60*/  SHF.R.U64 R44, R6, 0x1f, R7 ;  /* 0x0000001f062c7819 */ /* 0x000fc60000001207 */
[----:B------:R-:W-:Y:S01]  /*4a70*/  IMAD.WIDE.U32 R14, R45, 0x87a0000, R2 ;  /* 0x087a00002d0e7825 */ /* 0x000fe200078e0002 */
[----:B------:R-:W-:Y:S02]  /*4a80*/  IADD3 R45, PT, PT, R9, R81, RZ ;  /* 0x00000051092d7210 */ /* 0x000fe40007ffe0ff */
[----:B------:R-:W-:Y:S02]  /*4a90*/  IADD3 R7, PT, PT, R29, R85, RZ ;  /* 0x000000551d077210 */ /* 0x000fe40007ffe0ff */
[----:B------:R-:W-:Y:S02]  /*4aa0*/  IADD3 R9, PT, PT, R15, R83, RZ ;  /* 0x000000530f097210 */ /* 0x000fe40007ffe0ff */
[----:B------:R-:W-:Y:S02]  /*4ab0*/  SHF.R.U64 R46, R8, 0x1f, R45 ;  /* 0x0000001f082e7819 */ /* 0x000fe4000000122d */
[----:B------:R-:W-:Y:S02]  /*4ac0*/  SHF.R.U64 R28, R28, 0x1f, R7 ;  /* 0x0000001f1c1c7819 */ /* 0x000fe40000001207 */
[----:B------:R-:W-:-:S02]  /*4ad0*/  SHF.R.S32.HI R7, RZ, 0x1f, R60 ;  /* 0x0000001fff077819 */ /* 0x000fc4000001143c */
[----:B------:R-:W-:Y:S02]  /*4ae0*/  SHF.R.S32.HI R8, RZ, 0x1f, R69 ;  /* 0x0000001fff087819 */ /* 0x000fe40000011445 */
[----:B------:R-:W-:Y:S02]  /*4af0*/  SHF.R.U64 R29, R14, 0x1f, R9 ;  /* 0x0000001f0e1d7819 */ /* 0x000fe40000001209 */
[----:B------:R-:W-:Y:S01]  /*4b00*/  SHF.R.S32.HI R6, RZ, 0x1f, R87 ;  /* 0x0000001fff067819 */ /* 0x000fe20000011457 */
[----:B------:R-:W-:Y:S01]  /*4b10*/  IMAD.WIDE.U32 R78, R78, 0x87a0000, R2 ;  /* 0x087a00004e4e7825 */ /* 0x000fe200078e0002 */
[----:B------:R-:W-:-:S03]  /*4b20*/  SHF.R.S32.HI R9, RZ, 0x1f, R80 ;  /* 0x0000001fff097819 */ /* 0x000fc60000011450 */
[----:B------:R-:W-:Y:S02]  /*4b30*/  IMAD R15, R7, 0x87a0000, RZ ;  /* 0x087a0000070f7824 */ /* 0x000fe400078e02ff */
[----:B------:R-:W-:Y:S02]  /*4b40*/  IMAD R14, R8, 0x87a0000, RZ ;  /* 0x087a0000080e7824 */ /* 0x000fe400078e02ff */
[----:B------:R-:W-:Y:S01]  /*4b50*/  IMAD R6, R6, 0x87a0000, RZ ;  /* 0x087a000006067824 */ /* 0x000fe200078e02ff */
[----:B------:R-:W-:Y:S01]  /*4b60*/  IADD3 R79, PT, PT, R79, R77, RZ ;  /* 0x0000004d4f4f7210 */ /* 0x000fe20007ffe0ff */
[----:B------:R-:W-:Y:S02]  /*4b70*/  IMAD R81, R9, 0x87a0000, RZ ;  /* 0x087a000009517824 */ /* 0x000fe400078e02ff */
[----:B------:R-:W-:Y:S02]  /*4b80*/  IMAD R19, R60, 0x7a46, R15 ;  /* 0x00007a463c137824 */ /* 0x000fe400078e020f */
[----:B------:R-:W-:-:S02]  /*4b90*/  IMAD R77, R69, 0x7a46, R14 ;  /* 0x00007a46454d7824 */ /* 0x000fc400078e020e */
[----:B------:R-:W-:Y:S02]  /*4ba0*/  IMAD R45, R87, 0x7a46, R6 ;  /* 0x00007a46572d7824 */ /* 0x000fe400078e0206 */
[----:B------:R-:W-:-:S04]  /*4bb0*/  IMAD.WIDE.U32 R14, R69, 0x87a0000, R2 ;  /* 0x087a0000450e7825 */ /* 0x000fc800078e0002 */
[----:B------:R-:W-:-:S04]  /*4bc0*/  IMAD.WIDE.U32 R6, R87, 0x87a0000, R2 ;  /* 0x087a000057067825 */ /* 0x000fc800078e0002 */
[C---:B------:R-:W-:Y:S02]  /*4bd0*/  IMAD R69, R80.reuse, 0x7a46, R81 ;  /* 0x00007a4650457824 */ /* 0x040fe400078e0251 */
[----:B------:R-:W-:Y:S01]  /*4be0*/  IMAD.WIDE.U32 R80, R80, 0x87a0000, R2 ;  /* 0x087a000050507825 */ /* 0x000fe200078e0002 */
[----:B------:R-:W-:-:S04]  /*4bf0*/  IADD3 R45, PT, PT, R7, R45, RZ ;  /* 0x0000002d072d7210 */ /* 0x000fc80007ffe0ff */
[----:B------:R-:W-:Y:S02]  /*4c00*/  IADD3 R7, PT, PT, R81, R69, RZ ;  /* 0x0000004551077210 */ /* 0x000fe40007ffe0ff */
[----:B------:R0:W5:Y:S01]  /*4c10*/  LDG.E.CONSTANT R69, desc[UR8][R12.64+0x1c] ;  /* 0x00001c080c457981 */ /* 0x000162000c1e9900 */
[----:B------:R-:W-:-:S05]  /*4c20*/  IMAD.WIDE.U32 R8, R60, 0x87a0000, R2 ;  /* 0x087a00003c087825 */ /* 0x000fca00078e0002 */
[----:B------:R-:W-:Y:S02]  /*4c30*/  IADD3 R19, PT, PT, R9, R19, RZ ;  /* 0x0000001309137210 */ /* 0x000fe40007ffe0ff */
[----:B------:R-:W-:Y:S02]  /*4c40*/  IADD3 R9, PT, PT, R15, R77, RZ ;  /* 0x0000004d0f097210 */ /* 0x000fe40007ffe0ff */
[C---:B--2---:R-:W-:Y:S02]  /*4c50*/  IADD3 R21, PT, PT, R25.reuse, R21, RZ ;  /* 0x0000001519157210 */ /* 0x044fe40007ffe0ff */
[----:B------:R-:W-:Y:S02]  /*4c60*/  SHF.R.U64 R60, R14, 0x1f, R9 ;  /* 0x0000001f0e3c7819 */ /* 0x000fe40000001209 */
[----:B------:R-:W-:Y:S02]  /*4c70*/  IADD3 R9, PT, PT, R25, R26, RZ ;  /* 0x0000001a19097210 */ /* 0x000fe40007ffe0ff */
[----:B------:R-:W-:-:S02]  /*4c80*/  SHF.R.U64 R45, R6, 0x1f, R45 ;  /* 0x0000001f062d7819 */ /* 0x000fc4000000122d */
[----:B------:R-:W-:Y:S02]  /*4c90*/  SHF.R.U64 R48, R8, 0x1f, R19 ;  /* 0x0000001f08307819 */ /* 0x000fe40000001213 */
[----:B------:R-:W-:Y:S02]  /*4ca0*/  SHF.R.U64 R80, R80, 0x1f, R7 ;  /* 0x0000001f50507819 */ /* 0x000fe40000001207 */
[C---:B------:R-:W-:Y:S01]  /*4cb0*/  IADD3 R81, PT, PT, R25.reuse, R32, RZ ;  /* 0x0000002019517210 */ /* 0x040fe20007ffe0ff */
[----:B------:R-:W1:Y:S01]  /*4cc0*/  LDC.64 R6, c[0x0][0x390] ;  /* 0x0000e400ff067b82 */ /* 0x000e620000000a00 */
[----:B------:R-:W-:Y:S02]  /*4cd0*/  SHF.R.S32.HI R26, RZ, 0x1f, R21 ;  /* 0x0000001fff1a7819 */ /* 0x000fe40000011415 */
[----:B------:R-:W-:Y:S02]  /*4ce0*/  IADD3 R19, PT, PT, R25, R0, RZ ;  /* 0x0000000019137210 */ /* 0x000fe40007ffe0ff */
[----:B------:R-:W-:Y:S01]  /*4cf0*/  SHF.R.S32.HI R32, RZ, 0x1f, R9 ;  /* 0x0000001fff207819 */ /* 0x000fe20000011409 */
[----:B------:R-:W-:Y:S01]  /*4d00*/  IMAD.WIDE.U32 R14, R21, -0x7991882e, R2 ;  /* 0x866e77d2150e7825 */ /* 0x000fe200078e0002 */
[----:B------:R-:W-:-:S03]  /*4d10*/  SHF.R.S32.HI R0, RZ, 0x1f, R19 ;  /* 0x0000001fff007819 */ /* 0x000fc60000011413 */
[----:B------:R-:W-:Y:S02]  /*4d20*/  IMAD R77, R26, -0x7991882e, RZ ;  /* 0x866e77d21a4d7824 */ /* 0x000fe400078e02ff */
[----:B------:R-:W-:Y:S01]  /*4d30*/  IMAD.WIDE.U32 R8, R9, -0x7991882e, R2 ;  /* 0x866e77d209087825 */ /* 0x000fe200078e0002 */
[----:B------:R-:W-:-:S03]  /*4d40*/  LEA R5, R5, R18, 0x4 ;  /* 0x0000001205057211 */ /* 0x000fc600078e20ff */
[----:B------:R-:W-:Y:S01]  /*4d50*/  IMAD R85, R32, -0x7991882e, RZ ;  /* 0x866e77d220557824 */ /* 0x000fe200078e02ff */
[----:B------:R-:W-:Y:S01]  /*4d60*/  IADD3 R15, PT, PT, R15, R77, RZ ;  /* 0x0000004d0f0f7210 */ /* 0x000fe20007ffe0ff */
[----:B------:R-:W-:Y:S01]  /*4d70*/  IMAD.WIDE.U32 R18, R19, -0x7991882e, R2 ;  /* 0x866e77d213127825 */ /* 0x000fe200078e0002 */
[----:B0-----:R-:W-:Y:S02]  /*4d80*/  IADD3 R13, PT, PT, R25, R56, RZ ;  /* 0x00000038190d7210 */ /* 0x001fe40007ffe0ff */
[----:B------:R-:W-:Y:S01]  /*4d90*/  IADD3 R77, PT, PT, R9, R85, RZ ;  /* 0x00000055094d7210 */ /* 0x000fe20007ffe0ff */
[----:B------:R-:W-:Y:S01]  /*4da0*/  IMAD R21, R0, -0x7991882e, RZ ;  /* 0x866e77d200157824 */ /* 0x000fe200078e02ff */
[C---:B------:R-:W-:Y:S02]  /*4db0*/  IADD3 R9, PT, PT, R25.reuse, R58, RZ ;  /* 0x0000003a19097210 */ /* 0x040fe40007ffe0ff */
[----:B------:R-:W-:Y:S02]  /*4dc0*/  IADD3 R83, PT, PT, R25, R64, RZ ;  /* 0x0000004019537210 */ /* 0x000fe40007ffe0ff */
[----:B------:R-:W-:-:S02]  /*4dd0*/  IADD3 R21, PT, PT, R19, R21, RZ ;  /* 0x0000001513157210 */ /* 0x000fc40007ffe0ff */
[----:B------:R-:W-:Y:S02]  /*4de0*/  SHF.R.S32.HI R0, RZ, 0x1f, R81 ;  /* 0x0000001fff007819 */ /* 0x000fe40000011451 */
[----:B------:R-:W-:Y:S02]  /*4df0*/  SHF.R.S32.HI R26, RZ, 0x1f, R13 ;  /* 0x0000001fff1a7819 */ /* 0x000fe4000001140d */
[----:B------:R-:W-:Y:S02]  /*4e00*/  SHF.R.S32.HI R56, RZ, 0x1f, R9 ;  /* 0x0000001fff387819 */ /* 0x000fe40000011409 */
[----:B------:R-:W-:Y:S01]  /*4e10*/  SHF.R.U64 R25, R14, 0x1f, R15 ;  /* 0x0000001f0e197819 */ /* 0x000fe2000000120f */
[----:B------:R-:W-:Y:S01]  /*4e20*/  IMAD.WIDE.U32 R14, R13, -0x7991882e, R2 ;  /* 0x866e77d20d0e7825 */ /* 0x000fe200078e0002 */
[----:B------:R-:W-:Y:S02]  /*4e30*/  SHF.R.U64 R21, R18, 0x1f, R21 ;  /* 0x0000001f12157819 */ /* 0x000fe40000001215 */
[----:B------:R-:W-:Y:S01]  /*4e40*/  SHF.R.S32.HI R32, RZ, 0x1f, R83 ;  /* 0x0000001fff207819 */ /* 0x000fe20000011453 */
[----:B------:R-:W-:Y:S01]  /*4e50*/  IMAD.WIDE.U32 R12, R83, -0x7991882e, R2 ;  /* 0x866e77d2530c7825 */ /* 0x000fe200078e0002 */
[----:B------:R-:W-:-:S03]  /*4e60*/  SHF.R.U64 R77, R8, 0x1f, R77 ;  /* 0x0000001f084d7819 */ /* 0x000fc6000000124d */
[----:B------:R-:W-:-:S04]  /*4e70*/  IMAD.WIDE.U32 R18, R81, -0x7991882e, R2 ;  /* 0x866e77d251127825 */ /* 0x000fc800078e0002 */
[----:B------:R-:W-:Y:S02]  /*4e80*/  IMAD R83, R0, -0x7991882e, RZ ;  /* 0x866e77d200537824 */ /* 0x000fe400078e02ff */
[----:B------:R-:W-:-:S04]  /*4e90*/  IMAD.WIDE.U32 R8, R9, -0x7991882e, R2 ;  /* 0x866e77d209087825 */ /* 0x000fc800078e0002 */
[----:B------:R-:W-:Y:S02]  /*4ea0*/  IMAD R81, R26, -0x7991882e, RZ ;  /* 0x866e77d21a517824 */ /* 0x000fe400078e02ff */
[----:B------:R-:W-:Y:S01]  /*4eb0*/  IMAD R87, R56, -0x7991882e, RZ ;  /* 0x866e77d238577824 */ /* 0x000fe200078e02ff */
[----:B------:R-:W-:Y:S01]  /*4ec0*/  IADD3 R83, PT, PT, R19, R83, RZ ;  /* 0x0000005313537210 */ /* 0x000fe20007ffe0ff */
[----:B------:R-:W-:Y:S02]  /*4ed0*/  IMAD R85, R32, -0x7991882e, RZ ;  /* 0x866e77d220557824 */ /* 0x000fe400078e02ff */
[----:B-1----:R-:W-:Y:S01]  /*4ee0*/  IMAD.WIDE.U32 R6, R5, 0x4, R6 ;  /* 0x0000000405067825 */ /* 0x002fe200078e0006 */
[----:B------:R-:W-:Y:S02]  /*4ef0*/  IADD3 R5, PT, PT, R15, R81, RZ ;  /* 0x000000510f057210 */ /* 0x000fe40007ffe0ff */
[----:B------:R-:W-:Y:S02]  /*4f00*/  IADD3 R19, PT, PT, R9, R87, RZ ;  /* 0x0000005709137210 */ /* 0x000fe40007ffe0ff */
[----:B---3--:R-:W-:-:S02]  /*4f10*/  IADD3 R9, PT, PT, R47, R4, RZ ;  /* 0x000000042f097210 */ /* 0x008fc40007ffe0ff */
[----:B------:R-:W-:Y:S02]  /*4f20*/  IADD3 R81, PT, PT, R13, R85, RZ ;  /* 0x000000550d517210 */ /* 0x000fe40007ffe0ff */
[----:B------:R-:W-:Y:S02]  /*4f30*/  SHF.R.U64 R13, R14, 0x1f, R5 ;  /* 0x0000001f0e0d7819 */ /* 0x000fe40000001205 */
[----:B------:R-:W-:Y:S02]  /*4f40*/  IADD3 R5, PT, PT, R47, R22, RZ ;  /* 0x000000162f057210 */ /* 0x000fe40007ffe0ff */
[----:B------:R-:W-:Y:S01]  /*4f50*/  SHF.R.S32.HI R0, RZ, 0x1f, R9 ;  /* 0x0000001fff007819 */ /* 0x000fe20000011409 */
[----:B------:R0:W-:Y:S01]  /*4f60*/  STG.E desc[UR8][R6.64], R21 ;  /* 0x0000001506007986 */ /* 0x0001e2000c101908 */
[----:B------:R-:W-:Y:S02]  /*4f70*/  SHF.R.U64 R81, R12, 0x1f, R81 ;  /* 0x0000001f0c517819 */ /* 0x000fe40000001251 */
[----:B------:R-:W-:-:S02]  /*4f80*/  SHF.R.U64 R15, R18, 0x1f, R83 ;  /* 0x0000001f120f7819 */ /* 0x000fc40000001253 */
[----:B------:R-:W-:Y:S01]  /*4f90*/  SHF.R.U64 R19, R8, 0x1f, R19 ;  /* 0x0000001f08137819 */ /* 0x000fe20000001213 */
[----:B------:R-:W-:Y:S01]  /*4fa0*/  IMAD.WIDE.U32 R8, R9, -0x7991882e, R2 ;  /* 0x866e77d209087825 */ /* 0x000fe200078e0002 */
[----:B------:R-:W-:Y:S01]  /*4fb0*/  SHF.R.S32.HI R12, RZ, 0x1f, R5 ;  /* 0x0000001fff0c7819 */ /* 0x000fe20000011405 */
[----:B------:R1:W-:Y:S01]  /*4fc0*/  STG.E desc[UR8][R6.64+0x1c0], R25 ;  /* 0x0001c01906007986 */ /* 0x0003e2000c101908 */
[----:B------:R-:W-:Y:S01]  /*4fd0*/  IADD3 R17, PT, PT, R47, R17, RZ ;  /* 0x000000112f117210 */ /* 0x000fe20007ffe0ff */
[----:B0-----:R-:W-:Y:S02]  /*4fe0*/  IMAD R21, R0, -0x7991882e, RZ ;  /* 0x866e77d200157824 */ /* 0x001fe400078e02ff */
[----:B------:R0:W-:Y:S01]  /*4ff0*/  STG.E desc[UR8][R6.64+0x540], R15 ;  /* 0x0005400f06007986 */ /* 0x0001e2000c101908 */
[----:B------:R-:W-:Y:S01]  /*5000*/  IMAD.WIDE.U32 R4, R5, -0x7991882e, R2 ;  /* 0x866e77d205047825 */ /* 0x000fe200078e0002 */
[----:B------:R-:W-:Y:S02]  /*5010*/  SHF.R.S32.HI R0, RZ, 0x1f, R17 ;  /* 0x0000001fff007819 */ /* 0x000fe40000011411 */
[----:B------:R-:W-:Y:S01]  /*5020*/  IADD3 R21, PT, PT, R9, R21, RZ ;  /* 0x0000001509157210 */ /* 0x000fe20007ffe0ff */
[----:B-1----:R-:W-:Y:S01]  /*5030*/  IMAD R25, R12, -0x7991882e, RZ ;  /* 0x866e77d20c197824 */ /* 0x002fe200078e02ff */
[C---:B------:R-:W-:Y:S01]  /*5040*/  IADD3 R9, PT, PT, R47.reuse, R52, RZ ;  /* 0x000000342f097210 */ /* 0x040fe20007ffe0ff */
[----:B------:R1:W-:Y:S01]  /*5050*/  STG.E desc[UR8][R6.64+0xa80], R19 ;  /* 0x000a801306007986 */ /* 0x0003e2000c101908 */
[----:B0-----:R-:W-:-:S03]  /*5060*/  IADD3 R15, PT, PT, R47, R50, RZ ;  /* 0x000000322f0f7210 */ /* 0x001fc60007ffe0ff */
[----:B------:R0:W-:Y:S01]  /*5070*/  STG.E desc[UR8][R6.64+0x700], R13 ;  /* 0x0007000d06007986 */ /* 0x0001e2000c101908 */
[----:B------:R-:W-:Y:S02]  /*5080*/  IADD3 R25, PT, PT, R5, R25, RZ ;  /* 0x0000001905197210 */ /* 0x000fe40007ffe0ff */
[----:B------:R-:W-:Y:S01]  /*5090*/  IADD3 R5, PT, PT, R47, R68, RZ ;  /* 0x000000442f057210 */ /* 0x000fe20007ffe0ff */
[----:B------:R2:W-:Y:S01]  /*50a0*/  STG.E desc[UR8][R6.64+0x380], R77 ;  /* 0x0003804d06007986 */ /* 0x0005e2000c101908 */
[----:B------:R-:W-:Y:S01]  /*50b0*/  SHF.R.S32.HI R22, RZ, 0x1f, R9 ;  /* 0x0000001fff167819 */ /* 0x000fe20000011409 */
[----:B-1----:R-:W-:Y:S01]  /*50c0*/  IMAD.WIDE.U32 R18, R17, -0x7991882e, R2 ;  /* 0x866e77d211127825 */ /* 0x002fe200078e0002 */
[----:B------:R-:W-:Y:S02]  /*50d0*/  SHF.R.S32.HI R17, RZ, 0x1f, R15 ;  /* 0x0000001fff117819 */ /* 0x000fe4000001140f */
[----:B0-----:R-:W-:Y:S01]  /*50e0*/  IADD3 R13, PT, PT, R47, R62, RZ ;  /* 0x0000003e2f0d7210 */ /* 0x001fe20007ffe0ff */
[----:B------:R0:W-:Y:S01]  /*50f0*/  STG.E desc[UR8][R6.64+0x8c0], R81 ;  /* 0x0008c05106007986 */ /* 0x0001e2000c101908 */
[----:B------:R-:W-:Y:S01]  /*5100*/  SHF.R.U64 R47, R8, 0x1f, R21 ;  /* 0x0000001f082f7819 */ /* 0x000fe20000001215 */
[----:B--2---:R-:W-:Y:S01]  /*5110*/  IMAD R77, R0, -0x7991882e, RZ ;  /* 0x866e77d2004d7824 */ /* 0x004fe200078e02ff */
[----:B------:R-:W-:Y:S01]  /*5120*/  SHF.R.S32.HI R21, RZ, 0x1f, R13 ;  /* 0x0000001fff157819 */ /* 0x000fe2000001140d */
[----:B------:R-:W-:Y:S01]  /*5130*/  IMAD.WIDE.U32 R14, R15, -0x7991882e, R2 ;  /* 0x866e77d20f0e7825 */ /* 0x000fe200078e0002 */
[----:B------:R-:W-:-:S03]  /*5140*/  SHF.R.S32.HI R0, RZ, 0x1f, R5 ;  /* 0x0000001fff007819 */ /* 0x000fc60000011405 */
[----:B------:R-:W-:-:S04]  /*5150*/  IMAD.WIDE.U32 R8, R9, -0x7991882e, R2 ;  /* 0x866e77d209087825 */ /* 0x000fc800078e0002 */
[----:B0-----:R-:W-:Y:S02]  /*5160*/  IMAD R81, R17, -0x7991882e, RZ ;  /* 0x866e77d211517824 */ /* 0x001fe400078e02ff */
[----:B------:R-:W-:Y:S01]  /*5170*/  IMAD R83, R22, -0x7991882e, RZ ;  /* 0x866e77d216537824 */ /* 0x000fe200078e02ff */
[----:B------:R-:W-:Y:S01]  /*5180*/  IADD3 R17, PT, PT, R19, R77, RZ ;  /* 0x0000004d13117210 */ /* 0x000fe20007ffe0ff */
[----:B------:R-:W-:Y:S01]  /*5190*/  IMAD.WIDE.U32 R12, R13, -0x7991882e, R2 ;  /* 0x866e77d20d0c7825 */ /* 0x000fe200078e0002 */
[----:B------:R-:W-:Y:S02]  /*51a0*/  SHF.R.U64 R25, R4, 0x1f, R25 ;  /* 0x0000001f04197819 */ /* 0x000fe40000001219 */
[----:B------:R-:W-:Y:S01]  /*51b0*/  IADD3 R19, PT, PT, R15, R81, RZ ;  /* 0x000000510f137210 */ /* 0x000fe20007ffe0ff */
[----:B------:R-:W-:Y:S01]  /*51c0*/  IMAD R77, R21, -0x7991882e, RZ ;  /* 0x866e77d2154d7824 */ /* 0x000fe200078e02ff */
[----:B------:R-:W-:Y:S01]  /*51d0*/  IADD3 R15, PT, PT, R9, R83, RZ ;  /* 0x00000053090f7210 */ /* 0x000fe20007ffe0ff */
[----:B------:R-:W-:Y:S01]  /*51e0*/  IMAD.WIDE.U32 R4, R5, -0x7991882e, R2 ;  /* 0x866e77d205047825 */ /* 0x000fe200078e0002 */
[----:B----4-:R-:W-:-:S03]  /*51f0*/  IADD3 R23, PT, PT, R66, R23, RZ ;  /* 0x0000001742177210 */ /* 0x010fc60007ffe0ff */
[----:B------:R-:W-:Y:S01]  /*5200*/  IMAD R85, R0, -0x7991882e, RZ ;  /* 0x866e77d200557824 */ /* 0x000fe200078e02ff */
[----:B------:R-:W-:Y:S02]  /*5210*/  IADD3 R9, PT, PT, R66, R10, RZ ;  /* 0x0000000a42097210 */ /* 0x000fe40007ffe0ff */
[----:B------:R-:W-:Y:S02]  /*5220*/  SHF.R.U64 R21, R18, 0x1f, R17 ;  /* 0x0000001f12157819 */ /* 0x000fe40000001211 */
[----:B------:R-:W-:Y:S02]  /*5230*/  IADD3 R17, PT, PT, R13, R77, RZ ;  /* 0x0000004d0d117210 */ /* 0x000fe40007ffe0ff */
[----:B------:R-:W-:Y:S02]  /*5240*/  IADD3 R13, PT, PT, R5, R85, RZ ;  /* 0x00000055050d7210 */ /* 0x000fe40007ffe0ff */
[----:B------:R-:W-:Y:S02]  /*5250*/  SHF.R.S32.HI R10, RZ, 0x1f, R23 ;  /* 0x0000001fff0a7819 */ /* 0x000fe40000011417 */
[----:B------:R-:W-:Y:S01]  /*5260*/  SHF.R.S32.HI R0, RZ, 0x1f, R9 ;  /* 0x0000001fff007819 */ /* 0x000fe20000011409 */
[----:B------:R0:W-:Y:S01]  /*5270*/  STG.E desc[UR8][R6.64+0x1c4], R25 ;  /* 0x0001c41906007986 */ /* 0x0001e2000c101908 */
[----:B------:R-:W-:-:S02]  /*5280*/  IADD3 R27, PT, PT, R66, R27, RZ ;  /* 0x0000001b421b7210 */ /* 0x000fc40007ffe0ff */
[----:B------:R-:W-:Y:S01]  /*5290*/  SHF.R.U64 R13, R4, 0x1f, R13 ;  /* 0x0000001f040d7819 */ /* 0x000fe2000000120d */
[----:B------:R1:W-:Y:S01]  /*52a0*/  STG.E desc[UR8][R6.64+0x4], R47 ;  /* 0x0000042f06007986 */ /* 0x0003e2000c101908 */
[----:B------:R-:W-:Y:S01]  /*52b0*/  IMAD.WIDE.U32 R4, R23, -0x7991882e, R2 ;  /* 0x866e77d217047825 */ /* 0x000fe200078e0002 */
[----:B------:R-:W-:Y:S02]  /*52c0*/  SHF.R.U64 R19, R14, 0x1f, R19 ;  /* 0x0000001f0e137819 */ /* 0x000fe40000001213 */
[----:B------:R-:W-:Y:S01]  /*52d0*/  IADD3 R51, PT, PT, R66, R51, RZ ;  /* 0x0000003342337210 */ /* 0x000fe20007ffe0ff */
[----:B0-----:R-:W-:Y:S01]  /*52e0*/  IMAD R25, R10, -0x7991882e, RZ ;  /* 0x866e77d20a197824 */ /* 0x001fe200078e02ff */
[----:B------:R-:W-:Y:S01]  /*52f0*/  IADD3 R55, PT, PT, R66, R55, RZ ;  /* 0x0000003742377210 */ /* 0x000fe20007ffe0ff */
[----:B-1----:R-:W-:Y:S01]  /*5300*/  IMAD R47, R0, -0x7991882e, RZ ;  /* 0x866e77d2002f7824 */ /* 0x002fe200078e02ff */
[----:B------:R-:W-:Y:S01]  /*5310*/  SHF.R.S32.HI R0, RZ, 0x1f, R27 ;  /* 0x0000001fff007819 */ /* 0x000fe2000001141b */
[----:B------:R0:W-:Y:S01]  /*5320*/  STG.E desc[UR8][R6.64+0x544], R19 ;  /* 0x0005441306007986 */ /* 0x0001e2000c101908 */
[----:B------:R-:W-:-:S02]  /*5330*/  IADD3 R25, PT, PT, R5, R25, RZ ;  /* 0x0000001905197210 */ /* 0x000fc40007ffe0ff */
[----:B------:R-:W-:Y:S01]  /*5340*/  SHF.R.S32.HI R10, RZ, 0x1f, R51 ;  /* 0x0000001fff0a7819 */ /* 0x000fe20000011433 */
[----:B------:R1:W-:Y:S01]  /*5350*/  STG.E desc[UR8][R6.64+0x384], R21 ;  /* 0x0003841506007986 */ /* 0x0003e2000c101908 */
[----:B------:R-:W-:Y:S01]  /*5360*/  SHF.R.U64 R17, R12, 0x1f, R17 ;  /* 0x0000001f0c117819 */ /* 0x000fe20000001211 */
[----:B------:R-:W-:Y:S01]  /*5370*/  IMAD R23, R0, -0x7991882e, RZ ;  /* 0x866e77d200177824 */ /* 0x000fe200078e02ff */
[----:B------:R-:W-:Y:S01]  /*5380*/  SHF.R.U64 R15, R8, 0x1f, R15 ;  /* 0x0000001f080f7819 */ /* 0x000fe2000000120f */
[----:B------:R-:W-:Y:S01]  /*5390*/  IMAD.WIDE.U32 R8, R9, -0x7991882e, R2 ;  /* 0x866e77d209087825 */ /* 0x000fe200078e0002 */
[----:B------:R-:W-:-:S03]  /*53a0*/  IADD3 R49, PT, PT, R66, R49, RZ ;  /* 0x0000003142317210 */ /* 0x000fc60007ffe0ff */
[----:B0-----:R-:W-:Y:S01]  /*53b0*/  IMAD.WIDE.U32 R18, R27, -0x7991882e, R2 ;  /* 0x866e77d21b127825 */ /* 0x001fe200078e0002 */
[----:B------:R-:W-:Y:S02]  /*53c0*/  SHF.R.U64 R25, R4, 0x1f, R25 ;  /* 0x0000001f04197819 */ /* 0x000fe40000001219 */
[----:B-1----:R-:W-:Y:S01]  /*53d0*/  SHF.R.S32.HI R21, RZ, 0x1f, R55 ;  /* 0x0000001fff157819 */ /* 0x002fe20000011437 */
[----:B------:R-:W-:Y:S01]  /*53e0*/  IMAD.WIDE.U32 R4, R51, -0x7991882e, R2 ;  /* 0x866e77d233047825 */ /* 0x000fe200078e0002 */
[----:B------:R0:W-:Y:S01]  /*53f0*/  STG.E desc[UR8][R6.64+0x704], R17 ;  /* 0x0007041106007986 */ /* 0x0001e2000c101908 */
[----:B------:R-:W-:Y:S02]  /*5400*/  IADD3 R47, PT, PT, R9, R47, RZ ;  /* 0x0000002f092f7210 */ /* 0x000fe40007ffe0ff */
[----:B------:R-:W-:Y:S01]  /*5410*/  IMAD R27, R10, -0x7991882e, RZ ;  /* 0x866e77d20a1b7824 */ /* 0x000fe200078e02ff */
[----:B------:R1:W-:Y:S01]  /*5420*/  STG.E desc[UR8][R6.64+0xa84], R13 ;  /* 0x000a840d06007986 */ /* 0x0003e2000c101908 */
[----:B------:R-:W-:Y:S01]  /*5430*/  IADD3 R23, PT, PT, R19, R23, RZ ;  /* 0x0000001713177210 */ /* 0x000fe20007ffe0ff */
[----:B------:R-:W-:Y:S01]  /*5440*/  IMAD R19, R21, -0x7991882e, RZ ;  /* 0x866e77d215137824 */ /* 0x000fe200078e02ff */
[----:B------:R-:W-:-:S02]  /*5450*/  IADD3 R59, PT, PT, R66, R59, RZ ;  /* 0x0000003b423b7210 */ /* 0x000fc40007ffe0ff */
[----:B------:R-:W-:Y:S02]  /*5460*/  IADD3 R5, PT, PT, R5, R27, RZ ;  /* 0x0000001b05057210 */ /* 0x000fe40007ffe0ff */
[----:B0-----:R-:W-:Y:S01]  /*5470*/  SHF.R.S32.HI R17, RZ, 0x1f, R49 ;  /* 0x0000001fff117819 */ /* 0x001fe20000011431 */
[----:B-1----:R-:W-:Y:S01]  /*5480*/  IMAD.WIDE.U32 R12, R55, -0x7991882e, R2 ;  /* 0x866e77d2370c7825 */ /* 0x002fe200078e0002 */
[----:B------:R-:W-:Y:S02]  /*5490*/  SHF.R.U64 R47, R8, 0x1f, R47 ;  /* 0x0000001f082f7819 */ /* 0x000fe4000000122f */
[----:B------:R-:W-:Y:S01]  /*54a0*/  SHF.R.S32.HI R0, RZ, 0x1f, R59 ;  /* 0x0000001fff007819 */ /* 0x000fe2000001143b */
[----:B------:R-:W-:Y:S01]  /*54b0*/  IMAD.WIDE.U32 R8, R49, -0x7991882e, R2 ;  /* 0x866e77d231087825 */ /* 0x000fe200078e0002 */
[----:B------:R-:W-:-:S03]  /*54c0*/  IADD3 R19, PT, PT, R13, R19, RZ ;  /* 0x000000130d137210 */ /* 0x000fc60007ffe0ff */
[----:B------:R-:W-:Y:S01]  /*54d0*/  IMAD R17, R17, -0x7991882e, RZ ;  /* 0x866e77d211117824 */ /* 0x000fe200078e02ff */
[----:B------:R-:W-:Y:S02]  /*54e0*/  SHF.R.U64 R13, R4, 0x1f, R5 ;  /* 0x0000001f040d7819 */ /* 0x000fe40000001205 */
[----:B-----5:R-:W-:Y:S01]  /*54f0*/  IADD3 R5, PT, PT, R67, R20, RZ ;  /* 0x0000001443057210 */ /* 0x020fe20007ffe0ff */
[----:B------:R-:W-:Y:S01]  /*5500*/  IMAD R49, R0, -0x7991882e, RZ ;  /* 0x866e77d200317824 */ /* 0x000fe200078e02ff */
[----:B------:R-:W-:Y:S02]  /*5510*/  IADD3 R21, PT, PT, R9, R17, RZ ;  /* 0x0000001109157210 */ /* 0x000fe40007ffe0ff */
[----:B------:R-:W-:Y:S01]  /*5520*/  IADD3 R9, PT, PT, R67, R24, RZ ;  /* 0x0000001843097210 */ /* 0x000fe20007ffe0ff */
[----:B------:R0:W-:Y:S01]  /*5530*/  STG.E desc[UR8][R6.64+0x8c4], R15 ;  /* 0x0008c40f06007986 */ /* 0x0001e2000c101908 */
[----:B------:R-:W-:Y:S02]  /*5540*/  SHF.R.S32.HI R0, RZ, 0x1f, R5 ;  /* 0x0000001fff007819 */ /* 0x000fe40000011405 */
[----:B------:R-:W-:Y:S01]  /*5550*/  SHF.R.U64 R23, R18, 0x1f, R23 ;  /* 0x0000001f12177819 */ /* 0x000fe20000001217 */
[----:B------:R1:W-:Y:S01]  /*5560*/  STG.E desc[UR8][R6.64+0x1c8], R25 ;  /* 0x0001c81906007986 */ /* 0x0003e2000c101908 */
[----:B------:R-:W-:Y:S01]  /*5570*/  SHF.R.S32.HI R10, RZ, 0x1f, R9 ;  /* 0x0000001fff0a7819 */ /* 0x000fe20000011409 */
[----:B------:R-:W-:-:S02]  /*5580*/  IMAD.WIDE.U32 R4, R5, -0x7991882e, R2 ;  /* 0x866e77d205047825 */ /* 0x000fc400078e0002 */
[----:B------:R2:W-:Y:S02]  /*5590*/  STG.E desc[UR8][R6.64+0x548], R13 ;  /* 0x0005480d06007986 */ /* 0x0005e4000c101908 */
[----:B0-----:R-:W-:Y:S01]  /*55a0*/  IMAD.WIDE.U32 R14, R59, -0x7991882e, R2 ;  /* 0x866e77d23b0e7825 */ /* 0x001fe200078e0002 */
[----:B------:R-:W-:Y:S01]  /*55b0*/  SHF.R.U64 R19, R12, 0x1f, R19 ;  /* 0x0000001f0c137819 */ /* 0x000fe20000001213 */
[----:B------:R0:W-:Y:S02]  /*55c0*/  STG.E desc[UR8][R6.64+0x388], R23 ;  /* 0x0003881706007986 */ /* 0x0001e4000c101908 */
[----:B-1----:R-:W-:Y:S01]  /*55d0*/  IMAD R25, R0, -0x7991882e, RZ ;  /* 0x866e77d200197824 */ /* 0x002fe200078e02ff */
[----:B------:R-:W-:Y:S02]  /*55e0*/  IADD3 R17, PT, PT, R15, R49, RZ ;  /* 0x000000310f117210 */ /* 0x000fe40007ffe0ff */
[----:B--2---:R-:W-:Y:S02]  /*55f0*/  IADD3 R13, PT, PT, R67, R16, RZ ;  /* 0x00000010430d7210 */ /* 0x004fe40007ffe0ff */
[----:B------:R-:W-:Y:S01]  /*5600*/  SHF.R.U64 R21, R8, 0x1f, R21 ;  /* 0x0000001f08157819 */ /* 0x000fe20000001215 */
[----:B------:R-:W-:Y:S01]  /*5610*/  IMAD.WIDE.U32 R8, R9, -0x7991882e, R2 ;  /* 0x866e77d209087825 */ /* 0x000fe200078e0002 */
[----:B------:R-:W-:-:S02]  /*5620*/  IADD3 R57, PT, PT, R67, R57, RZ ;  /* 0x0000003943397210 */ /* 0x000fc40007ffe0ff */
[----:B------:R-:W-:Y:S01]  /*5630*/  IADD3 R15, PT, PT, R67, R54, RZ ;  /* 0x00000036430f7210 */ /* 0x000fe20007ffe0ff */
[----:B0-----:R-:W-:Y:S01]  /*5640*/  IMAD R23, R10, -0x7991882e, RZ ;  /* 0x866e77d20a177824 */ /* 0x001fe200078e02ff */
[----:B------:R-:W-:Y:S01]  /*5650*/  SHF.R.S32.HI R0, RZ, 0x1f, R13 ;  /* 0x0000001fff007819 */ /* 0x000fe2000001140d */
[----:B------:R0:W-:Y:S01]  /*5660*/  STG.E desc[UR8][R6.64+0x8c8], R19 ;  /* 0x0008c81306007986 */ /* 0x0001e2000c101908 */
[----:B------:R-:W-:Y:S02]  /*5670*/  IADD3 R25, PT, PT, R5, R25, RZ ;  /* 0x0000001905197210 */ /* 0x000fe40007ffe0ff */
[----:B------:R-:W-:Y:S02]  /*5680*/  SHF.R.U64 R17, R14, 0x1f, R17 ;  /* 0x0000001f0e117819 */ /* 0x000fe40000001211 */
[C---:B------:R-:W-:Y:S01]  /*5690*/  IADD3 R61, PT, PT, R67.reuse, R61, RZ ;  /* 0x0000003d433d7210 */ /* 0x040fe20007ffe0ff */
[----:B------:R1:W-:Y:S01]  /*56a0*/  STG.E desc[UR8][R6.64+0x708], R21 ;  /* 0x0007081506007986 */ /* 0x0003e2000c101908 */
[----:B------:R-:W-:-:S02]  /*56b0*/  IADD3 R53, PT, PT, R67, R53, RZ ;  /* 0x0000003543357210 */ /* 0x000fc40007ffe0ff */
[----:B------:R-:W-:Y:S02]  /*56c0*/  IADD3 R23, PT, PT, R9, R23, RZ ;  /* 0x0000001709177210 */ /* 0x000fe40007ffe0ff */
[----:B------:R-:W-:Y:S02]  /*56d0*/  SHF.R.S32.HI R10, RZ, 0x1f, R15 ;  /* 0x0000001fff0a7819 */ /* 0x000fe4000001140f */
[----:B0-----:R-:W-:Y:S02]  /*56e0*/  SHF.R.S32.HI R19, RZ, 0x1f, R57 ;  /* 0x0000001fff137819 */ /* 0x001fe40000011439 */
[----:B------:R-:W-:Y:S01]  /*56f0*/  SHF.R.U64 R25, R4, 0x1f, R25 ;  /* 0x0000001f04197819 */ /* 0x000fe20000001219 */
[----:B------:R-:W-:Y:S01]  /*5700*/  IMAD.WIDE.U32 R4, R13, -0x7991882e, R2 ;  /* 0x866e77d20d047825 */ /* 0x000fe200078e0002 */
[----:B------:R0:W-:Y:S01]  /*5710*/  STG.E desc[UR8][R6.64+0x8], R47 ;  /* 0x0000082f06007986 */ /* 0x0001e2000c101908 */
[----:B------:R-:W-:Y:S02]  /*5720*/  SHF.R.S32.HI R18, RZ, 0x1f, R53 ;  /* 0x0000001fff127819 */ /* 0x000fe40000011435 */
[----:B-1----:R-:W-:Y:S01]  /*5730*/  IMAD R21, R0, -0x7991882e, RZ ;  /* 0x866e77d200157824 */ /* 0x002fe200078e02ff */
[----:B------:R-:W-:Y:S01]  /*5740*/  SHF.R.S32.HI R0, RZ, 0x1f, R61 ;  /* 0x0000001fff007819 */ /* 0x000fe2000001143d */
[----:B------:R1:W-:Y:S01]  /*5750*/  STG.E desc[UR8][R6.64+0xa88], R17 ;  /* 0x000a881106007986 */ /* 0x0003e2000c101908 */
[----:B------:R-:W-:Y:S01]  /*5760*/  SHF.R.U64 R23, R8, 0x1f, R23 ;  /* 0x0000001f08177819 */ /* 0x000fe20000001217 */
[----:B------:R-:W-:Y:S01]  /*5770*/  IMAD.WIDE.U32 R8, R15, -0x7991882e, R2 ;  /* 0x866e77d20f087825 */ /* 0x000fe200078e0002 */
[----:B------:R-:W-:-:S02]  /*5780*/  IADD3 R63, PT, PT, R38, R63, RZ ;  /* 0x0000003f263f7210 */ /* 0x000fc40007ffe0ff */
[----:B------:R-:W-:Y:S01]  /*5790*/  IADD3 R33, PT, PT, R38, R33, RZ ;  /* 0x0000002126217210 */ /* 0x000fe20007ffe0ff */
[----:B------:R-:W-:Y:S02]  /*57a0*/  IMAD R27, R10, -0x7991882e, RZ ;  /* 0x866e77d20a1b7824 */ /* 0x000fe400078e02ff */
[----:B0-----:R-:W-:Y:S01]  /*57b0*/  IMAD R47, R19, -0x7991882e, RZ ;  /* 0x866e77d2132f7824 */ /* 0x001fe200078e02ff */
[----:B------:R-:W-:Y:S01]  /*57c0*/  IADD3 R21, PT, PT, R5, R21, RZ ;  /* 0x0000001505157210 */ /* 0x000fe20007ffe0ff */
[----:B-1----:R-:W-:Y:S01]  /*57d0*/  IMAD.WIDE.U32 R16, R57, -0x7991882e, R2 ;  /* 0x866e77d239107825 */ /* 0x002fe200078e0002 */
[----:B------:R-:W-:-:S03]  /*57e0*/  IADD3 R19, PT, PT, R9, R27, RZ ;  /* 0x0000001b09137210 */ /* 0x000fc60007ffe0ff */
[----:B------:R-:W-:Y:S01]  /*57f0*/  IMAD R49, R0, -0x7991882e, RZ ;  /* 0x866e77d200317824 */ /* 0x000fe200078e02ff */
[----:B------:R-:W-:Y:S01]  /*5800*/  SHF.R.S32.HI R0, RZ, 0x1f, R63 ;  /* 0x0000001fff007819 */ /* 0x000fe2000001143f */
[----:B------:R-:W-:Y:S01]  /*5810*/  IMAD.WIDE.U32 R12, R53, -0x7991882e, R2 ;  /* 0x866e77d2350c7825 */ /* 0x000fe200078e0002 */
[----:B------:R-:W-:-:S03]  /*5820*/  IADD3 R17, PT, PT, R17, R47, RZ ;  /* 0x0000002f11117210 */ /* 0x000fc60007ffe0ff */
[----:B------:R-:W-:Y:S01]  /*5830*/  IMAD R5, R18, -0x7991882e, RZ ;  /* 0x866e77d212057824 */ /* 0x000fe200078e02ff */
[----:B------:R-:W-:Y:S02]  /*5840*/  SHF.R.S32.HI R10, RZ, 0x1f, R33 ;  /* 0x0000001fff0a7819 */ /* 0x000fe40000011421 */
[----:B------:R-:W-:Y:S01]  /*5850*/  IADD3 R75, PT, PT, R38, R75, RZ ;  /* 0x0000004b264b7210 */ /* 0x000fe20007ffe0ff */
[----:B------:R-:W-:Y:S01]  /*5860*/  IMAD.WIDE.U32 R14, R61, -0x7991882e, R2 ;  /* 0x866e77d23d0e7825 */ /* 0x000fe200078e0002 */
[----:B------:R-:W-:Y:S01]  /*5870*/  SHF.R.U64 R21, R4, 0x1f, R21 ;  /* 0x0000001f04157819 */ /* 0x000fe20000001215 */
[----:B------:R0:W-:Y:S01]  /*5880*/  STG.E desc[UR8][R6.64+0xc], R25 ;  /* 0x00000c1906007986 */ /* 0x0001e2000c101908 */
[----:B------:R-:W-:Y:S01]  /*5890*/  IADD3 R13, PT, PT, R13, R5, RZ ;  /* 0x000000050d0d7210 */ /* 0x000fe20007ffe0ff */
[----:B------:R-:W-:Y:S01]  /*58a0*/  IMAD R27, R0, -0x7991882e, RZ ;  /* 0x866e77d2001b7824 */ /* 0x000fe200078e02ff */
[----:B------:R-:W-:Y:S01]  /*58b0*/  SHF.R.U64 R17, R16, 0x1f, R17 ;  /* 0x0000001f10117819 */ /* 0x000fe20000001211 */
[----:B------:R-:W-:Y:S01]  /*58c0*/  IMAD.WIDE.U32 R4, R63, -0x7991882e, R2 ;  /* 0x866e77d23f047825 */ /* 0x000fe200078e0002 */
[----:B------:R-:W-:-:S02]  /*58d0*/  SHF.R.U64 R79, R78, 0x1f, R79 ;  /* 0x0000001f4e4f7819 */ /* 0x000fc4000000124f */
[----:B------:R-:W-:Y:S01]  /*58e0*/  SHF.R.U64 R19, R8, 0x1f, R19 ;  /* 0x0000001f08137819 */ /* 0x000fe20000001213 */
[----:B------:R-:W-:Y:S01]  /*58f0*/  IMAD.WIDE.U32 R8, R33, -0x7991882e, R2 ;  /* 0x866e77d221087825 */ /* 0x000fe200078e0002 */
[----:B------:R-:W-:Y:S02]  /*5900*/  SHF.R.S32.HI R0, RZ, 0x1f, R75 ;  /* 0x0000001fff007819 */ /* 0x000fe4000001144b */
[----:B------:R-:W-:Y:S01]  /*5910*/  IADD3 R71, PT, PT, R38, R71, RZ ;  /* 0x0000004726477210 */ /* 0x000fe20007ffe0ff */
[----:B0-----:R-:W-:Y:S01]  /*5920*/  IMAD R25, R10, -0x7991882e, RZ ;  /* 0x866e77d20a197824 */ /* 0x001fe200078e02ff */
[C---:B------:R-:W-:Y:S01]  /*5930*/  IADD3 R41, PT, PT, R38.reuse, R41, RZ ;  /* 0x0000002926297210 */ /* 0x040fe20007ffe0ff */
[----:B------:R0:W-:Y:S01]  /*5940*/  STG.E desc[UR8][R6.64+0x1cc], R23 ;  /* 0x0001cc1706007986 */ /* 0x0001e2000c101908 */
[----:B------:R-:W-:Y:S02]  /*5950*/  IADD3 R15, PT, PT, R15, R49, RZ ;  /* 0x000000310f0f7210 */ /* 0x000fe40007ffe0ff */
[----:B------:R-:W-:Y:S01]  /*5960*/  IADD3 R79, PT, PT, R38, R79, RZ ;  /* 0x0000004f264f7210 */ /* 0x000fe20007ffe0ff */
[----:B------:R1:W-:Y:S01]  /*5970*/  STG.E desc[UR8][R6.64+0x8cc], R17 ;  /* 0x0008cc1106007986 */ /* 0x0003e2000c101908 */
[----:B------:R-:W-:-:S02]  /*5980*/  IADD3 R27, PT, PT, R5, R27, RZ ;  /* 0x0000001b051b7210 */ /* 0x000fc40007ffe0ff */
[----:B------:R-:W-:Y:S02]  /*5990*/  IADD3 R45, PT, PT, R38, R45, RZ ;  /* 0x0000002d262d7210 */ /* 0x000fe40007ffe0ff */
[----:B------:R-:W-:Y:S01]  /*59a0*/  SHF.R.S32.HI R10, RZ, 0x1f, R71 ;  /* 0x0000001fff0a7819 */ /* 0x000fe20000011447 */
[----:B------:R2:W-:Y:S01]  /*59b0*/  STG.E desc[UR8][R6.64+0x54c], R19 ;  /* 0x00054c1306007986 */ /* 0x0005e2000c101908 */
[----:B------:R-:W-:Y:S01]  /*59c0*/  IADD3 R25, PT, PT, R9, R25, RZ ;  /* 0x0000001909197210 */ /* 0x000fe20007ffe0ff */
[----:B0-----:R-:W-:Y:S01]  /*59d0*/  IMAD R23, R0, -0x7991882e, RZ ;  /* 0x866e77d200177824 */ /* 0x001fe200078e02ff */
[----:B------:R-:W-:Y:S01]  /*59e0*/  SHF.R.S32.HI R18, RZ, 0x1f, R41 ;  /* 0x0000001fff127819 */ /* 0x000fe20000011429 */
[----:B-1----:R-:W-:Y:S01]  /*59f0*/  IMAD.WIDE.U32 R16, R75, -0x7991882e, R2 ;  /* 0x866e77d24b107825 */ /* 0x002fe200078e0002 */
[----:B------:R-:W-:Y:S01]  /*5a00*/  SHF.R.U64 R13, R12, 0x1f, R13 ;  /* 0x0000001f0c0d7819 */ /* 0x000fe2000000120d */
[----:B------:R0:W-:Y:S01]  /*5a10*/  STG.E desc[UR8][R6.64+0x38c], R21 ;  /* 0x00038c1506007986 */ /* 0x0001e2000c101908 */
[----:B------:R-:W-:-:S02]  /*5a20*/  SHF.R.U64 R15, R14, 0x1f, R15 ;  /* 0x0000001f0e0f7819 */ /* 0x000fc4000000120f */
[----:B------:R-:W-:Y:S02]  /*5a30*/  SHF.R.U64 R27, R4, 0x1f, R27 ;  /* 0x0000001f041b7819 */ /* 0x000fe4000000121b */
[----:B--2---:R-:W-:Y:S01]  /*5a40*/  SHF.R.S32.HI R19, RZ, 0x1f, R79 ;  /* 0x0000001fff137819 */ /* 0x004fe2000001144f */
[----:B------:R-:W-:Y:S01]  /*5a50*/  IMAD.WIDE.U32 R4, R71, -0x7991882e, R2 ;  /* 0x866e77d247047825 */ /* 0x000fe200078e0002 */
[----:B------:R-:W-:Y:S02]  /*5a60*/  SHF.R.S32.HI R0, RZ, 0x1f, R45 ;  /* 0x0000001fff007819 */ /* 0x000fe4000001142d */
[----:B------:R-:W-:Y:S01]  /*5a70*/  SHF.R.U64 R25, R8, 0x1f, R25 ;  /* 0x0000001f08197819 */ /* 0x000fe20000001219 */
[--C-:B------:R-:W-:Y:S01]  /*5a80*/  IMAD.WIDE.U32 R8, R41, -0x7991882e, R2.reuse ;  /* 0x866e77d229087825 */ /* 0x100fe200078e0002 */
[----:B------:R-:W-:Y:S01]  /*5a90*/  IADD3 R23, PT, PT, R17, R23, RZ ;  /* 0x0000001711177210 */ /* 0x000fe20007ffe0ff */
[----:B------:R1:W-:Y:S02]  /*5aa0*/  STG.E desc[UR8][R6.64+0x70c], R13 ;  /* 0x00070c0d06007986 */ /* 0x0003e4000c101908 */
[----:B0-----:R-:W-:Y:S01]  /*5ab0*/  IMAD R21, R10, -0x7991882e, RZ ;  /* 0x866e77d20a157824 */ /* 0x001fe200078e02ff */
[----:B------:R-:W-:Y:S01]  /*5ac0*/  IADD3 R65, PT, PT, R43, R65, RZ ;  /* 0x000000412b417210 */ /* 0x000fe20007ffe0ff */
[----:B------:R-:W-:Y:S01]  /*5ad0*/  IMAD R17, R18, -0x7991882e, RZ ;  /* 0x866e77d212117824 */ /* 0x000fe200078e02ff */
[----:B------:R0:W-:Y:S01]  /*5ae0*/  STG.E desc[UR8][R6.64+0xa8c], R15 ;  /* 0x000a8c0f06007986 */ /* 0x0001e2000c101908 */
[----:B------:R-:W-:Y:S01]  /*5af0*/  IMAD R19, R19, -0x7991882e, RZ ;  /* 0x866e77d213137824 */ /* 0x000fe200078e02ff */
[----:B------:R-:W-:Y:S01]  /*5b00*/  IADD3 R21, PT, PT, R5, R21, RZ ;  /* 0x0000001505157210 */ /* 0x000fe20007ffe0ff */
[----:B------:R-:W-:Y:S01]  /*5b10*/  IMAD R33, R0, -0x7991882e, RZ ;  /* 0x866e77d200217824 */ /* 0x000fe200078e02ff */
[----:B------:R-:W-:Y:S01]  /*5b20*/  IADD3 R5, PT, PT, R9, R17, RZ ;  /* 0x0000001109057210 */ /* 0x000fe20007ffe0ff */
[----:B-1----:R-:W-:Y:S01]  /*5b30*/  IMAD.WIDE.U32 R12, R79, -0x7991882e, R2 ;  /* 0x866e77d24f0c7825 */ /* 0x002fe200078e0002 */
[----:B------:R-:W-:-:S03]  /*5b40*/  SHF.R.S32.HI R0, RZ, 0x1f, R65 ;  /* 0x0000001fff007819 */ /* 0x000fc60000011441 */
[----:B0-----:R-:W-:Y:S01]  /*5b50*/  IMAD.WIDE.U32 R14, R45, -0x7991882e, R2 ;  /* 0x866e77d22d0e7825 */ /* 0x001fe200078e0002 */
[----:B------:R-:W-:Y:S02]  /*5b60*/  IADD3 R9, PT, PT, R43, R34, RZ ;  /* 0x000000222b097210 */ /* 0x000fe40007ffe0ff */
[----:B------:R-:W-:Y:S01]  /*5b70*/  IADD3 R17, PT, PT, R13, R19, RZ ;  /* 0x000000130d117210 */ /* 0x000fe20007ffe0ff */
[----:B------:R0:W-:Y:S01]  /*5b80*/  STG.E desc[UR8][R6.64+0x32c0], R25 ;  /* 0x0032c01906007986 */ /* 0x0001e2000c101908 */
[----:B------:R-:W-:Y:S02]  /*5b90*/  IADD3 R19, PT, PT, R15, R33, RZ ;  /* 0x000000210f137210 */ /* 0x000fe40007ffe0ff */
[----:B------:R-:W-:Y:S02]  /*5ba0*/  SHF.R.U64 R23, R16, 0x1f, R23 ;  /* 0x0000001f10177819 */ /* 0x000fe40000001217 */
[----:B------:R-:W-:Y:S02]  /*5bb0*/  SHF.R.U64 R13, R4, 0x1f, R21 ;  /* 0x0000001f040d7819 */ /* 0x000fe40000001215 */
[----:B------:R-:W-:Y:S01]  /*5bc0*/  SHF.R.U64 R15, R8, 0x1f, R5 ;  /* 0x0000001f080f7819 */ /* 0x000fe20000001205 */
[----:B------:R-:W-:Y:S01]  /*5bd0*/  IMAD.WIDE.U32 R4, R65, -0x7991882e, R2 ;  /* 0x866e77d241047825 */ /* 0x000fe200078e0002 */
[----:B------:R-:W-:-:S02]  /*5be0*/  SHF.R.S32.HI R10, RZ, 0x1f, R9 ;  /* 0x0000001fff0a7819 */ /* 0x000fc40000011409 */
[----:B------:R-:W-:Y:S01]  /*5bf0*/  IADD3 R35, PT, PT, R43, R35, RZ ;  /* 0x000000232b237210 */ /* 0x000fe20007ffe0ff */
[----:B0-----:R-:W-:Y:S01]  /*5c00*/  IMAD R25, R0, -0x7991882e, RZ ;  /* 0x866e77d200197824 */ /* 0x001fe200078e02ff */
[----:B------:R0:W-:Y:S01]  /*5c10*/  STG.E desc[UR8][R6.64+0x3480], R23 ;  /* 0x0034801706007986 */ /* 0x0001e2000c101908 */
[----:B------:R-:W-:Y:S01]  /*5c20*/  IMAD.WIDE.U32 R8, R9, -0x7991882e, R2 ;  /* 0x866e77d209087825 */ /* 0x000fe200078e0002 */
[----:B------:R-:W-:Y:S02]  /*5c30*/  SHF.R.S32.HI R0, RZ, 0x1f, R35 ;  /* 0x0000001fff007819 */ /* 0x000fe40000011423 */
[----:B------:R-:W-:Y:S01]  /*5c40*/  IADD3 R25, PT, PT, R5, R25, RZ ;  /* 0x0000001905197210 */ /* 0x000fe20007ffe0ff */
[----:B------:R1:W-:Y:S01]  /*5c50*/  STG.E desc[UR8][R6.64+0x3800], R15 ;  /* 0x0038000f06007986 */ /* 0x0003e2000c101908 */
[----:B------:R-:W-:-:S03]  /*5c60*/  SHF.R.U64 R17, R12, 0x1f, R17 ;  /* 0x0000001f0c117819 */ /* 0x000fc60000001211 */
[----:B------:R2:W-:Y:S01]  /*5c70*/  STG.E desc[UR8][R6.64+0x3640], R13 ;  /* 0x0036400d06007986 */ /* 0x0005e2000c101908 */
[----:B0-----:R-:W-:Y:S01]  /*5c80*/  IMAD R23, R10, -0x7991882e, RZ ;  /* 0x866e77d20a177824 */ /* 0x001fe200078e02ff */
[----:B------:R-:W-:Y:S01]  /*5c90*/  SHF.R.U64 R25, R4, 0x1f, R25 ;  /* 0x0000001f04197819 */ /* 0x000fe20000001219 */
[----:B------:R-:W-:Y:S01]  /*5ca0*/  IMAD.WIDE.U32 R4, R35, -0x7991882e, R2 ;  /* 0x866e77d223047825 */ /* 0x000fe200078e0002 */
[----:B-1----:R-:W-:-:S03]  /*5cb0*/  IADD3 R15, PT, PT, R43, R42, RZ ;  /* 0x0000002a2b0f7210 */ /* 0x002fc60007ffe0ff */
[----:B------:R-:W-:Y:S01]  /*5cc0*/  IMAD R21, R0, -0x7991882e, RZ ;  /* 0x866e77d200157824 */ /* 0x000fe200078e02ff */
[----:B------:R-:W-:Y:S02]  /*5cd0*/  SHF.R.U64 R19, R14, 0x1f, R19 ;  /* 0x0000001f0e137819 */ /* 0x000fe40000001213 */
[----:B--2---:R-:W-:Y:S01]  /*5ce0*/  IADD3 R13, PT, PT, R43, R70, RZ ;  /* 0x000000462b0d7210 */ /* 0x004fe20007ffe0ff */
[----:B------:R0:W-:Y:S01]  /*5cf0*/  STG.E desc[UR8][R6.64+0x39c0], R17 ;  /* 0x0039c01106007986 */ /* 0x0001e2000c101908 */
[----:B------:R-:W-:Y:S02]  /*5d00*/  IADD3 R23, PT, PT, R9, R23, RZ ;  /* 0x0000001709177210 */ /* 0x000fe40007ffe0ff */
[----:B------:R-:W-:Y:S02]  /*5d10*/  SHF.R.S32.HI R18, RZ, 0x1f, R15 ;  /* 0x0000001fff127819 */ /* 0x000fe4000001140f */
[----:B------:R-:W-:Y:S01]  /*5d20*/  SHF.R.S32.HI R10, RZ, 0x1f, R13 ;  /* 0x0000001fff0a7819 */ /* 0x000fe2000001140d */
[----:B------:R1:W-:Y:S01]  /*5d30*/  STG.E desc[UR8][R6.64+0x3b80], R19 ;  /* 0x003b801306007986 */ /* 0x0003e2000c101908 */
[----:B------:R-:W-:Y:S01]  /*5d40*/  SHF.R.U64 R23, R8, 0x1f, R23 ;  /* 0x0000001f08177819 */ /* 0x000fe20000001217 */
[----:B------:R-:W-:Y:S01]  /*5d50*/  IMAD.WIDE.U32 R8, R13, -0x7991882e, R2 ;  /* 0x866e77d20d087825 */ /* 0x000fe200078e0002 */
[----:B------:R-:W-:-:S02]  /*5d60*/  IADD3 R21, PT, PT, R5, R21, RZ ;  /* 0x0000001505157210 */ /* 0x000fc40007ffe0ff */
[C---:B0-----:R-:W-:Y:S01]  /*5d70*/  IADD3 R17, PT, PT, R43.reuse, R46, RZ ;  /* 0x0000002e2b117210 */ /* 0x041fe20007ffe0ff */
[----:B------:R0:W-:Y:S01]  /*5d80*/  STG.E desc[UR8][R6.64+0x3100], R27 ;  /* 0x0031001b06007986 */ /* 0x0001e2000c101908 */
[----:B------:R-:W-:Y:S01]  /*5d90*/  IADD3 R43, PT, PT, R43, R48, RZ ;  /* 0x000000302b2b7210 */ /* 0x000fe20007ffe0ff */
[----:B------:R-:W-:Y:S01]  /*5da0*/  IMAD.WIDE.U32 R12, R15, -0x7991882e, R2 ;  /* 0x866e77d20f0c7825 */ /* 0x000fe200078e0002 */
[----:B-1----:R-:W-:-:S03]  /*5db0*/  SHF.R.S32.HI R19, RZ, 0x1f, R17 ;  /* 0x0000001fff137819 */ /* 0x002fc60000011411 */
[----:B------:R-:W-:Y:S01]  /*5dc0*/  IMAD R5, R18, -0x7991882e, RZ ;  /* 0x866e77d212057824 */ /* 0x000fe200078e02ff */
[----:B------:R-:W-:Y:S01]  /*5dd0*/  SHF.R.S32.HI R0, RZ, 0x1f, R43 ;  /* 0x0000001fff007819 */ /* 0x000fe2000001142b */
[----:B0-----:R-:W-:-:S03]  /*5de0*/  IMAD R27, R10, -0x7991882e, RZ ;  /* 0x866e77d20a1b7824 */ /* 0x001fc600078e02ff */
[----:B------:R-:W-:Y:S01]  /*5df0*/  IADD3 R13, PT, PT, R13, R5, RZ ;  /* 0x000000050d0d7210 */ /* 0x000fe20007ffe0ff */
[----:B------:R-:W-:Y:S01]  /*5e00*/  IMAD R33, R19, -0x7991882e, RZ ;  /* 0x866e77d213217824 */ /* 0x000fe200078e02ff */
[----:B------:R-:W-:Y:S02]  /*5e10*/  IADD3 R5, PT, PT, R11, R72, RZ ;  /* 0x000000480b057210 */ /* 0x000fe40007ffe0ff */
[----:B------:R-:W-:Y:S01]  /*5e20*/  IADD3 R19, PT, PT, R9, R27, RZ ;  /* 0x0000001b09137210 */ /* 0x000fe20007ffe0ff */
[----:B------:R-:W-:Y:S01]  /*5e30*/  IMAD.WIDE.U32 R14, R17, -0x7991882e, R2 ;  /* 0x866e77d2110e7825 */ /* 0x000fe200078e0002 */
[----:B------:R-:W-:Y:S02]  /*5e40*/  IADD3 R9, PT, PT, R11, R36, RZ ;  /* 0x000000240b097210 */ /* 0x000fe40007ffe0ff */
[----:B------:R-:W-:Y:S01]  /*5e50*/  SHF.R.U64 R21, R4, 0x1f, R21 ;  /* 0x0000001f04157819 */ /* 0x000fe20000001215 */
[----:B------:R-:W-:Y:S01]  /*5e60*/  IMAD.WIDE.U32 R16, R43, -0x7991882e, R2 ;  /* 0x866e77d22b107825 */ /* 0x000fe200078e0002 */
[----:B------:R-:W-:-:S03]  /*5e70*/  SHF.R.S32.HI R10, RZ, 0x1f, R9 ;  /* 0x0000001fff0a7819 */ /* 0x000fc60000011409 */
[----:B------:R-:W-:Y:S01]  /*5e80*/  IMAD R35, R0, -0x7991882e, RZ ;  /* 0x866e77d200237824 */ /* 0x000fe200078e02ff */
[----:B------:R-:W-:Y:S01]  /*5e90*/  SHF.R.S32.HI R0, RZ, 0x1f, R5 ;  /* 0x0000001fff007819 */ /* 0x000fe20000011405 */
[----:B------:R0:W-:Y:S01]  /*5ea0*/  STG.E desc[UR8][R6.64+0x32c4], R23 ;  /* 0x0032c41706007986 */ /* 0x0001e2000c101908 */
[----:B------:R-:W-:Y:S01]  /*5eb0*/  SHF.R.U64 R13, R12, 0x1f, R13 ;  /* 0x0000001f0c0d7819 */ /* 0x000fe2000000120d */
[----:B------:R-:W-:Y:S01]  /*5ec0*/  IMAD.WIDE.U32 R4, R5, -0x7991882e, R2 ;  /* 0x866e77d205047825 */ /* 0x000fe200078e0002 */
[----:B------:R-:W-:Y:S01]  /*5ed0*/  IADD3 R17, PT, PT, R17, R35, RZ ;  /* 0x0000002311117210 */ /* 0x000fe20007ffe0ff */
[----:B------:R1:W-:Y:S01]  /*5ee0*/  STG.E desc[UR8][R6.64+0x3484], R21 ;  /* 0x0034841506007986 */ /* 0x0003e2000c101908 */
[----:B------:R-:W-:Y:S01]  /*5ef0*/  SHF.R.U64 R19, R8, 0x1f, R19 ;  /* 0x0000001f08137819 */ /* 0x000fe20000001213 */
[----:B------:R-:W-:Y:S01]  /*5f00*/  IMAD.WIDE.U32 R8, R9, -0x7991882e, R2 ;  /* 0x866e77d209087825 */ /* 0x000fe200078e0002 */
[C---:B------:R-:W-:Y:S02]  /*5f10*/  IADD3 R37, PT, PT, R11.reuse, R37, RZ ;  /* 0x000000250b257210 */ /* 0x040fe40007ffe0ff */
[----:B------:R-:W-:Y:S01]  /*5f20*/  IADD3 R39, PT, PT, R11, R39, RZ ;  /* 0x000000270b277210 */ /* 0x000fe20007ffe0ff */
[----:B0-----:R-:W-:Y:S01]  /*5f30*/  IMAD R23, R0, -0x7991882e, RZ ;  /* 0x866e77d200177824 */ /* 0x001fe200078e02ff */
[----:B------:R-:W-:Y:S01]  /*5f40*/  IADD3 R15, PT, PT, R15, R33, RZ ;  /* 0x000000210f0f7210 */ /* 0x000fe20007ffe0ff */
[----:B-1----:R-:W-:Y:S01]  /*5f50*/  IMAD R21, R10, -0x7991882e, RZ ;  /* 0x866e77d20a157824 */ /* 0x002fe200078e02ff */
[----:B------:R-:W-:Y:S01]  /*5f60*/  SHF.R.U64 R17, R16, 0x1f, R17 ;  /* 0x0000001f10117819 */ /* 0x000fe20000001211 */
[----:B------:R0:W-:Y:S01]  /*5f70*/  STG.E desc[UR8][R6.64+0x3804], R13 ;  /* 0x0038040d06007986 */ /* 0x0001e2000c101908 */
[----:B------:R-:W-:-:S02]  /*5f80*/  IADD3 R23, PT, PT, R5, R23, RZ ;  /* 0x0000001705177210 */ /* 0x000fc40007ffe0ff */
[----:B------:R-:W-:Y:S02]  /*5f90*/  SHF.R.S32.HI R0, RZ, 0x1f, R37 ;  /* 0x0000001fff007819 */ /* 0x000fe40000011425 */
[----:B------:R-:W-:Y:S02]  /*5fa0*/  IADD3 R21, PT, PT, R9, R21, RZ ;  /* 0x0000001509157210 */ /* 0x000fe40007ffe0ff */
[----:B------:R-:W-:Y:S01]  /*5fb0*/  SHF.R.S32.HI R16, RZ, 0x1f, R39 ;  /* 0x0000001fff107819 */ /* 0x000fe20000011427 */
[----:B------:R1:W-:Y:S01]  /*5fc0*/  STG.E desc[UR8][R6.64+0x3b84], R17 ;  /* 0x003b841106007986 */ /* 0x0003e2000c101908 */
[----:B------:R-:W-:Y:S02]  /*5fd0*/  SHF.R.U64 R15, R14, 0x1f, R15 ;  /* 0x0000001f0e0f7819 */ /* 0x000fe4000000120f */
[----:B0-----:R-:W-:Y:S01]  /*5fe0*/  IADD3 R13, PT, PT, R11, R30, RZ ;  /* 0x0000001e0b0d7210 */ /* 0x001fe20007ffe0ff */
[----:B------:R0:W-:Y:S01]  /*5ff0*/  STG.E desc[UR8][R6.64+0x3644], R19 ;  /* 0x0036441306007986 */ /* 0x0001e2000c101908 */
[----:B------:R-:W-:Y:S01]  /*6000*/  SHF.R.U64 R23, R4, 0x1f, R23 ;  /* 0x0000001f04177819 */ /* 0x000fe20000001217 */
[----:B------:R-:W-:Y:S01]  /*6010*/  IMAD.WIDE.U32 R4, R37, -0x7991882e, R2 ;  /* 0x866e77d225047825 */ /* 0x000fe200078e0002 */
[----:B------:R-:W-:Y:S01]  /*6020*/  SHF.R.U64 R21, R8, 0x1f, R21 ;  /* 0x0000001f08157819 */ /* 0x000fe20000001215 */
[----:B------:R2:W-:Y:S01]  /*6030*/  STG.E desc[UR8][R6.64+0x3104], R25 ;  /* 0x0031041906007986 */ /* 0x0005e2000c101908 */
[----:B------:R-:W-:-:S02]  /*6040*/  IADD3 R29, PT, PT, R11, R29, RZ ;  /* 0x0000001d0b1d7210 */ /* 0x000fc40007ffe0ff */
[----:B-1----:R-:W-:Y:S01]  /*6050*/  SHF.R.S32.HI R17, RZ, 0x1f, R13 ;  /* 0x0000001fff117819 */ /* 0x002fe2000001140d */
[----:B------:R-:W-:Y:S01]  /*6060*/  IMAD.WIDE.U32 R8, R39, -0x7991882e, R2 ;  /* 0x866e77d227087825 */ /* 0x000fe200078e0002 */
[----:B------:R1:W-:Y:S03]  /*6070*/  STG.E desc[UR8][R6.64+0x39c4], R15 ;  /* 0x0039c40f06007986 */ /* 0x0003e6000c101908 */
[----:B0-----:R-:W-:Y:S02]  /*6080*/  IMAD R19, R0, -0x7991882e, RZ ;  /* 0x866e77d200137824 */ /* 0x001fe400078e02ff */
[----:B--2---:R-:W-:Y:S01]  /*6090*/  IMAD R25, R16, -0x7991882e, RZ ;  /* 0x866e77d210197824 */ /* 0x004fe200078e02ff */
[----:B------:R-:W-:Y:S01]  /*60a0*/  SHF.R.S32.HI R18, RZ, 0x1f, R29 ;  /* 0x0000001fff127819 */ /* 0x000fe2000001141d */
[----:B------:R-:W-:Y:S01]  /*60b0*/  IMAD R17, R17, -0x7991882e, RZ ;  /* 0x866e77d211117824 */ /* 0x000fe200078e02ff */
[----:B------:R-:W-:-:S02]  /*60c0*/  IADD3 R19, PT, PT, R5, R19, RZ ;  /* 0x0000001305137210 */ /* 0x000fc40007ffe0ff */
[----:B-1----:R-:W-:Y:S01]  /*60d0*/  IADD3 R15, PT, PT, R11, R60, RZ ;  /* 0x0000003c0b0f7210 */ /* 0x002fe20007ffe0ff */
[----:B------:R-:W-:Y:S01]  /*60e0*/  IMAD.WIDE.U32 R10, R13, -0x7991882e, R2 ;  /* 0x866e77d20d0a7825 */ /* 0x000fe200078e0002 */
[----:B------:R-:W-:Y:S02]  /*60f0*/  IADD3 R5, PT, PT, R9, R25, RZ ;  /* 0x0000001909057210 */ /* 0x000fe40007ffe0ff */
[----:B------:R-:W-:Y:S01]  /*6100*/  SHF.R.S32.HI R0, RZ, 0x1f, R15 ;  /* 0x0000001fff007819 */ /* 0x000fe2000001140f */
[----:B------:R-:W-:Y:S01]  /*6110*/  IMAD.WIDE.U32 R12, R29, -0x7991882e, R2 ;  /* 0x866e77d21d0c7825 */ /* 0x000fe200078e0002 */
[----:B------:R-:W-:Y:S02]  /*6120*/  IADD3 R17, PT, PT, R11, R17, RZ ;  /* 0x000000110b117210 */ /* 0x000fe40007ffe0ff */
[----:B------:R-:W-:Y:S01]  /*6130*/  SHF.R.U64 R11, R8, 0x1f, R5 ;  /* 0x0000001f080b7819 */ /* 0x000fe20000001205 */
[----:B------:R-:W-:Y:S01]  /*6140*/  IMAD R27, R18, -0x7991882e, RZ ;  /* 0x866e77d2121b7824 */ /* 0x000fe200078e02ff */
[----:B------:R-:W-:-:S02]  /*6150*/  IADD3 R9, PT, PT, R69, R80, RZ ;  /* 0x0000005045097210 */ /* 0x000fc40007ffe0ff */
[----:B------:R-:W-:Y:S01]  /*6160*/  IADD3 R5, PT, PT, R69, R74, RZ ;  /* 0x0000004a45057210 */ /* 0x000fe20007ffe0ff */
[----:B------:R-:W-:Y:S01]  /*6170*/  IMAD R29, R0, -0x7991882e, RZ ;  /* 0x866e77d2001d7824 */ /* 0x000fe200078e02ff */
[----:B------:R-:W-:Y:S02]  /*6180*/  SHF.R.U64 R17, R10, 0x1f, R17 ;  /* 0x0000001f0a117819 */ /* 0x000fe40000001211 */
[----:B------:R-:W-:Y:S02]  /*6190*/  SHF.R.U64 R19, R4, 0x1f, R19 ;  /* 0x0000001f04137819 */ /* 0x000fe40000001213 */
[----:B------:R-:W-:Y:S02]  /*61a0*/  SHF.R.S32.HI R10, RZ, 0x1f, R9 ;  /* 0x0000001fff0a7819 */ /* 0x000fe40000011409 */
[----:B------:R-:W-:Y:S02]  /*61b0*/  IADD3 R13, PT, PT, R13, R27, RZ ;  /* 0x0000001b0d0d7210 */ /* 0x000fe40007ffe0ff */
[----:B------:R-:W-:Y:S01]  /*61c0*/  SHF.R.S32.HI R0, RZ, 0x1f, R5 ;  /* 0x0000001fff007819 */ /* 0x000fe20000011405 */
[----:B------:R-:W-:Y:S01]  /*61d0*/  IMAD.WIDE.U32 R14, R15, -0x7991882e, R2 ;  /* 0x866e77d20f0e7825 */ /* 0x000fe200078e0002 */
[----:B------:R0:W-:Y:S01]  /*61e0*/  STG.E desc[UR8][R6.64+0x32c8], R21 ;  /* 0x0032c81506007986 */ /* 0x0001e2000c101908 */
[----:B------:R-:W-:-:S02]  /*61f0*/  SHF.R.U64 R13, R12, 0x1f, R13 ;  /* 0x0000001f0c0d7819 */ /* 0x000fc4000000120d */
[--C-:B------:R-:W-:Y:S01]  /*6200*/  IMAD.WIDE.U32 R8, R9, -0x7991882e, R2.reuse ;  /* 0x866e77d209087825 */ /* 0x100fe200078e0002 */
[----:B------:R1:W-:Y:S01]  /*6210*/  STG.E desc[UR8][R6.64+0x3488], R19 ;  /* 0x0034881306007986 */ /* 0x0003e2000c101908 */
[----:B------:R-:W-:Y:S02]  /*6220*/  IADD3 R15, PT, PT, R15, R29, RZ ;  /* 0x0000001d0f0f7210 */ /* 0x000fe40007ffe0ff */
[----:B------:R-:W-:Y:S01]  /*6230*/  IMAD.WIDE.U32 R4, R5, -0x7991882e, R2 ;  /* 0x866e77d205047825 */ /* 0x000fe200078e0002 */
[----:B------:R-:W-:-:S03]  /*6240*/  IADD3 R73, PT, PT, R69, R73, RZ ;  /* 0x0000004945497210 */ /* 0x000fc60007ffe0ff */
[----:B0-----:R-:W-:Y:S01]  /*6250*/  IMAD R21, R10, -0x7991882e, RZ ;  /* 0x866e77d20a157824 */ /* 0x001fe200078e02ff */
[----:B------:R0:W-:Y:S01]  /*6260*/  STG.E desc[UR8][R6.64+0x3648], R11 ;  /* 0x0036480b06007986 */ /* 0x0001e2000c101908 */
[----:B-1----:R-:W-:-:S03]  /*6270*/  IMAD R19, R0, -0x7991882e, RZ ;  /* 0x866e77d200137824 */ /* 0x002fc600078e02ff */
[----:B------:R1:W-:Y:S01]  /*6280*/  STG.E desc[UR8][R6.64+0x3808], R17 ;  /* 0x0038081106007986 */ /* 0x0003e2000c101908 */
[----:B------:R-:W-:-:S03]  /*6290*/  IADD3 R31, PT, PT, R69, R31, RZ ;  /* 0x0000001f451f7210 */ /* 0x000fc60007ffe0ff */
[----:B------:R2:W-:Y:S01]  /*62a0*/  STG.E desc[UR8][R6.64+0x39c8], R13 ;  /* 0x0039c80d06007986 */ /* 0x0005e2000c101908 */
[----:B------:R-:W-:Y:S02]  /*62b0*/  IADD3 R19, PT, PT, R5, R19, RZ ;  /* 0x0000001305137210 */ /* 0x000fe40007ffe0ff */
[----:B0-----:R-:W-:Y:S02]  /*62c0*/  IADD3 R11, PT, PT, R69, R40, RZ ;  /* 0x00000028450b7210 */ /* 0x001fe40007ffe0ff */
[----:B------:R-:W-:Y:S02]  /*62d0*/  SHF.R.U64 R15, R14, 0x1f, R15 ;  /* 0x0000001f0e0f7819 */ /* 0x000fe4000000120f */
[----:B-1----:R-:W-:Y:S02]  /*62e0*/  IADD3 R17, PT, PT, R9, R21, RZ ;  /* 0x0000001509117210 */ /* 0x002fe40007ffe0ff */
[----:B------:R-:W-:Y:S02]  /*62f0*/  SHF.R.S32.HI R0, RZ, 0x1f, R73 ;  /* 0x0000001fff007819 */ /* 0x000fe40000011449 */
[----:B--2---:R-:W-:-:S02]  /*6300*/  IADD3 R13, PT, PT, R69, R44, RZ ;  /* 0x0000002c450d7210 */ /* 0x004fc40007ffe0ff */
[----:B------:R-:W-:Y:S02]  /*6310*/  IADD3 R69, PT, PT, R69, R28, RZ ;  /* 0x0000001c45457210 */ /* 0x000fe40007ffe0ff */
[----:B------:R-:W-:Y:S01]  /*6320*/  SHF.R.U64 R17, R8, 0x1f, R17 ;  /* 0x0000001f08117819 */ /* 0x000fe20000001211 */
[----:B------:R-:W-:Y:S01]  /*6330*/  IMAD.WIDE.U32 R8, R11, -0x7991882e, R2 ;  /* 0x866e77d20b087825 */ /* 0x000fe200078e0002 */
[----:B------:R-:W-:Y:S02]  /*6340*/  SHF.R.U64 R19, R4, 0x1f, R19 ;  /* 0x0000001f04137819 */ /* 0x000fe40000001213 */
[----:B------:R-:W-:Y:S01]  /*6350*/  SHF.R.S32.HI R14, RZ, 0x1f, R11 ;  /* 0x0000001fff0e7819 */ /* 0x000fe2000001140b */
[----:B------:R-:W-:Y:S01]  /*6360*/  IMAD.WIDE.U32 R4, R73, -0x7991882e, R2 ;  /* 0x866e77d249047825 */ /* 0x000fe200078e0002 */
[----:B------:R-:W-:Y:S01]  /*6370*/  SHF.R.S32.HI R16, RZ, 0x1f, R13 ;  /* 0x0000001fff107819 */ /* 0x000fe2000001140d */
[----:B------:R0:W-:Y:S02]  /*6380*/  STG.E desc[UR8][R6.64+0x3b88], R15 ;  /* 0x003b880f06007986 */ /* 0x0001e4000c101908 */
[----:B------:R-:W-:-:S04]  /*6390*/  IMAD.WIDE.U32 R10, R31, -0x7991882e, R2 ;  /* 0x866e77d21f0a7825 */ /* 0x000fc800078e0002 */
[----:B------:R-:W-:-:S04]  /*63a0*/  IMAD.WIDE.U32 R12, R13, -0x7991882e, R2 ;  /* 0x866e77d20d0c7825 */ /* 0x000fc800078e0002 */
[----:B------:R-:W-:Y:S02]  /*63b0*/  IMAD R21, R0, -0x7991882e, RZ ;  /* 0x866e77d200157824 */ /* 0x000fe400078e02ff */
[----:B------:R-:W-:Y:S01]  /*63c0*/  IMAD.WIDE.U32 R2, R69, -0x7991882e, R2 ;  /* 0x866e77d245027825 */ /* 0x000fe200078e0002 */
[----:B0-----:R-:W-:Y:S02]  /*63d0*/  SHF.R.S32.HI R15, RZ, 0x1f, R31 ;  /* 0x0000001fff0f7819 */ /* 0x001fe4000001141f */
[----:B------:R-:W-:Y:S01]  /*63e0*/  SHF.R.S32.HI R69, RZ, 0x1f, R69 ;  /* 0x0000001fff457819 */ /* 0x000fe20000011445 */
[----:B------:R0:W-:Y:S01]  /*63f0*/  STG.E desc[UR8][R6.64+0x3108], R23 ;  /* 0x0031081706007986 */ /* 0x0001e2000c101908 */
[----:B------:R-:W-:Y:S01]  /*6400*/  IADD3 R5, PT, PT, R5, R21, RZ ;  /* 0x0000001505057210 */ /* 0x000fe20007ffe0ff */
[----:B------:R-:W-:Y:S02]  /*6410*/  IMAD R15, R15, -0x7991882e, RZ ;  /* 0x866e77d20f0f7824 */ /* 0x000fe400078e02ff */
[----:B------:R-:W-:-:S02]  /*6420*/  IMAD R21, R16, -0x7991882e, RZ ;  /* 0x866e77d210157824 */ /* 0x000fc400078e02ff */
[----:B------:R-:W-:Y:S01]  /*6430*/  IMAD R69, R69, -0x7991882e, RZ ;  /* 0x866e77d245457824 */ /* 0x000fe200078e02ff */
[----:B------:R-:W-:Y:S01]  /*6440*/  IADD3 R11, PT, PT, R11, R15, RZ ;  /* 0x0000000f0b0b7210 */ /* 0x000fe20007ffe0ff */
[----:B0-----:R-:W-:Y:S01]  /*6450*/  IMAD R23, R14, -0x7991882e, RZ ;  /* 0x866e77d20e177824 */ /* 0x001fe200078e02ff */
[----:B------:R-:W-:Y:S02]  /*6460*/  IADD3 R13, PT, PT, R13, R21, RZ ;  /* 0x000000150d0d7210 */ /* 0x000fe40007ffe0ff */
[----:B------:R-:W-:Y:S02]  /*6470*/  IADD3 R3, PT, PT, R3, R69, RZ ;  /* 0x0000004503037210 */ /* 0x000fe40007ffe0ff */
[----:B------:R-:W-:Y:S02]  /*6480*/  IADD3 R9, PT, PT, R9, R23, RZ ;  /* 0x0000001709097210 */ /* 0x000fe40007ffe0ff */
[----:B------:R-:W-:Y:S02]  /*6490*/  SHF.R.U64 R5, R4, 0x1f, R5 ;  /* 0x0000001f04057819 */ /* 0x000fe40000001205 */
[----:B------:R-:W-:-:S02]  /*64a0*/  SHF.R.U64 R9, R8, 0x1f, R9 ;  /* 0x0000001f08097819 */ /* 0x000fc40000001209 */
[----:B------:R-:W-:Y:S02]  /*64b0*/  SHF.R.U64 R11, R10, 0x1f, R11 ;  /* 0x0000001f0a0b7819 */ /* 0x000fe4000000120b */
[----:B------:R-:W-:Y:S02]  /*64c0*/  SHF.R.U64 R13, R12, 0x1f, R13 ;  /* 0x0000001f0c0d7819 */ /* 0x000fe4000000120d */
[----:B------:R-:W-:Y:S01]  /*64d0*/  SHF.R.U64 R3, R2, 0x1f, R3 ;  /* 0x0000001f02037819 */ /* 0x000fe20000001203 */
        /* <DEDUP_REMOVED lines=8> */
.L_x_14:
        /* <DEDUP_REMOVED lines=10> */
.L_x_378:


//--------------------- .text.fused_nn_conv2d_cast_fixed_point_multiply_add_cast_fixed_point_multiply_add_cast_13255070459903635369__1_kernel0 --------------------------
	.section	.text.fused_nn_conv2d_cast_fixed_point_multiply_add_cast_fixed_point_multiply_add_cast_13255070459903635369__1_kernel0,"ax",@progbits
	.align	128
        .global         fused_nn_conv2d_cast_fixed_point_multiply_add_cast_fixed_point_multiply_add_cast_13255070459903635369__1_kernel0
        .type           fused_nn_conv2d_cast_fixed_point_multiply_add_cast_fixed_point_multiply_add_cast_13255070459903635369__1_kernel0,@function
        .size           fused_nn_conv2d_cast_fixed_point_multiply_add_cast_fixed_point_multiply_add_cast_13255070459903635369__1_kernel0,(.L_x_379 - fused_nn_conv2d_cast_fixed_point_multiply_add_cast_fixed_point_multiply_add_cast_13255070459903635369__1_kernel0)
        .other          fused_nn_conv2d_cast_fixed_point_multiply_add_cast_fixed_point_multiply_add_cast_13255070459903635369__1_kernel0,@"STO_CUDA_ENTRY STV_DEFAULT"
fused_nn_conv2d_cast_fixed_point_multiply_add_cast_fixed_point_multiply_add_cast_13255070459903635369__1_kernel0:
.text.fused_nn_conv2d_cast_fixed_point_multiply_add_cast_fixed_point_multiply_add_cast_13255070459903635369__1_kernel0:
[----:B------:R-:W-:Y:S01]  /*0000*/  LDC R1, c[0x0][0x37c] ;  /* 0x0000df00ff017b82 */ /* 0x000fe20000000800 */
[----:B------:R-:W0:Y:S07]  /*0010*/  S2R R0, SR_TID.Z ;  /* 0x0000000000007919 */ /* 0x000e2e0000002300 */
[----:B------:R-:W-:Y:S01]  /*0020*/  S2UR UR7, SR_CTAID.Z ;  /* 0x00000000000779c3 */ /* 0x000fe20000002700 */
[----:B------:R-:W-:Y:S01]  /*0030*/  UMOV UR5, 0x400 ;  /* 0x0000040000057882 */ /* 0x000fe20000000000 */
[----:B------:R-:W1:Y:S01]  /*0040*/  LDCU.64 UR8, c[0x0][0x358] ;  /* 0x00006b00ff0877ac */ /* 0x000e620008000a00 */
[----:B------:R-:W0:Y:S01]  /*0050*/  S2R R3, SR_TID.X ;  /* 0x0000000000037919 */ /* 0x000e220000002100 */
[----:B------:R-:W-:Y:S04]  /*0060*/  BSSY.RECONVERGENT B0, `(.L_x_15) ;  /* 0x000002b000007945 */ /* 0x000fe80003800200 */
[----:B------:R-:W2:Y:S08]  /*0070*/  S2UR UR10, SR_CTAID.X ;  /* 0x00000000000a79c3 */ /* 0x000eb00000002500 */
[----:B------:R-:W3:Y:S08]  /*0080*/  S2UR UR6, SR_CgaCtaId ;  /* 0x00000000000679c3 */ /* 0x000ef00000008800 */
[----:B------:R-:W4:Y:S01]  /*0090*/  S2UR UR11, SR_CTAID.Y ;  /* 0x00000000000b79c3 */ /* 0x000f220000002600 */
[----:B--2---:R-:W-:Y:S01]  /*00a0*/  UIMAD UR4, UR7, 0x700, UR10 ;  /* 0x00000700070478a4 */ /* 0x004fe2000f8e020a */
[----:B0-----:R-:W-:-:S03]  /*00b0*/  IMAD R6, R0, 0xe, R3 ;  /* 0x0000000e00067824 */ /* 0x001fc600078e0203 */
[----:B------:R-:W-:Y:S02]  /*00c0*/  UIMAD UR4, UR4, 0xe0, URZ ;  /* 0x000000e0040478a4 */ /* 0x000fe4000f8e02ff */
[C---:B------:R-:W-:Y:S01]  /*00d0*/  ISETP.GT.U32.AND P2, PT, R6.reuse, 0xd7, PT ;  /* 0x000000d70600780c */ /* 0x040fe20003f44070 */
[----:B---3--:R-:W-:Y:S01]  /*00e0*/  ULEA UR12, UR6, UR5, 0x18 ;  /* 0x00000005060c7291 */ /* 0x008fe2000f8ec0ff */
[C---:B------:R-:W-:Y:S02]  /*00f0*/  ISETP.GT.U32.AND P3, PT, R6.reuse, 0x67, PT ;  /* 0x000000670600780c */ /* 0x040fe40003f64070 */
[C---:B------:R-:W-:Y:S02]  /*0100*/  SHF.L.U32 R2, R6.reuse, 0x6, RZ ;  /* 0x0000000606027819 */ /* 0x040fe400000006ff */
[----:B------:R-:W-:-:S07]  /*0110*/  SHF.L.U32 R4, R6, 0x2, RZ ;  /* 0x0000000206047819 */ /* 0x000fce00000006ff */
[----:B-1--4-:R-:W-:Y:S05]  /*0120*/  @P2 BRA `(.L_x_16) ;  /* 0x0000000000782947 */ /* 0x012fea0003800000 */
[----:B------:R-:W-:Y:S01]  /*0130*/  PRMT R5, R6, 0x9910, RZ ;  /* 0x0000991006057816 */ /* 0x000fe200000000ff */
[----:B------:R-:W-:Y:S01]  /*0140*/  HFMA2 R10, -RZ, RZ, 5.9604644775390625e-08, -0.0001220703125 ;  /* 0x00018800ff0a7431 */ /* 0x000fe200000001ff */
[----:B------:R-:W0:Y:S03]  /*0150*/  LDCU.64 UR14, c[0x0][0x380] ;  /* 0x00007000ff0e77ac */ /* 0x000e260008000a00 */
[----:B------:R-:W-:-:S05]  /*0160*/  IMAD R5, R5, 0x13, RZ ;  /* 0x0000001305057824 */ /* 0x000fca00078e02ff */
[----:B------:R-:W-:-:S04]  /*0170*/  LOP3.LUT R8, R5, 0xffff, RZ, 0xc0, !PT ;  /* 0x0000ffff05087812 */ /* 0x000fc800078ec0ff */
[--C-:B------:R-:W-:Y:S02]  /*0180*/  SHF.R.U32.HI R5, RZ, 0xa, R8.reuse ;  /* 0x0000000aff057819 */ /* 0x100fe40000011608 */
[----:B------:R-:W-:Y:S02]  /*0190*/  SHF.R.U32.HI R8, RZ, 0x9, R8 ;  /* 0x00000009ff087819 */ /* 0x000fe40000011608 */
[C---:B------:R-:W-:Y:S02]  /*01a0*/  PRMT R7, R5.reuse, 0x9910, RZ ;  /* 0x0000991005077816 */ /* 0x040fe400000000ff */
[----:B------:R-:W-:Y:S02]  /*01b0*/  PRMT R8, R8, 0x9910, RZ ;  /* 0x0000991008087816 */ /* 0x000fe400000000ff */
[----:B------:R-:W-:Y:S01]  /*01c0*/  LOP3.LUT R5, R5, 0xffff, RZ, 0xc0, !PT ;  /* 0x0000ffff05057812 */ /* 0x000fe200078ec0ff */
[----:B------:R-:W-:Y:S02]  /*01d0*/  IMAD R7, R7, 0x36, RZ ;  /* 0x0000003607077824 */ /* 0x000fe400078e02ff */
[----:B------:R-:W-:-:S03]  /*01e0*/  IMAD R8, R8, 0x1b, RZ ;  /* 0x0000001b08087824 */ /* 0x000fc600078e02ff */
[----:B------:R-:W-:Y:S02]  /*01f0*/  IADD3 R7, PT, PT, RZ, -R7, RZ ;  /* 0x80000007ff077210 */ /* 0x000fe40007ffe0ff */
[----:B------:R-:W-:Y:S02]  /*0200*/  IADD3 R8, PT, PT, RZ, -R8, RZ ;  /* 0x80000008ff087210 */ /* 0x000fe40007ffe0ff */
[----:B------:R-:W-:Y:S02]  /*0210*/  PRMT R7, R7, 0x7710, RZ ;  /* 0x0000771007077816 */ /* 0x000fe400000000ff */
[----:B------:R-:W-:Y:S02]  /*0220*/  PRMT R9, R8, 0x7710, RZ ;  /* 0x0000771008097816 */ /* 0x000fe400000000ff */
[----:B------:R-:W-:-:S04]  /*0230*/  IADD3 R7, PT, PT, R6, R7, RZ ;  /* 0x0000000706077210 */ /* 0x000fc80007ffe0ff */
[----:B------:R-:W-:-:S04]  /*0240*/  LOP3.LUT R7, R7, 0xff, RZ, 0xc0, !PT ;  /* 0x000000ff07077812 */ /* 0x000fc800078ec0ff */
[----:B------:R-:W-:Y:S01]  /*0250*/  ISETP.GT.U32.AND P0, PT, R7, 0x1a, PT ;  /* 0x0000001a0700780c */ /* 0x000fe20003f04070 */
[----:B------:R-:W-:Y:S01]  /*0260*/  IMAD R7, R5, R10, UR4 ;  /* 0x0000000405077e24 */ /* 0x000fe2000f8e020a */
[----:B------:R-:W-:-:S04]  /*0270*/  IADD3 R5, PT, PT, R6, R9, RZ ;  /* 0x0000000906057210 */ /* 0x000fc80007ffe0ff */
[----:B------:R-:W-:Y:S02]  /*0280*/  SHF.L.U32 R5, R5, 0x2, RZ ;  /* 0x0000000205057819 */ /* 0x000fe400000006ff */
[----:B------:R-:W-:Y:S02]  /*0290*/  IADD3 R8, PT, PT, R7, 0xc40, RZ ;  /* 0x00000c4007087810 */ /* 0x000fe40007ffe0ff */
[----:B------:R-:W-:-:S03]  /*02a0*/  LOP3.LUT R5, R5, 0xfc, RZ, 0xc0, !PT ;  /* 0x000000fc05057812 */ /* 0x000fc600078ec0ff */
[----:B------:R-:W-:-:S04]  /*02b0*/  @!P0 IADD3 R8, PT, PT, R7, RZ, RZ ;  /* 0x000000ff07088210 */ /* 0x000fc80007ffe0ff */
[----:B------:R-:W-:-:S04]  /*02c0*/  IADD3 R5, PT, PT, R5, R8, RZ ;  /* 0x0000000805057210 */ /* 0x000fc80007ffe0ff */
[----:B0-----:R-:W-:-:S04]  /*02d0*/  IADD3 R8, P0, PT, R5, UR14, RZ ;  /* 0x0000000e05087c10 */ /* 0x001fc8000ff1e0ff */
[----:B------:R-:W-:-:S06]  /*02e0*/  IADD3.X R9, PT, PT, RZ, UR15, RZ, P0, !PT ;  /* 0x0000000fff097c10 */ /* 0x000fcc00087fe4ff */
[----:B------:R-:W2:Y:S04]  /*02f0*/  LDG.E.CONSTANT R9, desc[UR8][R8.64] ;  /* 0x0000000808097981 */ /* 0x000ea8000c1e9900 */
[----:B--2---:R0:W-:Y:S02]  /*0300*/  STS [R4+UR12], R9 ;  /* 0x0000000904007988 */ /* 0x0041e4000800080c */
.L_x_16:
[----:B------:R-:W-:Y:S05]  /*0310*/  BSYNC.RECONVERGENT B0 ;  /* 0x0000000000007941 */ /* 0x000fea0003800200 */
.L_x_15:
[----:B------:R-:W-:Y:S04]  /*0320*/  BSSY.RECONVERGENT B0, `(.L_x_17) ;  /* 0x000001f000007945 */ /* 0x000fe80003800200 */
[----:B------:R-:W-:Y:S05]  /*0330*/  @P3 BRA `(.L_x_18) ;  /* 0x0000000000743947 */ /* 0x000fea0003800000 */
[----:B------:R-:W-:Y:S01]  /*0340*/  IADD3 R5, PT, PT, R6, 0x70, RZ ;  /* 0x0000007006057810 */ /* 0x000fe20007ffe0ff */
[----:B------:R-:W1:Y:S01]  /*0350*/  LDCU.64 UR14, c[0x0][0x380] ;  /* 0x00007000ff0e77ac */ /* 0x000e620008000a00 */
[----:B------:R-:W-:Y:S02]  /*0360*/  MOV R11, 0x18800 ;  /* 0x00018800000b7802 */ /* 0x000fe40000000f00 */
[----:B------:R-:W-:-:S05]  /*0370*/  LOP3.LUT R7, R5, 0xff, RZ, 0xc0, !PT ;  /* 0x000000ff05077812 */ /* 0x000fca00078ec0ff */
[----:B------:R-:W-:-:S05]  /*0380*/  IMAD R7, R7, 0x13, RZ ;  /* 0x0000001307077824 */ /* 0x000fca00078e02ff */
[--C-:B------:R-:W-:Y:S02]  /*0390*/  SHF.R.U32.HI R8, RZ, 0xa, R7.reuse ;  /* 0x0000000aff087819 */ /* 0x100fe40000011607 */
[----:B0-----:R-:W-:Y:S02]  /*03a0*/  SHF.R.U32.HI R9, RZ, 0x9, R7 ;  /* 0x00000009ff097819 */ /* 0x001fe40000011607 */
[C---:B------:R-:W-:Y:S01]  /*03b0*/  PRMT R10, R8.reuse, 0x9910, RZ ;  /* 0x00009910080a7816 */ /* 0x040fe200000000ff */
[----:B------:R-:W-:Y:S01]  /*03c0*/  IMAD R8, R8, R11, UR4 ;  /* 0x0000000408087e24 */ /* 0x000fe2000f8e020b */
[----:B------:R-:W-:-:S03]  /*03d0*/  PRMT R9, R9, 0x9910, RZ ;  /* 0x0000991009097816 */ /* 0x000fc600000000ff */
[----:B------:R-:W-:Y:S02]  /*03e0*/  IMAD R7, R10, 0x36, RZ ;  /* 0x000000360a077824 */ /* 0x000fe400078e02ff */
[----:B------:R-:W-:-:S03]  /*03f0*/  IMAD R9, R9, 0x1b, RZ ;  /* 0x0000001b09097824 */ /* 0x000fc600078e02ff */
[----:B------:R-:W-:Y:S02]  /*0400*/  IADD3 R7, PT, PT, RZ, -R7, RZ ;  /* 0x80000007ff077210 */ /* 0x000fe40007ffe0ff */
[----:B------:R-:W-:Y:S02]  /*0410*/  IADD3 R9, PT, PT, RZ, -R9, RZ ;  /* 0x80000009ff097210 */ /* 0x000fe40007ffe0ff */
[----:B------:R-:W-:-:S04]  /*0420*/  PRMT R10, R7, 0x7710, RZ ;  /* 0x00007710070a7816 */ /* 0x000fc800000000ff */
[----:B------:R-:W-:Y:S02]  /*0430*/  IADD3 R7, PT, PT, R5, R10, RZ ;  /* 0x0000000a05077210 */ /* 0x000fe40007ffe0ff */
[----:B------:R-:W-:Y:S02]  /*0440*/  PRMT R10, R9, 0x7710, RZ ;  /* 0x00007710090a7816 */ /* 0x000fe400000000ff */
[----:B------:R-:W-:Y:S02]  /*0450*/  LOP3.LUT R7, R7, 0xff, RZ, 0xc0, !PT ;  /* 0x000000ff07077812 */ /* 0x000fe400078ec0ff */
[----:B------:R-:W-:Y:S02]  /*0460*/  IADD3 R5, PT, PT, R5, R10, RZ ;  /* 0x0000000a05057210 */ /* 0x000fe40007ffe0ff */
[----:B------:R-:W-:Y:S02]  /*0470*/  ISETP.GT.U32.AND P0, PT, R7, 0x1a, PT ;  /* 0x0000001a0700780c */ /* 0x000fe40003f04070 */
[----:B------:R-:W-:-:S02]  /*0480*/  SHF.L.U32 R5, R5, 0x2, RZ ;  /* 0x0000000205057819 */ /* 0x000fc400000006ff */
[----:B------:R-:W-:Y:S02]  /*0490*/  IADD3 R10, PT, PT, R8, 0xc40, RZ ;  /* 0x00000c40080a7810 */ /* 0x000fe40007ffe0ff */
[----:B------:R-:W-:-:S07]  /*04a0*/  LOP3.LUT R5, R5, 0xfc, RZ, 0xc0, !PT ;  /* 0x000000fc05057812 */ /* 0x000fce00078ec0ff */
[----:B------:R-:W-:-:S04]  /*04b0*/  @!P0 IADD3 R10, PT, PT, R8, RZ, RZ ;  /* 0x000000ff080a8210 */ /* 0x000fc80007ffe0ff */
[----:B------:R-:W-:-:S04]  /*04c0*/  IADD3 R5, PT, PT, R5, R10, RZ ;  /* 0x0000000a05057210 */ /* 0x000fc80007ffe0ff */
[----:B-1----:R-:W-:-:S04]  /*04d0*/  IADD3 R8, P0, PT, R5, UR14, RZ ;  /* 0x0000000e05087c10 */ /* 0x002fc8000ff1e0ff */
[----:B------:R-:W-:-:S06]  /*04e0*/  IADD3.X R9, PT, PT, RZ, UR15, RZ, P0, !PT ;  /* 0x0000000fff097c10 */ /* 0x000fcc00087fe4ff */
[----:B------:R-:W2:Y:S04]  /*04f0*/  LDG.E.CONSTANT R9, desc[UR8][R8.64] ;  /* 0x0000000808097981 */ /* 0x000ea8000c1e9900 */
[----:B--2---:R1:W-:Y:S02]  /*0500*/  STS [R4+UR12+0x1c0], R9 ;  /* 0x0001c00904007988 */ /* 0x0043e4000800080c */
.L_x_18:
[----:B------:R-:W-:Y:S05]  /*0510*/  BSYNC.RECONVERGENT B0 ;  /* 0x0000000000007941 */ /* 0x000fea0003800200 */
.L_x_17:
[----:B------:R-:W2:Y:S01]  /*0520*/  LDCU.64 UR14, c[0x0][0x388] ;  /* 0x00007100ff0e77ac */ /* 0x000ea20008000a00 */
[----:B------:R-:W-:Y:S02]  /*0530*/  MOV R5, UR11 ;  /* 0x0000000b00057c02 */ /* 0x000fe40008000f00 */
[----:B------:R-:W-:Y:S01]  /*0540*/  LOP3.LUT R2, R2, 0x7e00, RZ, 0xc0, !PT ;  /* 0x00007e0002027812 */ /* 0x000fe200078ec0ff */
[----:B------:R-:W-:Y:S01]  /*0550*/  USHF.L.U32 UR13, UR11, 0x4, URZ ;  /* 0x000000040b0d7899 */ /* 0x000fe200080006ff */
[C---:B------:R-:W-:Y:S02]  /*0560*/  ISETP.GE.U32.AND P0, PT, R0.reuse, 0xa, PT ;  /* 0x0000000a0000780c */ /* 0x040fe40003f06070 */
[----:B------:R-:W-:Y:S02]  /*0570*/  ISETP.GE.U32.AND P1, PT, R0, 0x2, PT ;  /* 0x000000020000780c */ /* 0x000fe40003f26070 */
[----:B------:R-:W-:Y:S02]  /*0580*/  LEA R5, R5, R2, 0xd ;  /* 0x0000000205057211 */ /* 0x000fe400078e68ff */
[----:B------:R-:W-:-:S02]  /*0590*/  ISETP.LT.U32.AND P0, PT, R6, 0x80, !P0 ;  /* 0x000000800600780c */ /* 0x000fc40004701070 */
[----:B------:R-:W-:Y:S02]  /*05a0*/  LOP3.LUT R2, R4, 0x1c, RZ, 0xc0, !PT ;  /* 0x0000001c04027812 */ /* 0x000fe400078ec0ff */
[C---:B------:R-:W-:Y:S02]  /*05b0*/  LEA.HI R7, R6.reuse, UR13, RZ, 0x1d ;  /* 0x0000000d06077c11 */ /* 0x040fe4000f8fe8ff */
[----:B------:R-:W-:Y:S02]  /*05c0*/  ISETP.LT.U32.AND P1, PT, R6, 0x10, !P1 ;  /* 0x000000100600780c */ /* 0x000fe40004f21070 */
[----:B------:R-:W-:Y:S02]  /*05d0*/  IADD3 R2, PT, PT, R2, R5, RZ ;  /* 0x0000000502027210 */ /* 0x000fe40007ffe0ff */
[C---:B------:R-:W-:Y:S02]  /*05e0*/  ISETP.LT.U32.AND P0, PT, R7.reuse, 0x40, P0 ;  /* 0x000000400700780c */ /* 0x040fe40000701070 */
[----:B------:R-:W-:-:S02]  /*05f0*/  ISETP.LT.U32.AND P1, PT, R7, 0x32, P1 ;  /* 0x000000320700780c */ /* 0x000fc40000f21070 */
[----:B--2---:R-:W-:-:S04]  /*0600*/  IADD3 R28, P4, PT, R2, UR14, RZ ;  /* 0x0000000e021c7c10 */ /* 0x004fc8000ff9e0ff */
[----:B------:R-:W-:-:S05]  /*0610*/  IADD3.X R29, PT, PT, RZ, UR15, RZ, P4, !PT ;  /* 0x0000000fff1d7c10 */ /* 0x000fca000a7fe4ff */
[----:B01----:R-:W2:Y:S04]  /*0620*/  @P0 LDG.E.CONSTANT R9, desc[UR8][R28.64] ;  /* 0x000000081c090981 */ /* 0x003ea8000c1e9900 */
[----:B------:R-:W3:Y:S04]  /*0630*/  @P1 LDG.E.CONSTANT R11, desc[UR8][R28.64+0x1c00] ;  /* 0x001c00081c0b1981 */ /* 0x000ee8000c1e9900 */
[----:B------:R0:W5:Y:S04]  /*0640*/  @P0 LDG.E.CONSTANT R5, desc[UR8][R28.64+0x20] ;  /* 0x000020081c050981 */ /* 0x000168000c1e9900 */
[----:B------:R0:W5:Y:S04]  /*0650*/  @P1 LDG.E.CONSTANT R7, desc[UR8][R28.64+0x1c20] ;  /* 0x001c20081c071981 */ /* 0x000168000c1e9900 */
[----:B------:R0:W5:Y:S04]  /*0660*/  @P0 LDG.E.CONSTANT R53, desc[UR8][R28.64+0x40] ;  /* 0x000040081c350981 */ /* 0x000168000c1e9900 */
[----:B------:R0:W5:Y:S01]  /*0670*/  @P1 LDG.E.CONSTANT R55, desc[UR8][R28.64+0x1c40] ;  /* 0x001c40081c371981 */ /* 0x000162000c1e9900 */
[----:B------:R-:W-:Y:S01]  /*0680*/  UIADD3 UR5, UPT, UPT, UR5, 0x6c0, URZ ;  /* 0x000006c005057890 */ /* 0x000fe2000fffe0ff */
[----:B------:R-:W-:Y:S01]  /*0690*/  BSSY.RECONVERGENT B0, `(.L_x_19) ;  /* 0x0000029000007945 */ /* 0x000fe20003800200 */
[----:B------:R-:W-:-:S02]  /*06a0*/  LEA R2, R3, UR12, 0x3 ;  /* 0x0000000c03027c11 */ /* 0x000fc4000f8e18ff */
[----:B------:R-:W-:-:S06]  /*06b0*/  ULEA UR5, UR6, UR5, 0x18 ;  /* 0x0000000506057291 */ /* 0x000fcc000f8ec0ff */
[----:B------:R-:W-:-:S03]  /*06c0*/  LEA R0, R0, UR5, 0x5 ;  /* 0x0000000500007c11 */ /* 0x000fc6000f8e28ff */
[----:B--2---:R0:W-:Y:S04]  /*06d0*/  @P0 STS [R4+UR5], R9 ;  /* 0x0000000904000988 */ /* 0x0041e80008000805 */
[----:B---3--:R0:W-:Y:S01]  /*06e0*/  @P1 STS [R4+UR5+0x1c0], R11 ;  /* 0x0001c00b04001988 */ /* 0x0081e20008000805 */
[----:B------:R-:W-:Y:S06]  /*06f0*/  BAR.SYNC.DEFER_BLOCKING 0x0 ;  /* 0x0000000000007b1d */ /* 0x000fec0000010000 */
[----:B------:R-:W-:Y:S05]  /*0700*/  @P2 BRA `(.L_x_20) ;  /* 0x0000000000842947 */ /* 0x000fea0003800000 */
[----:B------:R-:W-:Y:S01]  /*0710*/  PRMT R3, R6, 0x9910, RZ ;  /* 0x0000991006037816 */ /* 0x000fe200000000ff */
[----:B------:R-:W1:Y:S04]  /*0720*/  LDCU.64 UR14, c[0x0][0x380] ;  /* 0x00007000ff0e77ac */ /* 0x000e680008000a00 */
[----:B------:R-:W-:-:S05]  /*0730*/  IMAD R3, R3, 0x13, RZ ;  /* 0x0000001303037824 */ /* 0x000fca00078e02ff */
[----:B------:R-:W-:-:S04]  /*0740*/  LOP3.LUT R3, R3, 0xffff, RZ, 0xc0, !PT ;  /* 0x0000ffff03037812 */ /* 0x000fc800078ec0ff */
[--C-:B0-----:R-:W-:Y:S02]  /*0750*/  SHF.R.U32.HI R9, RZ, 0xa, R3.reuse ;  /* 0x0000000aff097819 */ /* 0x101fe40000011603 */
[----:B------:R-:W-:Y:S02]  /*0760*/  SHF.R.U32.HI R3, RZ, 0x9, R3 ;  /* 0x00000009ff037819 */ /* 0x000fe40000011603 */
[----:B------:R-:W-:Y:S02]  /*0770*/  PRMT R8, R9, 0x9910, RZ ;  /* 0x0000991009087816 */ /* 0x000fe400000000ff */
[----:B------:R-:W-:Y:S02]  /*0780*/  PRMT R10, R3, 0x9910, RZ ;  /* 0x00009910030a7816 */ /* 0x000fe400000000ff */
[----:B------:R-:W-:Y:S02]  /*0790*/  MOV R3, R8 ;  /* 0x0000000800037202 */ /* 0x000fe40000000f00 */
[----:B------:R-:W-:-:S03]  /*07a0*/  MOV R8, R10 ;  /* 0x0000000a00087202 */ /* 0x000fc60000000f00 */
[----:B------:R-:W-:Y:S02]  /*07b0*/  IMAD R3, R3, 0x36, RZ ;  /* 0x0000003603037824 */ /* 0x000fe400078e02ff */
[----:B------:R-:W-:-:S03]  /*07c0*/  IMAD R8, R8, 0x1b, RZ ;  /* 0x0000001b08087824 */ /* 0x000fc600078e02ff */
[----:B------:R-:W-:Y:S02]  /*07d0*/  IADD3 R3, PT, PT, RZ, -R3, RZ ;  /* 0x80000003ff037210 */ /* 0x000fe40007ffe0ff */
[----:B------:R-:W-:Y:S02]  /*07e0*/  IADD3 R8, PT, PT, RZ, -R8, RZ ;  /* 0x80000008ff087210 */ /* 0x000fe40007ffe0ff */
[----:B------:R-:W-:Y:S02]  /*07f0*/  PRMT R3, R3, 0x7710, RZ ;  /* 0x0000771003037816 */ /* 0x000fe400000000ff */
[----:B------:R-:W-:Y:S02]  /*0800*/  PRMT R11, R8, 0x7710, RZ ;  /* 0x00007710080b7816 */ /* 0x000fe400000000ff */
[C---:B------:R-:W-:Y:S02]  /*0810*/  IADD3 R3, PT, PT, R6.reuse, R3, RZ ;  /* 0x0000000306037210 */ /* 0x040fe40007ffe0ff */
[----:B------:R-:W-:-:S02]  /*0820*/  IADD3 R11, PT, PT, R6, R11, RZ ;  /* 0x0000000b060b7210 */ /* 0x000fc40007ffe0ff */
[----:B------:R-:W-:Y:S02]  /*0830*/  LOP3.LUT R10, R3, 0xff, RZ, 0xc0, !PT ;  /* 0x000000ff030a7812 */ /* 0x000fe400078ec0ff */
[----:B------:R-:W-:Y:S01]  /*0840*/  LOP3.LUT R3, R9, 0xffff, RZ, 0xc0, !PT ;  /* 0x0000ffff09037812 */ /* 0x000fe200078ec0ff */
[----:B------:R-:W-:Y:S01]  /*0850*/  HFMA2 R9, -RZ, RZ, 0, 0 ;  /* 0x00000000ff097431 */ /* 0x000fe200000001ff */
[----:B------:R-:W-:Y:S02]  /*0860*/  MOV R8, UR4 ;  /* 0x0000000400087c02 */ /* 0x000fe40008000f00 */
[----:B------:R-:W-:Y:S02]  /*0870*/  SHF.L.U32 R11, R11, 0x2, RZ ;  /* 0x000000020b0b7819 */ /* 0x000fe400000006ff */
[----:B------:R-:W-:Y:S02]  /*0880*/  ISETP.GT.U32.AND P4, PT, R10, 0x1a, PT ;  /* 0x0000001a0a00780c */ /* 0x000fe40003f84070 */
[----:B------:R-:W-:Y:S01]  /*0890*/  LOP3.LUT R11, R11, 0xfc, RZ, 0xc0, !PT ;  /* 0x000000fc0b0b7812 */ /* 0x000fe200078ec0ff */
[----:B------:R-:W-:Y:S01]  /*08a0*/  IMAD.WIDE.U32 R8, R3, 0x18800, R8 ;  /* 0x0001880003087825 */ /* 0x000fe200078e0008 */
[----:B------:R-:W-:-:S04]  /*08b0*/  SEL R3, RZ, 0xc40, !P4 ;  /* 0x00000c40ff037807 */ /* 0x000fc80006000000 */
[----:B------:R-:W-:-:S04]  /*08c0*/  IADD3 R8, P4, P5, R11, R8, R3 ;  /* 0x000000080b087210 */ /* 0x000fc80007d9e003 */
[----:B------:R-:W-:Y:S02]  /*08d0*/  IADD3.X R9, PT, PT, RZ, R9, RZ, P4, P5 ;  /* 0x00000009ff097210 */ /* 0x000fe400027ea4ff */
[----:B-1----:R-:W-:-:S04]  /*08e0*/  IADD3 R8, P4, PT, R8, UR14, RZ ;  /* 0x0000000e08087c10 */ /* 0x002fc8000ff9e0ff */
[----:B------:R-:W-:-:S06]  /*08f0*/  IADD3.X R9, PT, PT, R9, UR15, RZ, P4, !PT ;  /* 0x0000000f09097c10 */ /* 0x000fcc000a7fe4ff */
[----:B------:R-:W2:Y:S04]  /*0900*/  LDG.E.CONSTANT R9, desc[UR8][R8.64+0x1880] ;  /* 0x0018800808097981 */ /* 0x000ea8000c1e9900 */
[----:B--2---:R1:W-:Y:S02]  /*0910*/  STS [R4+UR12+0x360], R9 ;  /* 0x0003600904007988 */ /* 0x0043e4000800080c */
.L_x_20:
[----:B------:R-:W-:Y:S05]  /*0920*/  BSYNC.RECONVERGENT B0 ;  /* 0x0000000000007941 */ /* 0x000fea0003800200 */
.L_x_19:
[----:B------:R-:W-:Y:S04]  /*0930*/  BSSY.RECONVERGENT B0, `(.L_x_21) ;  /* 0x0000022000007945 */ /* 0x000fe80003800200 */
[----:B------:R-:W-:Y:S05]  /*0940*/  @P3 BRA `(.L_x_22) ;  /* 0x0000000000803947 */ /* 0x000fea0003800000 */
[----:B------:R-:W-:Y:S01]  /*0950*/  IADD3 R3, PT, PT, R6, 0x70, RZ ;  /* 0x0000007006037810 */ /* 0x000fe20007ffe0ff */
[----:B------:R-:W2:Y:S03]  /*0960*/  LDCU.64 UR14, c[0x0][0x380] ;  /* 0x00007000ff0e77ac */ /* 0x000ea60008000a00 */
[----:B------:R-:W-:-:S05]  /*0970*/  LOP3.LUT R8, R3, 0xff, RZ, 0xc0, !PT ;  /* 0x000000ff03087812 */ /* 0x000fca00078ec0ff */
[----:B------:R-:W-:-:S05]  /*0980*/  IMAD R8, R8, 0x13, RZ ;  /* 0x0000001308087824 */ /* 0x000fca00078e02ff */
[--C-:B0-----:R-:W-:Y:S02]  /*0990*/  SHF.R.U32.HI R11, RZ, 0xa, R8.reuse ;  /* 0x0000000aff0b7819 */ /* 0x101fe40000011608 */
[----:B------:R-:W-:Y:S02]  /*09a0*/  SHF.R.U32.HI R8, RZ, 0x9, R8 ;  /* 0x00000009ff087819 */ /* 0x000fe40000011608 */
[----:B-1----:R-:W-:Y:S02]  /*09b0*/  PRMT R9, R11, 0x9910, RZ ;  /* 0x000099100b097816 */ /* 0x002fe400000000ff */
        /* <DEDUP_REMOVED lines=12> */
[----:B------:R-:W-:Y:S02]  /*0a80*/  MOV R8, UR4 ;  /* 0x0000000400087c02 */ /* 0x000fe40008000f00 */
[----:B------:R-:W-:Y:S01]  /*0a90*/  ISETP.GT.U32.AND P4, PT, R9, 0x1a, PT ;  /* 0x0000001a0900780c */ /* 0x000fe20003f84070 */
[----:B------:R-:W-:Y:S01]  /*0aa0*/  HFMA2 R9, -RZ, RZ, 0, 0 ;  /* 0x00000000ff097431 */ /* 0x000fe200000001ff */
[----:B------:R-:W-:Y:S02]  /*0ab0*/  SHF.L.U32 R10, R10, 0x2, RZ ;  /* 0x000000020a0a7819 */ /* 0x000fe400000006ff */
[----:B------:R-:W-:Y:S02]  /*0ac0*/  SEL R3, RZ, 0xc40, !P4 ;  /* 0x00000c40ff037807 */ /* 0x000fe40006000000 */
[----:B------:R-:W-:Y:S01]  /*0ad0*/  LOP3.LUT R10, R10, 0xfc, RZ, 0xc0, !PT ;  /* 0x000000fc0a0a7812 */ /* 0x000fe200078ec0ff */
[----:B------:R-:W-:-:S03]  /*0ae0*/  IMAD.WIDE.U32 R8, R11, 0x18800, R8 ;  /* 0x000188000b087825 */ /* 0x000fc600078e0008 */
[----:B------:R-:W-:-:S04]  /*0af0*/  IADD3 R8, P4, P5, R10, R8, R3 ;  /* 0x000000080a087210 */ /* 0x000fc80007d9e003 */
[----:B------:R-:W-:Y:S02]  /*0b00*/  IADD3.X R9, PT, PT, RZ, R9, RZ, P4, P5 ;  /* 0x00000009ff097210 */ /* 0x000fe400027ea4ff */
[----:B--2---:R-:W-:-:S04]  /*0b10*/  IADD3 R8, P4, PT, R8, UR14, RZ ;  /* 0x0000000e08087c10 */ /* 0x004fc8000ff9e0ff */
[----:B------:R-:W-:-:S06]  /*0b20*/  IADD3.X R9, PT, PT, R9, UR15, RZ, P4, !PT ;  /* 0x0000000f09097c10 */ /* 0x000fcc000a7fe4ff */
[----:B------:R-:W2:Y:S04]  /*0b30*/  LDG.E.CONSTANT R9, desc[UR8][R8.64+0x1880] ;  /* 0x0018800808097981 */ /* 0x000ea8000c1e9900 */
[----:B--2---:R2:W-:Y:S02]  /*0b40*/  STS [R4+UR12+0x520], R9 ;  /* 0x0005200904007988 */ /* 0x0045e4000800080c */
.L_x_22:
[----:B------:R-:W-:Y:S05]  /*0b50*/  BSYNC.RECONVERGENT B0 ;  /* 0x0000000000007941 */ /* 0x000fea0003800200 */
.L_x_21:
[----:B-----5:R-:W-:Y:S01]  /*0b60*/  @P0 STS [R4+UR5+0x200], R5 ;  /* 0x0002000504000988 */ /* 0x020fe20008000805 */
[----:B------:R-:W-:Y:S03]  /*0b70*/  BSSY.RECONVERGENT B0, `(.L_x_23) ;  /* 0x000006d000007945 */ /* 0x000fe60003800200 */
[----:B------:R-:W-:Y:S04]  /*0b80*/  @P1 STS [R4+UR5+0x3c0], R7 ;  /* 0x0003c00704001988 */ /* 0x000fe80008000805 */
[----:B012---:R-:W-:Y:S04]  /*0b90*/  LDS.128 R8, [R0] ;  /* 0x0000000000087984 */ /* 0x007fe80000000c00 */
[----:B------:R-:W0:Y:S04]  /*0ba0*/  LDS R33, [R2+0xd8] ;  /* 0x0000d80002217984 */ /* 0x000e280000000800 */
[----:B------:R-:W1:Y:S04]  /*0bb0*/  LDS R38, [R2] ;  /* 0x0000000002267984 */ /* 0x000e680000000800 */
[----:B------:R-:W2:Y:S04]  /*0bc0*/  LDS R35, [R2+0x1b0] ;  /* 0x0001b00002237984 */ /* 0x000ea80000000800 */
[----:B------:R-:W3:Y:S04]  /*0bd0*/  LDS R37, [R2+0x288] ;  /* 0x0002880002257984 */ /* 0x000ee80000000800 */
[----:B------:R-:W-:Y:S04]  /*0be0*/  LDS.128 R12, [R0+0x10] ;  /* 0x00001000000c7984 */ /* 0x000fe80000000c00 */
[----:B------:R-:W4:Y:S04]  /*0bf0*/  LDS R44, [R2+0x144] ;  /* 0x00014400022c7984 */ /* 0x000f280000000800 */
[----:B------:R-:W4:Y:S04]  /*0c00*/  LDS R48, [R2+0x21c] ;  /* 0x00021c0002307984 */ /* 0x000f280000000800 */
[----:B------:R-:W-:Y:S04]  /*0c10*/  LDS R40, [R2+0x6c] ;  /* 0x00006c0002287984 */ /* 0x000fe80000000800 */
[----:B------:R-:W4:Y:S04]  /*0c20*/  LDS R52, [R2+0x2f4] ;  /* 0x0002f40002347984 */ /* 0x000f280000000800 */
[----:B------:R-:W4:Y:S04]  /*0c30*/  LDS.128 R16, [R0+0x100] ;  /* 0x0001000000107984 */ /* 0x000f280000000c00 */
[----:B------:R-:W4:Y:S01]  /*0c40*/  LDS.128 R20, [R0+0x110] ;  /* 0x0001100000147984 */ /* 0x000f220000000c00 */
[----:B0-----:R-:W-:-:S02]  /*0c50*/  IDP.4A.S8.S8 R24, R33, R9, RZ ;  /* 0x0000000921187226 */ /* 0x001fc400000006ff */
[-C--:B------:R-:W-:Y:S02]  /*0c60*/  IDP.4A.S8.S8 R5, R33, R8.reuse, RZ ;  /* 0x0000000821057226 */ /* 0x080fe400000006ff */
[C---:B-1----:R-:W-:Y:S02]  /*0c70*/  IDP.4A.S8.S8 R7, R38.reuse, R8, RZ ;  /* 0x0000000826077226 */ /* 0x042fe400000006ff */
[----:B------:R-:W-:Y:S02]  /*0c80*/  IDP.4A.S8.S8 R27, R38, R10, RZ ;  /* 0x0000000a261b7226 */ /* 0x000fe400000006ff */
[CC--:B--2---:R-:W-:Y:S02]  /*0c90*/  IDP.4A.S8.S8 R3, R35.reuse, R8.reuse, RZ ;  /* 0x0000000823037226 */ /* 0x0c4fe400000006ff */
[----:B------:R-:W-:Y:S02]  /*0ca0*/  IDP.4A.S8.S8 R26, R35, R9, RZ ;  /* 0x00000009231a7226 */ /* 0x000fe400000006ff */
[----:B---3--:R-:W-:-:S02]  /*0cb0*/  IDP.4A.S8.S8 R41, R37, R8, RZ ;  /* 0x0000000825297226 */ /* 0x008fc400000006ff */
[CC--:B------:R-:W-:Y:S02]  /*0cc0*/  IDP.4A.S8.S8 R8, R38.reuse, R9.reuse, RZ ;  /* 0x0000000926087226 */ /* 0x0c0fe400000006ff */
[----:B------:R-:W-:Y:S02]  /*0cd0*/  IDP.4A.S8.S8 R42, R37, R9, RZ ;  /* 0x00000009252a7226 */ /* 0x000fe400000006ff */
[-C--:B------:R-:W-:Y:S02]  /*0ce0*/  IDP.4A.S8.S8 R31, R35, R10.reuse, RZ ;  /* 0x0000000a231f7226 */ /* 0x080fe400000006ff */
[-C--:B------:R-:W-:Y:S02]  /*0cf0*/  IDP.4A.S8.S8 R25, R33, R10.reuse, RZ ;  /* 0x0000000a21197226 */ /* 0x080fe400000006ff */
[----:B------:R-:W-:Y:S02]  /*0d00*/  IDP.4A.S8.S8 R39, R37, R10, RZ ;  /* 0x0000000a25277226 */ /* 0x000fe400000006ff */
[----:B------:R-:W-:-:S02]  /*0d10*/  IDP.4A.S8.S8 R30, R38, R11, RZ ;  /* 0x0000000b261e7226 */ /* 0x000fc400000006ff */
[-C--:B------:R-:W-:Y:S02]  /*0d20*/  IDP.4A.S8.S8 R32, R33, R11.reuse, RZ ;  /* 0x0000000b21207226 */ /* 0x080fe400000006ff */
[-C--:B------:R-:W-:Y:S02]  /*0d30*/  IDP.4A.S8.S8 R34, R35, R11.reuse, RZ ;  /* 0x0000000b23227226 */ /* 0x080fe400000006ff */
[----:B------:R-:W-:Y:S02]  /*0d40*/  IDP.4A.S8.S8 R36, R37, R11, RZ ;  /* 0x0000000b25247226 */ /* 0x000fe400000006ff */
[-C--:B----4-:R-:W-:Y:S02]  /*0d50*/  IDP.4A.S8.S8 R10, R44, R13.reuse, R24 ;  /* 0x0000000d2c0a7226 */ /* 0x090fe40000000618 */
[----:B------:R-:W-:Y:S02]  /*0d60*/  IDP.4A.S8.S8 R24, R48, R13, R26 ;  /* 0x0000000d30187226 */ /* 0x000fe4000000061a */
[----:B------:R-:W-:-:S02]  /*0d70*/  IDP.4A.S8.S8 R9, R52, R12, R41 ;  /* 0x0000000c34097226 */ /* 0x000fc40000000629 */
[-C--:B------:R-:W-:Y:S02]  /*0d80*/  IDP.4A.S8.S8 R8, R40, R13.reuse, R8 ;  /* 0x0000000d28087226 */ /* 0x080fe40000000608 */
[----:B------:R-:W-:Y:S02]  /*0d90*/  IDP.4A.S8.S8 R26, R52, R13, R42 ;  /* 0x0000000d341a7226 */ /* 0x000fe4000000062a */
[-C--:B------:R-:W-:Y:S02]  /*0da0*/  IDP.4A.S8.S8 R11, R48, R14.reuse, R31 ;  /* 0x0000000e300b7226 */ /* 0x080fe4000000061f */
[----:B------:R-:W-:Y:S02]  /*0db0*/  IDP.4A.S8.S8 R31, R52, R14, R39 ;  /* 0x0000000e341f7226 */ /* 0x000fe40000000627 */
[-C--:B------:R-:W-:Y:S02]  /*0dc0*/  IDP.4A.S8.S8 R30, R40, R15.reuse, R30 ;  /* 0x0000000f281e7226 */ /* 0x080fe4000000061e */
[----:B------:R-:W-:-:S02]  /*0dd0*/  IDP.4A.S8.S8 R32, R44, R15, R32 ;  /* 0x0000000f2c207226 */ /* 0x000fc40000000620 */
[-C--:B------:R-:W-:Y:S02]  /*0de0*/  IDP.4A.S8.S8 R34, R48, R15.reuse, R34 ;  /* 0x0000000f30227226 */ /* 0x080fe40000000622 */
[----:B------:R-:W-:Y:S02]  /*0df0*/  IDP.4A.S8.S8 R36, R52, R15, R36 ;  /* 0x0000000f34247226 */ /* 0x000fe40000000624 */
[-C--:B------:R-:W-:Y:S02]  /*0e00*/  IDP.4A.S8.S8 R47, R38, R16.reuse, RZ ;  /* 0x00000010262f7226 */ /* 0x080fe400000006ff */
[-C--:B------:R-:W-:Y:S02]  /*0e10*/  IDP.4A.S8.S8 R13, R33, R16.reuse, RZ ;  /* 0x00000010210d7226 */ /* 0x080fe400000006ff */
[-C--:B------:R-:W-:Y:S02]  /*0e20*/  IDP.4A.S8.S8 R41, R35, R16.reuse, RZ ;  /* 0x0000001023297226 */ /* 0x080fe400000006ff */
[----:B------:R-:W-:-:S02]  /*0e30*/  IDP.4A.S8.S8 R45, R37, R16, RZ ;  /* 0x00000010252d7226 */ /* 0x000fc400000006ff */
[-C--:B------:R-:W-:Y:S02]  /*0e40*/  IDP.4A.S8.S8 R7, R40, R12.reuse, R7 ;  /* 0x0000000c28077226 */ /* 0x080fe40000000607 */
[-C--:B------:R-:W-:Y:S02]  /*0e50*/  IDP.4A.S8.S8 R5, R44, R12.reuse, R5 ;  /* 0x0000000c2c057226 */ /* 0x080fe40000000605 */
[----:B------:R-:W-:Y:S02]  /*0e60*/  IDP.4A.S8.S8 R3, R48, R12, R3 ;  /* 0x0000000c30037226 */ /* 0x000fe40000000603 */
[-C--:B------:R-:W-:Y:S02]  /*0e70*/  IDP.4A.S8.S8 R27, R40, R14.reuse, R27 ;  /* 0x0000000e281b7226 */ /* 0x080fe4000000061b */
[----:B------:R-:W-:Y:S02]  /*0e80*/  IDP.4A.S8.S8 R25, R44, R14, R25 ;  /* 0x0000000e2c197226 */ /* 0x000fe40000000619 */
[----:B------:R-:W-:-:S02]  /*0e90*/  IDP.4A.S8.S8 R16, R38, R17, RZ ;  /* 0x0000001126107226 */ /* 0x000fc400000006ff */
[-C--:B------:R-:W-:Y:S02]  /*0ea0*/  IDP.4A.S8.S8 R42, R33, R17.reuse, RZ ;  /* 0x00000011212a7226 */ /* 0x080fe400000006ff */
[----:B------:R-:W-:Y:S02]  /*0eb0*/  IDP.4A.S8.S8 R46, R35, R17, RZ ;  /* 0x00000011232e7226 */ /* 0x000fe400000006ff */
[-C--:B------:R-:W-:Y:S02]  /*0ec0*/  IDP.4A.S8.S8 R15, R38, R18.reuse, RZ ;  /* 0x00000012260f7226 */ /* 0x080fe400000006ff */
[-C--:B------:R-:W-:Y:S02]  /*0ed0*/  IDP.4A.S8.S8 R39, R33, R18.reuse, RZ ;  /* 0x0000001221277226 */ /* 0x080fe400000006ff */
[-C--:B------:R-:W-:Y:S02]  /*0ee0*/  IDP.4A.S8.S8 R43, R35, R18.reuse, RZ ;  /* 0x00000012232b7226 */ /* 0x080fe400000006ff */
[----:B------:R-:W-:-:S02]  /*0ef0*/  IDP.4A.S8.S8 R51, R37, R18, RZ ;  /* 0x0000001225337226 */ /* 0x000fc400000006ff */
[-C--:B------:R-:W-:Y:S02]  /*0f00*/  IDP.4A.S8.S8 R18, R38, R19.reuse, RZ ;  /* 0x0000001326127226 */ /* 0x080fe400000006ff */
[-C--:B------:R-:W-:Y:S02]  /*0f10*/  IDP.4A.S8.S8 R14, R33, R19.reuse, RZ ;  /* 0x00000013210e7226 */ /* 0x080fe400000006ff */
[----:B------:R-:W-:Y:S02]  /*0f20*/  IDP.4A.S8.S8 R12, R35, R19, RZ ;  /* 0x00000013230c7226 */ /* 0x000fe400000006ff */
[C---:B------:R-:W-:Y:S02]  /*0f30*/  IDP.4A.S8.S8 R17, R37.reuse, R17, RZ ;  /* 0x0000001125117226 */ /* 0x040fe400000006ff */
[----:B------:R-:W-:Y:S02]  /*0f40*/  IDP.4A.S8.S8 R19, R37, R19, RZ ;  /* 0x0000001325137226 */ /* 0x000fe400000006ff */
[----:B------:R-:W-:-:S02]  /*0f50*/  IDP.4A.S8.S8 R33, R40, R20, R47 ;  /* 0x0000001428217226 */ /* 0x000fc4000000062f */
[CC--:B------:R-:W-:Y:S02]  /*0f60*/  IDP.4A.S8.S8 R38, R40.reuse, R21.reuse, R16 ;  /* 0x0000001528267226 */ /* 0x0c0fe40000000610 */
[----:B------:R-:W-:Y:S02]  /*0f70*/  IDP.4A.S8.S8 R35, R40, R22, R15 ;  /* 0x0000001628237226 */ /* 0x000fe4000000060f */
[C---:B------:R-:W-:Y:S02]  /*0f80*/  IDP.4A.S8.S8 R37, R44.reuse, R20, R13 ;  /* 0x000000142c257226 */ /* 0x040fe4000000060d */
[C---:B------:R-:W-:Y:S02]  /*0f90*/  IDP.4A.S8.S8 R42, R44.reuse, R21, R42 ;  /* 0x000000152c2a7226 */ /* 0x040fe4000000062a */
[----:B------:R-:W-:Y:S02]  /*0fa0*/  IDP.4A.S8.S8 R39, R44, R22, R39 ;  /* 0x000000162c277226 */ /* 0x000fe40000000627 */
[----:B------:R-:W-:-:S02]  /*0fb0*/  IDP.4A.S8.S8 R41, R48, R20, R41 ;  /* 0x0000001430297226 */ /* 0x000fc40000000629 */
[C---:B------:R-:W-:Y:S02]  /*0fc0*/  IDP.4A.S8.S8 R46, R48.reuse, R21, R46 ;  /* 0x00000015302e7226 */ /* 0x040fe4000000062e */
[----:B------:R-:W-:Y:S02]  /*0fd0*/  IDP.4A.S8.S8 R43, R48, R22, R43 ;  /* 0x00000016302b7226 */ /* 0x000fe4000000062b */
[-C--:B------:R-:W-:Y:S02]  /*0fe0*/  IDP.4A.S8.S8 R40, R40, R23.reuse, R18 ;  /* 0x0000001728287226 */ /* 0x080fe40000000612 */
[-C--:B------:R-:W-:Y:S02]  /*0ff0*/  IDP.4A.S8.S8 R44, R44, R23.reuse, R14 ;  /* 0x000000172c2c7226 */ /* 0x080fe4000000060e */
[----:B------:R-:W-:Y:S02]  /*1000*/  IDP.4A.S8.S8 R48, R48, R23, R12 ;  /* 0x0000001730307226 */ /* 0x000fe4000000060c */
[----:B------:R-:W-:Y:S01]  /*1010*/  IDP.4A.S8.S8 R45, R52, R20, R45 ;  /* 0x00000014342d7226 */ /* 0x000fe2000000062d */
[----:B------:R-:W-:Y:S06]  /*1020*/  BAR.SYNC.DEFER_BLOCKING 0x0 ;  /* 0x0000000000007b1d */ /* 0x000fec0000010000 */
[----:B------:R-:W-:Y:S05]  /*1030*/  @P2 BRA `(.L_x_24) ;  /* 0x0000000000802947 */ /* 0x000fea0003800000 */
[----:B------:R-:W-:Y:S01]  /*1040*/  PRMT R12, R6, 0x9910, RZ ;  /* 0x00009910060c7816 */ /* 0x000fe200000000ff */
[----:B------:R-:W0:Y:S04]  /*1050*/  LDCU.64 UR14, c[0x0][0x380] ;  /* 0x00007000ff0e77ac */ /* 0x000e280008000a00 */
[----:B------:R-:W-:-:S05]  /*1060*/  IMAD R12, R12, 0x13, RZ ;  /* 0x000000130c0c7824 */ /* 0x000fca00078e02ff */
[----:B------:R-:W-:-:S04]  /*1070*/  LOP3.LUT R12, R12, 0xffff, RZ, 0xc0, !PT ;  /* 0x0000ffff0c0c7812 */ /* 0x000fc800078ec0ff */
[--C-:B------:R-:W-:Y:S02]  /*1080*/  SHF.R.U32.HI R13, RZ, 0xa, R12.reuse ;  /* 0x0000000aff0d7819 */ /* 0x100fe4000001160c */
[----:B------:R-:W-:Y:S02]  /*1090*/  SHF.R.U32.HI R14, RZ, 0x9, R12 ;  /* 0x00000009ff0e7819 */ /* 0x000fe4000001160c */
[----:B------:R-:W-:Y:S02]  /*10a0*/  PRMT R15, R13, 0x9910, RZ ;  /* 0x000099100d0f7816 */ /* 0x000fe400000000ff */
[----:B------:R-:W-:Y:S02]  /*10b0*/  PRMT R14, R14, 0x9910, RZ ;  /* 0x000099100e0e7816 */ /* 0x000fe400000000ff */
        /* <DEDUP_REMOVED lines=9> */
[----:B------:R-:W-:Y:S02]  /*1150*/  MOV R12, UR4 ;  /* 0x00000004000c7c02 */ /* 0x000fe40008000f00 */
[----:B------:R-:W-:Y:S02]  /*1160*/  LOP3.LUT R15, R15, 0xff, RZ, 0xc0, !PT ;  /* 0x000000ff0f0f7812 */ /* 0x000fe400078ec0ff */
[----:B------:R-:W-:Y:S02]  /*1170*/  SHF.L.U32 R47, R47, 0x2, RZ ;  /* 0x000000022f2f7819 */ /* 0x000fe400000006ff */
[----:B------:R-:W-:Y:S02]  /*1180*/  ISETP.GT.U32.AND P4, PT, R15, 0x1a, PT ;  /* 0x0000001a0f00780c */ /* 0x000fe40003f84070 */
[----:B------:R-:W-:Y:S01]  /*1190*/  LOP3.LUT R15, R13, 0xffff, RZ, 0xc0, !PT ;  /* 0x0000ffff0d0f7812 */ /* 0x000fe200078ec0ff */
[----:B------:R-:W-:Y:S01]  /*11a0*/  HFMA2 R13, -RZ, RZ, 0, 0 ;  /* 0x00000000ff0d7431 */ /* 0x000fe200000001ff */
[----:B------:R-:W-:-:S02]  /*11b0*/  LOP3.LUT R47, R47, 0xfc, RZ, 0xc0, !PT ;  /* 0x000000fc2f2f7812 */ /* 0x000fc400078ec0ff */
[----:B------:R-:W-:Y:S01]  /*11c0*/  SEL R14, RZ, 0xc40, !P4 ;  /* 0x00000c40ff0e7807 */ /* 0x000fe20006000000 */
[----:B------:R-:W-:-:S03]  /*11d0*/  IMAD.WIDE.U32 R12, R15, 0x18800, R12 ;  /* 0x000188000f0c7825 */ /* 0x000fc600078e000c */
[----:B------:R-:W-:-:S04]  /*11e0*/  IADD3 R14, P4, P5, R47, R12, R14 ;  /* 0x0000000c2f0e7210 */ /* 0x000fc80007d9e00e */
[----:B------:R-:W-:Y:S02]  /*11f0*/  IADD3.X R13, PT, PT, RZ, R13, RZ, P4, P5 ;  /* 0x0000000dff0d7210 */ /* 0x000fe400027ea4ff */
[----:B0-----:R-:W-:-:S04]  /*1200*/  IADD3 R12, P4, PT, R14, UR14, RZ ;  /* 0x0000000e0e0c7c10 */ /* 0x001fc8000ff9e0ff */
[----:B------:R-:W-:-:S06]  /*1210*/  IADD3.X R13, PT, PT, R13, UR15, RZ, P4, !PT ;  /* 0x0000000f0d0d7c10 */ /* 0x000fcc000a7fe4ff */
[----:B------:R-:W2:Y:S04]  /*1220*/  LDG.E.CONSTANT R13, desc[UR8][R12.64+0x3100] ;  /* 0x003100080c0d7981 */ /* 0x000ea8000c1e9900 */
[----:B--2---:R0:W-:Y:S02]  /*1230*/  STS [R4+UR12], R13 ;  /* 0x0000000d04007988 */ /* 0x0041e4000800080c */
.L_x_24:
[----:B------:R-:W-:Y:S05]  /*1240*/  BSYNC.RECONVERGENT B0 ;  /* 0x0000000000007941 */ /* 0x000fea0003800200 */
.L_x_23:
[----:B------:R-:W-:Y:S04]  /*1250*/  BSSY.RECONVERGENT B0, `(.L_x_25) ;  /* 0x0000021000007945 */ /* 0x000fe80003800200 */
[----:B------:R-:W-:Y:S05]  /*1260*/  @P3 BRA `(.L_x_26) ;  /* 0x00000000007c3947 */ /* 0x000fea0003800000 */
[----:B------:R-:W-:Y:S01]  /*1270*/  IADD3 R12, PT, PT, R6, 0x70, RZ ;  /* 0x00000070060c7810 */ /* 0x000fe20007ffe0ff */
[----:B------:R-:W1:Y:S03]  /*1280*/  LDCU.64 UR14, c[0x0][0x380] ;  /* 0x00007000ff0e77ac */ /* 0x000e660008000a00 */
[----:B0-----:R-:W-:-:S05]  /*1290*/  LOP3.LUT R13, R12, 0xff, RZ, 0xc0, !PT ;  /* 0x000000ff0c0d7812 */ /* 0x001fca00078ec0ff */
[----:B------:R-:W-:-:S05]  /*12a0*/  IMAD R13, R13, 0x13, RZ ;  /* 0x000000130d0d7824 */ /* 0x000fca00078e02ff */
        /* <DEDUP_REMOVED lines=16> */
[----:B------:R-:W-:Y:S01]  /*13b0*/  ISETP.GT.U32.AND P4, PT, R13, 0x1a, PT ;  /* 0x0000001a0d00780c */ /* 0x000fe20003f84070 */
[----:B------:R-:W-:Y:S01]  /*13c0*/  HFMA2 R13, -RZ, RZ, 0, 0 ;  /* 0x00000000ff0d7431 */ /* 0x000fe200000001ff */
[----:B------:R-:W-:Y:S02]  /*13d0*/  LOP3.LUT R47, R47, 0xfc, RZ, 0xc0, !PT ;  /* 0x000000fc2f2f7812 */ /* 0x000fe400078ec0ff */
[----:B------:R-:W-:Y:S01]  /*13e0*/  SEL R14, RZ, 0xc40, !P4 ;  /* 0x00000c40ff0e7807 */ /* 0x000fe20006000000 */
[----:B------:R-:W-:-:S03]  /*13f0*/  IMAD.WIDE.U32 R12, R15, 0x18800, R12 ;  /* 0x000188000f0c7825 */ /* 0x000fc600078e000c */
[----:B------:R-:W-:-:S04]  /*1400*/  IADD3 R14, P4, P5, R47, R12, R14 ;  /* 0x0000000c2f0e7210 */ /* 0x000fc80007d9e00e */
[----:B------:R-:W-:Y:S02]  /*1410*/  IADD3.X R13, PT, PT, RZ, R13, RZ, P4, P5 ;  /* 0x0000000dff0d7210 */ /* 0x000fe400027ea4ff */
[----:B-1----:R-:W-:-:S04]  /*1420*/  IADD3 R12, P4, PT, R14, UR14, RZ ;  /* 0x0000000e0e0c7c10 */ /* 0x002fc8000ff9e0ff */
[----:B------:R-:W-:-:S06]  /*1430*/  IADD3.X R13, PT, PT, R13, UR15, RZ, P4, !PT ;  /* 0x0000000f0d0d7c10 */ /* 0x000fcc000a7fe4ff */
[----:B------:R-:W2:Y:S04]  /*1440*/  LDG.E.CONSTANT R13, desc[UR8][R12.64+0x3100] ;  /* 0x003100080c0d7981 */ /* 0x000ea8000c1e9900 */
[----:B--2---:R1:W-:Y:S02]  /*1450*/  STS [R4+UR12+0x1c0], R13 ;  /* 0x0001c00d04007988 */ /* 0x0043e4000800080c */
.L_x_26:
[----:B------:R-:W-:Y:S05]  /*1460*/  BSYNC.RECONVERGENT B0 ;  /* 0x0000000000007941 */ /* 0x000fea0003800200 */
.L_x_25:
[----:B------:R-:W-:Y:S01]  /*1470*/  @P0 STS [R4+UR5], R53 ;  /* 0x0000003504000988 */ /* 0x000fe20008000805 */
[C---:B------:R-:W-:Y:S02]  /*1480*/  IDP.4A.S8.S8 R21, R52.reuse, R21, R17 ;  /* 0x0000001534157226 */ /* 0x040fe40000000611 */
[C---:B------:R-:W-:Y:S01]  /*1490*/  IDP.4A.S8.S8 R23, R52.reuse, R23, R19 ;  /* 0x0000001734177226 */ /* 0x040fe20000000613 */
[----:B------:R2:W-:Y:S01]  /*14a0*/  @P1 STS [R4+UR5+0x1c0], R55 ;  /* 0x0001c03704001988 */ /* 0x0005e20008000805 */
[----:B------:R-:W-:-:S03]  /*14b0*/  IDP.4A.S8.S8 R51, R52, R22, R51 ;  /* 0x0000001634337226 */ /* 0x000fc60000000633 */
[----:B------:R-:W-:Y:S04]  /*14c0*/  LDS R50, [R2+0x360] ;  /* 0x0003600002327984 */ /* 0x000fe80000000800 */
[----:B------:R-:W-:Y:S04]  /*14d0*/  LDS R49, [R2+0x438] ;  /* 0x0004380002317984 */ /* 0x000fe80000000800 */
[----:B------:R-:W-:Y:S04]  /*14e0*/  LDS R47, [R2+0x510] ;  /* 0x00051000022f7984 */ /* 0x000fe80000000800 */
[----:B------:R-:W-:Y:S04]  /*14f0*/  LDS R20, [R2+0x5e8] ;  /* 0x0005e80002147984 */ /* 0x000fe80000000800 */
[----:B01----:R-:W0:Y:S04]  /*1500*/  LDS.128 R12, [R0+0x200] ;  /* 0x00020000000c7984 */ /* 0x003e280000000c00 */
[----:B------:R-:W1:Y:S04]  /*1510*/  LDS.128 R16, [R0+0x300] ;  /* 0x0003000000107984 */ /* 0x000e680000000c00 */
[----:B------:R3:W5:Y:S04]  /*1520*/  @P0 LDG.E.CONSTANT R57, desc[UR8][R28.64+0x60] ;  /* 0x000060081c390981 */ /* 0x000768000c1e9900 */
[----:B--2---:R3:W5:Y:S01]  /*1530*/  @P1 LDG.E.CONSTANT R55, desc[UR8][R28.64+0x1c60] ;  /* 0x001c60081c371981 */ /* 0x004762000c1e9900 */
[----:B0-----:R-:W-:-:S02]  /*1540*/  IDP.4A.S8.S8 R7, R50, R12, R7 ;  /* 0x0000000c32077226 */ /* 0x001fc40000000607 */
[-C--:B------:R-:W-:Y:S02]  /*1550*/  IDP.4A.S8.S8 R5, R49, R12.reuse, R5 ;  /* 0x0000000c31057226 */ /* 0x080fe40000000605 */
[-C--:B------:R-:W-:Y:S02]  /*1560*/  IDP.4A.S8.S8 R3, R47, R12.reuse, R3 ;  /* 0x0000000c2f037226 */ /* 0x080fe40000000603 */
[----:B------:R-:W-:Y:S02]  /*1570*/  IDP.4A.S8.S8 R53, R20, R12, R9 ;  /* 0x0000000c14357226 */ /* 0x000fe40000000609 */
[CC--:B------:R-:W-:Y:S02]  /*1580*/  IDP.4A.S8.S8 R12, R50.reuse, R13.reuse, R8 ;  /* 0x0000000d320c7226 */ /* 0x0c0fe40000000608 */
[----:B------:R-:W-:Y:S02]  /*1590*/  IDP.4A.S8.S8 R22, R49, R13, R10 ;  /* 0x0000000d31167226 */ /* 0x000fe4000000060a */
[----:B------:R-:W-:-:S02]  /*15a0*/  IDP.4A.S8.S8 R27, R50, R14, R27 ;  /* 0x0000000e321b7226 */ /* 0x000fc4000000061b */
[C---:B------:R-:W-:Y:S02]  /*15b0*/  IDP.4A.S8.S8 R25, R49.reuse, R14, R25 ;  /* 0x0000000e31197226 */ /* 0x040fe40000000619 */
[CC--:B------:R-:W-:Y:S02]  /*15c0*/  IDP.4A.S8.S8 R30, R50.reuse, R15.reuse, R30 ;  /* 0x0000000f321e7226 */ /* 0x0c0fe4000000061e */
[----:B------:R-:W-:Y:S02]  /*15d0*/  IDP.4A.S8.S8 R32, R49, R15, R32 ;  /* 0x0000000f31207226 */ /* 0x000fe40000000620 */
[C---:B-1----:R-:W-:Y:S02]  /*15e0*/  IDP.4A.S8.S8 R33, R50.reuse, R16, R33 ;  /* 0x0000001032217226 */ /* 0x042fe40000000621 */
[C---:B------:R-:W-:Y:S02]  /*15f0*/  IDP.4A.S8.S8 R38, R50.reuse, R17, R38 ;  /* 0x0000001132267226 */ /* 0x040fe40000000626 */
[----:B------:R-:W-:-:S02]  /*1600*/  IDP.4A.S8.S8 R35, R50, R18, R35 ;  /* 0x0000001232237226 */ /* 0x000fc40000000623 */
[----:B------:R-:W-:Y:S02]  /*1610*/  IDP.4A.S8.S8 R40, R50, R19, R40 ;  /* 0x0000001332287226 */ /* 0x000fe40000000628 */
[C---:B------:R-:W-:Y:S02]  /*1620*/  IDP.4A.S8.S8 R37, R49.reuse, R16, R37 ;  /* 0x0000001031257226 */ /* 0x040fe40000000625 */
[C---:B------:R-:W-:Y:S02]  /*1630*/  IDP.4A.S8.S8 R42, R49.reuse, R17, R42 ;  /* 0x00000011312a7226 */ /* 0x040fe4000000062a */
[C---:B------:R-:W-:Y:S02]  /*1640*/  IDP.4A.S8.S8 R39, R49.reuse, R18, R39 ;  /* 0x0000001231277226 */ /* 0x040fe40000000627 */
[----:B------:R-:W-:Y:S02]  /*1650*/  IDP.4A.S8.S8 R44, R49, R19, R44 ;  /* 0x00000013312c7226 */ /* 0x000fe4000000062c */
[----:B------:R-:W-:-:S02]  /*1660*/  IDP.4A.S8.S8 R24, R47, R13, R24 ;  /* 0x0000000d2f187226 */ /* 0x000fc40000000618 */
[C---:B------:R-:W-:Y:S02]  /*1670*/  IDP.4A.S8.S8 R26, R20.reuse, R13, R26 ;  /* 0x0000000d141a7226 */ /* 0x040fe4000000061a */
[C---:B------:R-:W-:Y:S02]  /*1680*/  IDP.4A.S8.S8 R31, R20.reuse, R14, R31 ;  /* 0x0000000e141f7226 */ /* 0x040fe4000000061f */
[C---:B------:R-:W-:Y:S02]  /*1690*/  IDP.4A.S8.S8 R36, R20.reuse, R15, R36 ;  /* 0x0000000f14247226 */ /* 0x040fe40000000624 */
[C---:B------:R-:W-:Y:S02]  /*16a0*/  IDP.4A.S8.S8 R49, R20.reuse, R16, R45 ;  /* 0x0000001014317226 */ /* 0x040fe4000000062d */
[C---:B------:R-:W-:Y:S01]  /*16b0*/  IDP.4A.S8.S8 R50, R20.reuse, R17, R21 ;  /* 0x0000001114327226 */ /* 0x040fe20000000615 */
[----:B------:R-:W-:Y:S01]  /*16c0*/  LDS R45, [R2+0x57c] ;  /* 0x00057c00022d7984 */ /* 0x000fe20000000800 */
[----:B------:R-:W-:-:S02]  /*16d0*/  IDP.4A.S8.S8 R51, R20, R18, R51 ;  /* 0x0000001214337226 */ /* 0x000fc40000000633 */
[C---:B------:R-:W-:Y:S01]  /*16e0*/  IDP.4A.S8.S8 R13, R47.reuse, R14, R11 ;  /* 0x0000000e2f0d7226 */ /* 0x040fe2000000060b */
[----:B------:R3:W5:Y:S01]  /*16f0*/  @P1 LDG.E.CONSTANT R21, desc[UR8][R28.64+0x1ca0] ;  /* 0x001ca0081c151981 */ /* 0x000762000c1e9900 */
[C---:B------:R-:W-:Y:S02]  /*1700*/  IDP.4A.S8.S8 R34, R47.reuse, R15, R34 ;  /* 0x0000000f2f227226 */ /* 0x040fe40000000622 */
[C---:B------:R-:W-:Y:S01]  /*1710*/  IDP.4A.S8.S8 R41, R47.reuse, R16, R41 ;  /* 0x000000102f297226 */ /* 0x040fe20000000629 */
[----:B------:R-:W-:Y:S01]  /*1720*/  LDS R14, [R2+0x3cc] ;  /* 0x0003cc00020e7984 */ /* 0x000fe20000000800 */
[C---:B------:R-:W-:Y:S02]  /*1730*/  IDP.4A.S8.S8 R46, R47.reuse, R17, R46 ;  /* 0x000000112f2e7226 */ /* 0x040fe4000000062e */
[C---:B------:R-:W-:Y:S01]  /*1740*/  IDP.4A.S8.S8 R43, R47.reuse, R18, R43 ;  /* 0x000000122f2b7226 */ /* 0x040fe2000000062b */
[----:B------:R-:W-:Y:S01]  /*1750*/  LDS R15, [R2+0x4a4] ;  /* 0x0004a400020f7984 */ /* 0x000fe20000000800 */
[----:B------:R-:W-:-:S02]  /*1760*/  IDP.4A.S8.S8 R48, R47, R19, R48 ;  /* 0x000000132f307226 */ /* 0x000fc40000000630 */
[----:B------:R-:W-:Y:S01]  /*1770*/  IDP.4A.S8.S8 R20, R20, R19, R23 ;  /* 0x0000001314147226 */ /* 0x000fe20000000617 */
[----:B------:R-:W0:Y:S04]  /*1780*/  LDS.128 R8, [R0+0x210] ;  /* 0x0002100000087984 */ /* 0x000e280000000c00 */
[----:B------:R-:W1:Y:S04]  /*1790*/  LDS.128 R16, [R0+0x310] ;  /* 0x0003100000107984 */ /* 0x000e680000000c00 */
[----:B------:R3:W5:Y:S04]  /*17a0*/  @P1 LDG.E.CONSTANT R23, desc[UR8][R28.64+0x1c80] ;  /* 0x001c80081c171981 */ /* 0x000768000c1e9900 */
[----:B------:R-:W2:Y:S01]  /*17b0*/  LDS R47, [R2+0x654] ;  /* 0x00065400022f7984 */ /* 0x000ea20000000800 */
[----:B0-----:R-:W-:-:S02]  /*17c0*/  IDP.4A.S8.S8 R7, R14, R8, R7 ;  /* 0x000000080e077226 */ /* 0x001fc40000000607 */
[C---:B------:R-:W-:Y:S02]  /*17d0*/  IDP.4A.S8.S8 R5, R15.reuse, R8, R5 ;  /* 0x000000080f057226 */ /* 0x040fe40000000605 */
[CC--:B------:R-:W-:Y:S02]  /*17e0*/  IDP.4A.S8.S8 R12, R14.reuse, R9.reuse, R12 ;  /* 0x000000090e0c7226 */ /* 0x0c0fe4000000060c */
[C---:B------:R-:W-:Y:S02]  /*17f0*/  IDP.4A.S8.S8 R22, R15.reuse, R9, R22 ;  /* 0x000000090f167226 */ /* 0x040fe40000000616 */
[CC--:B------:R-:W-:Y:S02]  /*1800*/  IDP.4A.S8.S8 R27, R14.reuse, R10.reuse, R27 ;  /* 0x0000000a0e1b7226 */ /* 0x0c0fe4000000061b */
[----:B------:R-:W-:Y:S02]  /*1810*/  IDP.4A.S8.S8 R25, R15, R10, R25 ;  /* 0x0000000a0f197226 */ /* 0x000fe40000000619 */
[----:B------:R-:W-:-:S02]  /*1820*/  IDP.4A.S8.S8 R30, R14, R11, R30 ;  /* 0x0000000b0e1e7226 */ /* 0x000fc4000000061e */
[C---:B------:R-:W-:Y:S02]  /*1830*/  IDP.4A.S8.S8 R32, R15.reuse, R11, R32 ;  /* 0x0000000b0f207226 */ /* 0x040fe40000000620 */
[C---:B-1----:R-:W-:Y:S02]  /*1840*/  IDP.4A.S8.S8 R33, R14.reuse, R16, R33 ;  /* 0x000000100e217226 */ /* 0x042fe40000000621 */
[C---:B------:R-:W-:Y:S02]  /*1850*/  IDP.4A.S8.S8 R38, R14.reuse, R17, R38 ;  /* 0x000000110e267226 */ /* 0x040fe40000000626 */
[C---:B------:R-:W-:Y:S02]  /*1860*/  IDP.4A.S8.S8 R35, R14.reuse, R18, R35 ;  /* 0x000000120e237226 */ /* 0x040fe40000000623 */
[----:B------:R-:W-:Y:S02]  /*1870*/  IDP.4A.S8.S8 R40, R14, R19, R40 ;  /* 0x000000130e287226 */ /* 0x000fe40000000628 */
[C---:B------:R-:W-:Y:S01]  /*1880*/  IDP.4A.S8.S8 R37, R15.reuse, R16, R37 ;  /* 0x000000100f257226 */ /* 0x040fe20000000625 */
[----:B------:R3:W5:Y:S01]  /*1890*/  @P0 LDG.E.CONSTANT R14, desc[UR8][R28.64+0x80] ;  /* 0x000080081c0e0981 */ /* 0x000762000c1e9900 */
[----:B------:R-:W-:-:S02]  /*18a0*/  IDP.4A.S8.S8 R42, R15, R17, R42 ;  /* 0x000000110f2a7226 */ /* 0x000fc4000000062a */
[C---:B------:R-:W-:Y:S02]  /*18b0*/  IDP.4A.S8.S8 R39, R15.reuse, R18, R39 ;  /* 0x000000120f277226 */ /* 0x040fe40000000627 */
[----:B------:R-:W-:Y:S02]  /*18c0*/  IDP.4A.S8.S8 R44, R15, R19, R44 ;  /* 0x000000130f2c7226 */ /* 0x000fe4000000062c */
[----:B------:R3:W5:Y:S01]  /*18d0*/  @P0 LDG.E.CONSTANT R15, desc[UR8][R28.64+0xa0] ;  /* 0x0000a0081c0f0981 */ /* 0x000762000c1e9900 */
[----:B------:R-:W-:Y:S01]  /*18e0*/  BSSY.RECONVERGENT B0, `(.L_x_27) ;  /* 0x0000033000007945 */ /* 0x000fe20003800200 */
[-C--:B------:R-:W-:Y:S02]  /*18f0*/  IDP.4A.S8.S8 R3, R45, R8.reuse, R3 ;  /* 0x000000082d037226 */ /* 0x080fe40000000603 */
[----:B--2---:R-:W-:Y:S02]  /*1900*/  IDP.4A.S8.S8 R53, R47, R8, R53 ;  /* 0x000000082f357226 */ /* 0x004fe40000000635 */
[----:B------:R-:W-:-:S02]  /*1910*/  IDP.4A.S8.S8 R24, R45, R9, R24 ;  /* 0x000000092d187226 */ /* 0x000fc40000000618 */
[----:B------:R-:W-:Y:S02]  /*1920*/  IDP.4A.S8.S8 R26, R47, R9, R26 ;  /* 0x000000092f1a7226 */ /* 0x000fe4000000061a */
[-C--:B------:R-:W-:Y:S02]  /*1930*/  IDP.4A.S8.S8 R13, R45, R10.reuse, R13 ;  /* 0x0000000a2d0d7226 */ /* 0x080fe4000000060d */
[----:B------:R-:W-:Y:S02]  /*1940*/  IDP.4A.S8.S8 R31, R47, R10, R31 ;  /* 0x0000000a2f1f7226 */ /* 0x000fe4000000061f */
[-C--:B------:R-:W-:Y:S02]  /*1950*/  IDP.4A.S8.S8 R34, R45, R11.reuse, R34 ;  /* 0x0000000b2d227226 */ /* 0x080fe40000000622 */
[----:B------:R-:W-:Y:S02]  /*1960*/  IDP.4A.S8.S8 R36, R47, R11, R36 ;  /* 0x0000000b2f247226 */ /* 0x000fe40000000624 */
[----:B------:R-:W-:-:S02]  /*1970*/  IDP.4A.S8.S8 R41, R45, R16, R41 ;  /* 0x000000102d297226 */ /* 0x000fc40000000629 */
[C---:B------:R-:W-:Y:S02]  /*1980*/  IDP.4A.S8.S8 R46, R45.reuse, R17, R46 ;  /* 0x000000112d2e7226 */ /* 0x040fe4000000062e */
[C---:B------:R-:W-:Y:S02]  /*1990*/  IDP.4A.S8.S8 R43, R45.reuse, R18, R43 ;  /* 0x000000122d2b7226 */ /* 0x040fe4000000062b */
[----:B------:R-:W-:Y:S02]  /*19a0*/  IDP.4A.S8.S8 R48, R45, R19, R48 ;  /* 0x000000132d307226 */ /* 0x000fe40000000630 */
[C---:B------:R-:W-:Y:S02]  /*19b0*/  IDP.4A.S8.S8 R49, R47.reuse, R16, R49 ;  /* 0x000000102f317226 */ /* 0x040fe40000000631 */
[C---:B------:R-:W-:Y:S02]  /*19c0*/  IDP.4A.S8.S8 R50, R47.reuse, R17, R50 ;  /* 0x000000112f327226 */ /* 0x040fe40000000632 */
[----:B------:R-:W-:-:S02]  /*19d0*/  IDP.4A.S8.S8 R51, R47, R18, R51 ;  /* 0x000000122f337226 */ /* 0x000fc40000000633 */
[----:B------:R-:W-:Y:S01]  /*19e0*/  IDP.4A.S8.S8 R20, R47, R19, R20 ;  /* 0x000000132f147226 */ /* 0x000fe20000000614 */
[----:B------:R-:W-:Y:S06]  /*19f0*/  BAR.SYNC.DEFER_BLOCKING 0x0 ;  /* 0x0000000000007b1d */ /* 0x000fec0000010000 */
[----:B---3--:R-:W-:Y:S05]  /*1a00*/  @P2 BRA `(.L_x_28) ;  /* 0x0000000000802947 */ /* 0x008fea0003800000 */
        /* <DEDUP_REMOVED lines=31> */
[----:B--2---:R0:W-:Y:S02]  /*1c00*/  STS [R4+UR12+0x360], R9 ;  /* 0x0003600904007988 */ /* 0x0041e4000800080c */
.L_x_28:
[----:B------:R-:W-:Y:S05]  /*1c10*/  BSYNC.RECONVERGENT B0 ;  /* 0x0000000000007941 */ /* 0x000fea0003800200 */
.L_x_27:
        /* <DEDUP_REMOVED lines=33> */
.L_x_30:
[----:B------:R-:W-:Y:S05]  /*1e30*/  BSYNC.RECONVERGENT B0 ;  /* 0x0000000000007941 */ /* 0x000fea0003800200 */
.L_x_29:
[----:B-----5:R-:W-:Y:S01]  /*1e40*/  @P0 STS [R4+UR5+0x200], R57 ;  /* 0x0002003904000988 */ /* 0x020fe20008000805 */
[----:B------:R-:W-:Y:S03]  /*1e50*/  BSSY.RECONVERGENT B0, `(.L_x_31) ;  /* 0x000006f000007945 */ /* 0x000fe60003800200 */
[----:B------:R-:W-:Y:S04]  /*1e60*/  @P1 STS [R4+UR5+0x3c0], R55 ;  /* 0x0003c03704001988 */ /* 0x000fe80008000805 */
[----:B------:R-:W-:Y:S04]  /*1e70*/  LDS R19, [R2] ;  /* 0x0000000002137984 */ /* 0x000fe80000000800 */
[----:B------:R-:W-:Y:S04]  /*1e80*/  LDS R18, [R2+0xd8] ;  /* 0x0000d80002127984 */ /* 0x000fe80000000800 */
[----:B------:R-:W-:Y:S04]  /*1e90*/  LDS R17, [R2+0x1b0] ;  /* 0x0001b00002117984 */ /* 0x000fe80000000800 */
[----:B------:R-:W-:Y:S04]  /*1ea0*/  LDS R16, [R2+0x288] ;  /* 0x0002880002107984 */ /* 0x000fe80000000800 */
[----:B01----:R-:W0:Y:S02]  /*1eb0*/  LDS.128 R8, [R0] ;  /* 0x0000000000087984 */ /* 0x003e240000000c00 */
[----:B0-----:R-:W-:-:S02]  /*1ec0*/  IDP.4A.S8.S8 R7, R19, R8, R7 ;  /* 0x0000000813077226 */ /* 0x001fc40000000607 */
[-C--:B------:R-:W-:Y:S02]  /*1ed0*/  IDP.4A.S8.S8 R5, R18, R8.reuse, R5 ;  /* 0x0000000812057226 */ /* 0x080fe40000000605 */
[-C--:B------:R-:W-:Y:S02]  /*1ee0*/  IDP.4A.S8.S8 R3, R17, R8.reuse, R3 ;  /* 0x0000000811037226 */ /* 0x080fe40000000603 */
        /* <DEDUP_REMOVED lines=8> */
[----:B------:R-:W-:Y:S02]  /*1f70*/  IDP.4A.S8.S8 R31, R16, R10, R31 ;  /* 0x0000000a101f7226 */ /* 0x000fe4000000061f */
[----:B------:R-:W-:-:S02]  /*1f80*/  IDP.4A.S8.S8 R30, R19, R11, R30 ;  /* 0x0000000b131e7226 */ /* 0x000fc4000000061e */
[-C--:B------:R-:W-:Y:S02]  /*1f90*/  IDP.4A.S8.S8 R32, R18, R11.reuse, R32 ;  /* 0x0000000b12207226 */ /* 0x080fe40000000620 */
[-C--:B------:R-:W-:Y:S02]  /*1fa0*/  IDP.4A.S8.S8 R34, R17, R11.reuse, R34 ;  /* 0x0000000b11227226 */ /* 0x080fe40000000622 */
[----:B------:R-:W-:Y:S02]  /*1fb0*/  IDP.4A.S8.S8 R36, R16, R11, R36 ;  /* 0x0000000b10247226 */ /* 0x000fe40000000624 */
[----:B------:R-:W0:Y:S02]  /*1fc0*/  LDS.128 R8, [R0+0x100] ;  /* 0x0001000000087984 */ /* 0x000e240000000c00 */
[C---:B0-----:R-:W-:Y:S02]  /*1fd0*/  IDP.4A.S8.S8 R33, R19.reuse, R8, R33 ;  /* 0x0000000813217226 */ /* 0x041fe40000000621 */
[----:B------:R-:W-:-:S02]  /*1fe0*/  IDP.4A.S8.S8 R38, R19, R9, R38 ;  /* 0x0000000913267226 */ /* 0x000fc40000000626 */
[C---:B------:R-:W-:Y:S02]  /*1ff0*/  IDP.4A.S8.S8 R35, R19.reuse, R10, R35 ;  /* 0x0000000a13237226 */ /* 0x040fe40000000623 */
[----:B------:R-:W-:Y:S02]  /*2000*/  IDP.4A.S8.S8 R40, R19, R11, R40 ;  /* 0x0000000b13287226 */ /* 0x000fe40000000628 */
[C---:B------:R-:W-:Y:S01]  /*2010*/  IDP.4A.S8.S8 R37, R18.reuse, R8, R37 ;  /* 0x0000000812257226 */ /* 0x040fe20000000625 */
[----:B------:R-:W-:Y:S01]  /*2020*/  LDS R19, [R2+0x6c] ;  /* 0x00006c0002137984 */ /* 0x000fe20000000800 */
[C---:B------:R-:W-:Y:S02]  /*2030*/  IDP.4A.S8.S8 R42, R18.reuse, R9, R42 ;  /* 0x00000009122a7226 */ /* 0x040fe4000000062a */
[C---:B------:R-:W-:Y:S02]  /*2040*/  IDP.4A.S8.S8 R39, R18.reuse, R10, R39 ;  /* 0x0000000a12277226 */ /* 0x040fe40000000627 */
[----:B------:R-:W-:-:S02]  /*2050*/  IDP.4A.S8.S8 R44, R18, R11, R44 ;  /* 0x0000000b122c7226 */ /* 0x000fc4000000062c */
[C---:B------:R-:W-:Y:S01]  /*2060*/  IDP.4A.S8.S8 R41, R17.reuse, R8, R41 ;  /* 0x0000000811297226 */ /* 0x040fe20000000629 */
[----:B------:R-:W-:Y:S01]  /*2070*/  LDS R18, [R2+0x144] ;  /* 0x0001440002127984 */ /* 0x000fe20000000800 */
[C---:B------:R-:W-:Y:S02]  /*2080*/  IDP.4A.S8.S8 R46, R17.reuse, R9, R46 ;  /* 0x00000009112e7226 */ /* 0x040fe4000000062e */
[C---:B------:R-:W-:Y:S02]  /*2090*/  IDP.4A.S8.S8 R43, R17.reuse, R10, R43 ;  /* 0x0000000a112b7226 */ /* 0x040fe4000000062b */
[----:B------:R-:W-:Y:S02]  /*20a0*/  IDP.4A.S8.S8 R48, R17, R11, R48 ;  /* 0x0000000b11307226 */ /* 0x000fe40000000630 */
[C---:B------:R-:W-:Y:S01]  /*20b0*/  IDP.4A.S8.S8 R49, R16.reuse, R8, R49 ;  /* 0x0000000810317226 */ /* 0x040fe20000000631 */
[----:B------:R-:W-:Y:S01]  /*20c0*/  LDS R17, [R2+0x21c] ;  /* 0x00021c0002117984 */ /* 0x000fe20000000800 */
[----:B------:R-:W-:-:S02]  /*20d0*/  IDP.4A.S8.S8 R50, R16, R9, R50 ;  /* 0x0000000910327226 */ /* 0x000fc40000000632 */
[C---:B------:R-:W-:Y:S02]  /*20e0*/  IDP.4A.S8.S8 R51, R16.reuse, R10, R51 ;  /* 0x0000000a10337226 */ /* 0x040fe40000000633 */
[----:B------:R-:W-:Y:S02]  /*20f0*/  IDP.4A.S8.S8 R20, R16, R11, R20 ;  /* 0x0000000b10147226 */ /* 0x000fe40000000614 */
[----:B------:R-:W-:Y:S04]  /*2100*/  LDS R16, [R2+0x2f4] ;  /* 0x0002f40002107984 */ /* 0x000fe80000000800 */
[----:B------:R-:W0:Y:S02]  /*2110*/  LDS.128 R8, [R0+0x10] ;  /* 0x0000100000087984 */ /* 0x000e240000000c00 */
        /* <DEDUP_REMOVED lines=25> */
[C---:B------:R-:W-:Y:S02]  /*22b0*/  IDP.4A.S8.S8 R41, R17.reuse, R8, R41 ;  /* 0x0000000811297226 */ /* 0x040fe40000000629 */
[C---:B------:R-:W-:Y:S02]  /*22c0*/  IDP.4A.S8.S8 R46, R17.reuse, R9, R46 ;  /* 0x00000009112e7226 */ /* 0x040fe4000000062e */
[C---:B------:R-:W-:Y:S02]  /*22d0*/  IDP.4A.S8.S8 R43, R17.reuse, R10, R43 ;  /* 0x0000000a112b7226 */ /* 0x040fe4000000062b */
[----:B------:R-:W-:Y:S02]  /*22e0*/  IDP.4A.S8.S8 R48, R17, R11, R48 ;  /* 0x0000000b11307226 */ /* 0x000fe40000000630 */
[C---:B------:R-:W-:Y:S02]  /*22f0*/  IDP.4A.S8.S8 R49, R16.reuse, R8, R49 ;  /* 0x0000000810317226 */ /* 0x040fe40000000631 */
[----:B------:R-:W-:-:S02]  /*2300*/  IDP.4A.S8.S8 R50, R16, R9, R50 ;  /* 0x0000000910327226 */ /* 0x000fc40000000632 */
        /* <DEDUP_REMOVED lines=35> */
.L_x_32:
[----:B------:R-:W-:Y:S05]  /*2540*/  BSYNC.RECONVERGENT B0 ;  /* 0x0000000000007941 */ /* 0x000fea0003800200 */
.L_x_31:
        /* <DEDUP_REMOVED lines=33> */
.L_x_34:
[----:B------:R-:W-:Y:S05]  /*2760*/  BSYNC.RECONVERGENT B0 ;  /* 0x0000000000007941 */ /* 0x000fea0003800200 */
.L_x_33:
[----:B------:R-:W-:Y:S01]  /*2770*/  @P0 STS [R4+UR5], R14 ;  /* 0x0000000e04000988 */ /* 0x000fe20008000805 */
[----:B------:R-:W-:Y:S01]  /*2780*/  IDP.4A.S8.S8 R20, R16, R11, R20 ;  /* 0x0000000b10147226 */ /* 0x000fe20000000614 */
[----:B------:R-:W-:Y:S02]  /*2790*/  BSSY.RECONVERGENT B0, `(.L_x_35) ;  /* 0x000006d000007945 */ /* 0x000fe40003800200 */
[----:B------:R-:W-:Y:S04]  /*27a0*/  @P1 STS [R4+UR5+0x1c0], R23 ;  /* 0x0001c01704001988 */ /* 0x000fe80008000805 */
[----:B------:R-:W-:Y:S04]  /*27b0*/  LDS R19, [R2+0x360] ;  /* 0x0003600002137984 */ /* 0x000fe80000000800 */
[----:B------:R-:W-:Y:S04]  /*27c0*/  LDS R17, [R2+0x438] ;  /* 0x0004380002117984 */ /* 0x000fe80000000800 */
[----:B------:R-:W-:Y:S04]  /*27d0*/  LDS R18, [R2+0x510] ;  /* 0x0005100002127984 */ /* 0x000fe80000000800 */
[----:B------:R-:W-:Y:S04]  /*27e0*/  LDS R56, [R2+0x5e8] ;  /* 0x0005e80002387984 */ /* 0x000fe80000000800 */
[----:B------:R-:W2:Y:S04]  /*27f0*/  LDS.128 R24, [R0+0x200] ;  /* 0x0002000000187984 */ /* 0x000ea80000000c00 */
[----:B01----:R-:W0:Y:S01]  /*2800*/  LDS.128 R8, [R0+0x300] ;  /* 0x0003000000087984 */ /* 0x003e220000000c00 */
[----:B--2---:R-:W-:-:S02]  /*2810*/  IDP.4A.S8.S8 R7, R19, R24, R7 ;  /* 0x0000001813077226 */ /* 0x004fc40000000607 */
[-C--:B------:R-:W-:Y:S02]  /*2820*/  IDP.4A.S8.S8 R5, R17, R24.reuse, R5 ;  /* 0x0000001811057226 */ /* 0x080fe40000000605 */
[-C--:B------:R-:W-:Y:S02]  /*2830*/  IDP.4A.S8.S8 R3, R18, R24.reuse, R3 ;  /* 0x0000001812037226 */ /* 0x080fe40000000603 */
[----:B------:R-:W-:Y:S02]  /*2840*/  IDP.4A.S8.S8 R53, R56, R24, R53 ;  /* 0x0000001838357226 */ /* 0x000fe40000000635 */
[-C--:B------:R-:W-:Y:S01]  /*2850*/  IDP.4A.S8.S8 R12, R19, R25.reuse, R12 ;  /* 0x00000019130c7226 */ /* 0x080fe2000000060c */
[----:B------:R-:W-:Y:S01]  /*2860*/  LDS R24, [R2+0x654] ;  /* 0x0006540002187984 */ /* 0x000fe20000000800 */
[-C--:B------:R-:W-:Y:S02]  /*2870*/  IDP.4A.S8.S8 R22, R17, R25.reuse, R22 ;  /* 0x0000001911167226 */ /* 0x080fe40000000616 */
[----:B------:R-:W-:-:S02]  /*2880*/  IDP.4A.S8.S8 R52, R18, R25, R52 ;  /* 0x0000001912347226 */ /* 0x000fc40000000634 */
[----:B------:R-:W-:Y:S02]  /*2890*/  IDP.4A.S8.S8 R14, R56, R25, R45 ;  /* 0x00000019380e7226 */ /* 0x000fe4000000062d */
[-C--:B------:R-:W-:Y:S01]  /*28a0*/  IDP.4A.S8.S8 R47, R19, R26.reuse, R47 ;  /* 0x0000001a132f7226 */ /* 0x080fe2000000062f */
[----:B------:R-:W-:Y:S01]  /*28b0*/  LDS R25, [R2+0x3cc] ;  /* 0x0003cc0002197984 */ /* 0x000fe20000000800 */
[-C--:B------:R-:W-:Y:S02]  /*28c0*/  IDP.4A.S8.S8 R23, R17, R26.reuse, R54 ;  /* 0x0000001a11177226 */ /* 0x080fe40000000636 */
[-C--:B------:R-:W-:Y:S02]  /*28d0*/  IDP.4A.S8.S8 R13, R18, R26.reuse, R13 ;  /* 0x0000001a120d7226 */ /* 0x080fe4000000060d */
[----:B------:R-:W-:Y:S02]  /*28e0*/  IDP.4A.S8.S8 R31, R56, R26, R31 ;  /* 0x0000001a381f7226 */ /* 0x000fe4000000061f */
[-C--:B------:R-:W-:Y:S01]  /*28f0*/  IDP.4A.S8.S8 R30, R19, R27.reuse, R30 ;  /* 0x0000001b131e7226 */ /* 0x080fe2000000061e */
[----:B------:R-:W-:Y:S01]  /*2900*/  LDS R26, [R2+0x4a4] ;  /* 0x0004a400021a7984 */ /* 0x000fe20000000800 */
[----:B------:R-:W-:-:S02]  /*2910*/  IDP.4A.S8.S8 R32, R17, R27, R32 ;  /* 0x0000001b11207226 */ /* 0x000fc40000000620 */
[-C--:B------:R-:W-:Y:S02]  /*2920*/  IDP.4A.S8.S8 R34, R18, R27.reuse, R34 ;  /* 0x0000001b12227226 */ /* 0x080fe40000000622 */
[----:B------:R-:W-:Y:S02]  /*2930*/  IDP.4A.S8.S8 R36, R56, R27, R36 ;  /* 0x0000001b38247226 */ /* 0x000fe40000000624 */
[C---:B0-----:R-:W-:Y:S01]  /*2940*/  IDP.4A.S8.S8 R33, R19.reuse, R8, R33 ;  /* 0x0000000813217226 */ /* 0x041fe20000000621 */
[----:B------:R-:W-:Y:S01]  /*2950*/  LDS R27, [R2+0x57c] ;  /* 0x00057c00021b7984 */ /* 0x000fe20000000800 */
        /* <DEDUP_REMOVED lines=9> */
[C---:B------:R-:W-:Y:S02]  /*29f0*/  IDP.4A.S8.S8 R43, R18.reuse, R10, R43 ;  /* 0x0000000a122b7226 */ /* 0x040fe4000000062b */
[----:B------:R-:W-:Y:S02]  /*2a00*/  IDP.4A.S8.S8 R48, R18, R11, R48 ;  /* 0x0000000b12307226 */ /* 0x000fe40000000630 */
[C---:B------:R-:W-:Y:S01]  /*2a10*/  IDP.4A.S8.S8 R49, R56.reuse, R8, R49 ;  /* 0x0000000838317226 */ /* 0x040fe20000000631 */
[----:B------:R-:W0:Y:S01]  /*2a20*/  LDS.128 R16, [R0+0x210] ;  /* 0x0002100000107984 */ /* 0x000e220000000c00 */
[C---:B------:R-:W-:Y:S02]  /*2a30*/  IDP.4A.S8.S8 R50, R56.reuse, R9, R50 ;  /* 0x0000000938327226 */ /* 0x040fe40000000632 */
[C---:B------:R-:W-:Y:S02]  /*2a40*/  IDP.4A.S8.S8 R51, R56.reuse, R10, R51 ;  /* 0x0000000a38337226 */ /* 0x040fe40000000633 */
[----:B------:R-:W-:-:S02]  /*2a50*/  IDP.4A.S8.S8 R20, R56, R11, R20 ;  /* 0x0000000b38147226 */ /* 0x000fc40000000614 */
[----:B------:R-:W1:Y:S01]  /*2a60*/  LDS.128 R8, [R0+0x310] ;  /* 0x0003100000087984 */ /* 0x000e620000000c00 */
[-C--:B0-----:R-:W-:Y:S02]  /*2a70*/  IDP.4A.S8.S8 R7, R25, R16.reuse, R7 ;  /* 0x0000001019077226 */ /* 0x081fe40000000607 */
[-C--:B------:R-:W-:Y:S02]  /*2a80*/  IDP.4A.S8.S8 R5, R26, R16.reuse, R5 ;  /* 0x000000101a057226 */ /* 0x080fe40000000605 */
[-C--:B------:R-:W-:Y:S02]  /*2a90*/  IDP.4A.S8.S8 R3, R27, R16.reuse, R3 ;  /* 0x000000101b037226 */ /* 0x080fe40000000603 */
[----:B------:R-:W-:Y:S02]  /*2aa0*/  IDP.4A.S8.S8 R53, R24, R16, R53 ;  /* 0x0000001018357226 */ /* 0x000fe40000000635 */
        /* <DEDUP_REMOVED lines=10> */
[-C--:B------:R-:W-:Y:S02]  /*2b50*/  IDP.4A.S8.S8 R34, R27, R19.reuse, R34 ;  /* 0x000000131b227226 */ /* 0x080fe40000000622 */
[----:B------:R-:W-:Y:S02]  /*2b60*/  IDP.4A.S8.S8 R36, R24, R19, R36 ;  /* 0x0000001318247226 */ /* 0x000fe40000000624 */
[C---:B-1----:R-:W-:Y:S02]  /*2b70*/  IDP.4A.S8.S8 R33, R25.reuse, R8, R33 ;  /* 0x0000000819217226 */ /* 0x042fe40000000621 */
        /* <DEDUP_REMOVED lines=20> */
[----:B------:R-:W-:-:S04]  /*2cc0*/  PRMT R18, R8, 0x9910, RZ ;  /* 0x0000991008127816 */ /* 0x000fc800000000ff */
[----:B------:R-:W-:Y:S02]  /*2cd0*/  MOV R16, R18 ;  /* 0x0000001200107202 */ /* 0x000fe40000000f00 */
[----:B------:R-:W-:-:S03]  /*2ce0*/  PRMT R18, R17, 0x9910, RZ ;  /* 0x0000991011127816 */ /* 0x000fc600000000ff */
[----:B------:R-:W-:Y:S02]  /*2cf0*/  IMAD R16, R16, 0x36, RZ ;  /* 0x0000003610107824 */ /* 0x000fe400078e02ff */
[----:B------:R-:W-:-:S03]  /*2d00*/  IMAD R18, R18, 0x1b, RZ ;  /* 0x0000001b12127824 */ /* 0x000fc600078e02ff */
[----:B------:R-:W-:Y:S02]  /*2d10*/  IADD3 R16, PT, PT, RZ, -R16, RZ ;  /* 0x80000010ff107210 */ /* 0x000fe40007ffe0ff */
[----:B------:R-:W-:Y:S02]  /*2d20*/  IADD3 R18, PT, PT, RZ, -R18, RZ ;  /* 0x80000012ff127210 */ /* 0x000fe40007ffe0ff */
[----:B------:R-:W-:Y:S02]  /*2d30*/  PRMT R17, R16, 0x7710, RZ ;  /* 0x0000771010117816 */ /* 0x000fe400000000ff */
[----:B------:R-:W-:Y:S02]  /*2d40*/  PRMT R19, R18, 0x7710, RZ ;  /* 0x0000771012137816 */ /* 0x000fe400000000ff */
[----:B------:R-:W-:Y:S02]  /*2d50*/  IADD3 R17, PT, PT, R6, R17, RZ ;  /* 0x0000001106117210 */ /* 0x000fe40007ffe0ff */
[----:B------:R-:W-:-:S02]  /*2d60*/  MOV R16, UR4 ;  /* 0x0000000400107c02 */ /* 0x000fc40008000f00 */
[----:B------:R-:W-:-:S04]  /*2d70*/  LOP3.LUT R17, R17, 0xff, RZ, 0xc0, !PT ;  /* 0x000000ff11117812 */ /* 0x000fc800078ec0ff */
[----:B------:R-:W-:Y:S02]  /*2d80*/  ISETP.GT.U32.AND P4, PT, R17, 0x1a, PT ;  /* 0x0000001a1100780c */ /* 0x000fe40003f84070 */
[----:B------:R-:W-:Y:S02]  /*2d90*/  IADD3 R17, PT, PT, R6, R19, RZ ;  /* 0x0000001306117210 */ /* 0x000fe40007ffe0ff */
[----:B------:R-:W-:Y:S02]  /*2da0*/  LOP3.LUT R19, R8, 0xffff, RZ, 0xc0, !PT ;  /* 0x0000ffff08137812 */ /* 0x000fe400078ec0ff */
[----:B------:R-:W-:Y:S01]  /*2db0*/  SHF.L.U32 R8, R17, 0x2, RZ ;  /* 0x0000000211087819 */ /* 0x000fe200000006ff */
[----:B------:R-:W-:-:S03]  /*2dc0*/  HFMA2 R17, -RZ, RZ, 0, 0 ;  /* 0x00000000ff117431 */ /* 0x000fc600000001ff */
[----:B------:R-:W-:Y:S01]  /*2dd0*/  IMAD.WIDE.U32 R16, R19, 0x18800, R16 ;  /* 0x0001880013107825 */ /* 0x000fe200078e0010 */
[----:B------:R-:W-:Y:S02]  /*2de0*/  LOP3.LUT R19, R8, 0xfc, RZ, 0xc0, !PT ;  /* 0x000000fc08137812 */ /* 0x000fe400078ec0ff */
[----:B------:R-:W-:-:S04]  /*2df0*/  SEL R8, RZ, 0xc40, !P4 ;  /* 0x00000c40ff087807 */ /* 0x000fc80006000000 */
[----:B------:R-:W-:-:S04]  /*2e00*/  IADD3 R8, P4, P5, R19, R16, R8 ;  /* 0x0000001013087210 */ /* 0x000fc80007d9e008 */
[----:B------:R-:W-:Y:S02]  /*2e10*/  IADD3.X R17, PT, PT, RZ, R17, RZ, P4, P5 ;  /* 0x00000011ff117210 */ /* 0x000fe400027ea4ff */
[----:B0-----:R-:W-:-:S04]  /*2e20*/  IADD3 R16, P4, PT, R8, UR14, RZ ;  /* 0x0000000e08107c10 */ /* 0x001fc8000ff9e0ff */
[----:B------:R-:W-:-:S06]  /*2e30*/  IADD3.X R17, PT, PT, R17, UR15, RZ, P4, !PT ;  /* 0x0000000f11117c10 */ /* 0x000fcc000a7fe4ff */
[----:B------:R-:W2:Y:S04]  /*2e40*/  LDG.E.CONSTANT R17, desc[UR8][R16.64+0x7a80] ;  /* 0x007a800810117981 */ /* 0x000ea8000c1e9900 */
[----:B--2---:R0:W-:Y:S02]  /*2e50*/  STS [R4+UR12+0x360], R17 ;  /* 0x0003601104007988 */ /* 0x0041e4000800080c */
.L_x_36:
[----:B------:R-:W-:Y:S05]  /*2e60*/  BSYNC.RECONVERGENT B0 ;  /* 0x0000000000007941 */ /* 0x000fea0003800200 */
.L_x_35:
[----:B------:R-:W-:Y:S04]  /*2e70*/  BSSY.RECONVERGENT B0, `(.L_x_37) ;  /* 0x0000021000007945 */ /* 0x000fe80003800200 */
[----:B------:R-:W-:Y:S05]  /*2e80*/  @P3 BRA `(.L_x_38) ;  /* 0x00000000007c3947 */ /* 0x000fea0003800000 */
[----:B------:R-:W-:Y:S01]  /*2e90*/  IADD3 R8, PT, PT, R6, 0x70, RZ ;  /* 0x0000007006087810 */ /* 0x000fe20007ffe0ff */
[----:B------:R-:W1:Y:S03]  /*2ea0*/  LDCU.64 UR14, c[0x0][0x380] ;  /* 0x00007000ff0e77ac */ /* 0x000e660008000a00 */
[----:B------:R-:W-:-:S05]  /*2eb0*/  LOP3.LUT R16, R8, 0xff, RZ, 0xc0, !PT ;  /* 0x000000ff08107812 */ /* 0x000fca00078ec0ff */
[----:B------:R-:W-:-:S05]  /*2ec0*/  IMAD R16, R16, 0x13, RZ ;  /* 0x0000001310107824 */ /* 0x000fca00078e02ff */
[--C-:B------:R-:W-:Y:S02]  /*2ed0*/  SHF.R.U32.HI R19, RZ, 0xa, R16.reuse ;  /* 0x0000000aff137819 */ /* 0x100fe40000011610 */
[----:B0-----:R-:W-:Y:S02]  /*2ee0*/  SHF.R.U32.HI R17, RZ, 0x9, R16 ;  /* 0x00000009ff117819 */ /* 0x001fe40000011610 */
[----:B------:R-:W-:Y:S02]  /*2ef0*/  PRMT R18, R19, 0x9910, RZ ;  /* 0x0000991013127816 */ /* 0x000fe400000000ff */
[----:B------:R-:W-:Y:S02]  /*2f00*/  PRMT R17, R17, 0x9910, RZ ;  /* 0x0000991011117816 */ /* 0x000fe400000000ff */
[----:B------:R-:W-:-:S05]  /*2f10*/  MOV R16, R18 ;  /* 0x0000001200107202 */ /* 0x000fca0000000f00 */
[----:B------:R-:W-:-:S05]  /*2f20*/  IMAD R16, R16, 0x36, RZ ;  /* 0x0000003610107824 */ /* 0x000fca00078e02ff */
[----:B------:R-:W-:Y:S01]  /*2f30*/  IADD3 R18, PT, PT, RZ, -R16, RZ ;  /* 0x80000010ff127210 */ /* 0x000fe20007ffe0ff */
[----:B------:R-:W-:-:S03]  /*2f40*/  IMAD R16, R17, 0x1b, RZ ;  /* 0x0000001b11107824 */ /* 0x000fc600078e02ff */
[----:B------:R-:W-:Y:S02]  /*2f50*/  PRMT R17, R18, 0x7710, RZ ;  /* 0x0000771012117816 */ /* 0x000fe400000000ff */
[----:B------:R-:W-:Y:S02]  /*2f60*/  IADD3 R16, PT, PT, RZ, -R16, RZ ;  /* 0x80000010ff107210 */ /* 0x000fe40007ffe0ff */
[----:B------:R-:W-:Y:S02]  /*2f70*/  IADD3 R17, PT, PT, R8, R17, RZ ;  /* 0x0000001108117210 */ /* 0x000fe40007ffe0ff */
[----:B------:R-:W-:Y:S02]  /*2f80*/  PRMT R25, R16, 0x7710, RZ ;  /* 0x0000771010197816 */ /* 0x000fe400000000ff */
[----:B------:R-:W-:Y:S02]  /*2f90*/  LOP3.LUT R17, R17, 0xff, RZ, 0xc0, !PT ;  /* 0x000000ff11117812 */ /* 0x000fe400078ec0ff */
[----:B------:R-:W-:-:S02]  /*2fa0*/  IADD3 R25, PT, PT, R8, R25, RZ ;  /* 0x0000001908197210 */ /* 0x000fc40007ffe0ff */
[----:B------:R-:W-:Y:S01]  /*2fb0*/  ISETP.GT.U32.AND P4, PT, R17, 0x1a, PT ;  /* 0x0000001a1100780c */ /* 0x000fe20003f84070 */
[----:B------:R-:W-:Y:S01]  /*2fc0*/  HFMA2 R17, -RZ, RZ, 0, 0 ;  /* 0x00000000ff117431 */ /* 0x000fe200000001ff */
[----:B------:R-:W-:Y:S02]  /*2fd0*/  MOV R16, UR4 ;  /* 0x0000000400107c02 */ /* 0x000fe40008000f00 */
[----:B------:R-:W-:Y:S02]  /*2fe0*/  SHF.L.U32 R25, R25, 0x2, RZ ;  /* 0x0000000219197819 */ /* 0x000fe400000006ff */
[----:B------:R-:W-:Y:S02]  /*2ff0*/  SEL R8, RZ, 0xc40, !P4 ;  /* 0x00000c40ff087807 */ /* 0x000fe40006000000 */
[----:B------:R-:W-:Y:S01]  /*3000*/  LOP3.LUT R25, R25, 0xfc, RZ, 0xc0, !PT ;  /* 0x000000fc19197812 */ /* 0x000fe200078ec0ff */
[----:B------:R-:W-:-:S03]  /*3010*/  IMAD.WIDE.U32 R16, R19, 0x18800, R16 ;  /* 0x0001880013107825 */ /* 0x000fc600078e0010 */
[----:B------:R-:W-:-:S04]  /*3020*/  IADD3 R8, P4, P5, R25, R16, R8 ;  /* 0x0000001019087210 */ /* 0x000fc80007d9e008 */
[----:B------:R-:W-:Y:S02]  /*3030*/  IADD3.X R17, PT, PT, RZ, R17, RZ, P4, P5 ;  /* 0x00000011ff117210 */ /* 0x000fe400027ea4ff */
[----:B-1----:R-:W-:-:S04]  /*3040*/  IADD3 R16, P4, PT, R8, UR14, RZ ;  /* 0x0000000e08107c10 */ /* 0x002fc8000ff9e0ff */
[----:B------:R-:W-:-:S06]  /*3050*/  IADD3.X R17, PT, PT, R17, UR15, RZ, P4, !PT ;  /* 0x0000000f11117c10 */ /* 0x000fcc000a7fe4ff */
[----:B------:R-:W2:Y:S04]  /*3060*/  LDG.E.CONSTANT R17, desc[UR8][R16.64+0x7a80] ;  /* 0x007a800810117981 */ /* 0x000ea8000c1e9900 */
[----:B--2---:R1:W-:Y:S02]  /*3070*/  STS [R4+UR12+0x520], R17 ;  /* 0x0005201104007988 */ /* 0x0043e4000800080c */
.L_x_38:
[----:B------:R-:W-:Y:S05]  /*3080*/  BSYNC.RECONVERGENT B0 ;  /* 0x0000000000007941 */ /* 0x000fea0003800200 */
.L_x_37:
[----:B------:R-:W-:Y:S01]  /*3090*/  @P0 STS [R4+UR5+0x200], R15 ;  /* 0x0002000f04000988 */ /* 0x000fe20008000805 */
[C---:B------:R-:W-:Y:S02]  /*30a0*/  IDP.4A.S8.S8 R50, R24.reuse, R9, R50 ;  /* 0x0000000918327226 */ /* 0x040fe40000000632 */
[C---:B------:R-:W-:Y:S01]  /*30b0*/  IDP.4A.S8.S8 R51, R24.reuse, R10, R51 ;  /* 0x0000000a18337226 */ /* 0x040fe20000000633 */
[----:B------:R-:W-:Y:S01]  /*30c0*/  @P1 STS [R4+UR5+0x3c0], R21 ;  /* 0x0003c01504001988 */ /* 0x000fe20008000805 */
[----:B------:R-:W-:-:S03]  /*30d0*/  IDP.4A.S8.S8 R20, R24, R11, R20 ;  /* 0x0000000b18147226 */ /* 0x000fc60000000614 */
[----:B------:R-:W-:Y:S04]  /*30e0*/  LDS R27, [R2] ;  /* 0x00000000021b7984 */ /* 0x000fe80000000800 */
[----:B------:R-:W-:Y:S04]  /*30f0*/  LDS R25, [R2+0xd8] ;  /* 0x0000d80002197984 */ /* 0x000fe80000000800 */
[----:B------:R-:W-:Y:S04]  /*3100*/  LDS R26, [R2+0x1b0] ;  /* 0x0001b000021a7984 */ /* 0x000fe80000000800 */
[----:B------:R-:W-:Y:S04]  /*3110*/  LDS R54, [R2+0x288] ;  /* 0x0002880002367984 */ /* 0x000fe80000000800 */
[----:B01----:R-:W0:Y:S04]  /*3120*/  LDS.128 R16, [R0] ;  /* 0x0000000000107984 */ /* 0x003e280000000c00 */
[----:B------:R-:W1:Y:S04]  /*3130*/  LDS.128 R8, [R0+0x100] ;  /* 0x0001000000087984 */ /* 0x000e680000000c00 */
[----:B------:R-:W-:Y:S04]  /*3140*/  LDS R21, [R2+0x21c] ;  /* 0x00021c0002157984 */ /* 0x000fe80000000800 */
[----:B------:R2:W5:Y:S04]  /*3150*/  @P0 LDG.E.CONSTANT R55, desc[UR8][R28.64+0xc0] ;  /* 0x0000c0081c370981 */ /* 0x000568000c1e9900 */
[----:B------:R2:W5:Y:S01]  /*3160*/  @P1 LDG.E.CONSTANT R45, desc[UR8][R28.64+0x1cc0] ;  /* 0x001cc0081c2d1981 */ /* 0x000562000c1e9900 */
        /* <DEDUP_REMOVED lines=11> */
[----:B------:R-:W-:Y:S01]  /*3220*/  IDP.4A.S8.S8 R31, R54, R18, R31 ;  /* 0x00000012361f7226 */ /* 0x000fe2000000061f */
[----:B------:R-:W0:Y:S01]  /*3230*/  LDS.128 R12, [R0+0x10] ;  /* 0x00001000000c7984 */ /* 0x000e220000000c00 */
[----:B------:R-:W-:-:S02]  /*3240*/  IDP.4A.S8.S8 R30, R27, R19, R30 ;  /* 0x000000131b1e7226 */ /* 0x000fc4000000061e */
[-C--:B------:R-:W-:Y:S01]  /*3250*/  IDP.4A.S8.S8 R32, R25, R19.reuse, R32 ;  /* 0x0000001319207226 */ /* 0x080fe20000000620 */
[----:B------:R-:W3:Y:S01]  /*3260*/  LDS R18, [R2+0x6c] ;  /* 0x00006c0002127984 */ /* 0x000ee20000000800 */
[-C--:B------:R-:W-:Y:S02]  /*3270*/  IDP.4A.S8.S8 R34, R26, R19.reuse, R34 ;  /* 0x000000131a227226 */ /* 0x080fe40000000622 */
[----:B------:R-:W-:Y:S02]  /*3280*/  IDP.4A.S8.S8 R36, R54, R19, R36 ;  /* 0x0000001336247226 */ /* 0x000fe40000000624 */
[C---:B-1----:R-:W-:Y:S01]  /*3290*/  IDP.4A.S8.S8 R33, R27.reuse, R8, R33 ;  /* 0x000000081b217226 */ /* 0x042fe20000000621 */
[----:B------:R-:W1:Y:S01]  /*32a0*/  LDS R19, [R2+0x144] ;  /* 0x0001440002137984 */ /* 0x000e620000000800 */
[C---:B------:R-:W-:Y:S02]  /*32b0*/  IDP.4A.S8.S8 R38, R27.reuse, R9, R38 ;  /* 0x000000091b267226 */ /* 0x040fe40000000626 */
[----:B------:R-:W-:-:S02]  /*32c0*/  IDP.4A.S8.S8 R35, R27, R10, R35 ;  /* 0x0000000a1b237226 */ /* 0x000fc40000000623 */
[----:B------:R-:W-:Y:S02]  /*32d0*/  IDP.4A.S8.S8 R40, R27, R11, R40 ;  /* 0x0000000b1b287226 */ /* 0x000fe40000000628 */
[C---:B------:R-:W-:Y:S01]  /*32e0*/  IDP.4A.S8.S8 R37, R25.reuse, R8, R37 ;  /* 0x0000000819257226 */ /* 0x040fe20000000625 */
[----:B------:R2:W5:Y:S01]  /*32f0*/  @P0 LDG.E.CONSTANT R27, desc[UR8][R28.64+0xe0] ;  /* 0x0000e0081c1b0981 */ /* 0x000562000c1e9900 */
[C---:B------:R-:W-:Y:S02]  /*3300*/  IDP.4A.S8.S8 R42, R25.reuse, R9, R42 ;  /* 0x00000009192a7226 */ /* 0x040fe4000000062a */
[C---:B------:R-:W-:Y:S02]  /*3310*/  IDP.4A.S8.S8 R39, R25.reuse, R10, R39 ;  /* 0x0000000a19277226 */ /* 0x040fe40000000627 */
[----:B------:R-:W-:Y:S02]  /*3320*/  IDP.4A.S8.S8 R44, R25, R11, R44 ;  /* 0x0000000b192c7226 */ /* 0x000fe4000000062c */
[C---:B------:R-:W-:Y:S01]  /*3330*/  IDP.4A.S8.S8 R41, R26.reuse, R8, R41 ;  /* 0x000000081a297226 */ /* 0x040fe20000000629 */
[----:B------:R-:W4:Y:S01]  /*3340*/  LDS R25, [R2+0x2f4] ;  /* 0x0002f40002197984 */ /* 0x000f220000000800 */
[----:B------:R-:W-:-:S02]  /*3350*/  IDP.4A.S8.S8 R46, R26, R9, R46 ;  /* 0x000000091a2e7226 */ /* 0x000fc4000000062e */
[C---:B------:R-:W-:Y:S02]  /*3360*/  IDP.4A.S8.S8 R43, R26.reuse, R10, R43 ;  /* 0x0000000a1a2b7226 */ /* 0x040fe4000000062b */
[----:B------:R-:W-:Y:S02]  /*3370*/  IDP.4A.S8.S8 R48, R26, R11, R48 ;  /* 0x0000000b1a307226 */ /* 0x000fe40000000630 */
[C---:B------:R-:W-:Y:S02]  /*3380*/  IDP.4A.S8.S8 R49, R54.reuse, R8, R49 ;  /* 0x0000000836317226 */ /* 0x040fe40000000631 */
[C---:B------:R-:W-:Y:S02]  /*3390*/  IDP.4A.S8.S8 R50, R54.reuse, R9, R50 ;  /* 0x0000000936327226 */ /* 0x040fe40000000632 */
[C---:B------:R-:W-:Y:S02]  /*33a0*/  IDP.4A.S8.S8 R51, R54.reuse, R10, R51 ;  /* 0x0000000a36337226 */ /* 0x040fe40000000633 */
[----:B------:R-:W-:-:S02]  /*33b0*/  IDP.4A.S8.S8 R20, R54, R11, R20 ;  /* 0x0000000b36147226 */ /* 0x000fc40000000614 */
[----:B------:R-:W2:Y:S01]  /*33c0*/  LDS.128 R8, [R0+0x110] ;  /* 0x0001100000087984 */ /* 0x000ea20000000c00 */
[CC--:B0-----:R-:W-:Y:S02]  /*33d0*/  IDP.4A.S8.S8 R52, R21.reuse, R13.reuse, R52 ;  /* 0x0000000d15347226 */ /* 0x0c1fe40000000634 */
[C---:B---3--:R-:W-:Y:S02]  /*33e0*/  IDP.4A.S8.S8 R16, R18.reuse, R13, R16 ;  /* 0x0000000d12107226 */ /* 0x048fe40000000610 */
[-C--:B------:R-:W-:Y:S02]  /*33f0*/  IDP.4A.S8.S8 R30, R18, R15.reuse, R30 ;  /* 0x0000000f121e7226 */ /* 0x080fe4000000061e */
[----:B------:R-:W-:Y:S02]  /*3400*/  IDP.4A.S8.S8 R34, R21, R15, R34 ;  /* 0x0000000f15227226 */ /* 0x000fe40000000622 */
[C---:B-1----:R-:W-:Y:S02]  /*3410*/  IDP.4A.S8.S8 R5, R19.reuse, R12, R5 ;  /* 0x0000000c13057226 */ /* 0x042fe40000000605 */
[----:B------:R-:W-:-:S02]  /*3420*/  IDP.4A.S8.S8 R22, R19, R13, R22 ;  /* 0x0000000d13167226 */ /* 0x000fc40000000616 */
[C---:B------:R-:W-:Y:S02]  /*3430*/  IDP.4A.S8.S8 R23, R19.reuse, R14, R23 ;  /* 0x0000000e13177226 */ /* 0x040fe40000000617 */
[----:B------:R-:W-:Y:S01]  /*3440*/  IDP.4A.S8.S8 R32, R19, R15, R32 ;  /* 0x0000000f13207226 */ /* 0x000fe20000000620 */
[----:B------:R-:W-:Y:S01]  /*3450*/  BSSY.RECONVERGENT B0, `(.L_x_39) ;  /* 0x000003e000007945 */ /* 0x000fe20003800200 */
[CC--:B------:R-:W-:Y:S02]  /*3460*/  IDP.4A.S8.S8 R7, R18.reuse, R12.reuse, R7 ;  /* 0x0000000c12077226 */ /* 0x0c0fe40000000607 */
[C---:B------:R-:W-:Y:S02]  /*3470*/  IDP.4A.S8.S8 R3, R21.reuse, R12, R3 ;  /* 0x0000000c15037226 */ /* 0x040fe40000000603 */
[-C--:B------:R-:W-:Y:S02]  /*3480*/  IDP.4A.S8.S8 R47, R18, R14.reuse, R47 ;  /* 0x0000000e122f7226 */ /* 0x080fe4000000062f */
[----:B------:R-:W-:-:S02]  /*3490*/  IDP.4A.S8.S8 R17, R21, R14, R17 ;  /* 0x0000000e15117226 */ /* 0x000fc40000000611 */
[C---:B----4-:R-:W-:Y:S02]  /*34a0*/  IDP.4A.S8.S8 R24, R25.reuse, R13, R24 ;  /* 0x0000000d19187226 */ /* 0x050fe40000000618 */
[C---:B------:R-:W-:Y:S01]  /*34b0*/  IDP.4A.S8.S8 R36, R25.reuse, R15, R36 ;  /* 0x0000000f19247226 */ /* 0x040fe20000000624 */
[----:B------:R0:W5:Y:S01]  /*34c0*/  @P0 LDG.E.CONSTANT R13, desc[UR8][R28.64+0x100] ;  /* 0x000100081c0d0981 */ /* 0x000162000c1e9900 */
[C---:B------:R-:W-:Y:S02]  /*34d0*/  IDP.4A.S8.S8 R53, R25.reuse, R12, R53 ;  /* 0x0000000c19357226 */ /* 0x040fe40000000635 */
[----:B------:R-:W-:Y:S01]  /*34e0*/  IDP.4A.S8.S8 R31, R25, R14, R31 ;  /* 0x0000000e191f7226 */ /* 0x000fe2000000061f */
[----:B------:R0:W5:Y:S01]  /*34f0*/  @P1 LDG.E.CONSTANT R15, desc[UR8][R28.64+0x1d00] ;  /* 0x001d00081c0f1981 */ /* 0x000162000c1e9900 */
[C---:B--2---:R-:W-:Y:S02]  /*3500*/  IDP.4A.S8.S8 R37, R19.reuse, R8, R37 ;  /* 0x0000000813257226 */ /* 0x044fe40000000625 */
[----:B------:R-:W-:-:S02]  /*3510*/  IDP.4A.S8.S8 R42, R19, R9, R42 ;  /* 0x00000009132a7226 */ /* 0x000fc4000000062a */
[C---:B------:R-:W-:Y:S02]  /*3520*/  IDP.4A.S8.S8 R39, R19.reuse, R10, R39 ;  /* 0x0000000a13277226 */ /* 0x040fe40000000627 */
[----:B------:R-:W-:Y:S02]  /*3530*/  IDP.4A.S8.S8 R44, R19, R11, R44 ;  /* 0x0000000b132c7226 */ /* 0x000fe4000000062c */
[----:B------:R0:W5:Y:S01]  /*3540*/  @P1 LDG.E.CONSTANT R19, desc[UR8][R28.64+0x1ce0] ;  /* 0x001ce0081c131981 */ /* 0x000162000c1e9900 */
[C---:B------:R-:W-:Y:S02]  /*3550*/  IDP.4A.S8.S8 R49, R25.reuse, R8, R49 ;  /* 0x0000000819317226 */ /* 0x040fe40000000631 */
[C---:B------:R-:W-:Y:S02]  /*3560*/  IDP.4A.S8.S8 R50, R25.reuse, R9, R50 ;  /* 0x0000000919327226 */ /* 0x040fe40000000632 */
        /* <DEDUP_REMOVED lines=8> */
[-C--:B------:R-:W-:Y:S02]  /*35f0*/  IDP.4A.S8.S8 R48, R21, R11.reuse, R48 ;  /* 0x0000000b15307226 */ /* 0x080fe40000000630 */
[----:B------:R-:W-:Y:S01]  /*3600*/  IDP.4A.S8.S8 R25, R25, R11, R20 ;  /* 0x0000000b19197226 */ /* 0x000fe20000000614 */
[----:B------:R-:W-:Y:S06]  /*3610*/  BAR.SYNC.DEFER_BLOCKING 0x0 ;  /* 0x0000000000007b1d */ /* 0x000fec0000010000 */
[----:B0-----:R-:W-:Y:S05]  /*3620*/  @P2 BRA `(.L_x_40) ;  /* 0x0000000000802947 */ /* 0x001fea0003800000 */
        /* <DEDUP_REMOVED lines=32> */
.L_x_40:
[----:B------:R-:W-:Y:S05]  /*3830*/  BSYNC.RECONVERGENT B0 ;  /* 0x0000000000007941 */ /* 0x000fea0003800200 */
.L_x_39:
        /* <DEDUP_REMOVED lines=33> */
.L_x_42:
[----:B------:R-:W-:Y:S05]  /*3a50*/  BSYNC.RECONVERGENT B0 ;  /* 0x0000000000007941 */ /* 0x000fea0003800200 */
.L_x_41:
[----:B-----5:R-:W-:Y:S01]  /*3a60*/  @P0 STS [R4+UR5], R55 ;  /* 0x0000003704000988 */ /* 0x020fe20008000805 */
[----:B------:R-:W-:Y:S03]  /*3a70*/  BSSY.RECONVERGENT B0, `(.L_x_43) ;  /* 0x000006f000007945 */ /* 0x000fe60003800200 */
[----:B------:R-:W-:Y:S04]  /*3a80*/  @P1 STS [R4+UR5+0x1c0], R45 ;  /* 0x0001c02d04001988 */ /* 0x000fe80008000805 */
[----:B------:R-:W-:Y:S04]  /*3a90*/  LDS R20, [R2+0x360] ;  /* 0x0003600002147984 */ /* 0x000fe80000000800 */
[----:B------:R-:W-:Y:S04]  /*3aa0*/  LDS R18, [R2+0x438] ;  /* 0x0004380002127984 */ /* 0x000fe80000000800 */
[----:B------:R-:W-:Y:S04]  /*3ab0*/  LDS R14, [R2+0x510] ;  /* 0x00051000020e7984 */ /* 0x000fe80000000800 */
[----:B------:R-:W-:Y:S04]  /*3ac0*/  LDS R12, [R2+0x5e8] ;  /* 0x0005e800020c7984 */ /* 0x000fe80000000800 */
[----:B01----:R-:W0:Y:S04]  /*3ad0*/  LDS.128 R8, [R0+0x200] ;  /* 0x0002000000087984 */ /* 0x003e280000000c00 */
[----:B------:R-:W-:Y:S01]  /*3ae0*/  LDS R21, [R2+0x3cc] ;  /* 0x0003cc0002157984 */ /* 0x000fe20000000800 */
        /* <DEDUP_REMOVED lines=15> */
[C---:B------:R-:W-:Y:S02]  /*3be0*/  IDP.4A.S8.S8 R36, R12.reuse, R11, R36 ;  /* 0x0000000b0c247226 */ /* 0x040fe40000000624 */
[----:B------:R-:W0:Y:S02]  /*3bf0*/  LDS.128 R8, [R0+0x300] ;  /* 0x0003000000087984 */ /* 0x000e240000000c00 */
[C---:B0-----:R-:W-:Y:S02]  /*3c00*/  IDP.4A.S8.S8 R49, R12.reuse, R8, R49 ;  /* 0x000000080c317226 */ /* 0x041fe40000000631 */
[----:B------:R-:W-:-:S02]  /*3c10*/  IDP.4A.S8.S8 R50, R12, R9, R50 ;  /* 0x000000090c327226 */ /* 0x000fc40000000632 */
[----:B------:R-:W-:Y:S02]  /*3c20*/  IDP.4A.S8.S8 R51, R12, R10, R51 ;  /* 0x0000000a0c337226 */ /* 0x000fe40000000633 */
[C---:B------:R-:W-:Y:S02]  /*3c30*/  IDP.4A.S8.S8 R33, R20.reuse, R8, R33 ;  /* 0x0000000814217226 */ /* 0x040fe40000000621 */
        /* <DEDUP_REMOVED lines=13> */
[----:B------:R-:W-:Y:S01]  /*3d10*/  IDP.4A.S8.S8 R12, R12, R11, R25 ;  /* 0x0000000b0c0c7226 */ /* 0x000fe20000000619 */
[----:B------:R-:W-:Y:S04]  /*3d20*/  LDS R14, [R2+0x654] ;  /* 0x00065400020e7984 */ /* 0x000fe80000000800 */
[----:B------:R-:W0:Y:S02]  /*3d30*/  LDS.128 R8, [R0+0x210] ;  /* 0x0002100000087984 */ /* 0x000e240000000c00 */
[-C--:B0-----:R-:W-:Y:S02]  /*3d40*/  IDP.4A.S8.S8 R7, R21, R8.reuse, R7 ;  /* 0x0000000815077226 */ /* 0x081fe40000000607 */
[-C--:B------:R-:W-:Y:S02]  /*3d50*/  IDP.4A.S8.S8 R5, R20, R8.reuse, R5 ;  /* 0x0000000814057226 */ /* 0x080fe40000000605 */
[----:B------:R-:W-:-:S02]  /*3d60*/  IDP.4A.S8.S8 R3, R18, R8, R3 ;  /* 0x0000000812037226 */ /* 0x000fc40000000603 */
[----:B------:R-:W-:Y:S02]  /*3d70*/  IDP.4A.S8.S8 R53, R14, R8, R53 ;  /* 0x000000080e357226 */ /* 0x000fe40000000635 */
[CC--:B------:R-:W-:Y:S02]  /*3d80*/  IDP.4A.S8.S8 R16, R21.reuse, R9.reuse, R16 ;  /* 0x0000000915107226 */ /* 0x0c0fe40000000610 */
[-C--:B------:R-:W-:Y:S02]  /*3d90*/  IDP.4A.S8.S8 R26, R20, R9.reuse, R22 ;  /* 0x00000009141a7226 */ /* 0x080fe40000000616 */
[-C--:B------:R-:W-:Y:S02]  /*3da0*/  IDP.4A.S8.S8 R52, R18, R9.reuse, R52 ;  /* 0x0000000912347226 */ /* 0x080fe40000000634 */
[----:B------:R-:W-:Y:S02]  /*3db0*/  IDP.4A.S8.S8 R24, R14, R9, R24 ;  /* 0x000000090e187226 */ /* 0x000fe40000000618 */
        /* <DEDUP_REMOVED lines=8> */
[----:B------:R-:W0:Y:S02]  /*3e40*/  LDS.128 R8, [R0+0x310] ;  /* 0x0003100000087984 */ /* 0x000e240000000c00 */
[C---:B0-----:R-:W-:Y:S02]  /*3e50*/  IDP.4A.S8.S8 R33, R21.reuse, R8, R33 ;  /* 0x0000000815217226 */ /* 0x041fe40000000621 */
        /* <DEDUP_REMOVED lines=11> */
[C---:B------:R-:W-:Y:S02]  /*3f10*/  IDP.4A.S8.S8 R49, R14.reuse, R8, R49 ;  /* 0x000000080e317226 */ /* 0x040fe40000000631 */
[C---:B------:R-:W-:Y:S02]  /*3f20*/  IDP.4A.S8.S8 R50, R14.reuse, R9, R50 ;  /* 0x000000090e327226 */ /* 0x040fe40000000632 */
        /* <DEDUP_REMOVED lines=35> */
.L_x_44:
[----:B------:R-:W-:Y:S05]  /*4160*/  BSYNC.RECONVERGENT B0 ;  /* 0x0000000000007941 */ /* 0x000fea0003800200 */
.L_x_43:
        /* <DEDUP_REMOVED lines=33> */
.L_x_46:
[----:B------:R-:W-:Y:S05]  /*4380*/  BSYNC.RECONVERGENT B0 ;  /* 0x0000000000007941 */ /* 0x000fea0003800200 */
.L_x_45:
[----:B------:R-:W-:Y:S01]  /*4390*/  @P0 STS [R4+UR5+0x200], R27 ;  /* 0x0002001b04000988 */ /* 0x000fe20008000805 */
[----:B------:R-:W-:Y:S01]  /*43a0*/  IDP.4A.S8.S8 R12, R14, R11, R12 ;  /* 0x0000000b0e0c7226 */ /* 0x000fe2000000060c */
[----:B------:R-:W-:Y:S02]  /*43b0*/  BSSY.RECONVERGENT B0, `(.L_x_47) ;  /* 0x000006d000007945 */ /* 0x000fe40003800200 */
[----:B------:R-:W-:Y:S04]  /*43c0*/  @P1 STS [R4+UR5+0x3c0], R19 ;  /* 0x0003c01304001988 */ /* 0x000fe80008000805 */
[----:B------:R-:W-:Y:S04]  /*43d0*/  LDS R55, [R2] ;  /* 0x0000000002377984 */ /* 0x000fe80000000800 */
[----:B------:R-:W-:Y:S04]  /*43e0*/  LDS R18, [R2+0xd8] ;  /* 0x0000d80002127984 */ /* 0x000fe80000000800 */
[----:B------:R-:W-:Y:S04]  /*43f0*/  LDS R45, [R2+0x1b0] ;  /* 0x0001b000022d7984 */ /* 0x000fe80000000800 */
[----:B------:R-:W-:Y:S04]  /*4400*/  LDS R54, [R2+0x288] ;  /* 0x0002880002367984 */ /* 0x000fe80000000800 */
[----:B------:R-:W2:Y:S04]  /*4410*/  LDS.128 R20, [R0] ;  /* 0x0000000000147984 */ /* 0x000ea80000000c00 */
[----:B01----:R-:W0:Y:S04]  /*4420*/  LDS.128 R8, [R0+0x100] ;  /* 0x0001000000087984 */ /* 0x003e280000000c00 */
[----:B------:R-:W-:Y:S01]  /*4430*/  LDS R27, [R2+0x21c] ;  /* 0x00021c00021b7984 */ /* 0x000fe20000000800 */
[----:B--2---:R-:W-:-:S02]  /*4440*/  IDP.4A.S8.S8 R14, R55, R21, R16 ;  /* 0x00000015370e7226 */ /* 0x004fc40000000610 */
[-C--:B------:R-:W-:Y:S02]  /*4450*/  IDP.4A.S8.S8 R26, R18, R21.reuse, R26 ;  /* 0x00000015121a7226 */ /* 0x080fe4000000061a */
[-C--:B------:R-:W-:Y:S02]  /*4460*/  IDP.4A.S8.S8 R52, R45, R21.reuse, R52 ;  /* 0x000000152d347226 */ /* 0x080fe40000000634 */
[----:B------:R-:W-:Y:S02]  /*4470*/  IDP.4A.S8.S8 R24, R54, R21, R24 ;  /* 0x0000001536187226 */ /* 0x000fe40000000618 */
[-C--:B------:R-:W-:Y:S02]  /*4480*/  IDP.4A.S8.S8 R7, R55, R20.reuse, R7 ;  /* 0x0000001437077226 */ /* 0x080fe40000000607 */
        /* <DEDUP_REMOVED lines=22> */
[C---:B------:R-:W-:Y:S01]  /*45f0*/  IDP.4A.S8.S8 R41, R45.reuse, R8, R41 ;  /* 0x000000082d297226 */ /* 0x040fe20000000629 */
[----:B------:R-:W0:Y:S01]  /*4600*/  LDS.128 R16, [R0+0x10] ;  /* 0x0000100000107984 */ /* 0x000e220000000c00 */
[----:B------:R-:W-:-:S02]  /*4610*/  IDP.4A.S8.S8 R46, R45, R9, R46 ;  /* 0x000000092d2e7226 */ /* 0x000fc4000000062e */
[C---:B------:R-:W-:Y:S02]  /*4620*/  IDP.4A.S8.S8 R43, R45.reuse, R10, R43 ;  /* 0x0000000a2d2b7226 */ /* 0x040fe4000000062b */
[----:B------:R-:W-:Y:S02]  /*4630*/  IDP.4A.S8.S8 R48, R45, R11, R48 ;  /* 0x0000000b2d307226 */ /* 0x000fe40000000630 */
[C---:B------:R-:W-:Y:S02]  /*4640*/  IDP.4A.S8.S8 R49, R54.reuse, R8, R49 ;  /* 0x0000000836317226 */ /* 0x040fe40000000631 */
        /* <DEDUP_REMOVED lines=66> */
[----:B--2---:R0:W-:Y:S02]  /*4a70*/  STS [R4+UR12], R17 ;  /* 0x0000001104007988 */ /* 0x0041e4000800080c */
.L_x_48:
[----:B------:R-:W-:Y:S05]  /*4a80*/  BSYNC.RECONVERGENT B0 ;  /* 0x0000000000007941 */ /* 0x000fea0003800200 */
.L_x_47:
        /* <DEDUP_REMOVED lines=33> */
.L_x_50:
[----:B------:R-:W-:Y:S05]  /*4ca0*/  BSYNC.RECONVERGENT B0 ;  /* 0x0000000000007941 */ /* 0x000fea0003800200 */
.L_x_49:
[----:B------:R-:W-:Y:S01]  /*4cb0*/  @P0 STS [R4+UR5], R13 ;  /* 0x0000000d04000988 */ /* 0x000fe20008000805 */
[C---:B------:R-:W-:Y:S02]  /*4cc0*/  IDP.4A.S8.S8 R50, R20.reuse, R9, R50 ;  /* 0x0000000914327226 */ /* 0x040fe40000000632 */
[C---:B------:R-:W-:Y:S01]  /*4cd0*/  IDP.4A.S8.S8 R51, R20.reuse, R10, R51 ;  /* 0x0000000a14337226 */ /* 0x040fe20000000633 */
[----:B------:R-:W-:Y:S01]  /*4ce0*/  @P1 STS [R4+UR5+0x1c0], R15 ;  /* 0x0001c00f04001988 */ /* 0x000fe20008000805 */
[----:B------:R-:W-:-:S03]  /*4cf0*/  IDP.4A.S8.S8 R12, R20, R11, R12 ;  /* 0x0000000b140c7226 */ /* 0x000fc6000000060c */
[----:B------:R-:W-:Y:S04]  /*4d00*/  LDS R27, [R2+0x360] ;  /* 0x00036000021b7984 */ /* 0x000fe80000000800 */
[----:B------:R-:W-:Y:S04]  /*4d10*/  LDS R22, [R2+0x438] ;  /* 0x0004380002167984 */ /* 0x000fe80000000800 */
[----:B------:R-:W-:Y:S04]  /*4d20*/  LDS R23, [R2+0x510] ;  /* 0x0005100002177984 */ /* 0x000fe80000000800 */
[----:B------:R-:W-:Y:S04]  /*4d30*/  LDS R54, [R2+0x5e8] ;  /* 0x0005e80002367984 */ /* 0x000fe80000000800 */
[----:B01----:R-:W0:Y:S04]  /*4d40*/  LDS.128 R16, [R0+0x200] ;  /* 0x0002000000107984 */ /* 0x003e280000000c00 */
[----:B------:R-:W1:Y:S04]  /*4d50*/  LDS.128 R8, [R0+0x300] ;  /* 0x0003000000087984 */ /* 0x000e680000000c00 */
[----:B------:R-:W-:Y:S04]  /*4d60*/  LDS R13, [R2+0x3cc] ;  /* 0x0003cc00020d7984 */ /* 0x000fe80000000800 */
[----:B------:R-:W-:Y:S04]  /*4d70*/  LDS R15, [R2+0x4a4] ;  /* 0x0004a400020f7984 */ /* 0x000fe80000000800 */
        /* <DEDUP_REMOVED lines=17> */
[C---:B-1----:R-:W-:Y:S01]  /*4e90*/  IDP.4A.S8.S8 R33, R27.reuse, R8, R33 ;  /* 0x000000081b217226 */ /* 0x042fe20000000621 */
[----:B------:R-:W0:Y:S01]  /*4ea0*/  LDS.128 R16, [R0+0x210] ;  /* 0x0002100000107984 */ /* 0x000e220000000c00 */
        /* <DEDUP_REMOVED lines=9> */
[----:B------:R-:W2:Y:S01]  /*4f40*/  LDS R22, [R2+0x654] ;  /* 0x0006540002167984 */ /* 0x000ea20000000800 */
[----:B------:R-:W-:-:S02]  /*4f50*/  IDP.4A.S8.S8 R46, R23, R9, R46 ;  /* 0x00000009172e7226 */ /* 0x000fc4000000062e */
[C---:B------:R-:W-:Y:S02]  /*4f60*/  IDP.4A.S8.S8 R43, R23.reuse, R10, R43 ;  /* 0x0000000a172b7226 */ /* 0x040fe4000000062b */
[----:B------:R-:W-:Y:S02]  /*4f70*/  IDP.4A.S8.S8 R48, R23, R11, R48 ;  /* 0x0000000b17307226 */ /* 0x000fe40000000630 */
[C---:B------:R-:W-:Y:S01]  /*4f80*/  IDP.4A.S8.S8 R49, R54.reuse, R8, R49 ;  /* 0x0000000836317226 */ /* 0x040fe20000000631 */
[----:B------:R1:W5:Y:S01]  /*4f90*/  @P1 LDG.E.CONSTANT R23, desc[UR8][R28.64+0x1d20] ;  /* 0x001d20081c171981 */ /* 0x000362000c1e9900 */
[C---:B------:R-:W-:Y:S02]  /*4fa0*/  IDP.4A.S8.S8 R50, R54.reuse, R9, R50 ;  /* 0x0000000936327226 */ /* 0x040fe40000000632 */
[C---:B------:R-:W-:Y:S02]  /*4fb0*/  IDP.4A.S8.S8 R51, R54.reuse, R10, R51 ;  /* 0x0000000a36337226 */ /* 0x040fe40000000633 */
[----:B------:R-:W-:-:S02]  /*4fc0*/  IDP.4A.S8.S8 R12, R54, R11, R12 ;  /* 0x0000000b360c7226 */ /* 0x000fc4000000060c */
[----:B------:R-:W3:Y:S01]  /*4fd0*/  LDS.128 R8, [R0+0x310] ;  /* 0x0003100000087984 */ /* 0x000ee20000000c00 */
[-C--:B0-----:R-:W-:Y:S02]  /*4fe0*/  IDP.4A.S8.S8 R7, R13, R16.reuse, R7 ;  /* 0x000000100d077226 */ /* 0x081fe40000000607 */
[----:B------:R-:W-:Y:S02]  /*4ff0*/  IDP.4A.S8.S8 R5, R15, R16, R5 ;  /* 0x000000100f057226 */ /* 0x000fe40000000605 */
[-C--:B------:R-:W-:Y:S02]  /*5000*/  IDP.4A.S8.S8 R14, R13, R17.reuse, R14 ;  /* 0x000000110d0e7226 */ /* 0x080fe4000000060e */
[-C--:B------:R-:W-:Y:S02]  /*5010*/  IDP.4A.S8.S8 R26, R15, R17.reuse, R26 ;  /* 0x000000110f1a7226 */ /* 0x080fe4000000061a */
[----:B------:R-:W-:Y:S02]  /*5020*/  IDP.4A.S8.S8 R52, R20, R17, R52 ;  /* 0x0000001114347226 */ /* 0x000fe40000000634 */
[----:B------:R-:W-:-:S02]  /*5030*/  IDP.4A.S8.S8 R47, R13, R18, R47 ;  /* 0x000000120d2f7226 */ /* 0x000fc4000000062f */
[----:B------:R-:W-:Y:S02]  /*5040*/  IDP.4A.S8.S8 R25, R15, R18, R25 ;  /* 0x000000120f197226 */ /* 0x000fe40000000619 */
[----:B------:R-:W-:Y:S02]  /*5050*/  IDP.4A.S8.S8 R30, R13, R19, R30 ;  /* 0x000000130d1e7226 */ /* 0x000fe4000000061e */
[----:B--2---:R-:W-:Y:S02]  /*5060*/  IDP.4A.S8.S8 R24, R22, R17, R24 ;  /* 0x0000001116187226 */ /* 0x004fe40000000618 */
[-C--:B------:R-:W-:Y:S01]  /*5070*/  IDP.4A.S8.S8 R32, R15, R19.reuse, R32 ;  /* 0x000000130f207226 */ /* 0x080fe20000000620 */
[----:B------:R1:W5:Y:S01]  /*5080*/  @P1 LDG.E.CONSTANT R17, desc[UR8][R28.64+0x1d40] ;  /* 0x001d40081c111981 */ /* 0x000362000c1e9900 */
[-C--:B------:R-:W-:Y:S02]  /*5090*/  IDP.4A.S8.S8 R34, R20, R19.reuse, R34 ;  /* 0x0000001314227226 */ /* 0x080fe40000000622 */
[----:B------:R-:W-:-:S02]  /*50a0*/  IDP.4A.S8.S8 R36, R22, R19, R36 ;  /* 0x0000001316247226 */ /* 0x000fc40000000624 */
[----:B------:R1:W5:Y:S01]  /*50b0*/  @P0 LDG.E.CONSTANT R19, desc[UR8][R28.64+0x140] ;  /* 0x000140081c130981 */ /* 0x000362000c1e9900 */
[----:B------:R-:W-:Y:S01]  /*50c0*/  BSSY.RECONVERGENT B0, `(.L_x_51) ;  /* 0x0000039000007945 */ /* 0x000fe20003800200 */
[C---:B------:R-:W-:Y:S02]  /*50d0*/  IDP.4A.S8.S8 R53, R22.reuse, R16, R53 ;  /* 0x0000001016357226 */ /* 0x040fe40000000635 */
[----:B------:R-:W-:Y:S02]  /*50e0*/  IDP.4A.S8.S8 R31, R22, R18, R31 ;  /* 0x00000012161f7226 */ /* 0x000fe4000000061f */
[----:B------:R-:W-:Y:S02]  /*50f0*/  IDP.4A.S8.S8 R3, R20, R16, R3 ;  /* 0x0000001014037226 */ /* 0x000fe40000000603 */
[C---:B---3--:R-:W-:Y:S02]  /*5100*/  IDP.4A.S8.S8 R33, R13.reuse, R8, R33 ;  /* 0x000000080d217226 */ /* 0x048fe40000000621 */
        /* <DEDUP_REMOVED lines=8> */
[----:B------:R1:W5:Y:S01]  /*5190*/  @P1 LDG.E.CONSTANT R15, desc[UR8][R28.64+0x1d60] ;  /* 0x001d60081c0f1981 */ /* 0x000362000c1e9900 */
[C---:B------:R-:W-:Y:S02]  /*51a0*/  IDP.4A.S8.S8 R49, R22.reuse, R8, R49 ;  /* 0x0000000816317226 */ /* 0x040fe40000000631 */
[CC--:B------:R-:W-:Y:S02]  /*51b0*/  IDP.4A.S8.S8 R50, R22.reuse, R9.reuse, R50 ;  /* 0x0000000916327226 */ /* 0x0c0fe40000000632 */
[----:B------:R-:W-:Y:S02]  /*51c0*/  IDP.4A.S8.S8 R51, R22, R10, R51 ;  /* 0x0000000a16337226 */ /* 0x000fe40000000633 */
[C---:B------:R-:W-:Y:S02]  /*51d0*/  IDP.4A.S8.S8 R21, R20.reuse, R18, R21 ;  /* 0x0000001214157226 */ /* 0x040fe40000000615 */
[C---:B------:R-:W-:Y:S02]  /*51e0*/  IDP.4A.S8.S8 R41, R20.reuse, R8, R41 ;  /* 0x0000000814297226 */ /* 0x040fe40000000629 */
[----:B------:R-:W-:-:S02]  /*51f0*/  IDP.4A.S8.S8 R46, R20, R9, R46 ;  /* 0x00000009142e7226 */ /* 0x000fc4000000062e */
[C---:B------:R-:W-:Y:S02]  /*5200*/  IDP.4A.S8.S8 R43, R20.reuse, R10, R43 ;  /* 0x0000000a142b7226 */ /* 0x040fe4000000062b */
[-C--:B------:R-:W-:Y:S02]  /*5210*/  IDP.4A.S8.S8 R48, R20, R11.reuse, R48 ;  /* 0x0000000b14307226 */ /* 0x080fe40000000630 */
[----:B------:R-:W-:Y:S01]  /*5220*/  IDP.4A.S8.S8 R22, R22, R11, R12 ;  /* 0x0000000b16167226 */ /* 0x000fe2000000060c */
[----:B------:R-:W-:Y:S06]  /*5230*/  BAR.SYNC.DEFER_BLOCKING 0x0 ;  /* 0x0000000000007b1d */ /* 0x000fec0000010000 */
[----:B-1----:R-:W-:Y:S05]  /*5240*/  @P2 BRA `(.L_x_52) ;  /* 0x0000000000802947 */ /* 0x002fea0003800000 */
        /* <DEDUP_REMOVED lines=32> */
.L_x_52:
[----:B------:R-:W-:Y:S05]  /*5450*/  BSYNC.RECONVERGENT B0 ;  /* 0x0000000000007941 */ /* 0x000fea0003800200 */
.L_x_51:
        /* <DEDUP_REMOVED lines=33> */
.L_x_54:
[----:B------:R-:W-:Y:S05]  /*5670*/  BSYNC.RECONVERGENT B0 ;  /* 0x0000000000007941 */ /* 0x000fea0003800200 */
.L_x_53:
        /* <DEDUP_REMOVED lines=112> */
.L_x_56:
[----:B------:R-:W-:Y:S05]  /*5d80*/  BSYNC.RECONVERGENT B0 ;  /* 0x0000000000007941 */ /* 0x000fea0003800200 */
.L_x_55:
        /* <DEDUP_REMOVED lines=33> */
.L_x_58:
[----:B------:R-:W-:Y:S05]  /*5fa0*/  BSYNC.RECONVERGENT B0 ;  /* 0x0000000000007941 */ /* 0x000fea0003800200 */
.L_x_57:
        /* <DEDUP_REMOVED lines=9> */
[----:B01----:R-:W0:Y:S04]  /*6040*/  LDS.128 R8, [R0+0x300] ;  /* 0x0003000000087984 */ /* 0x003e280000000c00 */
[----:B------:R-:W-:Y:S01]  /*6050*/  LDS R12, [R2+0x654] ;  /* 0x00065400020c7984 */ /* 0x000fe20000000800 */
        /* <DEDUP_REMOVED lines=17> */
[C---:B0-----:R-:W-:Y:S02]  /*6170*/  IDP.4A.S8.S8 R33, R45.reuse, R8, R33 ;  /* 0x000000082d217226 */ /* 0x041fe40000000621 */
        /* <DEDUP_REMOVED lines=9> */
[C---:B------:R-:W-:Y:S02]  /*6210*/  IDP.4A.S8.S8 R43, R18.reuse, R10, R43 ;  /* 0x0000000a122b7226 */ /* 0x040fe4000000062b */
[----:B------:R-:W-:-:S02]  /*6220*/  IDP.4A.S8.S8 R48, R18, R11, R48 ;  /* 0x0000000b12307226 */ /* 0x000fc40000000630 */
[C---:B------:R-:W-:Y:S01]  /*6230*/  IDP.4A.S8.S8 R49, R20.reuse, R8, R49 ;  /* 0x0000000814317226 */ /* 0x040fe20000000631 */
[----:B------:R-:W0:Y:S01]  /*6240*/  LDS.128 R16, [R0+0x210] ;  /* 0x0002100000107984 */ /* 0x000e220000000c00 */
[C---:B------:R-:W-:Y:S02]  /*6250*/  IDP.4A.S8.S8 R50, R20.reuse, R9, R50 ;  /* 0x0000000914327226 */ /* 0x040fe40000000632 */
[C---:B------:R-:W-:Y:S02]  /*6260*/  IDP.4A.S8.S8 R51, R20.reuse, R10, R51 ;  /* 0x0000000a14337226 */ /* 0x040fe40000000633 */
[C---:B------:R-:W-:Y:S02]  /*6270*/  IDP.4A.S8.S8 R22, R20.reuse, R11, R22 ;  /* 0x0000000b14167226 */ /* 0x040fe40000000616 */
[----:B------:R-:W1:Y:S01]  /*6280*/  LDS.128 R8, [R0+0x310] ;  /* 0x0003100000087984 */ /* 0x000e620000000c00 */
[-C--:B------:R-:W-:Y:S02]  /*6290*/  IDP.4A.S8.S8 R30, R45, R27.reuse, R30 ;  /* 0x0000001b2d1e7226 */ /* 0x080fe4000000061e */
[----:B------:R-:W-:-:S02]  /*62a0*/  IDP.4A.S8.S8 R36, R20, R27, R36 ;  /* 0x0000001b14247226 */ /* 0x000fc40000000624 */
[-C--:B0-----:R-:W-:Y:S02]  /*62b0*/  IDP.4A.S8.S8 R7, R24, R16.reuse, R7 ;  /* 0x0000001018077226 */ /* 0x081fe40000000607 */
[CC--:B------:R-:W-:Y:S02]  /*62c0*/  IDP.4A.S8.S8 R5, R25.reuse, R16.reuse, R5 ;  /* 0x0000001019057226 */ /* 0x0c0fe40000000605 */
        /* <DEDUP_REMOVED lines=61> */
.L_x_60:
[----:B------:R-:W-:Y:S05]  /*66a0*/  BSYNC.RECONVERGENT B0 ;  /* 0x0000000000007941 */ /* 0x000fea0003800200 */
.L_x_59:
        /* <DEDUP_REMOVED lines=33> */
.L_x_62:
[----:B------:R-:W-:Y:S05]  /*68c0*/  BSYNC.RECONVERGENT B0 ;  /* 0x0000000000007941 */ /* 0x000fea0003800200 */
.L_x_61:
        /* <DEDUP_REMOVED lines=11> */
[----:B------:R2:W5:Y:S04]  /*6980*/  @P0 LDG.E.CONSTANT R57, desc[UR8][R28.64+0x180] ;  /* 0x000180081c390981 */ /* 0x000568000c1e9900 */
[----:B------:R2:W5:Y:S04]  /*6990*/  @P1 LDG.E.CONSTANT R55, desc[UR8][R28.64+0x1d80] ;  /* 0x001d80081c371981 */ /* 0x000568000c1e9900 */
[----:B------:R2:W5:Y:S04]  /*69a0*/  @P0 LDG.E.CONSTANT R27, desc[UR8][R28.64+0x1a0] ;  /* 0x0001a0081c1b0981 */ /* 0x000568000c1e9900 */
[----:B------:R2:W5:Y:S01]  /*69b0*/  @P1 LDG.E.CONSTANT R45, desc[UR8][R28.64+0x1de0] ;  /* 0x001de0081c2d1981 */ /* 0x000562000c1e9900 */
[----:B0-----:R-:W-:-:S02]  /*69c0*/  IDP.4A.S8.S8 R7, R25, R16, R7 ;  /* 0x0000001019077226 */ /* 0x001fc40000000607 */
[-C--:B------:R-:W-:Y:S02]  /*69d0*/  IDP.4A.S8.S8 R5, R20, R16.reuse, R5 ;  /* 0x0000001014057226 */ /* 0x080fe40000000605 */
[-C--:B------:R-:W-:Y:S02]  /*69e0*/  IDP.4A.S8.S8 R3, R24, R16.reuse, R3 ;  /* 0x0000001018037226 */ /* 0x080fe40000000603 */
[----:B------:R-:W-:Y:S02]  /*69f0*/  IDP.4A.S8.S8 R53, R26, R16, R53 ;  /* 0x000000101a357226 */ /* 0x000fe40000000635 */
[-C--:B------:R-:W-:Y:S02]  /*6a00*/  IDP.4A.S8.S8 R16, R25, R17.reuse, R14 ;  /* 0x0000001119107226 */ /* 0x080fe4000000060e */
[-C--:B------:R-:W-:Y:S01]  /*6a10*/  IDP.4A.S8.S8 R54, R20, R17.reuse, R54 ;  /* 0x0000001114367226 */ /* 0x080fe20000000636 */
[----:B------:R-:W-:Y:S01]  /*6a20*/  LDS.128 R12, [R0+0x10] ;  /* 0x00001000000c7984 */ /* 0x000fe20000000c00 */
[----:B------:R-:W-:-:S02]  /*6a30*/  IDP.4A.S8.S8 R52, R24, R17, R52 ;  /* 0x0000001118347226 */ /* 0x000fc40000000634 */
[----:B------:R-:W-:Y:S02]  /*6a40*/  IDP.4A.S8.S8 R56, R26, R17, R56 ;  /* 0x000000111a387226 */ /* 0x000fe40000000638 */
[CC--:B------:R-:W-:Y:S01]  /*6a50*/  IDP.4A.S8.S8 R47, R25.reuse, R18.reuse, R47 ;  /* 0x00000012192f7226 */ /* 0x0c0fe2000000062f */
[----:B------:R-:W0:Y:S01]  /*6a60*/  LDS R17, [R2+0x6c] ;  /* 0x00006c0002117984 */ /* 0x000e220000000800 */
[-C--:B------:R-:W-:Y:S02]  /*6a70*/  IDP.4A.S8.S8 R23, R20, R18.reuse, R23 ;  /* 0x0000001214177226 */ /* 0x080fe40000000617 */
[-C--:B------:R-:W-:Y:S02]  /*6a80*/  IDP.4A.S8.S8 R21, R24, R18.reuse, R21 ;  /* 0x0000001218157226 */ /* 0x080fe40000000615 */
[----:B------:R-:W-:Y:S02]  /*6a90*/  IDP.4A.S8.S8 R31, R26, R18, R31 ;  /* 0x000000121a1f7226 */ /* 0x000fe4000000061f */
[-C--:B------:R-:W-:Y:S01]  /*6aa0*/  IDP.4A.S8.S8 R30, R25, R19.reuse, R30 ;  /* 0x00000013191e7226 */ /* 0x080fe2000000061e */
[----:B------:R-:W3:Y:S01]  /*6ab0*/  LDS R18, [R2+0x144] ;  /* 0x0001440002127984 */ /* 0x000ee20000000800 */
[----:B------:R-:W-:-:S02]  /*6ac0*/  IDP.4A.S8.S8 R32, R20, R19, R32 ;  /* 0x0000001314207226 */ /* 0x000fc40000000620 */
[-C--:B------:R-:W-:Y:S02]  /*6ad0*/  IDP.4A.S8.S8 R34, R24, R19.reuse, R34 ;  /* 0x0000001318227226 */ /* 0x080fe40000000622 */
[----:B------:R-:W-:Y:S02]  /*6ae0*/  IDP.4A.S8.S8 R36, R26, R19, R36 ;  /* 0x000000131a247226 */ /* 0x000fe40000000624 */
[C---:B-1----:R-:W-:Y:S01]  /*6af0*/  IDP.4A.S8.S8 R33, R25.reuse, R8, R33 ;  /* 0x0000000819217226 */ /* 0x042fe20000000621 */
[----:B------:R-:W1:Y:S01]  /*6b00*/  LDS R19, [R2+0x21c] ;  /* 0x00021c0002137984 */ /* 0x000e620000000800 */
[C---:B------:R-:W-:Y:S02]  /*6b10*/  IDP.4A.S8.S8 R38, R25.reuse, R9, R38 ;  /* 0x0000000919267226 */ /* 0x040fe40000000626 */
[C---:B------:R-:W-:Y:S02]  /*6b20*/  IDP.4A.S8.S8 R35, R25.reuse, R10, R35 ;  /* 0x0000000a19237226 */ /* 0x040fe40000000623 */
[----:B------:R-:W-:-:S02]  /*6b30*/  IDP.4A.S8.S8 R40, R25, R11, R40 ;  /* 0x0000000b19287226 */ /* 0x000fc40000000628 */
        /* <DEDUP_REMOVED lines=15> */
[C---:B0-----:R-:W-:Y:S02]  /*6c30*/  IDP.4A.S8.S8 R7, R17.reuse, R12, R7 ;  /* 0x0000000c11077226 */ /* 0x041fe40000000607 */
[CC--:B------:R-:W-:Y:S02]  /*6c40*/  IDP.4A.S8.S8 R16, R17.reuse, R13.reuse, R16 ;  /* 0x0000000d11107226 */ /* 0x0c0fe40000000610 */
[-C--:B---3--:R-:W-:Y:S02]  /*6c50*/  IDP.4A.S8.S8 R54, R18, R13.reuse, R54 ;  /* 0x0000000d12367226 */ /* 0x088fe40000000636 */
[----:B------:R-:W-:Y:S02]  /*6c60*/  IDP.4A.S8.S8 R47, R17, R14, R47 ;  /* 0x0000000e112f7226 */ /* 0x000fe4000000062f */
[----:B-1----:R-:W-:Y:S02]  /*6c70*/  IDP.4A.S8.S8 R52, R19, R13, R52 ;  /* 0x0000000d13347226 */ /* 0x002fe40000000634 */
[----:B------:R-:W-:-:S02]  /*6c80*/  IDP.4A.S8.S8 R30, R17, R15, R30 ;  /* 0x0000000f111e7226 */ /* 0x000fc4000000061e */
[CC--:B------:R-:W-:Y:S02]  /*6c90*/  IDP.4A.S8.S8 R32, R18.reuse, R15.reuse, R32 ;  /* 0x0000000f12207226 */ /* 0x0c0fe40000000620 */
[C---:B------:R-:W-:Y:S01]  /*6ca0*/  IDP.4A.S8.S8 R34, R19.reuse, R15, R34 ;  /* 0x0000000f13227226 */ /* 0x040fe20000000622 */
        /* <DEDUP_REMOVED lines=62> */
.L_x_64:
[----:B------:R-:W-:Y:S05]  /*7090*/  BSYNC.RECONVERGENT B0 ;  /* 0x0000000000007941 */ /* 0x000fea0003800200 */
.L_x_63:
        /* <DEDUP_REMOVED lines=33> */
.L_x_66:
[----:B------:R-:W-:Y:S05]  /*72b0*/  BSYNC.RECONVERGENT B0 ;  /* 0x0000000000007941 */ /* 0x000fea0003800200 */
.L_x_65:
[----:B-----5:R-:W-:Y:S01]  /*72c0*/  @P0 STS [R4+UR5], R57 ;  /* 0x0000003904000988 */ /* 0x020fe20008000805 */
[----:B------:R-:W-:Y:S03]  /*72d0*/  BSSY.RECONVERGENT B0, `(.L_x_67) ;  /* 0x000006f000007945 */ /* 0x000fe60003800200 */
[----:B------:R-:W-:Y:S04]  /*72e0*/  @P1 STS [R4+UR5+0x1c0], R55 ;  /* 0x0001c03704001988 */ /* 0x000fe80008000805 */
[----:B------:R-:W-:Y:S04]  /*72f0*/  LDS R19, [R2+0x360] ;  /* 0x0003600002137984 */ /* 0x000fe80000000800 */
[----:B------:R-:W-:Y:S04]  /*7300*/  LDS R18, [R2+0x438] ;  /* 0x0004380002127984 */ /* 0x000fe80000000800 */
[----:B------:R-:W-:Y:S04]  /*7310*/  LDS R14, [R2+0x510] ;  /* 0x00051000020e7984 */ /* 0x000fe80000000800 */
[----:B------:R-:W-:Y:S04]  /*7320*/  LDS R12, [R2+0x5e8] ;  /* 0x0005e800020c7984 */ /* 0x000fe80000000800 */
[----:B01----:R-:W0:Y:S02]  /*7330*/  LDS.128 R8, [R0+0x200] ;  /* 0x0002000000087984 */ /* 0x003e240000000c00 */
        /* <DEDUP_REMOVED lines=104> */
.L_x_68:
[----:B------:R-:W-:Y:S05]  /*79c0*/  BSYNC.RECONVERGENT B0 ;  /* 0x0000000000007941 */ /* 0x000fea0003800200 */
.L_x_67:
        /* <DEDUP_REMOVED lines=33> */
.L_x_70:
[----:B------:R-:W-:Y:S05]  /*7be0*/  BSYNC.RECONVERGENT B0 ;  /* 0x0000000000007941 */ /* 0x000fea0003800200 */
.L_x_69:
        /* <DEDUP_REMOVED lines=13> */
[CC--:B------:R-:W-:Y:S02]  /*7cc0*/  IDP.4A.S8.S8 R3, R19.reuse, R28.reuse, R3 ;  /* 0x0000001c13037226 */ /* 0x0c0fe40000000603 */
[----:B------:R-:W-:Y:S02]  /*7cd0*/  IDP.4A.S8.S8 R53, R18, R28, R53 ;  /* 0x0000001c12357226 */ /* 0x000fe40000000635 */
[-C--:B------:R-:W-:Y:S01]  /*7ce0*/  IDP.4A.S8.S8 R16, R24, R29.reuse, R16 ;  /* 0x0000001d18107226 */ /* 0x080fe20000000610 */
[----:B------:R-:W-:Y:S01]  /*7cf0*/  LDS R28, [R2+0x6c] ;  /* 0x00006c00021c7984 */ /* 0x000fe20000000800 */
[-C--:B------:R-:W-:Y:S02]  /*7d00*/  IDP.4A.S8.S8 R54, R14, R29.reuse, R54 ;  /* 0x0000001d0e367226 */ /* 0x080fe40000000636 */
[----:B------:R-:W-:-:S02]  /*7d10*/  IDP.4A.S8.S8 R52, R19, R29, R52 ;  /* 0x0000001d13347226 */ /* 0x000fc40000000634 */
[-C--:B------:R-:W-:Y:S02]  /*7d20*/  IDP.4A.S8.S8 R47, R24, R30.reuse, R47 ;  /* 0x0000001e182f7226 */ /* 0x080fe4000000062f */
[-C--:B------:R-:W-:Y:S02]  /*7d30*/  IDP.4A.S8.S8 R23, R14, R30.reuse, R23 ;  /* 0x0000001e0e177226 */ /* 0x080fe40000000617 */
[C---:B------:R-:W-:Y:S02]  /*7d40*/  IDP.4A.S8.S8 R21, R19.reuse, R30, R21 ;  /* 0x0000001e13157226 */ /* 0x040fe40000000615 */
[-C--:B------:R-:W-:Y:S02]  /*7d50*/  IDP.4A.S8.S8 R20, R24, R31.reuse, R20 ;  /* 0x0000001f18147226 */ /* 0x080fe40000000614 */
[-C--:B------:R-:W-:Y:S02]  /*7d60*/  IDP.4A.S8.S8 R32, R14, R31.reuse, R32 ;  /* 0x0000001f0e207226 */ /* 0x080fe40000000620 */
[----:B------:R-:W-:-:S02]  /*7d70*/  IDP.4A.S8.S8 R34, R19, R31, R34 ;  /* 0x0000001f13227226 */ /* 0x000fc40000000622 */
[C---:B0-----:R-:W-:Y:S02]  /*7d80*/  IDP.4A.S8.S8 R33, R24.reuse, R8, R33 ;  /* 0x0000000818217226 */ /* 0x041fe40000000621 */
        /* <DEDUP_REMOVED lines=8> */
[C---:B------:R-:W-:Y:S01]  /*7e10*/  IDP.4A.S8.S8 R41, R19.reuse, R8, R41 ;  /* 0x0000000813297226 */ /* 0x040fe20000000629 */
[----:B------:R-:W1:Y:S01]  /*7e20*/  LDS R14, [R2+0x144] ;  /* 0x00014400020e7984 */ /* 0x000e620000000800 */
[C---:B------:R-:W-:Y:S02]  /*7e30*/  IDP.4A.S8.S8 R46, R19.reuse, R9, R46 ;  /* 0x00000009132e7226 */ /* 0x040fe4000000062e */
[C---:B------:R-:W-:Y:S02]  /*7e40*/  IDP.4A.S8.S8 R43, R19.reuse, R10, R43 ;  /* 0x0000000a132b7226 */ /* 0x040fe4000000062b */
[----:B------:R-:W-:-:S02]  /*7e50*/  IDP.4A.S8.S8 R48, R19, R11, R48 ;  /* 0x0000000b13307226 */ /* 0x000fc40000000630 */
[C---:B------:R-:W-:Y:S01]  /*7e60*/  IDP.4A.S8.S8 R49, R18.reuse, R8, R49 ;  /* 0x0000000812317226 */ /* 0x040fe20000000631 */
[----:B------:R-:W2:Y:S01]  /*7e70*/  LDS R19, [R2+0x21c] ;  /* 0x00021c0002137984 */ /* 0x000ea20000000800 */
[C---:B------:R-:W-:Y:S02]  /*7e80*/  IDP.4A.S8.S8 R50, R18.reuse, R9, R50 ;  /* 0x0000000912327226 */ /* 0x040fe40000000632 */
[C---:B------:R-:W-:Y:S02]  /*7e90*/  IDP.4A.S8.S8 R51, R18.reuse, R10, R51 ;  /* 0x0000000a12337226 */ /* 0x040fe40000000633 */
[C---:B------:R-:W-:Y:S02]  /*7ea0*/  IDP.4A.S8.S8 R22, R18.reuse, R11, R22 ;  /* 0x0000000b12167226 */ /* 0x040fe40000000616 */
[----:B------:R-:W3:Y:S01]  /*7eb0*/  LDS.128 R8, [R0+0x110] ;  /* 0x0001100000087984 */ /* 0x000ee20000000c00 */
[C---:B------:R-:W-:Y:S02]  /*7ec0*/  IDP.4A.S8.S8 R56, R18.reuse, R29, R56 ;  /* 0x0000001d12387226 */ /* 0x040fe40000000638 */
[----:B------:R-:W-:-:S02]  /*7ed0*/  IDP.4A.S8.S8 R55, R18, R30, R55 ;  /* 0x0000001e12377226 */ /* 0x000fc40000000637 */
[----:B------:R-:W-:Y:S02]  /*7ee0*/  IDP.4A.S8.S8 R36, R18, R31, R36 ;  /* 0x0000001f12247226 */ /* 0x000fe40000000624 */
[-C--:B0-----:R-:W-:Y:S02]  /*7ef0*/  IDP.4A.S8.S8 R7, R28, R24.reuse, R7 ;  /* 0x000000181c077226 */ /* 0x081fe40000000607 */
[-C--:B------:R-:W-:Y:S02]  /*7f00*/  IDP.4A.S8.S8 R53, R12, R24.reuse, R53 ;  /* 0x000000180c357226 */ /* 0x080fe40000000635 */
[-C--:B------:R-:W-:Y:S02]  /*7f10*/  IDP.4A.S8.S8 R16, R28, R25.reuse, R16 ;  /* 0x000000191c107226 */ /* 0x080fe40000000610 */
[----:B------:R-:W-:Y:S02]  /*7f20*/  IDP.4A.S8.S8 R56, R12, R25, R56 ;  /* 0x000000190c387226 */ /* 0x000fe40000000638 */
[----:B-1----:R-:W-:-:S02]  /*7f30*/  IDP.4A.S8.S8 R5, R14, R24, R5 ;  /* 0x000000180e057226 */ /* 0x002fc40000000605 */
[-C--:B------:R-:W-:Y:S02]  /*7f40*/  IDP.4A.S8.S8 R54, R14, R25.reuse, R54 ;  /* 0x000000190e367226 */ /* 0x080fe40000000636 */
[-C--:B------:R-:W-:Y:S02]  /*7f50*/  IDP.4A.S8.S8 R47, R28, R26.reuse, R47 ;  /* 0x0000001a1c2f7226 */ /* 0x080fe4000000062f */
[----:B------:R-:W-:Y:S02]  /*7f60*/  IDP.4A.S8.S8 R23, R14, R26, R23 ;  /* 0x0000001a0e177226 */ /* 0x000fe40000000617 */
[C---:B--2---:R-:W-:Y:S02]  /*7f70*/  IDP.4A.S8.S8 R3, R19.reuse, R24, R3 ;  /* 0x0000001813037226 */ /* 0x044fe40000000603 */
[C---:B------:R-:W-:Y:S02]  /*7f80*/  IDP.4A.S8.S8 R52, R19.reuse, R25, R52 ;  /* 0x0000001913347226 */ /* 0x040fe40000000634 */
[----:B------:R-:W-:-:S02]  /*7f90*/  IDP.4A.S8.S8 R21, R19, R26, R21 ;  /* 0x0000001a13157226 */ /* 0x000fc40000000615 */
[----:B------:R-:W-:Y:S02]  /*7fa0*/  IDP.4A.S8.S8 R55, R12, R26, R55 ;  /* 0x0000001a0c377226 */ /* 0x000fe40000000637 */
[-C--:B------:R-:W-:Y:S02]  /*7fb0*/  IDP.4A.S8.S8 R20, R28, R27.reuse, R20 ;  /* 0x0000001b1c147226 */ /* 0x080fe40000000614 */
[-C--:B------:R-:W-:Y:S02]  /*7fc0*/  IDP.4A.S8.S8 R32, R14, R27.reuse, R32 ;  /* 0x0000001b0e207226 */ /* 0x080fe40000000620 */
[-C--:B------:R-:W-:Y:S02]  /*7fd0*/  IDP.4A.S8.S8 R34, R19, R27.reuse, R34 ;  /* 0x0000001b13227226 */ /* 0x080fe40000000622 */
[----:B------:R-:W-:Y:S02]  /*7fe0*/  IDP.4A.S8.S8 R36, R12, R27, R36 ;  /* 0x0000001b0c247226 */ /* 0x000fe40000000624 */
[----:B---3--:R-:W-:-:S02]  /*7ff0*/  IDP.4A.S8.S8 R33, R28, R8, R33 ;  /* 0x000000081c217226 */ /* 0x008fc40000000621 */
[C---:B------:R-:W-:Y:S02]  /*8000*/  IDP.4A.S8.S8 R38, R28.reuse, R9, R38 ;  /* 0x000000091c267226 */ /* 0x040fe40000000626 */
[C---:B------:R-:W-:Y:S02]  /*8010*/  IDP.4A.S8.S8 R35, R28.reuse, R10, R35 ;  /* 0x0000000a1c237226 */ /* 0x040fe40000000623 */
[----:B------:R-:W-:Y:S02]  /*8020*/  IDP.4A.S8.S8 R40, R28, R11, R40 ;  /* 0x0000000b1c287226 */ /* 0x000fe40000000628 */
[C---:B------:R-:W-:Y:S02]  /*8030*/  IDP.4A.S8.S8 R37, R14.reuse, R8, R37 ;  /* 0x000000080e257226 */ /* 0x040fe40000000625 */
[C---:B------:R-:W-:Y:S02]  /*8040*/  IDP.4A.S8.S8 R42, R14.reuse, R9, R42 ;  /* 0x000000090e2a7226 */ /* 0x040fe4000000062a */
[----:B------:R-:W-:-:S02]  /*8050*/  IDP.4A.S8.S8 R39, R14, R10, R39 ;  /* 0x0000000a0e277226 */ /* 0x000fc40000000627 */
[----:B------:R-:W-:Y:S02]  /*8060*/  IDP.4A.S8.S8 R44, R14, R11, R44 ;  /* 0x0000000b0e2c7226 */ /* 0x000fe4000000062c */
        /* <DEDUP_REMOVED lines=26> */
[----:B------:R-:W-:Y:S02]  /*8210*/  LOP3.LUT R25, R8, 0xffff, RZ, 0xc0, !PT ;  /* 0x0000ffff08197812 */ /* 0x000fe400078ec0ff */
[----:B------:R-:W-:Y:S01]  /*8220*/  ISETP.GT.U32.AND P4, PT, R19, 0x1a, PT ;  /* 0x0000001a1300780c */ /* 0x000fe20003f84070 */
[----:B------:R-:W-:Y:S01]  /*8230*/  HFMA2 R19, -RZ, RZ, 0, 0 ;  /* 0x00000000ff137431 */ /* 0x000fe200000001ff */
[----:B------:R-:W-:Y:S02]  /*8240*/  SHF.L.U32 R14, R14, 0x2, RZ ;  /* 0x000000020e0e7819 */ /* 0x000fe400000006ff */
[----:B------:R-:W-:Y:S01]  /*8250*/  SEL R8, RZ, 0xc40, !P4 ;  /* 0x00000c40ff087807 */ /* 0x000fe20006000000 */
[----:B------:R-:W-:Y:S01]  /*8260*/  IMAD.WIDE.U32 R18, R25, 0x18800, R18 ;  /* 0x0001880019127825 */ /* 0x000fe200078e0012 */
[----:B------:R-:W-:-:S04]  /*8270*/  LOP3.LUT R25, R14, 0xfc, RZ, 0xc0, !PT ;  /* 0x000000fc0e197812 */ /* 0x000fc800078ec0ff */
[----:B------:R-:W-:-:S04]  /*8280*/  IADD3 R8, P4, P5, R25, R18, R8 ;  /* 0x0000001219087210 */ /* 0x000fc80007d9e008 */
[----:B------:R-:W-:Y:S02]  /*8290*/  IADD3.X R19, PT, PT, RZ, R19, RZ, P4, P5 ;  /* 0x00000013ff137210 */ /* 0x000fe400027ea4ff */
[----:B0-----:R-:W-:-:S04]  /*82a0*/  IADD3 R18, P4, PT, R8, UR14, RZ ;  /* 0x0000000e08127c10 */ /* 0x001fc8000ff9e0ff */
[----:B------:R-:W-:-:S06]  /*82b0*/  IADD3.X R19, PT, PT, R19, UR15, RZ, P4, !PT ;  /* 0x0000000f13137c10 */ /* 0x000fcc000a7fe4ff */
[----:B------:R-:W2:Y:S04]  /*82c0*/  LDG.E.CONSTANT R19, desc[UR8][R18.64+0x15700] ;  /* 0x0157000812137981 */ /* 0x000ea8000c1e9900 */
[----:B--2---:R0:W-:Y:S02]  /*82d0*/  STS [R4+UR12], R19 ;  /* 0x0000001304007988 */ /* 0x0041e4000800080c */
.L_x_72:
[----:B------:R-:W-:Y:S05]  /*82e0*/  BSYNC.RECONVERGENT B0 ;  /* 0x0000000000007941 */ /* 0x000fea0003800200 */
.L_x_71:
[----:B------:R-:W-:Y:S04]  /*82f0*/  BSSY.RECONVERGENT B0, `(.L_x_73) ;  /* 0x0000021000007945 */ /* 0x000fe80003800200 */
[----:B------:R-:W-:Y:S05]  /*8300*/  @P3 BRA `(.L_x_74) ;  /* 0x00000000007c3947 */ /* 0x000fea0003800000 */
[----:B------:R-:W-:Y:S01]  /*8310*/  IADD3 R8, PT, PT, R6, 0x70, RZ ;  /* 0x0000007006087810 */ /* 0x000fe20007ffe0ff */
[----:B------:R-:W1:Y:S03]  /*8320*/  LDCU.64 UR14, c[0x0][0x380] ;  /* 0x00007000ff0e77ac */ /* 0x000e660008000a00 */
[----:B------:R-:W-:-:S05]  /*8330*/  LOP3.LUT R14, R8, 0xff, RZ, 0xc0, !PT ;  /* 0x000000ff080e7812 */ /* 0x000fca00078ec0ff */
[----:B------:R-:W-:-:S05]  /*8340*/  IMAD R14, R14, 0x13, RZ ;  /* 0x000000130e0e7824 */ /* 0x000fca00078e02ff */
[--C-:B------:R-:W-:Y:S02]  /*8350*/  SHF.R.U32.HI R25, RZ, 0xa, R14.reuse ;  /* 0x0000000aff197819 */ /* 0x100fe4000001160e */
[----:B------:R-:W-:Y:S02]  /*8360*/  SHF.R.U32.HI R18, RZ, 0x9, R14 ;  /* 0x00000009ff127819 */ /* 0x000fe4000001160e */
[----:B0-----:R-:W-:Y:S02]  /*8370*/  PRMT R19, R25, 0x9910, RZ ;  /* 0x0000991019137816 */ /* 0x001fe400000000ff */
        /* <DEDUP_REMOVED lines=24> */
.L_x_74:
[----:B------:R-:W-:Y:S05]  /*8500*/  BSYNC.RECONVERGENT B0 ;  /* 0x0000000000007941 */ /* 0x000fea0003800200 */
.L_x_73:
[----:B------:R-:W-:Y:S01]  /*8510*/  @P0 STS [R4+UR5], R17 ;  /* 0x0000001104000988 */ /* 0x000fe20008000805 */
[C---:B------:R-:W-:Y:S01]  /*8520*/  IDP.4A.S8.S8 R50, R12.reuse, R9, R50 ;  /* 0x000000090c327226 */ /* 0x040fe20000000632 */
[----:B------:R-:W-:Y:S01]  /*8530*/  BSSY.RECONVERGENT B0, `(.L_x_75) ;  /* 0x0000066000007945 */ /* 0x000fe20003800200 */
[C---:B------:R-:W-:Y:S01]  /*8540*/  IDP.4A.S8.S8 R51, R12.reuse, R10, R51 ;  /* 0x0000000a0c337226 */ /* 0x040fe20000000633 */
[----:B------:R-:W-:Y:S01]  /*8550*/  @P1 STS [R4+UR5+0x1c0], R13 ;  /* 0x0001c00d04001988 */ /* 0x000fe20008000805 */
[----:B------:R-:W-:-:S03]  /*8560*/  IDP.4A.S8.S8 R22, R12, R11, R22 ;  /* 0x0000000b0c167226 */ /* 0x000fc60000000616 */
[----:B01----:R-:W-:Y:S04]  /*8570*/  LDS R19, [R2+0x360] ;  /* 0x0003600002137984 */ /* 0x003fe80000000800 */
[----:B------:R-:W-:Y:S04]  /*8580*/  LDS R14, [R2+0x438] ;  /* 0x00043800020e7984 */ /* 0x000fe80000000800 */
[----:B------:R-:W-:Y:S04]  /*8590*/  LDS R18, [R2+0x510] ;  /* 0x0005100002127984 */ /* 0x000fe80000000800 */
[----:B------:R-:W-:Y:S04]  /*85a0*/  LDS R28, [R2+0x5e8] ;  /* 0x0005e800021c7984 */ /* 0x000fe80000000800 */
[----:B------:R-:W0:Y:S04]  /*85b0*/  LDS.128 R24, [R0+0x200] ;  /* 0x0002000000187984 */ /* 0x000e280000000c00 */
[----:B------:R-:W1:Y:S04]  /*85c0*/  LDS.128 R8, [R0+0x300] ;  /* 0x0003000000087984 */ /* 0x000e680000000c00 */
[----:B------:R-:W-:Y:S01]  /*85d0*/  LDS R13, [R2+0x654] ;  /* 0x00065400020d7984 */ /* 0x000fe20000000800 */
[----:B0-----:R-:W-:-:S02]  /*85e0*/  IDP.4A.S8.S8 R7, R19, R24, R7 ;  /* 0x0000001813077226 */ /* 0x001fc40000000607 */
        /* <DEDUP_REMOVED lines=8> */
[CC--:B------:R-:W-:Y:S01]  /*8670*/  IDP.4A.S8.S8 R47, R19.reuse, R26.reuse, R47 ;  /* 0x0000001a132f7226 */ /* 0x0c0fe2000000062f */
[----:B------:R-:W-:Y:S01]  /*8680*/  LDS R25, [R2+0x3cc] ;  /* 0x0003cc0002197984 */ /* 0x000fe20000000800 */
[-C--:B------:R-:W-:Y:S02]  /*8690*/  IDP.4A.S8.S8 R23, R14, R26.reuse, R23 ;  /* 0x0000001a0e177226 */ /* 0x080fe40000000617 */
[----:B------:R-:W-:Y:S02]  /*86a0*/  IDP.4A.S8.S8 R21, R18, R26, R21 ;  /* 0x0000001a12157226 */ /* 0x000fe40000000615 */
        /* <DEDUP_REMOVED lines=8> */
[C---:B------:R-:W-:Y:S02]  /*8730*/  IDP.4A.S8.S8 R42, R14.reuse, R9, R42 ;  /* 0x000000090e2a7226 */ /* 0x040fe4000000062a */
[C---:B------:R-:W-:Y:S02]  /*8740*/  IDP.4A.S8.S8 R39, R14.reuse, R10, R39 ;  /* 0x0000000a0e277226 */ /* 0x040fe40000000627 */
[----:B------:R-:W-:Y:S02]  /*8750*/  IDP.4A.S8.S8 R44, R14, R11, R44 ;  /* 0x0000000b0e2c7226 */ /* 0x000fe4000000062c */
[C---:B------:R-:W-:Y:S01]  /*8760*/  IDP.4A.S8.S8 R41, R18.reuse, R8, R41 ;  /* 0x0000000812297226 */ /* 0x040fe20000000629 */
[----:B------:R-:W-:Y:S01]  /*8770*/  LDS R14, [R2+0x57c] ;  /* 0x00057c00020e7984 */ /* 0x000fe20000000800 */
[C---:B------:R-:W-:Y:S02]  /*8780*/  IDP.4A.S8.S8 R46, R18.reuse, R9, R46 ;  /* 0x00000009122e7226 */ /* 0x040fe4000000062e */
[----:B------:R-:W-:-:S02]  /*8790*/  IDP.4A.S8.S8 R43, R18, R10, R43 ;  /* 0x0000000a122b7226 */ /* 0x000fc4000000062b */
[----:B------:R-:W-:Y:S02]  /*87a0*/  IDP.4A.S8.S8 R48, R18, R11, R48 ;  /* 0x0000000b12307226 */ /* 0x000fe40000000630 */
[C---:B------:R-:W-:Y:S01]  /*87b0*/  IDP.4A.S8.S8 R49, R28.reuse, R8, R49 ;  /* 0x000000081c317226 */ /* 0x040fe20000000631 */
[----:B------:R-:W0:Y:S01]  /*87c0*/  LDS.128 R16, [R0+0x210] ;  /* 0x0002100000107984 */ /* 0x000e220000000c00 */
[C---:B------:R-:W-:Y:S02]  /*87d0*/  IDP.4A.S8.S8 R50, R28.reuse, R9, R50 ;  /* 0x000000091c327226 */ /* 0x040fe40000000632 */
[C---:B------:R-:W-:Y:S02]  /*87e0*/  IDP.4A.S8.S8 R51, R28.reuse, R10, R51 ;  /* 0x0000000a1c337226 */ /* 0x040fe40000000633 */
[C---:B------:R-:W-:Y:S02]  /*87f0*/  IDP.4A.S8.S8 R22, R28.reuse, R11, R22 ;  /* 0x0000000b1c167226 */ /* 0x040fe40000000616 */
[----:B------:R-:W1:Y:S01]  /*8800*/  LDS.128 R8, [R0+0x310] ;  /* 0x0003100000087984 */ /* 0x000e620000000c00 */
[----:B------:R-:W-:-:S02]  /*8810*/  IDP.4A.S8.S8 R55, R28, R26, R55 ;  /* 0x0000001a1c377226 */ /* 0x000fc40000000637 */
[----:B------:R-:W-:Y:S02]  /*8820*/  IDP.4A.S8.S8 R36, R28, R27, R36 ;  /* 0x0000001b1c247226 */ /* 0x000fe40000000624 */
[-C--:B0-----:R-:W-:Y:S02]  /*8830*/  IDP.4A.S8.S8 R7, R25, R16.reuse, R7 ;  /* 0x0000001019077226 */ /* 0x081fe40000000607 */
        /* <DEDUP_REMOVED lines=15> */
[----:B-1----:R-:W-:-:S02]  /*8930*/  IDP.4A.S8.S8 R33, R25, R8, R33 ;  /* 0x0000000819217226 */ /* 0x002fc40000000621 */
        /* <DEDUP_REMOVED lines=12> */
[----:B------:R-:W-:-:S03]  /*8a00*/  PRMT R19, R17, 0x9910, RZ ;  /* 0x0000991011137816 */ /* 0x000fc600000000ff */
[----:B------:R-:W-:-:S05]  /*8a10*/  IMAD R18, R18, 0x36, RZ ;  /* 0x0000003612127824 */ /* 0x000fca00078e02ff */
[----:B------:R-:W-:Y:S02]  /*8a20*/  IADD3 R17, PT, PT, RZ, -R18, RZ ;  /* 0x80000012ff117210 */ /* 0x000fe40007ffe0ff */
[----:B------:R-:W-:Y:S02]  /*8a30*/  MOV R18, R19 ;  /* 0x0000001300127202 */ /* 0x000fe40000000f00 */
[----:B------:R-:W-:Y:S02]  /*8a40*/  PRMT R17, R17, 0x7710, RZ ;  /* 0x0000771011117816 */ /* 0x000fe400000000ff */
[----:B------:R-:W-:Y:S01]  /*8a50*/  LOP3.LUT R19, R16, 0xffff, RZ, 0xc0, !PT ;  /* 0x0000ffff10137812 */ /* 0x000fe200078ec0ff */
[----:B------:R-:W-:Y:S01]  /*8a60*/  IMAD R18, R18, 0x1b, RZ ;  /* 0x0000001b12127824 */ /* 0x000fe200078e02ff */
[----:B------:R-:W-:Y:S02]  /*8a70*/  IADD3 R17, PT, PT, R6, R17, RZ ;  /* 0x0000001106117210 */ /* 0x000fe40007ffe0ff */
[----:B------:R-:W-:-:S02]  /*8a80*/  MOV R16, UR4 ;  /* 0x0000000400107c02 */ /* 0x000fc40008000f00 */
[----:B------:R-:W-:Y:S02]  /*8a90*/  LOP3.LUT R17, R17, 0xff, RZ, 0xc0, !PT ;  /* 0x000000ff11117812 */ /* 0x000fe400078ec0ff */
[----:B------:R-:W-:Y:S02]  /*8aa0*/  IADD3 R18, PT, PT, RZ, -R18, RZ ;  /* 0x80000012ff127210 */ /* 0x000fe40007ffe0ff */
[----:B------:R-:W-:Y:S02]  /*8ab0*/  ISETP.GT.U32.AND P2, PT, R17, 0x1a, PT ;  /* 0x0000001a1100780c */ /* 0x000fe40003f44070 */
[----:B------:R-:W-:-:S04]  /*8ac0*/  PRMT R17, R18, 0x7710, RZ ;  /* 0x0000771012117816 */ /* 0x000fc800000000ff */
[----:B------:R-:W-:-:S04]  /*8ad0*/  IADD3 R17, PT, PT, R6, R17, RZ ;  /* 0x0000001106117210 */ /* 0x000fc80007ffe0ff */
        /* <DEDUP_REMOVED lines=11> */
.L_x_76:
[----:B------:R-:W-:Y:S05]  /*8b90*/  BSYNC.RECONVERGENT B0 ;  /* 0x0000000000007941 */ /* 0x000fea0003800200 */
.L_x_75:
        /* <DEDUP_REMOVED lines=33> */
.L_x_78:
[----:B------:R-:W-:Y:S05]  /*8db0*/  BSYNC.RECONVERGENT B0 ;  /* 0x0000000000007941 */ /* 0x000fea0003800200 */
.L_x_77:
[----:B------:R-:W-:Y:S01]  /*8dc0*/  @P0 STS [R4+UR5+0x200], R15 ;  /* 0x0002000f04000988 */ /* 0x000fe20008000805 */
[C---:B------:R-:W-:Y:S01]  /*8dd0*/  IDP.4A.S8.S8 R37, R24.reuse, R8, R37 ;  /* 0x0000000818257226 */ /* 0x040fe20000000625 */
[----:B------:R-:W-:Y:S01]  /*8de0*/  ULEA UR6, UR7, UR11, 0x4 ;  /* 0x0000000b07067291 */ /* 0x000fe2000f8e20ff */
[C---:B------:R-:W-:Y:S01]  /*8df0*/  IDP.4A.S8.S8 R42, R24.reuse, R9, R42 ;  /* 0x00000009182a7226 */ /* 0x040fe2000000062a */
[----:B------:R-:W-:Y:S01]  /*8e00*/  @P1 STS [R4+UR5+0x3c0], R45 ;  /* 0x0003c02d04001988 */ /* 0x000fe20008000805 */
[C---:B------:R-:W-:Y:S02]  /*8e10*/  IDP.4A.S8.S8 R39, R24.reuse, R10, R39 ;  /* 0x0000000a18277226 */ /* 0x040fe40000000627 */
[----:B------:R-:W-:Y:S01]  /*8e20*/  IDP.4A.S8.S8 R44, R24, R11, R44 ;  /* 0x0000000b182c7226 */ /* 0x000fe2000000062c */
[----:B------:R-:W-:Y:S01]  /*8e30*/  LDS R30, [R2] ;  /* 0x00000000021e7984 */ /* 0x000fe20000000800 */
[C---:B------:R-:W-:Y:S02]  /*8e40*/  IDP.4A.S8.S8 R41, R14.reuse, R8, R41 ;  /* 0x000000080e297226 */ /* 0x040fe40000000629 */
[C---:B------:R-:W-:Y:S01]  /*8e50*/  IDP.4A.S8.S8 R46, R14.reuse, R9, R46 ;  /* 0x000000090e2e7226 */ /* 0x040fe2000000062e */
[----:B01----:R-:W0:Y:S01]  /*8e60*/  LDS.128 R16, [R0] ;  /* 0x0000000000107984 */ /* 0x003e220000000c00 */
[----:B------:R-:W-:-:S02]  /*8e70*/  IDP.4A.S8.S8 R43, R14, R10, R43 ;  /* 0x0000000a0e2b7226 */ /* 0x000fc4000000062b */
[----:B------:R-:W-:Y:S01]  /*8e80*/  IDP.4A.S8.S8 R48, R14, R11, R48 ;  /* 0x0000000b0e307226 */ /* 0x000fe20000000630 */
[----:B------:R-:W1:Y:S01]  /*8e90*/  LDS R28, [R2+0xd8] ;  /* 0x0000d800021c7984 */ /* 0x000e620000000800 */
[C---:B------:R-:W-:Y:S02]  /*8ea0*/  IDP.4A.S8.S8 R49, R13.reuse, R8, R49 ;  /* 0x000000080d317226 */ /* 0x040fe40000000631 */
[C---:B------:R-:W-:Y:S01]  /*8eb0*/  IDP.4A.S8.S8 R50, R13.reuse, R9, R50 ;  /* 0x000000090d327226 */ /* 0x040fe20000000632 */
[----:B------:R-:W2:Y:S01]  /*8ec0*/  LDS R6, [R2+0x1b0] ;  /* 0x0001b00002067984 */ /* 0x000ea20000000800 */
[C---:B------:R-:W-:Y:S02]  /*8ed0*/  IDP.4A.S8.S8 R51, R13.reuse, R10, R51 ;  /* 0x0000000a0d337226 */ /* 0x040fe40000000633 */
[----:B------:R-:W-:Y:S01]  /*8ee0*/  IDP.4A.S8.S8 R22, R13, R11, R22 ;  /* 0x0000000b0d167226 */ /* 0x000fe20000000616 */
[----:B------:R-:W3:Y:S04]  /*8ef0*/  LDS R29, [R2+0x288] ;  /* 0x00028800021d7984 */ /* 0x000ee80000000800 */
[----:B------:R-:W4:Y:S04]  /*8f00*/  LDS.128 R24, [R0+0x100] ;  /* 0x0001000000187984 */ /* 0x000f280000000c00 */
[----:B------:R-:W-:Y:S01]  /*8f10*/  LDS.128 R8, [R0+0x10] ;  /* 0x0000100000087984 */ /* 0x000fe20000000c00 */
[----:B0-----:R-:W-:-:S02]  /*8f20*/  IDP.4A.S8.S8 R7, R30, R16, R7 ;  /* 0x000000101e077226 */ /* 0x001fc40000000607 */
[-C--:B------:R-:W-:Y:S02]  /*8f30*/  IDP.4A.S8.S8 R4, R30, R17.reuse, R12 ;  /* 0x000000111e047226 */ /* 0x080fe4000000060c */
[CC--:B-1----:R-:W-:Y:S01]  /*8f40*/  IDP.4A.S8.S8 R5, R28.reuse, R16.reuse, R5 ;  /* 0x000000101c057226 */ /* 0x0c2fe20000000605 */
[----:B------:R-:W-:Y:S01]  /*8f50*/  LDS.128 R12, [R0+0x110] ;  /* 0x00011000000c7984 */ /* 0x000fe20000000c00 */
[-C--:B------:R-:W-:Y:S02]  /*8f60*/  IDP.4A.S8.S8 R54, R28, R17.reuse, R54 ;  /* 0x000000111c367226 */ /* 0x080fe40000000636 */
[CC--:B--2---:R-:W-:Y:S02]  /*8f70*/  IDP.4A.S8.S8 R3, R6.reuse, R16.reuse, R3 ;  /* 0x0000001006037226 */ /* 0x0c4fe40000000603 */
[----:B------:R-:W-:Y:S02]  /*8f80*/  IDP.4A.S8.S8 R52, R6, R17, R52 ;  /* 0x0000001106347226 */ /* 0x000fe40000000634 */
[----:B---3--:R-:W-:-:S02]  /*8f90*/  IDP.4A.S8.S8 R53, R29, R16, R53 ;  /* 0x000000101d357226 */ /* 0x008fc40000000635 */
[C---:B------:R-:W-:Y:S01]  /*8fa0*/  IDP.4A.S8.S8 R56, R29.reuse, R17, R56 ;  /* 0x000000111d387226 */ /* 0x040fe20000000638 */
[----:B------:R-:W0:Y:S01]  /*8fb0*/  LDS R16, [R2+0x21c] ;  /* 0x00021c0002107984 */ /* 0x000e220000000800 */
[-C--:B------:R-:W-:Y:S02]  /*8fc0*/  IDP.4A.S8.S8 R47, R30, R18.reuse, R47 ;  /* 0x000000121e2f7226 */ /* 0x080fe4000000062f */
[-C--:B------:R-:W-:Y:S01]  /*8fd0*/  IDP.4A.S8.S8 R23, R28, R18.reuse, R23 ;  /* 0x000000121c177226 */ /* 0x080fe20000000617 */
[----:B------:R-:W1:Y:S01]  /*8fe0*/  LDS R17, [R2+0x2f4] ;  /* 0x0002f40002117984 */ /* 0x000e620000000800 */
[-C--:B------:R-:W-:Y:S02]  /*8ff0*/  IDP.4A.S8.S8 R21, R6, R18.reuse, R21 ;  /* 0x0000001206157226 */ /* 0x080fe40000000615 */
[----:B------:R-:W-:Y:S02]  /*9000*/  IDP.4A.S8.S8 R55, R29, R18, R55 ;  /* 0x000000121d377226 */ /* 0x000fe40000000637 */
[-C--:B------:R-:W-:Y:S01]  /*9010*/  IDP.4A.S8.S8 R20, R30, R19.reuse, R20 ;  /* 0x000000131e147226 */ /* 0x080fe20000000614 */
[----:B------:R-:W2:Y:S01]  /*9020*/  LDS R18, [R2+0x6c] ;  /* 0x00006c0002127984 */ /* 0x000ea20000000800 */
[----:B------:R-:W-:-:S02]  /*9030*/  IDP.4A.S8.S8 R32, R28, R19, R32 ;  /* 0x000000131c207226 */ /* 0x000fc40000000620 */
[-C--:B------:R-:W-:Y:S02]  /*9040*/  IDP.4A.S8.S8 R34, R6, R19.reuse, R34 ;  /* 0x0000001306227226 */ /* 0x080fe40000000622 */
[----:B------:R-:W-:Y:S02]  /*9050*/  IDP.4A.S8.S8 R36, R29, R19, R36 ;  /* 0x000000131d247226 */ /* 0x000fe40000000624 */
[----:B------:R-:W3:Y:S01]  /*9060*/  LDS R19, [R2+0x144] ;  /* 0x0001440002137984 */ /* 0x000ee20000000800 */
[C---:B----4-:R-:W-:Y:S02]  /*9070*/  IDP.4A.S8.S8 R38, R30.reuse, R25, R38 ;  /* 0x000000191e267226 */ /* 0x050fe40000000626 */
[----:B------:R-:W-:Y:S02]  /*9080*/  IDP.4A.S8.S8 R40, R30, R27, R40 ;  /* 0x0000001b1e287226 */ /* 0x000fe40000000628 */
[C---:B------:R-:W-:Y:S02]  /*9090*/  IDP.4A.S8.S8 R42, R28.reuse, R25, R42 ;  /* 0x000000191c2a7226 */ /* 0x040fe4000000062a */
[----:B------:R-:W-:-:S02]  /*90a0*/  IDP.4A.S8.S8 R44, R28, R27, R44 ;  /* 0x0000001b1c2c7226 */ /* 0x000fc4000000062c */
[C---:B------:R-:W-:Y:S02]  /*90b0*/  IDP.4A.S8.S8 R46, R6.reuse, R25, R46 ;  /* 0x00000019062e7226 */ /* 0x040fe4000000062e */
[----:B------:R-:W-:Y:S02]  /*90c0*/  IDP.4A.S8.S8 R48, R6, R27, R48 ;  /* 0x0000001b06307226 */ /* 0x000fe40000000630 */
[C---:B------:R-:W-:Y:S02]  /*90d0*/  IDP.4A.S8.S8 R50, R29.reuse, R25, R50 ;  /* 0x000000191d327226 */ /* 0x040fe40000000632 */
[----:B------:R-:W-:Y:S02]  /*90e0*/  IDP.4A.S8.S8 R22, R29, R27, R22 ;  /* 0x0000001b1d167226 */ /* 0x000fe40000000616 */
[C---:B------:R-:W-:Y:S02]  /*90f0*/  IDP.4A.S8.S8 R33, R30.reuse, R24, R33 ;  /* 0x000000181e217226 */ /* 0x040fe40000000621 */
[----:B------:R-:W-:-:S02]  /*9100*/  IDP.4A.S8.S8 R35, R30, R26, R35 ;  /* 0x0000001a1e237226 */ /* 0x000fc40000000623 */
[----:B------:R-:W-:Y:S02]  /*9110*/  IDP.4A.S8.S8 R37, R28, R24, R37 ;  /* 0x000000181c257226 */ /* 0x000fe40000000625 */
[CC--:B0-----:R-:W-:Y:S02]  /*9120*/  IDP.4A.S8.S8 R3, R16.reuse, R8.reuse, R3 ;  /* 0x0000000810037226 */ /* 0x0c1fe40000000603 */
[CC--:B------:R-:W-:Y:S02]  /*9130*/  IDP.4A.S8.S8 R52, R16.reuse, R9.reuse, R52 ;  /* 0x0000000910347226 */ /* 0x0c0fe40000000634 */
[C---:B-1----:R-:W-:Y:S02]  /*9140*/  IDP.4A.S8.S8 R53, R17.reuse, R8, R53 ;  /* 0x0000000811357226 */ /* 0x042fe40000000635 */
[----:B------:R-:W-:Y:S02]  /*9150*/  IDP.4A.S8.S8 R56, R17, R9, R56 ;  /* 0x0000000911387226 */ /* 0x000fe40000000638 */
[----:B------:R-:W-:-:S02]  /*9160*/  IDP.4A.S8.S8 R21, R16, R10, R21 ;  /* 0x0000000a10157226 */ /* 0x000fc40000000615 */
[C---:B--2---:R-:W-:Y:S02]  /*9170*/  IDP.4A.S8.S8 R25, R18.reuse, R8, R7 ;  /* 0x0000000812197226 */ /* 0x044fe40000000607 */
[-C--:B------:R-:W-:Y:S02]  /*9180*/  IDP.4A.S8.S8 R47, R18, R10.reuse, R47 ;  /* 0x0000000a122f7226 */ /* 0x080fe4000000062f */
[----:B------:R-:W-:Y:S02]  /*9190*/  IDP.4A.S8.S8 R55, R17, R10, R55 ;  /* 0x0000000a11377226 */ /* 0x000fe40000000637 */
[----:B------:R-:W-:Y:S02]  /*91a0*/  IDP.4A.S8.S8 R39, R28, R26, R39 ;  /* 0x0000001a1c277226 */ /* 0x000fe40000000627 */
[----:B---3--:R-:W-:Y:S02]  /*91b0*/  IDP.4A.S8.S8 R27, R19, R8, R5 ;  /* 0x00000008131b7226 */ /* 0x008fe40000000605 */
[----:B------:R-:W-:-:S02]  /*91c0*/  IDP.4A.S8.S8 R8, R18, R9, R4 ;  /* 0x0000000912087226 */ /* 0x000fc40000000604 */
[C---:B------:R-:W-:Y:S02]  /*91d0*/  IDP.4A.S8.S8 R54, R19.reuse, R9, R54 ;  /* 0x0000000913367226 */ /* 0x040fe40000000636 */
[----:B------:R-:W0:Y:S01]  /*91e0*/  S2R R9, SR_TID.Z ;  /* 0x0000000000097919 */ /* 0x000e220000002300 */
[----:B------:R-:W-:Y:S02]  /*91f0*/  IDP.4A.S8.S8 R23, R19, R10, R23 ;  /* 0x0000000a13177226 */ /* 0x000fe40000000617 */
[C---:B------:R-:W-:Y:S01]  /*9200*/  IDP.4A.S8.S8 R41, R6.reuse, R24, R41 ;  /* 0x0000001806297226 */ /* 0x040fe20000000629 */
[----:B------:R-:W1:Y:S01]  /*9210*/  S2R R10, SR_TID.X ;  /* 0x00000000000a7919 */ /* 0x000e620000002100 */
[----:B------:R-:W-:Y:S02]  /*9220*/  IDP.4A.S8.S8 R43, R6, R26, R43 ;  /* 0x0000001a062b7226 */ /* 0x000fe4000000062b */
[C---:B------:R-:W-:Y:S01]  /*9230*/  IDP.4A.S8.S8 R49, R29.reuse, R24, R49 ;  /* 0x000000181d317226 */ /* 0x040fe20000000631 */
[----:B------:R-:W-:Y:S01]  /*9240*/  BAR.SYNC.DEFER_BLOCKING 0x0 ;  /* 0x0000000000007b1d */ /* 0x000fe20000010000 */
[----:B------:R-:W-:-:S02]  /*9250*/  IDP.4A.S8.S8 R51, R29, R26, R51 ;  /* 0x0000001a1d337226 */ /* 0x000fc40000000633 */
[C---:B------:R-:W-:Y:S02]  /*9260*/  IDP.4A.S8.S8 R33, R18.reuse, R12, R33 ;  /* 0x0000000c12217226 */ /* 0x040fe40000000621 */
[----:B------:R-:W-:-:S03]  /*9270*/  IDP.4A.S8.S8 R38, R18, R13, R38 ;  /* 0x0000000d12267226 */ /* 0x000fc60000000626 */
[----:B------:R-:W2:Y:S01]  /*9280*/  LDC.64 R28, c[0x0][0x3a0] ;  /* 0x0000e800ff1c7b82 */ /* 0x000ea20000000a00 */
[----:B------:R-:W-:Y:S02]  /*9290*/  IDP.4A.S8.S8 R35, R18, R14, R35 ;  /* 0x0000000e12237226 */ /* 0x000fe40000000623 */
[C---:B------:R-:W-:Y:S02]  /*92a0*/  IDP.4A.S8.S8 R37, R19.reuse, R12, R37 ;  /* 0x0000000c13257226 */ /* 0x040fe40000000625 */
[CC--:B------:R-:W-:Y:S02]  /*92b0*/  IDP.4A.S8.S8 R42, R19.reuse, R13.reuse, R42 ;  /* 0x0000000d132a7226 */ /* 0x0c0fe4000000062a */
[----:B------:R-:W-:Y:S02]  /*92c0*/  IDP.4A.S8.S8 R39, R19, R14, R39 ;  /* 0x0000000e13277226 */ /* 0x000fe40000000627 */
[C---:B------:R-:W-:Y:S02]  /*92d0*/  IDP.4A.S8.S8 R41, R16.reuse, R12, R41 ;  /* 0x0000000c10297226 */ /* 0x040fe40000000629 */
[----:B------:R-:W-:-:S02]  /*92e0*/  IDP.4A.S8.S8 R46, R16, R13, R46 ;  /* 0x0000000d102e7226 */ /* 0x000fc4000000062e */
[----:B------:R-:W-:Y:S02]  /*92f0*/  IDP.4A.S8.S8 R43, R16, R14, R43 ;  /* 0x0000000e102b7226 */ /* 0x000fe4000000062b */
[C---:B------:R-:W-:Y:S02]  /*9300*/  IDP.4A.S8.S8 R49, R17.reuse, R12, R49 ;  /* 0x0000000c11317226 */ /* 0x040fe40000000631 */
[C---:B------:R-:W-:Y:S01]  /*9310*/  IDP.4A.S8.S8 R50, R17.reuse, R13, R50 ;  /* 0x0000000d11327226 */ /* 0x040fe20000000632 */
[----:B------:R-:W-:Y:S01]  /*9320*/  LDS.128 R4, [R0+0x200] ;  /* 0x0002000000047984 */ /* 0x000fe20000000c00 */
[----:B------:R-:W-:Y:S01]  /*9330*/  IDP.4A.S8.S8 R51, R17, R14, R51 ;  /* 0x0000000e11337226 */ /* 0x000fe20000000633 */
[----:B------:R-:W-:Y:S01]  /*9340*/  MOV R14, UR6 ;  /* 0x00000006000e7c02 */ /* 0x000fe20008000f00 */
[----:B------:R-:W3:Y:S01]  /*9350*/  LDC.64 R12, c[0x0][0x398] ;  /* 0x0000e600ff0c7b82 */ /* 0x000ee20000000a00 */
[-C--:B------:R-:W-:Y:S01]  /*9360*/  IDP.4A.S8.S8 R20, R18, R11.reuse, R20 ;  /* 0x0000000b12147226 */ /* 0x080fe20000000614 */
[----:B------:R-:W4:Y:S01]  /*9370*/  LDS R26, [R2+0x438] ;  /* 0x00043800021a7984 */ /* 0x000f220000000800 */
[----:B------:R-:W-:-:S02]  /*9380*/  IDP.4A.S8.S8 R32, R19, R11, R32 ;  /* 0x0000000b13207226 */ /* 0x000fc40000000620 */
[-C--:B------:R-:W-:Y:S01]  /*9390*/  IDP.4A.S8.S8 R34, R16, R11.reuse, R34 ;  /* 0x0000000b10227226 */ /* 0x080fe20000000622 */
[----:B------:R-:W5:Y:S01]  /*93a0*/  LDS R24, [R2+0x510] ;  /* 0x0005100002187984 */ /* 0x000f620000000800 */
[----:B------:R-:W-:Y:S01]  /*93b0*/  IDP.4A.S8.S8 R36, R17, R11, R36 ;  /* 0x0000000b11247226 */ /* 0x000fe20000000624 */
[----:B0-----:R-:W-:Y:S01]  /*93c0*/  LEA R11, R14, R9, 0x4 ;  /* 0x000000090e0b7211 */ /* 0x001fe200078e20ff */
[-C--:B------:R-:W-:Y:S01]  /*93d0*/  IDP.4A.S8.S8 R40, R18, R15.reuse, R40 ;  /* 0x0000000f12287226 */ /* 0x080fe20000000628 */
[----:B------:R-:W-:Y:S01]  /*93e0*/  MOV R14, 0xe ;  /* 0x0000000e000e7802 */ /* 0x000fe20000000f00 */
[-C--:B------:R-:W-:Y:S01]  /*93f0*/  IDP.4A.S8.S8 R44, R19, R15.reuse, R44 ;  /* 0x0000000f132c7226 */ /* 0x080fe2000000062c */
[----:B------:R-:W0:Y:S01]  /*9400*/  LDS R18, [R2+0x5e8] ;  /* 0x0005e80002127984 */ /* 0x000e220000000800 */
[-C--:B------:R-:W-:Y:S02]  /*9410*/  IDP.4A.S8.S8 R48, R16, R15.reuse, R48 ;  /* 0x0000000f10307226 */ /* 0x080fe40000000630 */
[----:B------:R-:W-:Y:S01]  /*9420*/  IMAD R11, R11, R14, UR10 ;  /* 0x0000000a0b0b7e24 */ /* 0x000fe2000f8e020e */
[----:B------:R-:W-:Y:S01]  /*9430*/  MOV R14, UR11 ;  /* 0x0000000b000e7c02 */ /* 0x000fe20008000f00 */
[----:B------:R-:W-:Y:S01]  /*9440*/  IDP.4A.S8.S8 R22, R17, R15, R22 ;  /* 0x0000000f11167226 */ /* 0x000fe20000000616 */
[----:B------:R-:W0:Y:S02]  /*9450*/  LDS R19, [R2+0x360] ;  /* 0x0003600002137984 */ /* 0x000e240000000800 */
[----:B------:R-:W-:Y:S01]  /*9460*/  LEA R9, R14, R9, 0x4 ;  /* 0x000000090e097211 */ /* 0x000fe200078e20ff */
[----:B-1----:R-:W-:-:S03]  /*9470*/  IMAD R14, R11, 0xe, R10 ;  /* 0x0000000e0b0e7824 */ /* 0x002fc600078e020a */
[----:B------:R-:W-:Y:S02]  /*9480*/  SHF.L.U32 R9, R9, 0x2, RZ ;  /* 0x0000000209097819 */ /* 0x000fe400000006ff */
[----:B------:R-:W-:-:S03]  /*9490*/  SHF.L.U32 R15, R14, 0x2, RZ ;  /* 0x000000020e0f7819 */ /* 0x000fc600000006ff */
[----:B---3--:R-:W-:-:S05]  /*94a0*/  IMAD.WIDE.U32 R12, R9, 0x4, R12 ;  /* 0x00000004090c7825 */ /* 0x008fca00078e000c */
[----:B------:R-:W3:Y:S01]  /*94b0*/  LDG.E.CONSTANT R14, desc[UR8][R12.64] ;  /* 0x000000080c0e7981 */ /* 0x000ee2000c1e9900 */
[----:B--2---:R-:W-:-:S05]  /*94c0*/  IMAD.WIDE.U32 R28, R15, 0x4, R28 ;  /* 0x000000040f1c7825 */ /* 0x004fca00078e001c */
[----:B------:R-:W2:Y:S01]  /*94d0*/  LDG.E.CONSTANT R17, desc[UR8][R28.64] ;  /* 0x000000081c117981 */ /* 0x000ea2000c1e9900 */
[CC--:B----4-:R-:W-:Y:S02]  /*94e0*/  IDP.4A.S8.S8 R27, R26.reuse, R4.reuse, R27 ;  /* 0x000000041a1b7226 */ /* 0x0d0fe4000000061b */
[-C--:B------:R-:W-:Y:S02]  /*94f0*/  IDP.4A.S8.S8 R54, R26, R5.reuse, R54 ;  /* 0x000000051a367226 */ /* 0x080fe40000000636 */
[C---:B-----5:R-:W-:Y:S02]  /*9500*/  IDP.4A.S8.S8 R3, R24.reuse, R4, R3 ;  /* 0x0000000418037226 */ /* 0x060fe40000000603 */
[----:B------:R-:W-:Y:S02]  /*9510*/  IDP.4A.S8.S8 R52, R24, R5, R52 ;  /* 0x0000000518347226 */ /* 0x000fe40000000634 */
[----:B------:R-:W-:Y:S02]  /*9520*/  IDP.4A.S8.S8 R23, R26, R6, R23 ;  /* 0x000000061a177226 */ /* 0x000fe40000000617 */
[----:B0-----:R-:W-:-:S02]  /*9530*/  IDP.4A.S8.S8 R53, R18, R4, R53 ;  /* 0x0000000412357226 */ /* 0x001fc40000000635 */
[-C--:B------:R-:W-:Y:S02]  /*9540*/  IDP.4A.S8.S8 R56, R18, R5.reuse, R56 ;  /* 0x0000000512387226 */ /* 0x080fe40000000638 */
[C---:B------:R-:W-:Y:S02]  /*9550*/  IDP.4A.S8.S8 R16, R19.reuse, R5, R8 ;  /* 0x0000000513107226 */ /* 0x040fe40000000608 */
[----:B------:R-:W0:Y:S01]  /*9560*/  LDS.128 R8, [R0+0x300] ;  /* 0x0003000000087984 */ /* 0x000e220000000c00 */
[C---:B------:R-:W-:Y:S02]  /*9570*/  IDP.4A.S8.S8 R25, R19.reuse, R4, R25 ;  /* 0x0000000413197226 */ /* 0x040fe40000000619 */
[-C--:B------:R-:W-:Y:S02]  /*9580*/  IDP.4A.S8.S8 R47, R19, R6.reuse, R47 ;  /* 0x00000006132f7226 */ /* 0x080fe4000000062f */
[-C--:B------:R-:W-:Y:S02]  /*9590*/  IDP.4A.S8.S8 R21, R24, R6.reuse, R21 ;  /* 0x0000000618157226 */ /* 0x080fe40000000615 */
[----:B------:R-:W-:-:S02]  /*95a0*/  IDP.4A.S8.S8 R55, R18, R6, R55 ;  /* 0x0000000612377226 */ /* 0x000fc40000000637 */
[CC--:B------:R-:W-:Y:S02]  /*95b0*/  IDP.4A.S8.S8 R20, R19.reuse, R7.reuse, R20 ;  /* 0x0000000713147226 */ /* 0x0c0fe40000000614 */
[-C--:B------:R-:W-:Y:S02]  /*95c0*/  IDP.4A.S8.S8 R32, R26, R7.reuse, R32 ;  /* 0x000000071a207226 */ /* 0x080fe40000000620 */
[-C--:B------:R-:W-:Y:S02]  /*95d0*/  IDP.4A.S8.S8 R34, R24, R7.reuse, R34 ;  /* 0x0000000718227226 */ /* 0x080fe40000000622 */
[----:B------:R-:W-:Y:S02]  /*95e0*/  IDP.4A.S8.S8 R36, R18, R7, R36 ;  /* 0x0000000712247226 */ /* 0x000fe40000000624 */
[----:B------:R-:W-:Y:S01]  /*95f0*/  LDS.128 R4, [R0+0x210] ;  /* 0x0002100000047984 */ /* 0x000fe20000000c00 */
[C---:B0-----:R-:W-:Y:S02]  /*9600*/  IDP.4A.S8.S8 R33, R19.reuse, R8, R33 ;  /* 0x0000000813217226 */ /* 0x041fe40000000621 */
[----:B------:R-:W-:-:S02]  /*9610*/  IDP.4A.S8.S8 R38, R19, R9, R38 ;  /* 0x0000000913267226 */ /* 0x000fc40000000626 */
[C---:B------:R-:W-:Y:S02]  /*9620*/  IDP.4A.S8.S8 R35, R19.reuse, R10, R35 ;  /* 0x0000000a13237226 */ /* 0x040fe40000000623 */
[----:B------:R-:W-:Y:S02]  /*9630*/  IDP.4A.S8.S8 R40, R19, R11, R40 ;  /* 0x0000000b13287226 */ /* 0x000fe40000000628 */
[C---:B------:R-:W-:Y:S01]  /*9640*/  IDP.4A.S8.S8 R37, R26.reuse, R8, R37 ;  /* 0x000000081a257226 */ /* 0x040fe20000000625 */
[----:B------:R-:W0:Y:S01]  /*9650*/  LDS R19, [R2+0x3cc] ;  /* 0x0003cc0002137984 */ /* 0x000e220000000800 */
[C---:B------:R-:W-:Y:S02]  /*9660*/  IDP.4A.S8.S8 R42, R26.reuse, R9, R42 ;  /* 0x000000091a2a7226 */ /* 0x040fe4000000062a */
[C---:B------:R-:W-:Y:S02]  /*9670*/  IDP.4A.S8.S8 R39, R26.reuse, R10, R39 ;  /* 0x0000000a1a277226 */ /* 0x040fe40000000627 */
[----:B------:R-:W-:-:S02]  /*9680*/  IDP.4A.S8.S8 R44, R26, R11, R44 ;  /* 0x0000000b1a2c7226 */ /* 0x000fc4000000062c */
[C---:B------:R-:W-:Y:S01]  /*9690*/  IDP.4A.S8.S8 R41, R24.reuse, R8, R41 ;  /* 0x0000000818297226 */ /* 0x040fe20000000629 */
[----:B------:R-:W1:Y:S01]  /*96a0*/  LDS R26, [R2+0x654] ;  /* 0x00065400021a7984 */ /* 0x000e620000000800 */
        /* <DEDUP_REMOVED lines=8> */
[----:B------:R5:W4:Y:S04]  /*9730*/  LDS R18, [R2+0x4a4] ;  /* 0x0004a40002127984 */ /* 0x000b280000000800 */
[----:B-----5:R-:W5:Y:S01]  /*9740*/  LDG.E.CONSTANT R2, desc[UR8][R12.64+0x80] ;  /* 0x000080080c027981 */ /* 0x020f62000c1e9900 */
[----:B------:R-:W-:Y:S02]  /*9750*/  HFMA2 R30, -RZ, RZ, 2, 0 ;  /* 0x40000000ff1e7431 */ /* 0x000fe400000001ff */
[----:B0-----:R-:W-:-:S02]  /*9760*/  IDP.4A.S8.S8 R25, R19, R4, R25 ;  /* 0x0000000413197226 */ /* 0x001fc40000000619 */
[----:B-1----:R-:W-:-:S03]  /*9770*/  IDP.4A.S8.S8 R53, R26, R4, R53 ;  /* 0x000000041a357226 */ /* 0x002fc60000000635 */
[----:B------:R-:W-:Y:S01]  /*9780*/  SHF.R.S32.HI R8, RZ, 0x1f, R25 ;  /* 0x0000001fff087819 */ /* 0x000fe20000011419 */
[-C--:B----4-:R-:W-:Y:S02]  /*9790*/  IDP.4A.S8.S8 R3, R24, R4.reuse, R3 ;  /* 0x0000000418037226 */ /* 0x090fe40000000603 */
[----:B------:R-:W-:Y:S02]  /*97a0*/  IDP.4A.S8.S8 R27, R18, R4, R27 ;  /* 0x00000004121b7226 */ /* 0x000fe4000000061b */
[----:B------:R-:W4:Y:S01]  /*97b0*/  LDG.E.CONSTANT R4, desc[UR8][R28.64+0x6200] ;  /* 0x006200081c047981 */ /* 0x000f22000c1e9900 */
[----:B------:R-:W-:Y:S01]  /*97c0*/  IMAD R8, R8, 0x1dc80000, RZ ;  /* 0x1dc8000008087824 */ /* 0x000fe200078e02ff */
[----:B------:R-:W-:-:S03]  /*97d0*/  MOV R31, 0x0 ;  /* 0x00000000001f7802 */ /* 0x000fc60000000f00 */
[C---:B------:R-:W-:Y:S02]  /*97e0*/  IMAD R11, R25.reuse, 0x116ff, R8 ;  /* 0x000116ff190b7824 */ /* 0x040fe400078e0208 */
[----:B------:R-:W-:-:S04]  /*97f0*/  IMAD.WIDE.U32 R8, R25, 0x1dc80000, R30 ;  /* 0x1dc8000019087825 */ /* 0x000fc800078e001e */
[----:B------:R-:W-:Y:S01]  /*9800*/  IDP.4A.S8.S8 R45, R19, R5, R16 ;  /* 0x00000005132d7226 */ /* 0x000fe20000000610 */
[----:B------:R-:W-:Y:S01]  /*9810*/  IADD3 R25, PT, PT, R9, R11, RZ ;  /* 0x0000000b09197210 */ /* 0x000fe20007ffe0ff */
[-C--:B------:R-:W-:Y:S01]  /*9820*/  IDP.4A.S8.S8 R47, R19, R6.reuse, R47 ;  /* 0x00000006132f7226 */ /* 0x080fe2000000062f */
[----:B------:R-:W4:Y:S02]  /*9830*/  LDG.E.CONSTANT R16, desc[UR8][R28.64+0x4] ;  /* 0x000004081c107981 */ /* 0x000f24000c1e9900 */
[----:B------:R-:W-:Y:S02]  /*9840*/  SHF.R.U64 R25, R8, 0x1f, R25 ;  /* 0x0000001f08197819 */ /* 0x000fe40000001219 */
[----:B------:R0:W1:Y:S02]  /*9850*/  LDS.128 R8, [R0+0x310] ;  /* 0x0003100000087984 */ /* 0x0000640000000c00 */
[----:B0-----:R-:W-:Y:S01]  /*9860*/  SHF.R.S32.HI R0, RZ, 0x1f, R45 ;  /* 0x0000001fff007819 */ /* 0x001fe2000001142d */
[----:B------:R-:W-:-:S04]  /*9870*/  IDP.4A.S8.S8 R23, R18, R6, R23 ;  /* 0x0000000612177226 */ /* 0x000fc80000000617 */
[----:B------:R-:W-:Y:S02]  /*9880*/  IMAD R0, R0, 0x1dc80000, RZ ;  /* 0x1dc8000000007824 */ /* 0x000fe400078e02ff */
[-C--:B------:R-:W-:Y:S02]  /*9890*/  IDP.4A.S8.S8 R21, R24, R6.reuse, R21 ;  /* 0x0000000618157226 */ /* 0x080fe40000000615 */
[----:B------:R-:W-:Y:S02]  /*98a0*/  IDP.4A.S8.S8 R55, R26, R6, R55 ;  /* 0x000000061a377226 */ /* 0x000fe40000000637 */
[-C--:B------:R-:W-:Y:S02]  /*98b0*/  IDP.4A.S8.S8 R61, R19, R7.reuse, R20 ;  /* 0x00000007133d7226 */ /* 0x080fe40000000614 */
[-C--:B------:R-:W-:Y:S02]  /*98c0*/  IDP.4A.S8.S8 R32, R18, R7.reuse, R32 ;  /* 0x0000000712207226 */ /* 0x080fe40000000620 */
[----:B------:R-:W-:-:S02]  /*98d0*/  IDP.4A.S8.S8 R34, R24, R7, R34 ;  /* 0x0000000718227226 */ /* 0x000fc40000000622 */
[----:B------:R-:W-:Y:S02]  /*98e0*/  IDP.4A.S8.S8 R36, R26, R7, R36 ;  /* 0x000000071a247226 */ /* 0x000fe40000000624 */
[C---:B------:R-:W-:Y:S02]  /*98f0*/  IMAD R0, R45.reuse, 0x116ff, R0 ;  /* 0x000116ff2d007824 */ /* 0x040fe400078e0200 */
[----:B------:R-:W-:Y:S02]  /*9900*/  IMAD.WIDE.U32 R6, R45, 0x1dc80000, R30 ;  /* 0x1dc800002d067825 */ /* 0x000fe400078e001e */
[----:B------:R-:W4:Y:S03]  /*9910*/  LDG.E.CONSTANT R45, desc[UR8][R12.64+0x4] ;  /* 0x000004080c2d7981 */ /* 0x000f26000c1e9900 */
[----:B------:R-:W-:Y:S01]  /*9920*/  IADD3 R7, PT, PT, R7, R0, RZ ;  /* 0x0000000007077210 */ /* 0x000fe20007ffe0ff */
[----:B-1----:R-:W-:-:S03]  /*9930*/  IDP.4A.S8.S8 R33, R19, R8, R33 ;  /* 0x0000000813217226 */ /* 0x002fc60000000621 */
[----:B------:R-:W-:Y:S02]  /*9940*/  SHF.R.U64 R0, R6, 0x1f, R7 ;  /* 0x0000001f06007819 */ /* 0x000fe40000001207 */
[----:B------:R-:W-:Y:S01]  /*9950*/  SHF.R.S32.HI R6, RZ, 0x1f, R33 ;  /* 0x0000001fff067819 */ /* 0x000fe20000011421 */
[----:B------:R-:W-:-:S04]  /*9960*/  IDP.4A.S8.S8 R38, R19, R9, R38 ;  /* 0x0000000913267226 */ /* 0x000fc80000000626 */
[----:B------:R-:W-:Y:S02]  /*9970*/  IMAD R6, R6, 0x1dc80000, RZ ;  /* 0x1dc8000006067824 */ /* 0x000fe400078e02ff */
[-C--:B------:R-:W-:Y:S02]  /*9980*/  IDP.4A.S8.S8 R42, R18, R9.reuse, R42 ;  /* 0x00000009122a7226 */ /* 0x080fe4000000062a */
[-C--:B------:R-:W-:Y:S02]  /*9990*/  IDP.4A.S8.S8 R46, R24, R9.reuse, R46 ;  /* 0x00000009182e7226 */ /* 0x080fe4000000062e */
[----:B------:R-:W-:Y:S02]  /*99a0*/  IDP.4A.S8.S8 R50, R26, R9, R50 ;  /* 0x000000091a327226 */ /* 0x000fe40000000632 */
[C---:B------:R-:W-:Y:S02]  /*99b0*/  IMAD R9, R33.reuse, 0x116ff, R6 ;  /* 0x000116ff21097824 */ /* 0x040fe400078e0206 */
[----:B------:R-:W-:-:S05]  /*99c0*/  IMAD.WIDE.U32 R6, R33, 0x1dc80000, R30 ;  /* 0x1dc8000021067825 */ /* 0x000fca00078e001e */
[----:B------:R-:W-:-:S04]  /*99d0*/  IADD3 R33, PT, PT, R7, R9, RZ ;  /* 0x0000000907217210 */ /* 0x000fc80007ffe0ff */
[----:B------:R-:W-:Y:S01]  /*99e0*/  SHF.R.U64 R33, R6, 0x1f, R33 ;  /* 0x0000001f06217819 */ /* 0x000fe20000001221 */
[----:B------:R-:W-:Y:S01]  /*99f0*/  HFMA2 R6, -RZ, RZ, -0.0 , 0 ;  /* 0x80000000ff067431 */ /* 0x000fe200000001ff */
[----:B------:R-:W-:Y:S01]  /*9a00*/  MOV R7, 0x0 ;  /* 0x0000000000077802 */ /* 0x000fe20000000f00 */
[-C--:B------:R-:W-:Y:S01]  /*9a10*/  IDP.4A.S8.S8 R37, R18, R8.reuse, R37 ;  /* 0x0000000812257226 */ /* 0x080fe20000000625 */
[----:B------:R-:W-:Y:S01]  /*9a20*/  SHF.R.S32.HI R9, RZ, 0x1f, R38 ;  /* 0x0000001fff097819 */ /* 0x000fe20000011426 */
[-C--:B------:R-:W-:Y:S02]  /*9a30*/  IDP.4A.S8.S8 R41, R24, R8.reuse, R41 ;  /* 0x0000000818297226 */ /* 0x080fe40000000629 */
[----:B------:R-:W-:Y:S02]  /*9a40*/  IDP.4A.S8.S8 R49, R26, R8, R49 ;  /* 0x000000081a317226 */ /* 0x000fe40000000631 */
[C---:B------:R-:W-:Y:S02]  /*9a50*/  IDP.4A.S8.S8 R35, R19.reuse, R10, R35 ;  /* 0x0000000a13237226 */ /* 0x040fe40000000623 */
[----:B------:R-:W-:-:S02]  /*9a60*/  IDP.4A.S8.S8 R19, R19, R11, R40 ;  /* 0x0000000b13137226 */ /* 0x000fc40000000628 */
[-C--:B------:R-:W-:Y:S02]  /*9a70*/  IDP.4A.S8.S8 R44, R18, R11.reuse, R44 ;  /* 0x0000000b122c7226 */ /* 0x080fe4000000062c */
[-C--:B------:R-:W-:Y:S02]  /*9a80*/  IDP.4A.S8.S8 R48, R24, R11.reuse, R48 ;  /* 0x0000000b18307226 */ /* 0x080fe40000000630 */
[----:B------:R-:W-:Y:S02]  /*9a90*/  IDP.4A.S8.S8 R22, R26, R11, R22 ;  /* 0x0000000b1a167226 */ /* 0x000fe40000000616 */
[----:B------:R-:W-:Y:S01]  /*9aa0*/  IMAD R11, R9, 0x1dc80000, RZ ;  /* 0x1dc80000090b7824 */ /* 0x000fe200078e02ff */
[----:B---3--:R-:W-:-:S05]  /*9ab0*/  IADD3 R25, PT, PT, R14, R25, RZ ;  /* 0x000000190e197210 */ /* 0x008fca0007ffe0ff */
[----:B------:R-:W-:-:S05]  /*9ac0*/  IMAD.HI R8, R25, 0x5b9e8726, R6 ;  /* 0x5b9e872619087827 */ /* 0x000fca00078e0206 */
[----:B--2---:R-:W-:Y:S02]  /*9ad0*/  VIADDMNMX R17, R17, R8, RZ, !PT ;  /* 0x0000000811117246 */ /* 0x004fe400078001ff */
[----:B------:R-:W0:Y:S02]  /*9ae0*/  LDC.64 R8, c[0x0][0x390] ;  /* 0x0000e400ff087b82 */ /* 0x000e240000000a00 */
[----:B0-----:R-:W-:Y:S02]  /*9af0*/  IMAD.WIDE.U32 R8, R15, 0x4, R8 ;  /* 0x000000040f087825 */ /* 0x001fe400078e0008 */
[----:B------:R-:W2:Y:S02]  /*9b00*/  LDG.E.CONSTANT R15, desc[UR8][R12.64+0x84] ;  /* 0x000084080c0f7981 */ /* 0x000ea4000c1e9900 */
[-C--:B------:R-:W-:Y:S02]  /*9b10*/  IDP.4A.S8.S8 R39, R18, R10.reuse, R39 ;  /* 0x0000000a12277226 */ /* 0x080fe40000000627 */
[----:B------:R-:W-:-:S02]  /*9b20*/  IDP.4A.S8.S8 R43, R24, R10, R43 ;  /* 0x0000000a182b7226 */ /* 0x000fc4000000062b */
[----:B------:R-:W-:Y:S02]  /*9b30*/  IDP.4A.S8.S8 R51, R26, R10, R51 ;  /* 0x0000000a1a337226 */ /* 0x000fe40000000633 */
[C---:B------:R-:W-:Y:S02]  /*9b40*/  IMAD R25, R38.reuse, 0x116ff, R11 ;  /* 0x000116ff26197824 */ /* 0x040fe400078e020b */
[----:B------:R-:W-:-:S05]  /*9b50*/  IMAD.WIDE.U32 R10, R38, 0x1dc80000, R30 ;  /* 0x1dc80000260a7825 */ /* 0x000fca00078e001e */
[----:B------:R-:W-:Y:S01]  /*9b60*/  IADD3 R11, PT, PT, R11, R25, RZ ;  /* 0x000000190b0b7210 */ /* 0x000fe20007ffe0ff */
[----:B------:R-:W-:-:S03]  /*9b70*/  IDP.4A.S8.S8 R57, R18, R5, R54 ;  /* 0x0000000512397226 */ /* 0x000fc60000000636 */
[----:B------:R-:W-:Y:S02]  /*9b80*/  SHF.R.U64 R18, R10, 0x1f, R11 ;  /* 0x0000001f0a127819 */ /* 0x000fe4000000120b */
[----:B------:R-:W-:-:S05]  /*9b90*/  SHF.R.S32.HI R10, RZ, 0x1f, R47 ;  /* 0x0000001fff0a7819 */ /* 0x000fca000001142f */
[----:B------:R-:W-:-:S04]  /*9ba0*/  IMAD R10, R10, 0x1dc80000, RZ ;  /* 0x1dc800000a0a7824 */ /* 0x000fc800078e02ff */
[C---:B------:R-:W-:Y:S02]  /*9bb0*/  IMAD R25, R47.reuse, 0x116ff, R10 ;  /* 0x000116ff2f197824 */ /* 0x040fe400078e020a */
[----:B------:R-:W-:-:S05]  /*9bc0*/  IMAD.WIDE.U32 R10, R47, 0x1dc80000, R30 ;  /* 0x1dc800002f0a7825 */ /* 0x000fca00078e001e */
[----:B------:R-:W-:Y:S02]  /*9bd0*/  IADD3 R11, PT, PT, R11, R25, RZ ;  /* 0x000000190b0b7210 */ /* 0x000fe40007ffe0ff */
[----:B------:R-:W3:Y:S01]  /*9be0*/  LDG.E.CONSTANT R25, desc[UR8][R12.64+0x8] ;  /* 0x000008080c197981 */ /* 0x000ee2000c1e9900 */
[----:B------:R-:W-:-:S03]  /*9bf0*/  IDP.4A.S8.S8 R59, R24, R5, R52 ;  /* 0x00000005183b7226 */ /* 0x000fc60000000634 */
[----:B------:R-:W3:Y:S01]  /*9c00*/  LDG.E.CONSTANT R24, desc[UR8][R28.64+0x8] ;  /* 0x000008081c187981 */ /* 0x000ee2000c1e9900 */
[----:B------:R-:W-:-:S03]  /*9c10*/  IDP.4A.S8.S8 R5, R26, R5, R56 ;  /* 0x000000051a057226 */ /* 0x000fc60000000638 */
[----:B------:R-:W3:Y:S01]  /*9c20*/  LDG.E.CONSTANT R26, desc[UR8][R28.64+0x6204] ;  /* 0x006204081c1a7981 */ /* 0x000ee2000c1e9900 */
[----:B------:R-:W-:Y:S02]  /*9c30*/  SHF.R.U64 R20, R10, 0x1f, R11 ;  /* 0x0000001f0a147819 */ /* 0x000fe4000000120b */
[----:B-----5:R-:W-:-:S05]  /*9c40*/  IADD3 R33, PT, PT, R2, R33, RZ ;  /* 0x0000002102217210 */ /* 0x020fca0007ffe0ff */
[----:B------:R-:W-:-:S04]  /*9c50*/  IMAD.HI R33, R33, 0x5b9e8726, R6 ;  /* 0x5b9e872621217827 */ /* 0x000fc800078e0206 */
[----:B------:R-:W-:Y:S01]  /*9c60*/  IMAD.WIDE.U32 R10, R35, 0x1dc80000, R30 ;  /* 0x1dc80000230a7825 */ /* 0x000fe200078e001e */
[----:B----4-:R-:W-:Y:S02]  /*9c70*/  VIADDMNMX R33, R4, R33, RZ, !PT ;  /* 0x0000002104217246 */ /* 0x010fe400078001ff */
[----:B------:R-:W-:-:S05]  /*9c80*/  SHF.R.S32.HI R4, RZ, 0x1f, R35 ;  /* 0x0000001fff047819 */ /* 0x000fca0000011423 */
[----:B------:R-:W-:-:S04]  /*9c90*/  IMAD R4, R4, 0x1dc80000, RZ ;  /* 0x1dc8000004047824 */ /* 0x000fc800078e02ff */
[----:B------:R-:W-:Y:S01]  /*9ca0*/  IMAD R47, R35, 0x116ff, R4 ;  /* 0x000116ff232f7824 */ /* 0x000fe200078e0204 */
[----:B------:R-:W-:Y:S04]  /*9cb0*/  STG.E desc[UR8][R8.64], R17 ;  /* 0x0000001108007986 */ /* 0x000fe8000c101908 */
[----:B------:R-:W-:Y:S01]  /*9cc0*/  IADD3 R11, PT, PT, R11, R47, RZ ;  /* 0x0000002f0b0b7210 */ /* 0x000fe20007ffe0ff */
[----:B------:R0:W-:Y:S03]  /*9cd0*/  STG.E desc[UR8][R8.64+0x6200], R33 ;  /* 0x0062002108007986 */ /* 0x0001e6000c101908 */
[----:B------:R-:W-:Y:S01]  /*9ce0*/  SHF.R.U64 R4, R10, 0x1f, R11 ;  /* 0x0000001f0a047819 */ /* 0x000fe2000000120b */
[----:B------:R-:W4:Y:S01]  /*9cf0*/  LDG.E.CONSTANT R35, desc[UR8][R28.64+0xc] ;  /* 0x00000c081c237981 */ /* 0x000f22000c1e9900 */
[----:B------:R-:W-:-:S05]  /*9d00*/  SHF.R.S32.HI R10, RZ, 0x1f, R61 ;  /* 0x0000001fff0a7819 */ /* 0x000fca000001143d */
[----:B------:R-:W-:Y:S01]  /*9d10*/  IMAD R10, R10, 0x1dc80000, RZ ;  /* 0x1dc800000a0a7824 */ /* 0x000fe200078e02ff */
[----:B0-----:R-:W5:Y:S03]  /*9d20*/  LDG.E.CONSTANT R33, desc[UR8][R12.64+0x88] ;  /* 0x000088080c217981 */ /* 0x001f66000c1e9900 */
[C---:B------:R-:W-:Y:S02]  /*9d30*/  IMAD R17, R61.reuse, 0x116ff, R10 ;  /* 0x000116ff3d117824 */ /* 0x040fe400078e020a */
[----:B------:R-:W-:-:S05]  /*9d40*/  IMAD.WIDE.U32 R10, R61, 0x1dc80000, R30 ;  /* 0x1dc800003d0a7825 */ /* 0x000fca00078e001e */
[----:B------:R-:W-:Y:S02]  /*9d50*/  IADD3 R17, PT, PT, R11, R17, RZ ;  /* 0x000000110b117210 */ /* 0x000fe40007ffe0ff */
[----:B------:R-:W-:Y:S02]  /*9d60*/  IADD3 R11, PT, PT, R45, R0, RZ ;  /* 0x000000002d0b7210 */ /* 0x000fe40007ffe0ff */
[----:B------:R-:W4:Y:S03]  /*9d70*/  LDG.E.CONSTANT R0, desc[UR8][R12.64+0xc] ;  /* 0x00000c080c007981 */ /* 0x000f26000c1e9900 */
[----:B------:R-:W-:-:S05]  /*9d80*/  IMAD.HI R11, R11, 0x5b9e8726, R6 ;  /* 0x5b9e87260b0b7827 */ /* 0x000fca00078e0206 */
[----:B------:R-:W-:Y:S02]  /*9d90*/  VIADDMNMX R11, R16, R11, RZ, !PT ;  /* 0x0000000b100b7246 */ /* 0x000fe400078001ff */
[----:B------:R-:W4:Y:S01]  /*9da0*/  LDG.E.CONSTANT R16, desc[UR8][R28.64+0x6208] ;  /* 0x006208081c107981 */ /* 0x000f22000c1e9900 */
[----:B------:R-:W-:Y:S02]  /*9db0*/  SHF.R.U64 R17, R10, 0x1f, R17 ;  /* 0x0000001f0a117819 */ /* 0x000fe40000001211 */
[----:B------:R-:W-:Y:S01]  /*9dc0*/  SHF.R.S32.HI R10, RZ, 0x1f, R19 ;  /* 0x0000001fff0a7819 */ /* 0x000fe20000011413 */
[----:B------:R0:W-:Y:S04]  /*9dd0*/  STG.E desc[UR8][R8.64+0x4], R11 ;  /* 0x0000040b08007986 */ /* 0x0001e8000c101908 */
[----:B------:R-:W-:Y:S01]  /*9de0*/  IMAD R10, R10, 0x1dc80000, RZ ;  /* 0x1dc800000a0a7824 */ /* 0x000fe200078e02ff */
[----:B------:R1:W4:Y:S01]  /*9df0*/  LDG.E.CONSTANT R13, desc[UR8][R12.64+0x8c] ;  /* 0x00008c080c0d7981 */ /* 0x000322000c1e9900 */
[----:B--2---:R-:W-:-:S02]  /*9e00*/  IADD3 R47, PT, PT, R15, R18, RZ ;  /* 0x000000120f2f7210 */ /* 0x004fc40007ffe0ff */
[C---:B------:R-:W-:Y:S02]  /*9e10*/  IMAD R18, R19.reuse, 0x116ff, R10 ;  /* 0x000116ff13127824 */ /* 0x040fe400078e020a */
[----:B0-----:R-:W-:-:S05]  /*9e20*/  IMAD.WIDE.U32 R10, R19, 0x1dc80000, R30 ;  /* 0x1dc80000130a7825 */ /* 0x001fca00078e001e */
        /* <DEDUP_REMOVED lines=18> */
[----:B---3--:R-:W-:-:S04]  /*9f50*/  IADD3 R61, PT, PT, R25, R20, RZ ;  /* 0x00000014193d7210 */ /* 0x008fc80007ffe0ff */
[----:B------:R-:W-:-:S04]  /*9f60*/  IADD3 R11, PT, PT, R11, R37, RZ ;  /* 0x000000250b0b7210 */ /* 0x000fc80007ffe0ff */
[----:B------:R-:W-:Y:S02]  /*9f70*/  SHF.R.U64 R20, R10, 0x1f, R11 ;  /* 0x0000001f0a147819 */ /* 0x000fe4000000120b */
[----:B------:R-:W-:-:S05]  /*9f80*/  SHF.R.S32.HI R10, RZ, 0x1f, R42 ;  /* 0x0000001fff0a7819 */ /* 0x000fca000001142a */
[----:B------:R-:W-:-:S04]  /*9f90*/  IMAD R11, R10, 0x1dc80000, RZ ;  /* 0x1dc800000a0b7824 */ /* 0x000fc800078e02ff */
[C---:B------:R-:W-:Y:S02]  /*9fa0*/  IMAD R37, R42.reuse, 0x116ff, R11 ;  /* 0x000116ff2a257824 */ /* 0x040fe400078e020b */
[----:B------:R-:W-:-:S04]  /*9fb0*/  IMAD.WIDE.U32 R10, R42, 0x1dc80000, R30 ;  /* 0x1dc800002a0a7825 */ /* 0x000fc800078e001e */
[----:B------:R-:W-:Y:S01]  /*9fc0*/  IMAD.HI R61, R61, 0x5b9e8726, R6 ;  /* 0x5b9e87263d3d7827 */ /* 0x000fe200078e0206 */
[----:B------:R-:W-:-:S04]  /*9fd0*/  IADD3 R11, PT, PT, R11, R37, RZ ;  /* 0x000000250b0b7210 */ /* 0x000fc80007ffe0ff */
[----:B------:R-:W-:Y:S02]  /*9fe0*/  VIADDMNMX R61, R24, R61, RZ, !PT ;  /* 0x0000003d183d7246 */ /* 0x000fe400078001ff */
        /* <DEDUP_REMOVED lines=31> */
[----:B-1----:R-:W-:-:S04]  /*a1e0*/  SHF.R.S32.HI R12, RZ, 0x1f, R41 ;  /* 0x0000001fff0c7819 */ /* 0x002fc80000011429 */
[----:B------:R-:W-:Y:S02]  /*a1f0*/  IADD3 R3, PT, PT, R11, R37, RZ ;  /* 0x000000250b037210 */ /* 0x000fe40007ffe0ff */
[----:B-----5:R-:W-:Y:S01]  /*a200*/  IADD3 R11, PT, PT, R33, R4, RZ ;  /* 0x00000004210b7210 */ /* 0x020fe20007ffe0ff */
[----:B------:R-:W-:Y:S01]  /*a210*/  IMAD R12, R12, 0x1dc80000, RZ ;  /* 0x1dc800000c0c7824 */ /* 0x000fe200078e02ff */
[----:B----4-:R-:W-:Y:S01]  /*a220*/  IADD3 R39, PT, PT, R0, R17, RZ ;  /* 0x0000001100277210 */ /* 0x010fe20007ffe0ff */
[----:B------:R-:W2:Y:S02]  /*a230*/  LDG.E.CONSTANT R4, desc[UR8][R28.64+0x37200] ;  /* 0x037200081c047981 */ /* 0x000ea4000c1e9900 */
[----:B------:R-:W-:Y:S02]  /*a240*/  IMAD.HI R11, R11, 0x5b9e8726, R6 ;  /* 0x5b9e87260b0b7827 */ /* 0x000fe400078e0206 */
[----:B------:R-:W3:Y:S01]  /*a250*/  LDG.E.CONSTANT R17, desc[UR8][R28.64+0x31000] ;  /* 0x031000081c117981 */ /* 0x000ee2000c1e9900 */
[----:B------:R-:W-:-:S03]  /*a260*/  SHF.R.U64 R3, R10, 0x1f, R3 ;  /* 0x0000001f0a037819 */ /* 0x000fc60000001203 */
[----:B------:R-:W4:Y:S01]  /*a270*/  LDG.E.CONSTANT R37, desc[UR8][R28.64+0x620c] ;  /* 0x00620c081c257981 */ /* 0x000f22000c1e9900 */
[----:B------:R-:W-:Y:S01]  /*a280*/  IMAD.HI R10, R39, 0x5b9e8726, R6 ;  /* 0x5b9e8726270a7827 */ /* 0x000fe200078e0206 */
[----:B------:R-:W-:Y:S02]  /*a290*/  VIADDMNMX R39, R16, R11, RZ, !PT ;  /* 0x0000000b10277246 */ /* 0x000fe400078001ff */
[----:B------:R0:W-:Y:S04]  /*a2a0*/  STG.E desc[UR8][R8.64+0x6204], R47 ;  /* 0x0062042f08007986 */ /* 0x0001e8000c101908 */
[----:B------:R-:W5:Y:S01]  /*a2b0*/  LDG.E.CONSTANT R16, desc[UR8][R28.64+0x37204] ;  /* 0x037204081c107981 */ /* 0x000f62000c1e9900 */
[----:B0-----:R-:W-:-:S03]  /*a2c0*/  IMAD R47, R41, 0x116ff, R12 ;  /* 0x000116ff292f7824 */ /* 0x001fc600078e020c */
[----:B------:R-:W5:Y:S01]  /*a2d0*/  LDG.E.CONSTANT R12, desc[UR8][R28.64+0x31004] ;  /* 0x031004081c0c7981 */ /* 0x000f62000c1e9900 */
[----:B------:R-:W-:Y:S01]  /*a2e0*/  VIADDMNMX R35, R35, R10, RZ, !PT ;  /* 0x0000000a23237246 */ /* 0x000fe200078001ff */
        /* <DEDUP_REMOVED lines=16> */
[C---:B------:R-:W-:Y:S01]  /*a3f0*/  IMAD R47, R21.reuse, 0x116ff, R10 ;  /* 0x000116ff152f7824 */ /* 0x040fe200078e020a */
[----:B------:R-:W-:Y:S01]  /*a400*/  SHF.R.U64 R46, R46, 0x1f, R11 ;  /* 0x0000001f2e2e7819 */ /* 0x000fe2000000120b */
        /* <DEDUP_REMOVED lines=39> */
[----:B------:R-:W-:Y:S01]  /*a680*/  SHF.R.S32.HI R5, RZ, 0x1f, R36 ;  /* 0x0000001fff057819 */ /* 0x000fe20000011424 */
[----:B------:R-:W-:-:S04]  /*a690*/  IMAD.WIDE.U32 R10, R36, 0x1dc80000, R30 ;  /* 0x1dc80000240a7825 */ /* 0x000fc800078e001e */
[----:B------:R-:W-:-:S04]  /*a6a0*/  IMAD R5, R5, 0x1dc80000, RZ ;  /* 0x1dc8000005057824 */ /* 0x000fc800078e02ff */
[----:B------:R-:W-:-:S05]  /*a6b0*/  IMAD R5, R36, 0x116ff, R5 ;  /* 0x000116ff24057824 */ /* 0x000fca00078e0205 */
        /* <DEDUP_REMOVED lines=16> */
[----:B------:R-:W-:-:S03]  /*a7c0*/  IADD3 R19, PT, PT, R14, R19, RZ ;  /* 0x000000130e137210 */ /* 0x000fc60007ffe0ff */
[C---:B------:R-:W-:Y:S01]  /*a7d0*/  IMAD R49, R51.reuse, 0x116ff, R10 ;  /* 0x000116ff33317824 */ /* 0x040fe200078e020a */
[----:B------:R-:W-:Y:S01]  /*a7e0*/  IADD3 R27, PT, PT, R2, R27, RZ ;  /* 0x0000001b021b7210 */ /* 0x000fe20007ffe0ff */
[----:B------:R-:W-:Y:S01]  /*a7f0*/  IMAD.WIDE.U32 R10, R51, 0x1dc80000, R30 ;  /* 0x1dc80000330a7825 */ /* 0x000fe200078e001e */
[----:B------:R-:W-:Y:S02]  /*a800*/  IADD3 R51, PT, PT, R13, R18, RZ ;  /* 0x000000120d337210 */ /* 0x000fe40007ffe0ff */
[C---:B------:R-:W-:Y:S02]  /*a810*/  IADD3 R3, PT, PT, R14.reuse, R3, RZ ;  /* 0x000000030e037210 */ /* 0x040fe40007ffe0ff */
[----:B------:R-:W-:Y:S01]  /*a820*/  IADD3 R43, PT, PT, R14, R43, RZ ;  /* 0x0000002b0e2b7210 */ /* 0x000fe20007ffe0ff */
[--C-:B------:R-:W-:Y:S01]  /*a830*/  IMAD.HI R14, R19, 0x5b9e8726, R6.reuse ;  /* 0x5b9e8726130e7827 */ /* 0x100fe200078e0206 */
[----:B------:R-:W-:Y:S01]  /*a840*/  IADD3 R11, PT, PT, R11, R49, RZ ;  /* 0x000000310b0b7210 */ /* 0x000fe20007ffe0ff */
[----:B------:R0:W-:Y:S01]  /*a850*/  STG.E desc[UR8][R8.64+0xc], R35 ;  /* 0x00000c2308007986 */ /* 0x0001e2000c101908 */
[C---:B------:R-:W-:Y:S01]  /*a860*/  IADD3 R41, PT, PT, R2.reuse, R41, RZ ;  /* 0x0000002902297210 */ /* 0x040fe20007ffe0ff */
[--C-:B------:R-:W-:Y:S01]  /*a870*/  IMAD.HI R27, R27, 0x5b9e8726, R6.reuse ;  /* 0x5b9e87261b1b7827 */ /* 0x100fe200078e0206 */
[----:B------:R-:W-:Y:S01]  /*a880*/  IADD3 R47, PT, PT, R2, R47, RZ ;  /* 0x0000002f022f7210 */ /* 0x000fe20007ffe0ff */
[----:B------:R-:W-:Y:S01]  /*a890*/  STG.E desc[UR8][R8.64+0x6208], R39 ;  /* 0x0062082708007986 */ /* 0x000fe2000c101908 */
[----:B------:R-:W-:Y:S01]  /*a8a0*/  IADD3 R49, PT, PT, R45, R20, RZ ;  /* 0x000000142d317210 */ /* 0x000fe20007ffe0ff */
[--C-:B------:R-:W-:Y:S01]  /*a8b0*/  IMAD.HI R2, R51, 0x5b9e8726, R6.reuse ;  /* 0x5b9e872633027827 */ /* 0x100fe200078e0206 */
[----:B------:R-:W-:Y:S01]  /*a8c0*/  IADD3 R19, PT, PT, R15, R24, RZ ;  /* 0x000000180f137210 */ /* 0x000fe20007ffe0ff */
[----:B------:R-:W5:Y:S01]  /*a8d0*/  LDG.E.CONSTANT R18, desc[UR8][R28.64+0x3100c] ;  /* 0x03100c081c127981 */ /* 0x000f62000c1e9900 */
[----:B---3--:R-:W-:Y:S01]  /*a8e0*/  VIADDMNMX R51, R17, R14, RZ, !PT ;  /* 0x0000000e11337246 */ /* 0x008fe200078001ff */
[--C-:B------:R-:W-:Y:S01]  /*a8f0*/  IMAD.HI R49, R49, 0x5b9e8726, R6.reuse ;  /* 0x5b9e872631317827 */ /* 0x100fe200078e0206 */
[----:B--2---:R-:W-:Y:S01]  /*a900*/  VIADDMNMX R53, R4, R27, RZ, !PT ;  /* 0x0000001b04357246 */ /* 0x004fe200078001ff */
[----:B------:R-:W2:Y:S01]  /*a910*/  LDG.E.CONSTANT R17, desc[UR8][R28.64+0x3720c] ;  /* 0x03720c081c117981 */ /* 0x000ea2000c1e9900 */
[----:B----4-:R-:W-:Y:S01]  /*a920*/  VIADDMNMX R37, R37, R2, RZ, !PT ;  /* 0x0000000225257246 */ /* 0x010fe200078001ff */
[----:B------:R-:W-:Y:S01]  /*a930*/  IMAD.HI R19, R19, 0x5b9e8726, R6 ;  /* 0x5b9e872613137827 */ /* 0x000fe200078e0206 */
[----:B------:R-:W-:Y:S01]  /*a940*/  SHF.R.U64 R10, R10, 0x1f, R11 ;  /* 0x0000001f0a0a7819 */ /* 0x000fe2000000120b */
[----:B------:R1:W-:Y:S01]  /*a950*/  STG.E desc[UR8][R8.64+0x31000], R51 ;  /* 0x0310003308007986 */ /* 0x0003e2000c101908 */
[----:B------:R-:W-:-:S02]  /*a960*/  IADD3 R11, PT, PT, R45, R40, RZ ;  /* 0x000000282d0b7210 */ /* 0x000fc40007ffe0ff */
[----:B-----5:R-:W-:Y:S01]  /*a970*/  VIADDMNMX R55, R12, R49, RZ, !PT ;  /* 0x000000310c377246 */ /* 0x020fe200078001ff */
[----:B------:R3:W-:Y:S01]  /*a980*/  STG.E desc[UR8][R8.64+0x37200], R53 ;  /* 0x0372003508007986 */ /* 0x0007e2000c101908 */
[----:B------:R-:W-:Y:S02]  /*a990*/  VIADDMNMX R57, R16, R19, RZ, !PT ;  /* 0x0000001310397246 */ /* 0x000fe400078001ff */
[C---:B------:R-:W-:Y:S01]  /*a9a0*/  IADD3 R27, PT, PT, R25.reuse, R26, RZ ;  /* 0x0000001a191b7210 */ /* 0x040fe20007ffe0ff */
[----:B------:R4:W-:Y:S01]  /*a9b0*/  STG.E desc[UR8][R8.64+0x620c], R37 ;  /* 0x00620c2508007986 */ /* 0x0009e2000c101908 */
[C---:B0-----:R-:W-:Y:S02]  /*a9c0*/  IADD3 R35, PT, PT, R25.reuse, R42, RZ ;  /* 0x0000002a19237210 */ /* 0x041fe40007ffe0ff */
[----:B------:R-:W-:Y:S01]  /*a9d0*/  IADD3 R49, PT, PT, R25, R52, RZ ;  /* 0x0000003419317210 */ /* 0x000fe20007ffe0ff */
[----:B------:R-:W5:Y:S01]  /*a9e0*/  LDG.E.CONSTANT R4, desc[UR8][R28.64+0x31008] ;  /* 0x031008081c047981 */ /* 0x000f62000c1e9900 */
[----:B-1----:R-:W-:-:S02]  /*a9f0*/  IADD3 R51, PT, PT, R15, R46, RZ ;  /* 0x0000002e0f337210 */ /* 0x002fc40007ffe0ff */
[----:B------:R-:W-:Y:S01]  /*aa00*/  IADD3 R15, PT, PT, R15, R36, RZ ;  /* 0x000000240f0f7210 */ /* 0x000fe20007ffe0ff */
[----:B------:R-:W5:Y:S01]  /*aa10*/  LDG.E.CONSTANT R2, desc[UR8][R28.64+0x37208] ;  /* 0x037208081c027981 */ /* 0x000f62000c1e9900 */
[C---:B------:R-:W-:Y:S02]  /*aa20*/  IADD3 R23, PT, PT, R0.reuse, R23, RZ ;  /* 0x0000001700177210 */ /* 0x040fe40007ffe0ff */
[C---:B------:R-:W-:Y:S01]  /*aa30*/  IADD3 R21, PT, PT, R0.reuse, R21, RZ ;  /* 0x0000001500157210 */ /* 0x040fe20007ffe0ff */
[----:B------:R-:W5:Y:S01]  /*aa40*/  LDG.E.CONSTANT R14, desc[UR8][R28.64+0x62000] ;  /* 0x062000081c0e7981 */ /* 0x000f62000c1e9900 */
[----:B---3--:R-:W-:-:S03]  /*aa50*/  IADD3 R53, PT, PT, R0, R5, RZ ;  /* 0x0000000500357210 */ /* 0x008fc60007ffe0ff */
[----:B------:R-:W3:Y:S04]  /*aa60*/  LDG.E.CONSTANT R24, desc[UR8][R28.64+0x68200] ;  /* 0x068200081c187981 */ /* 0x000ee8000c1e9900 */
[----:B------:R-:W3:Y:S04]  /*aa70*/  LDG.E.CONSTANT R20, desc[UR8][R28.64+0x62004] ;  /* 0x062004081c147981 */ /* 0x000ee8000c1e9900 */
[----:B------:R-:W3:Y:S04]  /*aa80*/  LDG.E.CONSTANT R19, desc[UR8][R28.64+0x68204] ;  /* 0x068204081c137981 */ /* 0x000ee8000c1e9900 */
[----:B------:R-:W3:Y:S04]  /*aa90*/  LDG.E.CONSTANT R16, desc[UR8][R28.64+0x62008] ;  /* 0x062008081c107981 */ /* 0x000ee8000c1e9900 */
[----:B------:R-:W3:Y:S04]  /*aaa0*/  LDG.E.CONSTANT R12, desc[UR8][R28.64+0x68208] ;  /* 0x068208081c0c7981 */ /* 0x000ee8000c1e9900 */
[----:B------:R-:W3:Y:S04]  /*aab0*/  LDG.E.CONSTANT R40, desc[UR8][R28.64+0x6200c] ;  /* 0x06200c081c287981 */ /* 0x000ee8000c1e9900 */
[----:B------:R-:W3:Y:S04]  /*aac0*/  LDG.E.CONSTANT R39, desc[UR8][R28.64+0x6820c] ;  /* 0x06820c081c277981 */ /* 0x000ee8000c1e9900 */
[----:B----4-:R-:W4:Y:S04]  /*aad0*/  LDG.E.CONSTANT R37, desc[UR8][R28.64+0x93000] ;  /* 0x093000081c257981 */ /* 0x010f28000c1e9900 */
[----:B------:R-:W4:Y:S04]  /*aae0*/  LDG.E.CONSTANT R26, desc[UR8][R28.64+0x93004] ;  /* 0x093004081c1a7981 */ /* 0x000f28000c1e9900 */
[----:B------:R-:W4:Y:S04]  /*aaf0*/  LDG.E.CONSTANT R25, desc[UR8][R28.64+0x93008] ;  /* 0x093008081c197981 */ /* 0x000f28000c1e9900 */
[----:B------:R-:W4:Y:S04]  /*ab00*/  LDG.E.CONSTANT R42, desc[UR8][R28.64+0x9300c] ;  /* 0x09300c081c2a7981 */ /* 0x000f28000c1e9900 */
[----:B------:R-:W4:Y:S04]  /*ab10*/  LDG.E.CONSTANT R36, desc[UR8][R28.64+0x99200] ;  /* 0x099200081c247981 */ /* 0x000f28000c1e9900 */
[----:B------:R-:W4:Y:S04]  /*ab20*/  LDG.E.CONSTANT R5, desc[UR8][R28.64+0x99204] ;  /* 0x099204081c057981 */ /* 0x000f28000c1e9900 */
[----:B------:R-:W4:Y:S04]  /*ab30*/  LDG.E.CONSTANT R0, desc[UR8][R28.64+0x99208] ;  /* 0x099208081c007981 */ /* 0x000f28000c1e9900 */
[----:B------:R0:W4:Y:S01]  /*ab40*/  LDG.E.CONSTANT R46, desc[UR8][R28.64+0x9920c] ;  /* 0x09920c081c2e7981 */ /* 0x000122000c1e9900 */
[----:B------:R-:W-:-:S02]  /*ab50*/  IADD3 R45, PT, PT, R45, R48, RZ ;  /* 0x000000302d2d7210 */ /* 0x000fc40007ffe0ff */
[----:B------:R-:W-:Y:S01]  /*ab60*/  SHF.R.S32.HI R48, RZ, 0x1f, R22 ;  /* 0x0000001fff307819 */ /* 0x000fe20000011416 */
[----:B------:R1:W-:Y:S01]  /*ab70*/  STG.E desc[UR8][R8.64+0x31004], R55 ;  /* 0x0310043708007986 */ /* 0x0003e2000c101908 */
[----:B------:R-:W-:-:S04]  /*ab80*/  IMAD.WIDE.U32 R30, R22, 0x1dc80000, R30 ;  /* 0x1dc80000161e7825 */ /* 0x000fc800078e001e */
[----:B-1----:R-:W-:-:S04]  /*ab90*/  IMAD R55, R48, 0x1dc80000, RZ ;  /* 0x1dc8000030377824 */ /* 0x002fc800078e02ff */
[----:B------:R-:W-:-:S05]  /*aba0*/  IMAD R55, R22, 0x116ff, R55 ;  /* 0x000116ff16377824 */ /* 0x000fca00078e0237 */
[----:B------:R-:W-:Y:S01]  /*abb0*/  IADD3 R31, PT, PT, R31, R55, RZ ;  /* 0x000000371f1f7210 */ /* 0x000fe20007ffe0ff */
[----:B------:R1:W-:Y:S03]  /*abc0*/  STG.E desc[UR8][R8.64+0x37204], R57 ;  /* 0x0372043908007986 */ /* 0x0003e6000c101908 */
[----:B------:R-:W-:Y:S02]  /*abd0*/  SHF.R.U64 R30, R30, 0x1f, R31 ;  /* 0x0000001f1e1e7819 */ /* 0x000fe4000000121f */
[C---:B------:R-:W-:Y:S02]  /*abe0*/  IADD3 R31, PT, PT, R33.reuse, R38, RZ ;  /* 0x00000026211f7210 */ /* 0x040fe40007ffe0ff */
[----:B------:R-:W-:Y:S02]  /*abf0*/  IADD3 R55, PT, PT, R33, R44, RZ ;  /* 0x0000002c21377210 */ /* 0x000fe40007ffe0ff */
[----:B0-----:R-:W-:-:S02]  /*ac00*/  IADD3 R29, PT, PT, R13, R34, RZ ;  /* 0x000000220d1d7210 */ /* 0x001fc40007ffe0ff */
[----:B------:R-:W-:Y:S02]  /*ac10*/  IADD3 R33, PT, PT, R33, R10, RZ ;  /* 0x0000000a21217210 */ /* 0x000fe40007ffe0ff */
[C---:B-1----:R-:W-:Y:S02]  /*ac20*/  IADD3 R57, PT, PT, R13.reuse, R32, RZ ;  /* 0x000000200d397210 */ /* 0x042fe40007ffe0ff */
[----:B------:R-:W-:Y:S01]  /*ac30*/  IADD3 R13, PT, PT, R13, R30, RZ ;  /* 0x0000001e0d0d7210 */ /* 0x000fe20007ffe0ff */
[----:B------:R-:W-:-:S04]  /*ac40*/  IMAD.HI R3, R3, 0x5b9e8726, R6 ;  /* 0x5b9e872603037827 */ /* 0x000fc800078e0206 */
        /* <DEDUP_REMOVED lines=18> */
[----:B------:R-:W-:Y:S01]  /*ad70*/  IMAD.HI R13, R13, 0x5b9e8726, R6 ;  /* 0x5b9e87260d0d7827 */ /* 0x000fe200078e0206 */
[----:B------:R-:W-:Y:S01]  /*ad80*/  STG.E desc[UR8][R8.64+0x8], R61 ;  /* 0x0000083d08007986 */ /* 0x000fe2000c101908 */
[----:B------:R-:W-:Y:S02]  /*ad90*/  VIADDMNMX R23, R18, R23, RZ, !PT ;  /* 0x0000001712177246 */ /* 0x000fe400078001ff */
[----:B--2---:R-:W-:-:S03]  /*ada0*/  VIADDMNMX R17, R17, R34, RZ, !PT ;  /* 0x0000002211117246 */ /* 0x004fc600078001ff */
[----:B------:R-:W-:Y:S04]  /*adb0*/  STG.E desc[UR8][R8.64+0x3100c], R23 ;  /* 0x03100c1708007986 */ /* 0x000fe8000c101908 */
[----:B------:R-:W-:Y:S01]  /*adc0*/  STG.E desc[UR8][R8.64+0x3720c], R17 ;  /* 0x03720c1108007986 */ /* 0x000fe2000c101908 */
[----:B-----5:R-:W-:Y:S02]  /*add0*/  VIADDMNMX R27, R4, R27, RZ, !PT ;  /* 0x0000001b041b7246 */ /* 0x020fe400078001ff */
[----:B------:R-:W-:Y:S02]  /*ade0*/  VIADDMNMX R31, R2, R31, RZ, !PT ;  /* 0x0000001f021f7246 */ /* 0x000fe400078001ff */
[----:B------:R-:W-:Y:S02]  /*adf0*/  VIADDMNMX R3, R14, R3, RZ, !PT ;  /* 0x000000030e037246 */ /* 0x000fe400078001ff */
[----:B---3--:R-:W-:-:S02]  /*ae00*/  VIADDMNMX R41, R24, R41, RZ, !PT ;  /* 0x0000002918297246 */ /* 0x008fc400078001ff */
[----:B------:R-:W-:Y:S02]  /*ae10*/  VIADDMNMX R11, R20, R11, RZ, !PT ;  /* 0x0000000b140b7246 */ /* 0x000fe400078001ff */
[----:B------:R-:W-:Y:S02]  /*ae20*/  VIADDMNMX R19, R19, R22, RZ, !PT ;  /* 0x0000001613137246 */ /* 0x000fe400078001ff */
[----:B------:R-:W-:Y:S02]  /*ae30*/  VIADDMNMX R35, R16, R35, RZ, !PT ;  /* 0x0000002310237246 */ /* 0x000fe400078001ff */
[----:B------:R-:W-:Y:S02]  /*ae40*/  VIADDMNMX R55, R12, R55, RZ, !PT ;  /* 0x000000370c377246 */ /* 0x000fe400078001ff */
[----:B------:R-:W-:Y:S02]  /*ae50*/  VIADDMNMX R21, R40, R21, RZ, !PT ;  /* 0x0000001528157246 */ /* 0x000fe400078001ff */
[----:B------:R-:W-:-:S02]  /*ae60*/  VIADDMNMX R39, R39, R32, RZ, !PT ;  /* 0x0000002027277246 */ /* 0x000fc400078001ff */
[----:B----4-:R-:W-:Y:S02]  /*ae70*/  VIADDMNMX R37, R37, R10, RZ, !PT ;  /* 0x0000000a25257246 */ /* 0x010fe400078001ff */
[----:B------:R-:W-:Y:S02]  /*ae80*/  VIADDMNMX R45, R26, R45, RZ, !PT ;  /* 0x0000002d1a2d7246 */ /* 0x000fe400078001ff */
[----:B------:R-:W-:Y:S02]  /*ae90*/  VIADDMNMX R25, R25, R30, RZ, !PT ;  /* 0x0000001e19197246 */ /* 0x000fe400078001ff */
[----:B------:R-:W-:Y:S02]  /*aea0*/  VIADDMNMX R53, R42, R53, RZ, !PT ;  /* 0x000000352a357246 */ /* 0x000fe400078001ff */
[----:B------:R-:W-:Y:S02]  /*aeb0*/  VIADDMNMX R47, R36, R47, RZ, !PT ;  /* 0x0000002f242f7246 */ /* 0x000fe400078001ff */
[----:B------:R-:W-:-:S02]  /*aec0*/  VIADDMNMX R5, R5, R28, RZ, !PT ;  /* 0x0000001c05057246 */ /* 0x000fc400078001ff */
[----:B------:R-:W-:Y:S02]  /*aed0*/  VIADDMNMX R33, R0, R33, RZ, !PT ;  /* 0x0000002100217246 */ /* 0x000fe400078001ff */
        /* <DEDUP_REMOVED lines=20> */
.L_x_79:
        /* <DEDUP_REMOVED lines=14> */
.L_x_379:


//--------------------- .text.fused_nn_conv2d_cast_fixed_point_multiply_add_cast_fixed_point_multiply_1_kernel0 --------------------------
	.section	.text.fused_nn_conv2d_cast_fixed_point_multiply_add_cast_fixed_point_multiply_1_kernel0,"ax",@progbits
	.align	128
        .global         fused_nn_conv2d_cast_fixed_point_multiply_add_cast_fixed_point_multiply_1_kernel0
        .type           fused_nn_conv2d_cast_fixed_point_multiply_add_cast_fixed_point_multiply_1_kernel0,@function
        .size           fused_nn_conv2d_cast_fixed_point_multiply_add_cast_fixed_point_multiply_1_kernel0,(.L_x_380 - fused_nn_conv2d_cast_fixed_point_multiply_add_cast_fixed_point_multiply_1_kernel0)
        .other          fused_nn_conv2d_cast_fixed_point_multiply_add_cast_fixed_point_multiply_1_kernel0,@"STO_CUDA_ENTRY STV_DEFAULT"
fused_nn_conv2d_cast_fixed_point_multiply_add_cast_fixed_point_multiply_1_kernel0:
.text.fused_nn_conv2d_cast_fixed_point_multiply_add_cast_fixed_point_multiply_1_kernel0:
[----:B------:R-:W-:Y:S01]  /*0000*/  LDC R1, c[0x0][0x37c] ;  /* 0x0000df00ff017b82 */ /* 0x000fe20000000800 */
[----:B------:R-:W0:Y:S07]  /*0010*/  S2R R14, SR_TID.Z ;  /* 0x00000000000e7919 */ /* 0x000e2e0000002300 */
[----:B------:R-:W1:Y:S01]  /*0020*/  S2UR UR13, SR_CTAID.X ;  /* 0x00000000000d79c3 */ /* 0x000e620000002500 */
[----:B------:R-:W2:Y:S01]  /*0030*/  LDCU.64 UR6, c[0x0][0x380] ;  /* 0x00007000ff0677ac */ /* 0x000ea20008000a00 */
[----:B------:R-:W-:Y:S01]  /*0040*/  HFMA2 R25, -RZ, RZ, 0, 0 ;  /* 0x00000000ff197431 */ /* 0x000fe200000001ff */
[----:B------:R-:W0:Y:S01]  /*0050*/  S2R R15, SR_TID.Y ;  /* 0x00000000000f7919 */ /* 0x000e220000002200 */
[----:B------:R-:W-:Y:S01]  /*0060*/  HFMA2 R21, -RZ, RZ, 0, 0 ;  /* 0x00000000ff157431 */ /* 0x000fe200000001ff */
[----:B------:R-:W3:Y:S01]  /*0070*/  LDCU.64 UR14, c[0x0][0x358] ;  /* 0x00006b00ff0e77ac */ /* 0x000ee20008000a00 */
[----:B------:R-:W-:Y:S01]  /*0080*/  MOV R27, RZ ;  /* 0x000000ff001b7202 */ /* 0x000fe20000000f00 */
[----:B------:R-:W4:Y:S01]  /*0090*/  S2R R29, SR_TID.X ;  /* 0x00000000001d7919 */ /* 0x000f220000002100 */
[----:B------:R-:W5:Y:S01]  /*00a0*/  S2UR UR5, SR_CTAID.Z ;  /* 0x00000000000579c3 */ /* 0x000f620000002700 */
[----:B------:R-:W-:-:S02]  /*00b0*/  MOV R23, RZ ;  /* 0x000000ff00177202 */ /* 0x000fc40000000f00 */
[----:B------:R-:W-:Y:S02]  /*00c0*/  CS2R R52, SRZ ;  /* 0x0000000000347805 */ /* 0x000fe4000001ff00 */
[----:B------:R-:W-:Y:S02]  /*00d0*/  CS2R R54, SRZ ;  /* 0x0000000000367805 */ /* 0x000fe4000001ff00 */
[----:B------:R-:W-:Y:S02]  /*00e0*/  CS2R R50, SRZ ;  /* 0x0000000000327805 */ /* 0x000fe4000001ff00 */
[----:B------:R-:W-:Y:S02]  /*00f0*/  CS2R R48, SRZ ;  /* 0x0000000000307805 */ /* 0x000fe4000001ff00 */
[----:B------:R-:W-:Y:S02]  /*0100*/  CS2R R46, SRZ ;  /* 0x00000000002e7805 */ /* 0x000fe4000001ff00 */
[----:B------:R-:W-:Y:S01]  /*0110*/  CS2R R44, SRZ ;  /* 0x00000000002c7805 */ /* 0x000fe2000001ff00 */
[----:B------:R-:W2:Y:S01]  /*0120*/  LDCU.64 UR16, c[0x0][0x380] ;  /* 0x00007000ff1077ac */ /* 0x000ea20008000a00 */
[----:B-1----:R-:W-:-:S02]  /*0130*/  USHF.L.U32 UR4, UR13, 0x1, URZ ;  /* 0x000000010d047899 */ /* 0x002fc400080006ff */
[----:B-----5:R-:W-:Y:S01]  /*0140*/  UIMAD UR5, UR5, 0x31000, URZ ;  /* 0x00031000050578a4 */ /* 0x020fe2000f8e02ff */
[C---:B0-----:R-:W-:Y:S02]  /*0150*/  LEA R6, R14.reuse, R15, 0x3 ;  /* 0x0000000f0e067211 */ /* 0x041fe400078e18ff */
[----:B----4-:R-:W-:Y:S02]  /*0160*/  LEA R22, R14, R29, 0x5 ;  /* 0x0000001d0e167211 */ /* 0x010fe400078e28ff */
[----:B------:R-:W-:Y:S02]  /*0170*/  IADD3 R5, PT, PT, R6, 0x20, RZ ;  /* 0x0000002006057810 */ /* 0x000fe40007ffe0ff */
[C---:B------:R-:W-:Y:S02]  /*0180*/  LOP3.LUT P0, RZ, R29.reuse, UR4, RZ, 0xfc, !PT ;  /* 0x000000041dff7c12 */ /* 0x040fe4000f80fcff */
[----:B------:R-:W-:Y:S01]  /*0190*/  IADD3 R0, PT, PT, R29, UR4, RZ ;  /* 0x000000041d007c10 */ /* 0x000fe2000fffe0ff */
[----:B------:R-:W-:Y:S01]  /*01a0*/  ULEA UR4, UR13, UR5, 0x3 ;  /* 0x000000050d047291 */ /* 0x000fe2000f8e18ff */
[----:B------:R-:W-:-:S02]  /*01b0*/  LEA R22, R15, R22, 0x2 ;  /* 0x000000160f167211 */ /* 0x000fc400078e10ff */
[----:B------:R-:W-:Y:S02]  /*01c0*/  LOP3.LUT R2, R5, 0xff, RZ, 0xc0, !PT ;  /* 0x000000ff05027812 */ /* 0x000fe400078ec0ff */
[----:B------:R-:W-:Y:S02]  /*01d0*/  ISETP.LT.U32.AND P2, PT, R0, 0xf, P0 ;  /* 0x0000000f0000780c */ /* 0x000fe40000741070 */
[----:B------:R-:W-:Y:S01]  /*01e0*/  ISETP.GT.U32.AND P0, PT, R22, 0x23f, PT ;  /* 0x0000023f1600780c */ /* 0x000fe20003f04070 */
[----:B------:R-:W-:Y:S01]  /*01f0*/  IMAD R2, R2, 0x39, RZ ;  /* 0x0000003902027824 */ /* 0x000fe200078e02ff */
[----:B------:R-:W-:Y:S01]  /*0200*/  SHF.L.U32 R31, R29, 0x2, RZ ;  /* 0x000000021d1f7819 */ /* 0x000fe200000006ff */
[----:B------:R-:W0:Y:S01]  /*0210*/  S2R R0, SR_CTAID.Y ;  /* 0x0000000000007919 */ /* 0x000e220000002600 */
[----:B------:R-:W-:Y:S02]  /*0220*/  ISETP.GT.U32.OR P0, PT, R6, 0x8f, P0 ;  /* 0x0000008f0600780c */ /* 0x000fe40000704470 */
[----:B------:R-:W-:-:S02]  /*0230*/  SHF.R.U32.HI R9, RZ, 0xa, R2 ;  /* 0x0000000aff097819 */ /* 0x000fc40000011602 */
[----:B------:R-:W-:Y:S02]  /*0240*/  ISETP.GT.U32.OR P4, PT, R14, 0x11, P0 ;  /* 0x000000110e00780c */ /* 0x000fe40000784470 */
[----:B------:R-:W-:Y:S02]  /*0250*/  SHF.R.U32.HI R4, RZ, 0x4, R6 ;  /* 0x00000004ff047819 */ /* 0x000fe40000011606 */
[----:B------:R-:W-:Y:S02]  /*0260*/  IADD3 R3, PT, PT, R31, UR4, RZ ;  /* 0x000000041f037c10 */ /* 0x000fe4000fffe0ff */
[----:B------:R-:W-:Y:S02]  /*0270*/  PRMT R7, R9, 0x9910, RZ ;  /* 0x0000991009077816 */ /* 0x000fe400000000ff */
[----:B------:R-:W-:Y:S01]  /*0280*/  LOP3.LUT R12, R6, 0xf, RZ, 0xc0, !PT ;  /* 0x0000000f060c7812 */ /* 0x000fe200078ec0ff */
[----:B------:R-:W-:Y:S01]  /*0290*/  IMAD R3, R4, 0x310, R3 ;  /* 0x0000031004037824 */ /* 0x000fe200078e0203 */
[----:B------:R-:W-:Y:S01]  /*02a0*/  P2R R32, PR, RZ, 0x4 ;  /* 0x00000004ff207803 */ /* 0x000fe20000000000 */
[----:B------:R-:W-:Y:S01]  /*02b0*/  IMAD R7, R7, 0x12, RZ ;  /* 0x0000001207077824 */ /* 0x000fe200078e02ff */
[----:B------:R-:W-:Y:S01]  /*02c0*/  LOP3.LUT P1, RZ, R6, 0xf, RZ, 0xc0, !PT ;  /* 0x0000000f06ff7812 */ /* 0x000fe2000782c0ff */
[C---:B------:R-:W-:Y:S01]  /*02d0*/  IMAD R3, R12.reuse, 0x38, R3 ;  /* 0x000000380c037824 */ /* 0x040fe200078e0203 */
[----:B------:R-:W-:-:S02]  /*02e0*/  ISETP.EQ.OR P2, PT, R12, 0xf, !P2 ;  /* 0x0000000f0c00780c */ /* 0x000fc40005742670 */
[----:B------:R-:W-:Y:S02]  /*02f0*/  IADD3 R7, PT, PT, RZ, -R7, RZ ;  /* 0x80000007ff077210 */ /* 0x000fe40007ffe0ff */
[----:B------:R-:W-:Y:S02]  /*0300*/  @!P4 PRMT R8, R6, 0x9910, RZ ;  /* 0x000099100608c816 */ /* 0x000fe400000000ff */
[----:B------:R-:W-:Y:S02]  /*0310*/  ISETP.NE.AND P3, PT, R12, RZ, PT ;  /* 0x000000ff0c00720c */ /* 0x000fe40003f65270 */
[----:B------:R-:W-:Y:S02]  /*0320*/  IADD3 R3, PT, PT, R3, -0x3c, RZ ;  /* 0xffffffc403037810 */ /* 0x000fe40007ffe0ff */
[----:B------:R-:W-:Y:S02]  /*0330*/  PLOP3.LUT P1, PT, P1, P2, PT, 0x8f, 0xf8 ;  /* 0x0000000000f8781c */ /* 0x000fe40000f25177 */
[----:B------:R-:W-:-:S02]  /*0340*/  PRMT R28, R7, 0x7710, RZ ;  /* 0x00007710071c7816 */ /* 0x000fc400000000ff */
[----:B------:R-:W-:Y:S02]  /*0350*/  @!P4 MOV R7, R8 ;  /* 0x000000080007c202 */ /* 0x000fe40000000f00 */
[----:B------:R-:W-:Y:S02]  /*0360*/  PLOP3.LUT P0, PT, P3, P2, PT, 0x8f, 0xf8 ;  /* 0x0000000000f8781c */ /* 0x000fe40001f05177 */
[----:B--2---:R-:W-:Y:S01]  /*0370*/  IADD3 R2, P2, PT, R3, UR6, RZ ;  /* 0x0000000603027c10 */ /* 0x004fe2000ff5e0ff */
[----:B------:R-:W-:Y:S01]  /*0380*/  IMAD R20, R4, 0x310, RZ ;  /* 0x0000031004147824 */ /* 0x000fe200078e02ff */
[C---:B------:R-:W-:Y:S01]  /*0390*/  IADD3 R24, PT, PT, R6.reuse, 0x40, RZ ;  /* 0x0000004006187810 */ /* 0x040fe20007ffe0ff */
[----:B------:R-:W-:Y:S01]  /*03a0*/  @!P4 IMAD R4, R7, 0x39, RZ ;  /* 0x000000390704c824 */ /* 0x000fe200078e02ff */
[----:B------:R-:W-:Y:S02]  /*03b0*/  LEA.HI.X.SX32 R3, R3, UR7, 0x1, P2 ;  /* 0x0000000703037c11 */ /* 0x000fe400090f0eff */
[----:B------:R-:W-:-:S02]  /*03c0*/  IADD3 R26, PT, PT, R6, 0x60, RZ ;  /* 0x00000060061a7810 */ /* 0x000fc40007ffe0ff */
[----:B------:R-:W-:Y:S01]  /*03d0*/  @!P4 LOP3.LUT R4, R4, 0xffff, RZ, 0xc0, !PT ;  /* 0x0000ffff0404c812 */ /* 0x000fe200078ec0ff */
[----:B---3--:R-:W2:Y:S01]  /*03e0*/  @!P1 LDG.E.CONSTANT R25, desc[UR14][R2.64] ;  /* 0x0000000e02199981 */ /* 0x008ea2000c1e9900 */
[----:B------:R-:W-:Y:S02]  /*03f0*/  ISETP.GE.U32.AND P1, PT, R22, 0x1c0, PT ;  /* 0x000001c01600780c */ /* 0x000fe40003f26070 */
[----:B------:R-:W-:Y:S01]  /*0400*/  @!P4 SHF.R.U32.HI R10, RZ, 0xa, R4 ;  /* 0x0000000aff0ac819 */ /* 0x000fe20000011604 */
[----:B------:R-:W3:Y:S01]  /*0410*/  @!P0 LDG.E.CONSTANT R27, desc[UR14][R2.64+0xc400] ;  /* 0x00c4000e021b8981 */ /* 0x000ee2000c1e9900 */
[----:B------:R-:W-:Y:S02]  /*0420*/  P2R R34, PR, RZ, 0x8 ;  /* 0x00000008ff227803 */ /* 0x000fe40000000000 */
[----:B------:R-:W-:Y:S01]  /*0430*/  ISETP.LT.U32.AND P1, PT, R6, 0x70, !P1 ;  /* 0x000000700600780c */ /* 0x000fe20004f21070 */
[----:B------:R-:W4:Y:S01]  /*0440*/  @!P0 LDG.E.CONSTANT R21, desc[UR14][R2.64+0x18800] ;  /* 0x0188000e02158981 */ /* 0x000f22000c1e9900 */
[----:B------:R-:W-:-:S03]  /*0450*/  ISETP.GE.U32.AND P2, PT, R22, 0x140, PT ;  /* 0x000001401600780c */ /* 0x000fc60003f46070 */
[----:B------:R1:W5:Y:S01]  /*0460*/  @!P0 LDG.E.CONSTANT R23, desc[UR14][R2.64+0x24c00] ;  /* 0x024c000e02178981 */ /* 0x000362000c1e9900 */
[----:B------:R-:W-:Y:S02]  /*0470*/  IADD3 R20, P0, P3, R20, UR4, R31 ;  /* 0x0000000414147c10 */ /* 0x000fe4000fb1e01f */
[----:B------:R-:W-:Y:S02]  /*0480*/  @!P4 PRMT R4, R10, 0x9910, RZ ;  /* 0x000099100a04c816 */ /* 0x000fe400000000ff */
[----:B------:R-:W-:Y:S02]  /*0490*/  ISETP.LT.U32.AND P1, PT, R14, 0xe, P1 ;  /* 0x0000000e0e00780c */ /* 0x000fe40000f21070 */
[----:B-1----:R-:W-:Y:S02]  /*04a0*/  LOP3.LUT R2, R24, 0xff, RZ, 0xc0, !PT ;  /* 0x000000ff18027812 */ /* 0x002fe400078ec0ff */
[----:B------:R-:W-:Y:S02]  /*04b0*/  LOP3.LUT R3, R26, 0xff, RZ, 0xc0, !PT ;  /* 0x000000ff1a037812 */ /* 0x000fe400078ec0ff */
[----:B------:R-:W-:Y:S01]  /*04c0*/  IADD3.X R13, PT, PT, RZ, RZ, RZ, P0, P3 ;  /* 0x000000ffff0d7210 */ /* 0x000fe200007e64ff */
[----:B------:R-:W-:Y:S01]  /*04d0*/  IMAD R2, R2, 0x39, RZ ;  /* 0x0000003902027824 */ /* 0x000fe200078e02ff */
[----:B------:R-:W-:Y:S01]  /*04e0*/  ISETP.LT.U32.AND P2, PT, R6, 0x50, !P2 ;  /* 0x000000500600780c */ /* 0x000fe20005741070 */
[----:B------:R-:W-:Y:S01]  /*04f0*/  IMAD R3, R3, 0x39, RZ ;  /* 0x0000003903037824 */ /* 0x000fe200078e02ff */
[----:B------:R-:W-:Y:S01]  /*0500*/  ISETP.GE.U32.AND P0, PT, R22, 0xc0, PT ;  /* 0x000000c01600780c */ /* 0x000fe20003f06070 */
[----:B------:R-:W-:Y:S01]  /*0510*/  @!P4 IMAD R4, R4, 0x12, RZ ;  /* 0x000000120404c824 */ /* 0x000fe200078e02ff */
[----:B------:R-:W-:-:S02]  /*0520*/  ISETP.LT.U32.AND P2, PT, R14, 0xa, P2 ;  /* 0x0000000a0e00780c */ /* 0x000fc40001741070 */
[----:B------:R-:W-:Y:S02]  /*0530*/  ISETP.LT.U32.AND P0, PT, R6, 0x30, !P0 ;  /* 0x000000300600780c */ /* 0x000fe40004701070 */
[----:B------:R-:W-:Y:S02]  /*0540*/  SHF.R.U32.HI R8, RZ, 0xa, R2 ;  /* 0x0000000aff087819 */ /* 0x000fe40000011602 */
[----:B------:R-:W-:Y:S02]  /*0550*/  SHF.R.U32.HI R7, RZ, 0xa, R3 ;  /* 0x0000000aff077819 */ /* 0x000fe40000011603 */
[----:B------:R-:W1:Y:S01]  /*0560*/  @!P4 LDC.64 R2, c[0x0][0x388] ;  /* 0x0000e200ff02cb82 */ /* 0x000e620000000a00 */
[----:B------:R-:W-:Y:S02]  /*0570*/  @!P4 IADD3 R11, PT, PT, RZ, -R4, RZ ;  /* 0x80000004ff0bc210 */ /* 0x000fe40007ffe0ff */
[----:B------:R-:W-:Y:S01]  /*0580*/  ISETP.LT.U32.AND P3, PT, R14, 0x6, P0 ;  /* 0x000000060e00780c */ /* 0x000fe20000761070 */
[----:B0-----:R-:W-:Y:S01]  /*0590*/  IMAD R30, R0, 0x12000, RZ ;  /* 0x00012000001e7824 */ /* 0x001fe200078e02ff */
[----:B------:R-:W-:-:S02]  /*05a0*/  IADD3 R28, PT, PT, R5, R28, RZ ;  /* 0x0000001c051c7210 */ /* 0x000fc40007ffe0ff */
[----:B------:R-:W-:Y:S01]  /*05b0*/  PRMT R18, R8, 0x9910, RZ ;  /* 0x0000991008127816 */ /* 0x000fe200000000ff */
[----:B------:R-:W0:Y:S01]  /*05c0*/  @P1 LDC.64 R4, c[0x0][0x388] ;  /* 0x0000e200ff041b82 */ /* 0x000e220000000a00 */
[----:B------:R-:W-:Y:S02]  /*05d0*/  PRMT R19, R7, 0x9910, RZ ;  /* 0x0000991007137816 */ /* 0x000fe400000000ff */
[----:B------:R-:W-:Y:S01]  /*05e0*/  @!P4 PRMT R11, R11, 0x7710, RZ ;  /* 0x000077100b0bc816 */ /* 0x000fe200000000ff */
[----:B------:R-:W-:Y:S01]  /*05f0*/  IMAD R18, R18, 0x12, RZ ;  /* 0x0000001212127824 */ /* 0x000fe200078e02ff */
[----:B------:R-:W-:Y:S01]  /*0600*/  @!P4 LOP3.LUT R17, R10, 0xffff, RZ, 0xc0, !PT ;  /* 0x0000ffff0a11c812 */ /* 0x000fe200078ec0ff */
[----:B------:R-:W-:Y:S01]  /*0610*/  IMAD R19, R19, 0x12, RZ ;  /* 0x0000001213137824 */ /* 0x000fe200078e02ff */
[----:B------:R-:W-:Y:S02]  /*0620*/  @!P4 IADD3 R16, PT, PT, R6, R11, RZ ;  /* 0x0000000b0610c210 */ /* 0x000fe40007ffe0ff */
[----:B------:R-:W-:Y:S01]  /*0630*/  LOP3.LUT R30, R31, R30, RZ, 0xfc, !PT ;  /* 0x0000001e1f1e7212 */ /* 0x000fe200078efcff */
[----:B------:R-:W0:Y:S01]  /*0640*/  @P2 LDC.64 R10, c[0x0][0x388] ;  /* 0x0000e200ff0a2b82 */ /* 0x000e220000000a00 */
[----:B------:R-:W-:-:S02]  /*0650*/  IADD3 R35, PT, PT, RZ, -R18, RZ ;  /* 0x80000012ff237210 */ /* 0x000fc40007ffe0ff */
[----:B------:R-:W-:Y:S01]  /*0660*/  IADD3 R37, PT, PT, RZ, -R19, RZ ;  /* 0x80000013ff257210 */ /* 0x000fe20007ffe0ff */
[----:B------:R-:W-:Y:S01]  /*0670*/  @!P4 IMAD R17, R17, 0x2400, R30 ;  /* 0x000024001111c824 */ /* 0x000fe200078e021e */
[----:B------:R-:W-:-:S03]  /*0680*/  @!P4 LOP3.LUT R16, R16, 0xff, RZ, 0xc0, !PT ;  /* 0x000000ff1010c812 */ /* 0x000fc600078ec0ff */
[----:B------:R-:W0:Y:S01]  /*0690*/  @P3 LDC.64 R18, c[0x0][0x388] ;  /* 0x0000e200ff123b82 */ /* 0x000e220000000a00 */
[----:B------:R-:W-:Y:S01]  /*06a0*/  PRMT R35, R35, 0x7710, RZ ;  /* 0x0000771023237816 */ /* 0x000fe200000000ff */
[--C-:B------:R-:W-:Y:S01]  /*06b0*/  @P1 IMAD R33, R9, 0x2400, R30.reuse ;  /* 0x0000240009211824 */ /* 0x100fe200078e021e */
[----:B------:R-:W-:Y:S02]  /*06c0*/  @!P4 LEA R17, R16, R17, 0x4 ;  /* 0x000000111011c211 */ /* 0x000fe400078e20ff */
[----:B------:R-:W-:Y:S02]  /*06d0*/  LOP3.LUT R28, R28, 0xff, RZ, 0xc0, !PT ;  /* 0x000000ff1c1c7812 */ /* 0x000fe400078ec0ff */
[----:B------:R-:W-:Y:S02]  /*06e0*/  IADD3 R24, PT, PT, R24, R35, RZ ;  /* 0x0000002318187210 */ /* 0x000fe40007ffe0ff */
[----:B------:R-:W-:Y:S02]  /*06f0*/  PRMT R37, R37, 0x7710, RZ ;  /* 0x0000771025257816 */ /* 0x000fe400000000ff */
[----:B-1----:R-:W-:Y:S01]  /*0700*/  @!P4 IADD3 R2, P0, PT, R17, R2, RZ ;  /* 0x000000021102c210 */ /* 0x002fe20007f1e0ff */
[----:B------:R-:W-:Y:S01]  /*0710*/  @P2 IMAD R17, R8, 0x2400, R30 ;  /* 0x0000240008112824 */ /* 0x000fe200078e021e */
[----:B------:R-:W-:-:S02]  /*0720*/  @P1 LEA R33, R28, R33, 0x4 ;  /* 0x000000211c211211 */ /* 0x000fc400078e20ff */
[----:B------:R-:W-:Y:S02]  /*0730*/  LOP3.LUT R24, R24, 0xff, RZ, 0xc0, !PT ;  /* 0x000000ff18187812 */ /* 0x000fe400078ec0ff */
[----:B------:R-:W-:Y:S02]  /*0740*/  IADD3 R26, PT, PT, R26, R37, RZ ;  /* 0x000000251a1a7210 */ /* 0x000fe40007ffe0ff */
[----:B------:R-:W-:Y:S01]  /*0750*/  @!P4 IADD3.X R3, PT, PT, RZ, R3, RZ, P0, !PT ;  /* 0x00000003ff03c210 */ /* 0x000fe200007fe4ff */
[----:B------:R-:W-:Y:S01]  /*0760*/  @P3 IMAD R35, R7, 0x2400, R30 ;  /* 0x0000240007233824 */ /* 0x000fe200078e021e */
[----:B0-----:R-:W-:Y:S02]  /*0770*/  @P1 IADD3 R16, P0, PT, R33, R4, RZ ;  /* 0x0000000421101210 */ /* 0x001fe40007f1e0ff */
[----:B------:R-:W-:Y:S01]  /*0780*/  @P2 LEA R33, R24, R17, 0x4 ;  /* 0x0000001118212211 */ /* 0x000fe200078e20ff */
[----:B------:R0:W5:Y:S01]  /*0790*/  @!P4 LDG.E.CONSTANT R43, desc[UR14][R2.64] ;  /* 0x0000000e022bc981 */ /* 0x000162000c1e9900 */
[----:B------:R-:W-:-:S02]  /*07a0*/  LOP3.LUT R26, R26, 0xff, RZ, 0xc0, !PT ;  /* 0x000000ff1a1a7812 */ /* 0x000fc400078ec0ff */
[----:B------:R-:W-:Y:S02]  /*07b0*/  @P1 IADD3.X R17, PT, PT, RZ, R5, RZ, P0, !PT ;  /* 0x00000005ff111210 */ /* 0x000fe400007fe4ff */
[----:B------:R-:W-:Y:S02]  /*07c0*/  @P2 IADD3 R4, P0, PT, R33, R10, RZ ;  /* 0x0000000a21042210 */ /* 0x000fe40007f1e0ff */
[----:B------:R-:W-:Y:S02]  /*07d0*/  @P3 LEA R35, R26, R35, 0x4 ;  /* 0x000000231a233211 */ /* 0x000fe400078e20ff */
[----:B------:R-:W-:Y:S01]  /*07e0*/  @P2 IADD3.X R5, PT, PT, RZ, R11, RZ, P0, !PT ;  /* 0x0000000bff052210 */ /* 0x000fe200007fe4ff */
[----:B------:R-:W5:Y:S01]  /*07f0*/  @P1 LDG.E.CONSTANT R17, desc[UR14][R16.64] ;  /* 0x0000000e10111981 */ /* 0x000f62000c1e9900 */
[----:B------:R-:W-:Y:S02]  /*0800*/  @P3 IADD3 R10, P0, PT, R35, R18, RZ ;  /* 0x00000012230a3210 */ /* 0x000fe40007f1e0ff */
[----:B------:R-:W-:-:S02]  /*0810*/  LOP3.LUT R33, R6, 0xff80, RZ, 0x3c, !PT ;  /* 0x0000ff8006217812 */ /* 0x000fc400078e3cff */
[----:B------:R-:W-:Y:S02]  /*0820*/  @P3 IADD3.X R11, PT, PT, RZ, R19, RZ, P0, !PT ;  /* 0x00000013ff0b3210 */ /* 0x000fe400007fe4ff */
[----:B------:R-:W-:Y:S02]  /*0830*/  ISETP.GE.U32.AND P0, PT, R22, 0x40, PT ;  /* 0x000000401600780c */ /* 0x000fe40003f06070 */
[----:B------:R-:W-:Y:S02]  /*0840*/  LOP3.LUT R18, R33, 0xff, RZ, 0xc0, !PT ;  /* 0x000000ff21127812 */ /* 0x000fe400078ec0ff */
[----:B------:R-:W-:-:S03]  /*0850*/  ISETP.LT.U32.AND P0, PT, R6, 0x10, !P0 ;  /* 0x000000100600780c */ /* 0x000fc60004701070 */
[----:B------:R-:W-:Y:S01]  /*0860*/  IMAD R18, R18, 0x39, RZ ;  /* 0x0000003912127824 */ /* 0x000fe200078e02ff */
[----:B------:R-:W-:-:S04]  /*0870*/  ISETP.LT.U32.AND P0, PT, R14, 0x2, P0 ;  /* 0x000000020e00780c */ /* 0x000fc80000701070 */
[----:B------:R-:W-:-:S04]  /*0880*/  SHF.R.U32.HI R22, RZ, 0xa, R18 ;  /* 0x0000000aff167819 */ /* 0x000fc80000011612 */
[----:B------:R-:W-:-:S05]  /*0890*/  PRMT R35, R22, 0x9910, RZ ;  /* 0x0000991016237816 */ /* 0x000fca00000000ff */
[----:B------:R-:W-:Y:S01]  /*08a0*/  IMAD R35, R35, 0x12, RZ ;  /* 0x0000001223237824 */ /* 0x000fe200078e02ff */
[----:B------:R-:W1:Y:S04]  /*08b0*/  @P0 LDC.64 R18, c[0x0][0x388] ;  /* 0x0000e200ff120b82 */ /* 0x000e680000000a00 */
[----:B------:R-:W-:-:S04]  /*08c0*/  IADD3 R35, PT, PT, RZ, -R35, RZ ;  /* 0x80000023ff237210 */ /* 0x000fc80007ffe0ff */
[----:B------:R-:W-:Y:S01]  /*08d0*/  PRMT R36, R35, 0x7710, RZ ;  /* 0x0000771023247816 */ /* 0x000fe200000000ff */
[----:B------:R-:W-:Y:S01]  /*08e0*/  @P0 IMAD R30, R22, 0x2400, R30 ;  /* 0x00002400161e0824 */ /* 0x000fe200078e021e */
[----:B------:R-:W5:Y:S02]  /*08f0*/  @P3 LDG.E.CONSTANT R35, desc[UR14][R10.64] ;  /* 0x0000000e0a233981 */ /* 0x000f64000c1e9900 */
[----:B------:R-:W-:-:S04]  /*0900*/  IADD3 R33, PT, PT, R33, R36, RZ ;  /* 0x0000002421217210 */ /* 0x000fc80007ffe0ff */
[----:B------:R-:W-:-:S04]  /*0910*/  LOP3.LUT R33, R33, 0xff, RZ, 0xc0, !PT ;  /* 0x000000ff21217812 */ /* 0x000fc800078ec0ff */
[----:B------:R-:W-:-:S04]  /*0920*/  @P0 LEA R37, R33, R30, 0x4 ;  /* 0x0000001e21250211 */ /* 0x000fc800078e20ff */
[----:B-1----:R-:W-:-:S04]  /*0930*/  @P0 IADD3 R36, P5, PT, R37, R18, RZ ;  /* 0x0000001225240210 */ /* 0x002fc80007fbe0ff */
[----:B------:R-:W-:Y:S02]  /*0940*/  @P0 IADD3.X R37, PT, PT, RZ, R19, RZ, P5, !PT ;  /* 0x00000013ff250210 */ /* 0x000fe40002ffe4ff */
[----:B------:R1:W5:Y:S04]  /*0950*/  @P2 LDG.E.CONSTANT R19, desc[UR14][R4.64] ;  /* 0x0000000e04132981 */ /* 0x000368000c1e9900 */
[----:B------:R-:W5:Y:S01]  /*0960*/  @P0 LDG.E.CONSTANT R37, desc[UR14][R36.64] ;  /* 0x0000000e24250981 */ /* 0x000f62000c1e9900 */
[----:B------:R-:W-:Y:S01]  /*0970*/  LOP3.LUT R18, R6, 0xff, RZ, 0xc0, !PT ;  /* 0x000000ff06127812 */ /* 0x000fe200078ec0ff */
[----:B------:R-:W1:Y:S04]  /*0980*/  S2UR UR6, SR_CgaCtaId ;  /* 0x00000000000679c3 */ /* 0x000e680000008800 */
[----:B------:R-:W-:-:S05]  /*0990*/  IMAD R18, R18, 0x39, RZ ;  /* 0x0000003912127824 */ /* 0x000fca00078e02ff */
[----:B------:R-:W-:-:S04]  /*09a0*/  SHF.R.U32.HI R18, RZ, 0xa, R18 ;  /* 0x0000000aff127819 */ /* 0x000fc80000011612 */
[----:B------:R-:W-:-:S05]  /*09b0*/  PRMT R30, R18, 0x9910, RZ ;  /* 0x00009910121e7816 */ /* 0x000fca00000000ff */
[----:B0-----:R-:W-:Y:S01]  /*09c0*/  IMAD R2, R30, 0x12, RZ ;  /* 0x000000121e027824 */ /* 0x001fe200078e02ff */
[----:B------:R-:W-:-:S04]  /*09d0*/  UMOV UR4, 0x400 ;  /* 0x0000040000047882 */ /* 0x000fc80000000000 */
[----:B------:R-:W-:Y:S01]  /*09e0*/  IADD3 R2, PT, PT, RZ, -R2, RZ ;  /* 0x80000002ff027210 */ /* 0x000fe20007ffe0ff */
[----:B-1----:R-:W-:-:S03]  /*09f0*/  ULEA UR7, UR6, UR4, 0x18 ;  /* 0x0000000406077291 */ /* 0x002fc6000f8ec0ff */
[----:B------:R-:W-:Y:S01]  /*0a00*/  PRMT R3, R2, 0x7710, RZ ;  /* 0x0000771002037816 */ /* 0x000fe200000000ff */
[----:B------:R-:W-:Y:S01]  /*0a10*/  UIADD3 UR4, UPT, UPT, UR4, 0x1000, URZ ;  /* 0x0000100004047890 */ /* 0x000fe2000fffe0ff */
[C---:B------:R-:W-:Y:S02]  /*0a20*/  LEA R30, R6.reuse, R31, 0x4 ;  /* 0x0000001f061e7211 */ /* 0x040fe400078e20ff */
[----:B------:R-:W-:Y:S01]  /*0a30*/  IADD3 R6, PT, PT, R6, R3, RZ ;  /* 0x0000000306067210 */ /* 0x000fe20007ffe0ff */
[----:B------:R-:W-:-:S03]  /*0a40*/  ULEA UR4, UR6, UR4, 0x18 ;  /* 0x0000000406047291 */ /* 0x000fc6000f8ec0ff */
[----:B------:R-:W-:Y:S01]  /*0a50*/  LOP3.LUT R6, R6, 0xff, RZ, 0xc0, !PT ;  /* 0x000000ff06067812 */ /* 0x000fe200078ec0ff */
[----:B------:R-:W-:Y:S02]  /*0a60*/  IMAD R3, R12, 0x38, RZ ;  /* 0x000000380c037824 */ /* 0x000fe400078e02ff */
[----:B------:R-:W-:-:S04]  /*0a70*/  IMAD.WIDE.U32 R4, R18, 0x2400, RZ ;  /* 0x0000240012047825 */ /* 0x000fc800078e00ff */
[----:B------:R-:W-:-:S04]  /*0a80*/  IMAD.WIDE.U32 R10, R6, 0x10, RZ ;  /* 0x00000010060a7825 */ /* 0x000fc800078e00ff */
[----:B------:R-:W-:-:S04]  /*0a90*/  IMAD.WIDE.U32 R38, R9, 0x2400, RZ ;  /* 0x0000240009267825 */ /* 0x000fc800078e00ff */
[----:B------:R-:W-:-:S04]  /*0aa0*/  IMAD.WIDE.U32 R8, R8, 0x2400, RZ ;  /* 0x0000240008087825 */ /* 0x000fc800078e00ff */
[----:B------:R-:W-:Y:S01]  /*0ab0*/  IMAD.WIDE.U32 R40, R28, 0x10, RZ ;  /* 0x000000101c287825 */ /* 0x000fe200078e00ff */
[----:B------:R-:W-:Y:S02]  /*0ac0*/  MOV R58, RZ ;  /* 0x000000ff003a7202 */ /* 0x000fe40000000f00 */
[----:B------:R-:W-:Y:S02]  /*0ad0*/  CS2R R56, SRZ ;  /* 0x0000000000387805 */ /* 0x000fe4000001ff00 */
[----:B------:R-:W-:Y:S02]  /*0ae0*/  SHF.R.U32.HI R29, RZ, 0x1, R29 ;  /* 0x00000001ff1d7819 */ /* 0x000fe4000001161d */
[----:B------:R-:W-:Y:S01]  /*0af0*/  LOP3.LUT R6, R39, R41, RZ, 0xfc, !PT ;  /* 0x0000002927067212 */ /* 0x000fe200078efcff */
[----:B--2---:R0:W-:Y:S04]  /*0b00*/  STS [R30+UR7], R25 ;  /* 0x000000191e007988 */ /* 0x0041e80008000807 */
[----:B---3--:R1:W-:Y:S04]  /*0b10*/  STS [R30+UR7+0x200], R27 ;  /* 0x0002001b1e007988 */ /* 0x0083e80008000807 */
[----:B----4-:R-:W-:Y:S04]  /*0b20*/  STS [R30+UR7+0x400], R21 ;  /* 0x000400151e007988 */ /* 0x010fe80008000807 */
[----:B-----5:R2:W-:Y:S01]  /*0b30*/  STS [R30+UR7+0x600], R23 ;  /* 0x000600171e007988 */ /* 0x0205e20008000807 */
[----:B0-----:R-:W-:-:S04]  /*0b40*/  IMAD.WIDE.U32 R24, R24, 0x10, RZ ;  /* 0x0000001018187825 */ /* 0x001fc800078e00ff */
[----:B-1----:R-:W-:-:S04]  /*0b50*/  IMAD.WIDE.U32 R26, R26, 0x10, RZ ;  /* 0x000000101a1a7825 */ /* 0x002fc800078e00ff */
[----:B--2---:R-:W-:Y:S01]  /*0b60*/  IMAD.WIDE.U32 R22, R22, 0x2400, RZ ;  /* 0x0000240016167825 */ /* 0x004fe200078e00ff */
[----:B------:R0:W-:Y:S01]  /*0b70*/  @!P4 STS [R30+UR4], R43 ;  /* 0x0000002b1e00c988 */ /* 0x0001e20008000804 */
[----:B------:R-:W-:Y:S02]  /*0b80*/  IADD3 R2, P4, PT, R3, R20, RZ ;  /* 0x0000001403027210 */ /* 0x000fe40007f9e0ff */
[----:B------:R-:W-:Y:S02]  /*0b90*/  LOP3.LUT R3, R4, R10, RZ, 0xfc, !PT ;  /* 0x0000000a04037212 */ /* 0x000fe400078efcff */
[----:B------:R-:W-:Y:S01]  /*0ba0*/  LOP3.LUT R4, R5, R11, RZ, 0xfc, !PT ;  /* 0x0000000b05047212 */ /* 0x000fe200078efcff */
[----:B------:R-:W-:Y:S01]  /*0bb0*/  IMAD.WIDE.U32 R10, R7, 0x2400, RZ ;  /* 0x00002400070a7825 */ /* 0x000fe200078e00ff */
[----:B------:R-:W-:-:S03]  /*0bc0*/  LOP3.LUT R7, R8, R24, RZ, 0xfc, !PT ;  /* 0x0000001808077212 */ /* 0x000fc600078efcff */
[----:B------:R-:W-:Y:S01]  /*0bd0*/  IMAD.WIDE.U32 R20, R33, 0x10, RZ ;  /* 0x0000001021147825 */ /* 0x000fe200078e00ff */
[----:B------:R-:W-:Y:S01]  /*0be0*/  LOP3.LUT R8, R9, R25, RZ, 0xfc, !PT ;  /* 0x0000001909087212 */ /* 0x000fe200078efcff */
[----:B------:R1:W-:Y:S01]  /*0bf0*/  @P1 STS [R30+UR4+0x200], R17 ;  /* 0x000200111e001988 */ /* 0x0003e20008000804 */
[----:B------:R-:W-:Y:S02]  /*0c00*/  LOP3.LUT R9, R10, R26, RZ, 0xfc, !PT ;  /* 0x0000001a0a097212 */ /* 0x000fe400078efcff */
[----:B0-----:R-:W-:Y:S02]  /*0c10*/  CS2R R42, SRZ ;  /* 0x00000000002a7805 */ /* 0x001fe4000001ff00 */
[----:B------:R-:W-:Y:S02]  /*0c20*/  LOP3.LUT R5, R38, R40, RZ, 0xfc, !PT ;  /* 0x0000002826057212 */ /* 0x000fe400078efcff */
[----:B------:R-:W-:Y:S02]  /*0c30*/  CS2R R40, SRZ ;  /* 0x0000000000287805 */ /* 0x000fe4000001ff00 */
[----:B------:R-:W-:-:S02]  /*0c40*/  LOP3.LUT R10, R11, R27, RZ, 0xfc, !PT ;  /* 0x0000001b0b0a7212 */ /* 0x000fc400078efcff */
[----:B------:R-:W-:Y:S02]  /*0c50*/  CS2R R38, SRZ ;  /* 0x0000000000267805 */ /* 0x000fe4000001ff00 */
[----:B------:R-:W-:Y:S02]  /*0c60*/  LOP3.LUT R11, R22, R20, RZ, 0xfc, !PT ;  /* 0x00000014160b7212 */ /* 0x000fe400078efcff */
[----:B------:R-:W-:Y:S02]  /*0c70*/  LOP3.LUT R12, R23, R21, RZ, 0xfc, !PT ;  /* 0x00000015170c7212 */ /* 0x000fe400078efcff */
[----:B-1----:R-:W-:Y:S02]  /*0c80*/  CS2R R16, SRZ ;  /* 0x0000000000107805 */ /* 0x002fe4000001ff00 */
[----:B------:R-:W-:Y:S01]  /*0c90*/  IADD3.X R13, PT, PT, RZ, R13, RZ, P4, !PT ;  /* 0x0000000dff0d7210 */ /* 0x000fe200027fe4ff */
[----:B------:R0:W-:Y:S02]  /*0ca0*/  @P3 STS [R30+UR4+0x600], R35 ;  /* 0x000600231e003988 */ /* 0x0001e40008000804 */
[----:B0-----:R-:W-:-:S02]  /*0cb0*/  HFMA2 R35, -RZ, RZ, 0, 0 ;  /* 0x00000000ff237431 */ /* 0x001fc400000001ff */
[----:B------:R0:W-:Y:S04]  /*0cc0*/  @P2 STS [R30+UR4+0x400], R19 ;  /* 0x000400131e002988 */ /* 0x0001e80008000804 */
[----:B------:R1:W-:Y:S01]  /*0cd0*/  @P0 STS [R30+UR4+0x800], R37 ;  /* 0x000800251e000988 */ /* 0x0003e20008000804 */
[----:B------:R-:W-:Y:S01]  /*0ce0*/  UMOV UR4, URZ ;  /* 0x000000ff00047c82 */ /* 0x000fe20008000000 */
[----:B0-----:R-:W-:Y:S02]  /*0cf0*/  CS2R R18, SRZ ;  /* 0x0000000000127805 */ /* 0x001fe4000001ff00 */
[----:B-1----:R-:W-:Y:S02]  /*0d00*/  CS2R R36, SRZ ;  /* 0x0000000000247805 */ /* 0x002fe4000001ff00 */
[----:B------:R-:W-:-:S07]  /*0d10*/  IADD3 R30, PT, PT, R30, UR7, RZ ;  /* 0x000000071e1e7c10 */ /* 0x000fce000fffe0ff */
.L_x_80:
[----:B------:R-:W0:Y:S01]  /*0d20*/  @P1 LDC.64 R20, c[0x0][0x388] ;  /* 0x0000e200ff141b82 */ /* 0x000e220000000a00 */
[----:B------:R-:W-:Y:S01]  /*0d30*/  IMAD R22, R0, 0x12000, RZ ;  /* 0x0001200000167824 */ /* 0x000fe200078e02ff */
[----:B------:R-:W-:Y:S01]  /*0d40*/  MOV R24, UR4 ;  /* 0x0000000400187c02 */ /* 0x000fe20008000f00 */
[----:B------:R-:W-:Y:S01]  /*0d50*/  UIMAD UR6, UR4, 0x620, URZ ;  /* 0x00000620040678a4 */ /* 0x000fe2000f8e02ff */
[----:B------:R-:W-:Y:S02]  /*0d60*/  LEA R28, R14, R15, 0x3 ;  /* 0x0000000f0e1c7211 */ /* 0x000fe400078e18ff */
[----:B------:R-:W-:Y:S02]  /*0d70*/  LOP3.LUT R33, R31, R22, RZ, 0xfc, !PT ;  /* 0x000000161f217212 */ /* 0x000fe400078efcff */
[----:B------:R-:W-:Y:S02]  /*0d80*/  MOV R26, UR4 ;  /* 0x00000004001a7c02 */ /* 0x000fe40008000f00 */
[----:B------:R-:W-:Y:S01]  /*0d90*/  MOV R60, UR4 ;  /* 0x00000004003c7c02 */ /* 0x000fe20008000f00 */
[C-C-:B------:R-:W-:Y:S01]  /*0da0*/  @P1 IMAD R22, R24.reuse, 0x120, R33.reuse ;  /* 0x0000012018161824 */ /* 0x140fe200078e0221 */
[----:B------:R-:W-:Y:S01]  /*0db0*/  MOV R62, UR4 ;  /* 0x00000004003e7c02 */ /* 0x000fe20008000f00 */
[--C-:B------:R-:W-:Y:S01]  /*0dc0*/  @P2 IMAD R24, R24, 0x120, R33.reuse ;  /* 0x0000012018182824 */ /* 0x100fe200078e0221 */
[----:B------:R-:W-:Y:S01]  /*0dd0*/  MOV R63, UR16 ;  /* 0x00000010003f7c02 */ /* 0x000fe20008000f00 */
[----:B------:R-:W-:Y:S01]  /*0de0*/  @P3 IMAD R60, R60, 0x120, R33 ;  /* 0x000001203c3c3824 */ /* 0x000fe200078e0221 */
[----:B------:R-:W-:-:S02]  /*0df0*/  MOV R69, RZ ;  /* 0x000000ff00457202 */ /* 0x000fc40000000f00 */
[----:B------:R-:W-:Y:S02]  /*0e00*/  MOV R67, RZ ;  /* 0x000000ff00437202 */ /* 0x000fe40000000f00 */
[----:B------:R-:W-:Y:S02]  /*0e10*/  MOV R59, RZ ;  /* 0x000000ff003b7202 */ /* 0x000fe40000000f00 */
[----:B------:R-:W-:Y:S01]  /*0e20*/  MOV R65, RZ ;  /* 0x000000ff00417202 */ /* 0x000fe20000000f00 */
[----:B------:R-:W-:Y:S01]  /*0e30*/  BAR.SYNC.DEFER_BLOCKING 0x0 ;  /* 0x0000000000007b1d */ /* 0x000fe20000010000 */
[----:B0-----:R-:W-:-:S04]  /*0e40*/  @P1 IADD3 R22, P4, P5, R5, R20, R22 ;  /* 0x0000001405161210 */ /* 0x001fc80007d9e016 */
[----:B------:R-:W-:-:S03]  /*0e50*/  @P1 IADD3.X R23, PT, PT, R6, R21, RZ, P4, P5 ;  /* 0x0000001506171210 */ /* 0x000fc600027ea4ff */
[----:B------:R-:W0:Y:S02]  /*0e60*/  @P2 LDC.64 R20, c[0x0][0x388] ;  /* 0x0000e200ff142b82 */ /* 0x000e240000000a00 */
[----:B------:R-:W2:Y:S01]  /*0e70*/  @P1 LDG.E.CONSTANT R66, desc[UR14][R22.64+0x120] ;  /* 0x0001200e16421981 */ /* 0x000ea2000c1e9900 */
[----:B0-----:R-:W-:-:S04]  /*0e80*/  @P2 IADD3 R24, P4, P5, R7, R20, R24 ;  /* 0x0000001407182210 */ /* 0x001fc80007d9e018 */
[----:B------:R-:W-:Y:S02]  /*0e90*/  @P2 IADD3.X R25, PT, PT, R8, R21, RZ, P4, P5 ;  /* 0x0000001508192210 */ /* 0x000fe400027ea4ff */
[----:B------:R-:W0:Y:S03]  /*0ea0*/  S2R R21, SR_TID.X ;  /* 0x0000000000157919 */ /* 0x000e260000002100 */
[----:B------:R1:W3:Y:S01]  /*0eb0*/  @P2 LDG.E.CONSTANT R24, desc[UR14][R24.64+0x120] ;  /* 0x0001200e18182981 */ /* 0x0002e2000c1e9900 */
[----:B0-----:R-:W-:-:S04]  /*0ec0*/  LEA R20, R14, R21, 0x5 ;  /* 0x000000150e147211 */ /* 0x001fc800078e28ff */
[----:B------:R-:W-:-:S04]  /*0ed0*/  LEA R20, R15, R20, 0x2 ;  /* 0x000000140f147211 */ /* 0x000fc800078e10ff */
[----:B------:R-:W-:-:S04]  /*0ee0*/  ISETP.GT.U32.AND P4, PT, R20, 0x23f, PT ;  /* 0x0000023f1400780c */ /* 0x000fc80003f84070 */
[----:B------:R-:W-:-:S04]  /*0ef0*/  ISETP.GT.U32.OR P4, PT, R28, 0x8f, P4 ;  /* 0x0000008f1c00780c */ /* 0x000fc80002784470 */
[----:B------:R-:W-:-:S13]  /*0f00*/  ISETP.GT.U32.OR P4, PT, R14, 0x11, P4 ;  /* 0x000000110e00780c */ /* 0x000fda0002784470 */
[----:B------:R-:W0:Y:S01]  /*0f10*/  @!P4 LDC.64 R20, c[0x0][0x388] ;  /* 0x0000e200ff14cb82 */ /* 0x000e220000000a00 */
[--C-:B------:R-:W-:Y:S02]  /*0f20*/  @!P4 IMAD R26, R26, 0x120, R33.reuse ;  /* 0x000001201a1ac824 */ /* 0x100fe400078e0221 */
[----:B------:R-:W-:-:S03]  /*0f30*/  @P0 IMAD R33, R62, 0x120, R33 ;  /* 0x000001203e210824 */ /* 0x000fc600078e0221 */
[----:B0-----:R-:W-:-:S04]  /*0f40*/  @!P4 IADD3 R26, P5, P6, R3, R20, R26 ;  /* 0x00000014031ac210 */ /* 0x001fc80007ebe01a */
[----:B------:R-:W-:Y:S02]  /*0f50*/  @!P4 IADD3.X R27, PT, PT, R4, R21, RZ, P5, P6 ;  /* 0x00000015041bc210 */ /* 0x000fe40002fec4ff */
[----:B------:R-:W0:Y:S03]  /*0f60*/  @P3 LDC.64 R20, c[0x0][0x388] ;  /* 0x0000e200ff143b82 */ /* 0x000e260000000a00 */
[----:B------:R-:W4:Y:S01]  /*0f70*/  @!P4 LDG.E.CONSTANT R26, desc[UR14][R26.64+0x120] ;  /* 0x0001200e1a1ac981 */ /* 0x000f22000c1e9900 */
[----:B0-----:R-:W-:-:S04]  /*0f80*/  @P3 IADD3 R60, P5, P6, R9, R20, R60 ;  /* 0x00000014093c3210 */ /* 0x001fc80007ebe03c */
[----:B------:R-:W-:Y:S02]  /*0f90*/  @P3 IADD3.X R61, PT, PT, R10, R21, RZ, P5, P6 ;  /* 0x000000150a3d3210 */ /* 0x000fe40002fec4ff */
[----:B------:R-:W0:Y:S03]  /*0fa0*/  @P0 LDC.64 R20, c[0x0][0x388] ;  /* 0x0000e200ff140b82 */ /* 0x000e260000000a00 */
[----:B------:R-:W5:Y:S01]  /*0fb0*/  @P3 LDG.E.CONSTANT R68, desc[UR14][R60.64+0x120] ;  /* 0x0001200e3c443981 */ /* 0x000f62000c1e9900 */
[----:B0-----:R-:W-:-:S04]  /*0fc0*/  @P0 IADD3 R20, P5, P6, R11, R20, R33 ;  /* 0x000000140b140210 */ /* 0x001fc80007ebe021 */
[----:B------:R-:W-:Y:S02]  /*0fd0*/  @P0 IADD3.X R21, PT, PT, R12, R21, RZ, P5, P6 ;  /* 0x000000150c150210 */ /* 0x000fe40002fec4ff */
[----:B------:R-:W-:-:S03]  /*0fe0*/  IADD3 R62, P5, P6, R2, UR6, R63 ;  /* 0x00000006023e7c10 */ /* 0x000fc6000febe03f */
[----:B------:R-:W5:Y:S01]  /*0ff0*/  @P0 LDG.E.CONSTANT R20, desc[UR14][R20.64+0x120] ;  /* 0x0001200e14140981 */ /* 0x000f62000c1e9900 */
[----:B------:R-:W-:Y:S02]  /*1000*/  IADD3.X R63, PT, PT, R13, UR17, RZ, P5, P6 ;  /* 0x000000110d3f7c10 */ /* 0x000fe4000afec4ff */
[----:B------:R-:W-:Y:S02]  /*1010*/  ISETP.NE.AND P6, PT, R34, RZ, PT ;  /* 0x000000ff2200720c */ /* 0x000fe40003fc5270 */
[----:B------:R-:W-:Y:S02]  /*1020*/  LEA R34, R14, R15, 0x3 ;  /* 0x0000000f0e227211 */ /* 0x000fe400078e18ff */
[----:B------:R-:W-:Y:S02]  /*1030*/  ISETP.NE.AND P5, PT, R32, RZ, PT ;  /* 0x000000ff2000720c */ /* 0x000fe40003fa5270 */
[----:B------:R-:W-:-:S04]  /*1040*/  LOP3.LUT R34, R34, 0xf, RZ, 0xc0, !PT ;  /* 0x0000000f22227812 */ /* 0x000fc800078ec0ff */
[----:B------:R-:W-:-:S04]  /*1050*/  ISETP.EQ.OR P5, PT, R34, 0xf, !P5 ;  /* 0x0000000f2200780c */ /* 0x000fc80006fa2670 */
[----:B------:R-:W-:-:S13]  /*1060*/  PLOP3.LUT P5, PT, P6, P5, PT, 0x8f, 0xf8 ;  /* 0x0000000000f8781c */ /* 0x000fda00037ab177 */
[----:B------:R-:W2:Y:S04]  /*1070*/  @!P5 LDG.E.CONSTANT R69, desc[UR14][R62.64+0x5e4] ;  /* 0x0005e40e3e45d981 */ /* 0x000ea8000c1e9900 */
[----:B------:R-:W3:Y:S04]  /*1080*/  @!P5 LDG.E.CONSTANT R67, desc[UR14][R62.64+0xc9e4] ;  /* 0x00c9e40e3e43d981 */ /* 0x000ee8000c1e9900 */
[----:B------:R-:W4:Y:S04]  /*1090*/  @!P5 LDG.E.CONSTANT R59, desc[UR14][R62.64+0x18de4] ;  /* 0x018de40e3e3bd981 */ /* 0x000f28000c1e9900 */
[----:B------:R0:W5:Y:S01]  /*10a0*/  @!P5 LDG.E.CONSTANT R65, desc[UR14][R62.64+0x251e4] ;  /* 0x0251e40e3e41d981 */ /* 0x000162000c1e9900 */
[----:B------:R-:W0:Y:S01]  /*10b0*/  S2UR UR9, SR_CgaCtaId ;  /* 0x00000000000979c3 */ /* 0x000e220000008800 */
[----:B------:R-:W-:-:S02]  /*10c0*/  USHF.L.U32 UR7, UR4, 0x8, URZ ;  /* 0x0000000804077899 */ /* 0x000fc400080006ff */
[----:B------:R-:W-:Y:S02]  /*10d0*/  USHF.L.U32 UR6, UR4, 0xb, URZ ;  /* 0x0000000b04067899 */ /* 0x000fe400080006ff */
[----:B------:R-:W-:Y:S02]  /*10e0*/  ULOP3.LUT UR7, UR7, 0x100, URZ, 0xc, !UPT ;  /* 0x0000010007077892 */ /* 0x000fe4000f8e0cff */
[----:B------:R-:W-:Y:S02]  /*10f0*/  ULOP3.LUT UR12, UR4, 0x1, URZ, 0xc0, !UPT ;  /* 0x00000001040c7892 */ /* 0x000fe4000f8ec0ff */
[----:B------:R-:W-:Y:S02]  /*1100*/  ULOP3.LUT UR10, UR6, 0x800, URZ, 0xc, !UPT ;  /* 0x00000800060a7892 */ /* 0x000fe4000f8e0cff */
[----:B------:R-:W-:Y:S02]  /*1110*/  ULOP3.LUT UR11, UR6, 0x800, URZ, 0xc0, !UPT ;  /* 0x00000800060b7892 */ /* 0x000fe4000f8ec0ff */
[----:B------:R-:W-:Y:S01]  /*1120*/  ULOP3.LUT UR6, UR6, 0x800, URZ, 0xc, !UPT ;  /* 0x0000080006067892 */ /* 0x000fe2000f8e0cff */
[----:B-1----:R-:W-:Y:S01]  /*1130*/  LEA R25, R28, R31, 0x4 ;  /* 0x0000001f1c197211 */ /* 0x002fe200078e20ff */
[----:B------:R-:W-:Y:S01]  /*1140*/  UMOV UR8, 0x400 ;  /* 0x0000040000087882 */ /* 0x000fe20000000000 */
[----:B------:R-:W-:Y:S01]  /*1150*/  MOV R22, UR7 ;  /* 0x0000000700167c02 */ /* 0x000fe20008000f00 */
[----:B------:R-:W-:Y:S01]  /*1160*/  UISETP.NE.U32.AND UP0, UPT, UR12, 0x1, UPT ;  /* 0x000000010c00788c */ /* 0x000fe2000bf05070 */
[----:B0-----:R-:W-:Y:S01]  /*1170*/  SHF.L.U32 R62, R14, 0x9, RZ ;  /* 0x000000090e3e7819 */ /* 0x001fe200000006ff */
[----:B------:R-:W-:Y:S01]  /*1180*/  UIADD3 UR7, UPT, UPT, UR8, 0x1000, URZ ;  /* 0x0000100008077890 */ /* 0x000fe2000fffe0ff */
[----:B------:R-:W-:Y:S01]  /*1190*/  IADD3 R25, PT, PT, R22, UR6, R25 ;  /* 0x0000000616197c10 */ /* 0x000fe2000fffe019 */
[----:B------:R-:W-:Y:S01]  /*11a0*/  USEL UR6, URZ, 0x900, UP0 ;  /* 0x00000900ff067887 */ /* 0x000fe20008000000 */
[----:B------:R-:W-:Y:S01]  /*11b0*/  MOV R22, 0x120 ;  /* 0x0000012000167802 */ /* 0x000fe20000000f00 */
[----:B------:R-:W-:Y:S01]  /*11c0*/  IMAD R62, R29, 0x70, R62 ;  /* 0x000000701d3e7824 */ /* 0x000fe200078e023e */
[----:B------:R-:W-:Y:S01]  /*11d0*/  ULEA UR7, UR9, UR7, 0x18 ;  /* 0x0000000709077291 */ /* 0x000fe2000f8ec0ff */
[----:B------:R-:W-:Y:S01]  /*11e0*/  LOP3.LUT R23, R31, 0x4, RZ, 0xc0, !PT ;  /* 0x000000041f177812 */ /* 0x000fe200078ec0ff */
[----:B------:R-:W-:Y:S01]  /*11f0*/  ULEA UR8, UR9, UR8, 0x18 ;  /* 0x0000000809087291 */ /* 0x000fe2000f8ec0ff */
[----:B------:R-:W-:-:S02]  /*1200*/  IMAD R33, R15, R22, UR6 ;  /* 0x000000060f217e24 */ /* 0x000fc4000f8e0216 */
[----:B------:R-:W-:Y:S01]  /*1210*/  IADD3 R28, PT, PT, R23, UR11, R62 ;  /* 0x0000000b171c7c10 */ /* 0x000fe2000fffe03e */
[----:B--2---:R-:W-:Y:S04]  /*1220*/  STS [R30+UR10], R69 ;  /* 0x000000451e007988 */ /* 0x004fe8000800080a */
[----:B---3--:R-:W-:Y:S04]  /*1230*/  STS [R30+UR10+0x200], R67 ;  /* 0x000200431e007988 */ /* 0x008fe8000800080a */
[----:B----4-:R-:W-:Y:S04]  /*1240*/  STS [R30+UR10+0x400], R59 ;  /* 0x0004003b1e007988 */ /* 0x010fe8000800080a */
[----:B-----5:R-:W-:Y:S04]  /*1250*/  STS [R30+UR10+0x600], R65 ;  /* 0x000600411e007988 */ /* 0x020fe8000800080a */
[----:B------:R-:W-:Y:S04]  /*1260*/  @!P4 STS [R25+UR7], R26 ;  /* 0x0000001a1900c988 */ /* 0x000fe80008000807 */
[----:B------:R-:W-:Y:S04]  /*1270*/  @P1 STS [R25+UR7+0x200], R66 ;  /* 0x0002004219001988 */ /* 0x000fe80008000807 */
[----:B------:R-:W-:Y:S04]  /*1280*/  @P2 STS [R25+UR7+0x400], R24 ;  /* 0x0004001819002988 */ /* 0x000fe80008000807 */
[----:B------:R-:W-:Y:S04]  /*1290*/  @P3 STS [R25+UR7+0x600], R68 ;  /* 0x0006004419003988 */ /* 0x000fe80008000807 */
[----:B------:R-:W-:Y:S04]  /*12a0*/  @P0 STS [R25+UR7+0x800], R20 ;  /* 0x0008001419000988 */ /* 0x000fe80008000807 */
[----:B------:R-:W-:Y:S04]  /*12b0*/  LDS R27, [R28+UR8] ;  /* 0x000000081c1b7984 */ /* 0x000fe80008000800 */
[----:B------:R-:W0:Y:S04]  /*12c0*/  LDS.128 R20, [R33+UR7] ;  /* 0x0000000721147984 */ /* 0x000e280008000c00 */
[----:B------:R-:W1:Y:S04]  /*12d0*/  LDS R61, [R28+UR8+0x10] ;  /* 0x000010081c3d7984 */ /* 0x000e680008000800 */
[----:B------:R-:W2:Y:S04]  /*12e0*/  LDS R64, [R28+UR8+0x20] ;  /* 0x000020081c407984 */ /* 0x000ea80008000800 */
[----:B------:R-:W3:Y:S04]  /*12f0*/  LDS R63, [R28+UR8+0x30] ;  /* 0x000030081c3f7984 */ /* 0x000ee80008000800 */
[----:B------:R-:W4:Y:S04]  /*1300*/  LDS R62, [R28+UR8+0x40] ;  /* 0x000040081c3e7984 */ /* 0x000f280008000800 */
[----:B------:R-:W5:Y:S04]  /*1310*/  LDS R60, [R28+UR8+0x50] ;  /* 0x000050081c3c7984 */ /* 0x000f680008000800 */
[----:B------:R-:W5:Y:S01]  /*1320*/  LDS R59, [R28+UR8+0x60] ;  /* 0x000060081c3b7984 */ /* 0x000f620008000800 */
[----:B0-----:R-:W-:-:S02]  /*1330*/  IDP.4A.S8.S8 R55, R27, R20, R55 ;  /* 0x000000141b377226 */ /* 0x001fc40000000637 */
[C---:B------:R-:W-:Y:S02]  /*1340*/  IDP.4A.S8.S8 R56, R27.reuse, R21, R56 ;  /* 0x000000151b387226 */ /* 0x040fe40000000638 */
[C---:B------:R-:W-:Y:S02]  /*1350*/  IDP.4A.S8.S8 R57, R27.reuse, R22, R57 ;  /* 0x000000161b397226 */ /* 0x040fe40000000639 */
[----:B------:R-:W-:Y:S02]  /*1360*/  IDP.4A.S8.S8 R58, R27, R23, R58 ;  /* 0x000000171b3a7226 */ /* 0x000fe4000000063a */
[----:B------:R-:W0:Y:S01]  /*1370*/  LDS.128 R24, [R33+UR7+0x30] ;  /* 0x0000300721187984 */ /* 0x000e220008000c00 */
[-C--:B-1----:R-:W-:Y:S02]  /*1380*/  IDP.4A.S8.S8 R45, R61, R20.reuse, R45 ;  /* 0x000000143d2d7226 */ /* 0x082fe4000000062d */
[-C--:B--2---:R-:W-:Y:S02]  /*1390*/  IDP.4A.S8.S8 R41, R64, R20.reuse, R41 ;  /* 0x0000001440297226 */ /* 0x084fe40000000629 */
[----:B---3--:R-:W-:-:S02]  /*13a0*/  IDP.4A.S8.S8 R65, R63, R20, R37 ;  /* 0x000000143f417226 */ /* 0x008fc40000000625 */
[----:B------:R-:W1:Y:S01]  /*13b0*/  LDS R37, [R28+UR8+0x70] ;  /* 0x000070081c257984 */ /* 0x000e620008000800 */
[-C--:B----4-:R-:W-:Y:S02]  /*13c0*/  IDP.4A.S8.S8 R67, R62, R20.reuse, R19 ;  /* 0x000000143e437226 */ /* 0x090fe40000000613 */
[-C--:B------:R-:W-:Y:S02]  /*13d0*/  IDP.4A.S8.S8 R48, R61, R21.reuse, R48 ;  /* 0x000000153d307226 */ /* 0x080fe40000000630 */
[-C--:B-----5:R-:W-:Y:S02]  /*13e0*/  IDP.4A.S8.S8 R47, R60, R20.reuse, R47 ;  /* 0x000000143c2f7226 */ /* 0x0a0fe4000000062f */
[-C--:B------:R-:W-:Y:S02]  /*13f0*/  IDP.4A.S8.S8 R44, R64, R21.reuse, R44 ;  /* 0x00000015402c7226 */ /* 0x080fe4000000062c */
[----:B------:R-:W-:Y:S02]  /*1400*/  IDP.4A.S8.S8 R20, R59, R20, R51 ;  /* 0x000000143b147226 */ /* 0x000fe40000000633 */
[----:B------:R-:W-:-:S02]  /*1410*/  IDP.4A.S8.S8 R51, R63, R21, R18 ;  /* 0x000000153f337226 */ /* 0x000fc40000000612 */
[-C--:B------:R-:W-:Y:S02]  /*1420*/  IDP.4A.S8.S8 R66, R62, R21.reuse, R16 ;  /* 0x000000153e427226 */ /* 0x080fe40000000610 */
[-C--:B------:R-:W-:Y:S02]  /*1430*/  IDP.4A.S8.S8 R50, R60, R21.reuse, R50 ;  /* 0x000000153c327226 */ /* 0x080fe40000000632 */
[----:B------:R-:W-:Y:S02]  /*1440*/  IDP.4A.S8.S8 R54, R59, R21, R54 ;  /* 0x000000153b367226 */ /* 0x000fe40000000636 */
[-C--:B------:R-:W-:Y:S02]  /*1450*/  IDP.4A.S8.S8 R21, R62, R22.reuse, R17 ;  /* 0x000000163e157226 */ /* 0x080fe40000000611 */
[----:B------:R-:W2:Y:S01]  /*1460*/  LDS.128 R16, [R33+UR7+0x60] ;  /* 0x0000600721107984 */ /* 0x000ea20008000c00 */
        /* <DEDUP_REMOVED lines=8> */
[C---:B------:R-:W-:Y:S02]  /*14f0*/  IDP.4A.S8.S8 R52, R59.reuse, R23, R52 ;  /* 0x000000173b347226 */ /* 0x040fe40000000634 */
[----:B------:R-:W-:Y:S02]  /*1500*/  IDP.4A.S8.S8 R49, R60, R22, R49 ;  /* 0x000000163c317226 */ /* 0x000fe40000000631 */
[----:B0-----:R-:W-:Y:S02]  /*1510*/  IDP.4A.S8.S8 R23, R64, R26, R43 ;  /* 0x0000001a40177226 */ /* 0x001fe4000000062b */
[----:B------:R-:W-:Y:S02]  /*1520*/  IDP.4A.S8.S8 R22, R59, R22, R53 ;  /* 0x000000163b167226 */ /* 0x000fe40000000635 */
[C---:B------:R-:W-:Y:S02]  /*1530*/  IDP.4A.S8.S8 R41, R63.reuse, R24, R41 ;  /* 0x000000183f297226 */ /* 0x040fe40000000629 */
[----:B------:R-:W-:-:S02]  /*1540*/  IDP.4A.S8.S8 R44, R63, R25, R44 ;  /* 0x000000193f2c7226 */ /* 0x000fc4000000062c */
[----:B------:R-:W-:Y:S02]  /*1550*/  IDP.4A.S8.S8 R43, R63, R26, R39 ;  /* 0x0000001a3f2b7226 */ /* 0x000fe40000000627 */
[-C--:B-1----:R-:W-:Y:S02]  /*1560*/  IDP.4A.S8.S8 R53, R37, R24.reuse, R20 ;  /* 0x0000001825357226 */ /* 0x082fe40000000614 */
[----:B------:R-:W-:Y:S02]  /*1570*/  IDP.4A.S8.S8 R42, R63, R27, R42 ;  /* 0x0000001b3f2a7226 */ /* 0x000fe4000000062a */
[C---:B------:R-:W-:Y:S02]  /*1580*/  IDP.4A.S8.S8 R65, R62.reuse, R24, R65 ;  /* 0x000000183e417226 */ /* 0x040fe40000000641 */
[C---:B------:R-:W-:Y:S02]  /*1590*/  IDP.4A.S8.S8 R51, R62.reuse, R25, R51 ;  /* 0x000000193e337226 */ /* 0x040fe40000000633 */
[----:B------:R-:W-:-:S02]  /*15a0*/  IDP.4A.S8.S8 R35, R62, R26, R35 ;  /* 0x0000001a3e237226 */ /* 0x000fc40000000623 */
[----:B------:R-:W-:Y:S02]  /*15b0*/  IDP.4A.S8.S8 R20, R62, R27, R38 ;  /* 0x0000001b3e147226 */ /* 0x000fe40000000626 */
[CC--:B------:R-:W-:Y:S02]  /*15c0*/  IDP.4A.S8.S8 R55, R61.reuse, R24.reuse, R55 ;  /* 0x000000183d377226 */ /* 0x0c0fe40000000637 */
        /* <DEDUP_REMOVED lines=8> */
[C---:B--2---:R-:W-:Y:S02]  /*1650*/  IDP.4A.S8.S8 R41, R62.reuse, R16, R41 ;  /* 0x000000103e297226 */ /* 0x044fe40000000629 */
[----:B------:R-:W-:-:S02]  /*1660*/  IDP.4A.S8.S8 R44, R62, R17, R44 ;  /* 0x000000113e2c7226 */ /* 0x000fc4000000062c */
[----:B------:R-:W-:Y:S02]  /*1670*/  IDP.4A.S8.S8 R43, R62, R18, R43 ;  /* 0x000000123e2b7226 */ /* 0x000fe4000000062b */
[CC--:B------:R-:W-:Y:S02]  /*1680*/  IDP.4A.S8.S8 R57, R61.reuse, R26.reuse, R57 ;  /* 0x0000001a3d397226 */ /* 0x0c0fe40000000639 */
[----:B------:R-:W-:Y:S02]  /*1690*/  IDP.4A.S8.S8 R58, R61, R27, R58 ;  /* 0x0000001b3d3a7226 */ /* 0x000fe4000000063a */
[-C--:B------:R-:W-:Y:S02]  /*16a0*/  IDP.4A.S8.S8 R24, R60, R26.reuse, R21 ;  /* 0x0000001a3c187226 */ /* 0x080fe40000000615 */
[-C--:B------:R-:W-:Y:S02]  /*16b0*/  IDP.4A.S8.S8 R49, R59, R26.reuse, R49 ;  /* 0x0000001a3b317226 */ /* 0x080fe40000000631 */
[----:B------:R-:W-:-:S02]  /*16c0*/  IDP.4A.S8.S8 R25, R37, R26, R22 ;  /* 0x0000001a25197226 */ /* 0x000fc40000000616 */
[-C--:B------:R-:W-:Y:S01]  /*16d0*/  IDP.4A.S8.S8 R46, R64, R27.reuse, R46 ;  /* 0x0000001b402e7226 */ /* 0x080fe2000000062e */
[----:B------:R-:W0:Y:S01]  /*16e0*/  LDS R26, [R28+UR8+0x80] ;  /* 0x000080081c1a7984 */ /* 0x000e220008000800 */
[----:B------:R-:W-:Y:S02]  /*16f0*/  IDP.4A.S8.S8 R40, R60, R27, R40 ;  /* 0x0000001b3c287226 */ /* 0x000fe40000000628 */
[----:B------:R-:W-:Y:S02]  /*1700*/  IDP.4A.S8.S8 R62, R62, R19, R42 ;  /* 0x000000133e3e7226 */ /* 0x000fe4000000062a */
[----:B------:R-:W-:Y:S02]  /*1710*/  IDP.4A.S8.S8 R36, R59, R27, R36 ;  /* 0x0000001b3b247226 */ /* 0x000fe40000000624 */
[C---:B------:R-:W-:Y:S02]  /*1720*/  IDP.4A.S8.S8 R65, R60.reuse, R16, R65 ;  /* 0x000000103c417226 */ /* 0x040fe40000000641 */
[----:B------:R-:W-:-:S02]  /*1730*/  IDP.4A.S8.S8 R42, R60, R17, R51 ;  /* 0x000000113c2a7226 */ /* 0x000fc40000000633 */
[CC--:B------:R-:W-:Y:S02]  /*1740*/  IDP.4A.S8.S8 R35, R60.reuse, R18.reuse, R35 ;  /* 0x000000123c237226 */ /* 0x0c0fe40000000623 */
[----:B------:R-:W-:Y:S02]  /*1750*/  IDP.4A.S8.S8 R52, R37, R27, R52 ;  /* 0x0000001b25347226 */ /* 0x000fe40000000634 */
[----:B------:R-:W-:Y:S01]  /*1760*/  IDP.4A.S8.S8 R39, R63, R18, R23 ;  /* 0x000000123f277226 */ /* 0x000fe20000000617 */
[----:B------:R-:W-:Y:S01]  /*1770*/  LDS R27, [R28+UR8+0x4] ;  /* 0x000004081c1b7984 */ /* 0x000fe20008000800 */
[----:B------:R-:W-:Y:S02]  /*1780*/  IDP.4A.S8.S8 R60, R60, R19, R20 ;  /* 0x000000133c3c7226 */ /* 0x000fe40000000614 */
[C---:B------:R-:W-:Y:S01]  /*1790*/  IDP.4A.S8.S8 R55, R64.reuse, R16, R55 ;  /* 0x0000001040377226 */ /* 0x040fe20000000637 */
[----:B------:R-:W1:Y:S01]  /*17a0*/  LDS.128 R20, [R33+UR7+0x10] ;  /* 0x0000100721147984 */ /* 0x000e620008000c00 */
[----:B------:R-:W-:-:S02]  /*17b0*/  IDP.4A.S8.S8 R56, R64, R17, R56 ;  /* 0x0000001140387226 */ /* 0x000fc40000000638 */
[C---:B------:R-:W-:Y:S02]  /*17c0*/  IDP.4A.S8.S8 R57, R64.reuse, R18, R57 ;  /* 0x0000001240397226 */ /* 0x040fe40000000639 */
[----:B------:R-:W-:Y:S02]  /*17d0*/  IDP.4A.S8.S8 R58, R64, R19, R58 ;  /* 0x00000013403a7226 */ /* 0x000fe4000000063a */
[C---:B------:R-:W-:Y:S02]  /*17e0*/  IDP.4A.S8.S8 R67, R59.reuse, R16, R67 ;  /* 0x000000103b437226 */ /* 0x040fe40000000643 */
[C---:B------:R-:W-:Y:S02]  /*17f0*/  IDP.4A.S8.S8 R66, R59.reuse, R17, R66 ;  /* 0x000000113b427226 */ /* 0x040fe40000000642 */
[C---:B------:R-:W-:Y:S02]  /*1800*/  IDP.4A.S8.S8 R51, R59.reuse, R18, R24 ;  /* 0x000000123b337226 */ /* 0x040fe40000000618 */
[----:B------:R-:W-:-:S02]  /*1810*/  IDP.4A.S8.S8 R40, R59, R19, R40 ;  /* 0x000000133b287226 */ /* 0x000fc40000000628 */
[----:B------:R-:W-:Y:S02]  /*1820*/  IDP.4A.S8.S8 R38, R63, R19, R46 ;  /* 0x000000133f267226 */ /* 0x000fe4000000062e */
[C---:B------:R-:W-:Y:S01]  /*1830*/  IDP.4A.S8.S8 R59, R37.reuse, R16, R47 ;  /* 0x00000010253b7226 */ /* 0x040fe2000000062f */
[----:B------:R-:W2:Y:S01]  /*1840*/  LDS R46, [R28+UR8+0x34] ;  /* 0x000034081c2e7984 */ /* 0x000ea20008000800 */
[C---:B------:R-:W-:Y:S02]  /*1850*/  IDP.4A.S8.S8 R68, R37.reuse, R17, R50 ;  /* 0x0000001125447226 */ /* 0x040fe40000000632 */
[C---:B------:R-:W-:Y:S01]  /*1860*/  IDP.4A.S8.S8 R61, R37.reuse, R18, R49 ;  /* 0x00000012253d7226 */ /* 0x040fe20000000631 */
[----:B------:R-:W3:Y:S01]  /*1870*/  LDS R50, [R28+UR8+0x14] ;  /* 0x000014081c327984 */ /* 0x000ee20008000800 */
[----:B------:R-:W-:-:S03]  /*1880*/  IDP.4A.S8.S8 R64, R37, R19, R36 ;  /* 0x0000001325407226 */ /* 0x000fc60000000624 */
[----:B------:R-:W4:Y:S04]  /*1890*/  LDS R37, [R28+UR8+0x24] ;  /* 0x000024081c257984 */ /* 0x000f280008000800 */
[----:B------:R-:W5:Y:S04]  /*18a0*/  LDS R47, [R28+UR8+0x44] ;  /* 0x000044081c2f7984 */ /* 0x000f680008000800 */
[----:B------:R-:W5:Y:S04]  /*18b0*/  LDS R49, [R28+UR8+0x54] ;  /* 0x000054081c317984 */ /* 0x000f680008000800 */
[----:B------:R-:W5:Y:S01]  /*18c0*/  LDS R36, [R28+UR8+0x64] ;  /* 0x000064081c247984 */ /* 0x000f620008000800 */
[----:B------:R-:W-:-:S02]  /*18d0*/  IDP.4A.S8.S8 R48, R63, R17, R48 ;  /* 0x000000113f307226 */ /* 0x000fc40000000630 */
[C---:B0-----:R-:W-:Y:S02]  /*18e0*/  IDP.4A.S8.S8 R54, R26.reuse, R17, R54 ;  /* 0x000000111a367226 */ /* 0x041fe40000000636 */
[C---:B------:R-:W-:Y:S02]  /*18f0*/  IDP.4A.S8.S8 R17, R26.reuse, R18, R25 ;  /* 0x000000121a117226 */ /* 0x040fe40000000619 */
[C---:B------:R-:W-:Y:S02]  /*1900*/  IDP.4A.S8.S8 R53, R26.reuse, R16, R53 ;  /* 0x000000101a357226 */ /* 0x040fe40000000635 */
[----:B------:R-:W-:Y:S02]  /*1910*/  IDP.4A.S8.S8 R52, R26, R19, R52 ;  /* 0x000000131a347226 */ /* 0x000fe40000000634 */
[C---:B-1----:R-:W-:Y:S02]  /*1920*/  IDP.4A.S8.S8 R55, R27.reuse, R20, R55 ;  /* 0x000000141b377226 */ /* 0x042fe40000000637 */
[----:B------:R-:W-:-:S02]  /*1930*/  IDP.4A.S8.S8 R56, R27, R21, R56 ;  /* 0x000000151b387226 */ /* 0x000fc40000000638 */
[CC--:B------:R-:W-:Y:S02]  /*1940*/  IDP.4A.S8.S8 R57, R27.reuse, R22.reuse, R57 ;  /* 0x000000161b397226 */ /* 0x0c0fe40000000639 */
[----:B------:R-:W-:Y:S02]  /*1950*/  IDP.4A.S8.S8 R58, R27, R23, R58 ;  /* 0x000000171b3a7226 */ /* 0x000fe4000000063a */
[----:B------:R-:W0:Y:S01]  /*1960*/  LDS.128 R24, [R33+UR7+0x40] ;  /* 0x0000400721187984 */ /* 0x000e220008000c00 */
[----:B--2---:R-:W-:Y:S02]  /*1970*/  IDP.4A.S8.S8 R35, R46, R22, R35 ;  /* 0x000000162e237226 */ /* 0x004fe40000000623 */
[----:B------:R-:W-:Y:S02]  /*1980*/  IDP.4A.S8.S8 R45, R63, R16, R45 ;  /* 0x000000103f2d7226 */ /* 0x000fe4000000062d */
[-C--:B---3--:R-:W-:Y:S02]  /*1990*/  IDP.4A.S8.S8 R39, R50, R22.reuse, R39 ;  /* 0x0000001632277226 */ /* 0x088fe40000000627 */
[----:B----4-:R-:W-:-:S02]  /*19a0*/  IDP.4A.S8.S8 R43, R37, R22, R43 ;  /* 0x00000016252b7226 */ /* 0x010fc4000000062b */
[----:B------:R-:W-:Y:S02]  /*19b0*/  IDP.4A.S8.S8 R63, R37, R20, R41 ;  /* 0x00000014253f7226 */ /* 0x000fe40000000629 */
[-C--:B-----5:R-:W-:Y:S01]  /*19c0*/  IDP.4A.S8.S8 R51, R47, R22.reuse, R51 ;  /* 0x000000162f337226 */ /* 0x0a0fe20000000633 */
[----:B------:R-:W-:Y:S01]  /*19d0*/  LDS R41, [R28+UR8+0x74] ;  /* 0x000074081c297984 */ /* 0x000fe20008000800 */
[CC--:B------:R-:W-:Y:S02]  /*19e0*/  IDP.4A.S8.S8 R61, R49.reuse, R22.reuse, R61 ;  /* 0x00000016313d7226 */ /* 0x0c0fe4000000063d */
[----:B------:R-:W-:Y:S02]  /*19f0*/  IDP.4A.S8.S8 R22, R36, R22, R17 ;  /* 0x0000001624167226 */ /* 0x000fe40000000611 */
[----:B------:R-:W1:Y:S01]  /*1a00*/  LDS.128 R16, [R33+UR7+0x70] ;  /* 0x0000700721107984 */ /* 0x000e620008000c00 */
[-C--:B------:R-:W-:Y:S02]  /*1a10*/  IDP.4A.S8.S8 R45, R50, R20.reuse, R45 ;  /* 0x00000014322d7226 */ /* 0x080fe4000000062d */
[----:B------:R-:W-:-:S02]  /*1a20*/  IDP.4A.S8.S8 R59, R49, R20, R59 ;  /* 0x00000014313b7226 */ /* 0x000fc4000000063b */
[C---:B------:R-:W-:Y:S02]  /*1a30*/  IDP.4A.S8.S8 R48, R50.reuse, R21, R48 ;  /* 0x0000001532307226 */ /* 0x040fe40000000630 */
[----:B------:R-:W-:Y:S02]  /*1a40*/  IDP.4A.S8.S8 R38, R50, R23, R38 ;  /* 0x0000001732267226 */ /* 0x000fe40000000626 */
        /* <DEDUP_REMOVED lines=8> */
[C---:B0-----:R-:W-:Y:S02]  /*1ad0*/  IDP.4A.S8.S8 R55, R50.reuse, R24, R55 ;  /* 0x0000001832377226 */ /* 0x041fe40000000637 */
[----:B------:R-:W-:-:S02]  /*1ae0*/  IDP.4A.S8.S8 R56, R50, R25, R56 ;  /* 0x0000001932387226 */ /* 0x000fc40000000638 */
[C---:B------:R-:W-:Y:S02]  /*1af0*/  IDP.4A.S8.S8 R57, R50.reuse, R26, R57 ;  /* 0x0000001a32397226 */ /* 0x040fe40000000639 */
[----:B------:R-:W-:Y:S02]  /*1b00*/  IDP.4A.S8.S8 R58, R50, R27, R58 ;  /* 0x0000001b323a7226 */ /* 0x000fe4000000063a */
[CC--:B------:R-:W-:Y:S02]  /*1b10*/  IDP.4A.S8.S8 R62, R37.reuse, R23.reuse, R62 ;  /* 0x00000017253e7226 */ /* 0x0c0fe4000000063e */
[----:B------:R-:W-:Y:S02]  /*1b20*/  IDP.4A.S8.S8 R60, R46, R23, R60 ;  /* 0x000000172e3c7226 */ /* 0x000fe4000000063c */
[-C--:B------:R-:W-:Y:S02]  /*1b30*/  IDP.4A.S8.S8 R45, R37, R24.reuse, R45 ;  /* 0x00000018252d7226 */ /* 0x080fe4000000062d */
[----:B------:R-:W-:-:S02]  /*1b40*/  IDP.4A.S8.S8 R59, R36, R24, R59 ;  /* 0x00000018243b7226 */ /* 0x000fc4000000063b */
[C---:B------:R-:W-:Y:S02]  /*1b50*/  IDP.4A.S8.S8 R48, R37.reuse, R25, R48 ;  /* 0x0000001925307226 */ /* 0x040fe40000000630 */
[C---:B------:R-:W-:Y:S02]  /*1b60*/  IDP.4A.S8.S8 R21, R37.reuse, R26, R39 ;  /* 0x0000001a25157226 */ /* 0x040fe40000000627 */
[----:B------:R-:W-:Y:S02]  /*1b70*/  IDP.4A.S8.S8 R20, R37, R27, R38 ;  /* 0x0000001b25147226 */ /* 0x000fe40000000626 */
[-C--:B------:R-:W-:Y:S02]  /*1b80*/  IDP.4A.S8.S8 R64, R49, R23.reuse, R64 ;  /* 0x0000001731407226 */ /* 0x080fe40000000640 */
[----:B------:R-:W-:Y:S02]  /*1b90*/  IDP.4A.S8.S8 R40, R47, R23, R40 ;  /* 0x000000172f287226 */ /* 0x000fe40000000628 */
[----:B-1----:R-:W-:-:S02]  /*1ba0*/  IDP.4A.S8.S8 R55, R37, R16, R55 ;  /* 0x0000001025377226 */ /* 0x002fc40000000637 */
[C---:B------:R-:W-:Y:S02]  /*1bb0*/  IDP.4A.S8.S8 R56, R37.reuse, R17, R56 ;  /* 0x0000001125387226 */ /* 0x040fe40000000638 */
[C---:B------:R-:W-:Y:S02]  /*1bc0*/  IDP.4A.S8.S8 R57, R37.reuse, R18, R57 ;  /* 0x0000001225397226 */ /* 0x040fe40000000639 */
[----:B------:R-:W-:Y:S02]  /*1bd0*/  IDP.4A.S8.S8 R58, R37, R19, R58 ;  /* 0x00000013253a7226 */ /* 0x000fe4000000063a */
[-C--:B------:R-:W-:Y:S02]  /*1be0*/  IDP.4A.S8.S8 R63, R46, R24.reuse, R63 ;  /* 0x000000182e3f7226 */ /* 0x080fe4000000063f */
[-C--:B------:R-:W-:Y:S02]  /*1bf0*/  IDP.4A.S8.S8 R65, R47, R24.reuse, R65 ;  /* 0x000000182f417226 */ /* 0x080fe40000000641 */
[----:B------:R-:W-:-:S02]  /*1c00*/  IDP.4A.S8.S8 R67, R49, R24, R67 ;  /* 0x0000001831437226 */ /* 0x000fc40000000643 */
[----:B------:R-:W-:Y:S02]  /*1c10*/  IDP.4A.S8.S8 R53, R41, R24, R53 ;  /* 0x0000001829357226 */ /* 0x000fe40000000635 */
[-C--:B------:R-:W-:Y:S01]  /*1c20*/  IDP.4A.S8.S8 R44, R46, R25.reuse, R44 ;  /* 0x000000192e2c7226 */ /* 0x080fe2000000062c */
[----:B------:R-:W0:Y:S01]  /*1c30*/  LDS R24, [R28+UR8+0x84] ;  /* 0x000084081c187984 */ /* 0x000e220008000800 */
[-C--:B------:R-:W-:Y:S02]  /*1c40*/  IDP.4A.S8.S8 R42, R47, R25.reuse, R42 ;  /* 0x000000192f2a7226 */ /* 0x080fe4000000062a */
[-C--:B------:R-:W-:Y:S02]  /*1c50*/  IDP.4A.S8.S8 R66, R49, R25.reuse, R66 ;  /* 0x0000001931427226 */ /* 0x080fe40000000642 */
[-C--:B------:R-:W-:Y:S02]  /*1c60*/  IDP.4A.S8.S8 R68, R36, R25.reuse, R68 ;  /* 0x0000001924447226 */ /* 0x080fe40000000644 */
[----:B------:R-:W-:-:S02]  /*1c70*/  IDP.4A.S8.S8 R54, R41, R25, R54 ;  /* 0x0000001929367226 */ /* 0x000fc40000000636 */
[C---:B------:R-:W-:Y:S02]  /*1c80*/  IDP.4A.S8.S8 R39, R46.reuse, R26, R43 ;  /* 0x0000001a2e277226 */ /* 0x040fe4000000062b */
[CC--:B------:R-:W-:Y:S01]  /*1c90*/  IDP.4A.S8.S8 R50, R46.reuse, R27.reuse, R62 ;  /* 0x0000001b2e327226 */ /* 0x0c0fe2000000063e */
[----:B------:R-:W-:Y:S01]  /*1ca0*/  LDS R43, [R28+UR8+0x38] ;  /* 0x000038081c2b7984 */ /* 0x000fe20008000800 */
[----:B------:R-:W-:Y:S02]  /*1cb0*/  IDP.4A.S8.S8 R38, R47, R27, R60 ;  /* 0x0000001b2f267226 */ /* 0x000fe4000000063c */
[C---:B------:R-:W-:Y:S02]  /*1cc0*/  IDP.4A.S8.S8 R45, R46.reuse, R16, R45 ;  /* 0x000000102e2d7226 */ /* 0x040fe4000000062d */
[C---:B------:R-:W-:Y:S02]  /*1cd0*/  IDP.4A.S8.S8 R48, R46.reuse, R17, R48 ;  /* 0x000000112e307226 */ /* 0x040fe40000000630 */
[----:B------:R-:W-:-:S02]  /*1ce0*/  IDP.4A.S8.S8 R37, R46, R18, R21 ;  /* 0x000000122e257226 */ /* 0x000fc40000000615 */
[C---:B------:R-:W-:Y:S02]  /*1cf0*/  IDP.4A.S8.S8 R52, R36.reuse, R23, R52 ;  /* 0x0000001724347226 */ /* 0x040fe40000000634 */
[-C--:B------:R-:W-:Y:S02]  /*1d00*/  IDP.4A.S8.S8 R35, R47, R26.reuse, R35 ;  /* 0x0000001a2f237226 */ /* 0x080fe40000000623 */
[-C--:B------:R-:W-:Y:S02]  /*1d10*/  IDP.4A.S8.S8 R51, R49, R26.reuse, R51 ;  /* 0x0000001a31337226 */ /* 0x080fe40000000633 */
[-C--:B------:R-:W-:Y:S02]  /*1d20*/  IDP.4A.S8.S8 R61, R36, R26.reuse, R61 ;  /* 0x0000001a243d7226 */ /* 0x080fe4000000063d */
[C---:B------:R-:W-:Y:S02]  /*1d30*/  IDP.4A.S8.S8 R25, R41.reuse, R26, R22 ;  /* 0x0000001a29197226 */ /* 0x040fe40000000616 */
[----:B------:R-:W-:Y:S01]  /*1d40*/  IDP.4A.S8.S8 R46, R46, R19, R20 ;  /* 0x000000132e2e7226 */ /* 0x000fe20000000614 */
[----:B------:R-:W-:Y:S01]  /*1d50*/  LDS R26, [R28+UR8+0x8] ;  /* 0x000008081c1a7984 */ /* 0x000fe20008000800 */
[----:B------:R-:W-:-:S02]  /*1d60*/  IDP.4A.S8.S8 R60, R41, R16, R59 ;  /* 0x00000010293c7226 */ /* 0x000fc4000000063b */
[-C--:B------:R-:W-:Y:S01]  /*1d70*/  IDP.4A.S8.S8 R64, R36, R27.reuse, R64 ;  /* 0x0000001b24407226 */ /* 0x080fe20000000640 */
[----:B------:R-:W1:Y:S01]  /*1d80*/  LDS.128 R20, [R33+UR7+0x20] ;  /* 0x0000200721147984 */ /* 0x000e620008000c00 */
[----:B------:R-:W-:-:S03]  /*1d90*/  IDP.4A.S8.S8 R40, R49, R27, R40 ;  /* 0x0000001b31287226 */ /* 0x000fc60000000628 */
[----:B------:R-:W2:Y:S01]  /*1da0*/  LDS R59, [R28+UR8+0x18] ;  /* 0x000018081c3b7984 */ /* 0x000ea20008000800 */
[----:B------:R-:W-:Y:S02]  /*1db0*/  IDP.4A.S8.S8 R52, R41, R27, R52 ;  /* 0x0000001b29347226 */ /* 0x000fe40000000634 */
[C---:B------:R-:W-:Y:S02]  /*1dc0*/  IDP.4A.S8.S8 R63, R47.reuse, R16, R63 ;  /* 0x000000102f3f7226 */ /* 0x040fe4000000063f */
[C---:B------:R-:W-:Y:S02]  /*1dd0*/  IDP.4A.S8.S8 R44, R47.reuse, R17, R44 ;  /* 0x000000112f2c7226 */ /* 0x040fe4000000062c */
[C---:B------:R-:W-:Y:S02]  /*1de0*/  IDP.4A.S8.S8 R39, R47.reuse, R18, R39 ;  /* 0x000000122f277226 */ /* 0x040fe40000000627 */
[----:B------:R-:W-:Y:S02]  /*1df0*/  IDP.4A.S8.S8 R50, R47, R19, R50 ;  /* 0x000000132f327226 */ /* 0x000fe40000000632 */
[C---:B------:R-:W-:Y:S01]  /*1e00*/  IDP.4A.S8.S8 R65, R49.reuse, R16, R65 ;  /* 0x0000001031417226 */ /* 0x040fe20000000641 */
[----:B------:R-:W3:Y:S01]  /*1e10*/  LDS R47, [R28+UR8+0x48] ;  /* 0x000048081c2f7984 */ /* 0x000ee20008000800 */
[----:B------:R-:W-:-:S02]  /*1e20*/  IDP.4A.S8.S8 R42, R49, R17, R42 ;  /* 0x00000011312a7226 */ /* 0x000fc4000000062a */
[CC--:B------:R-:W-:Y:S02]  /*1e30*/  IDP.4A.S8.S8 R35, R49.reuse, R18.reuse, R35 ;  /* 0x0000001231237226 */ /* 0x0c0fe40000000623 */
[----:B------:R-:W-:Y:S02]  /*1e40*/  IDP.4A.S8.S8 R38, R49, R19, R38 ;  /* 0x0000001331267226 */ /* 0x000fe40000000626 */
[C---:B------:R-:W-:Y:S01]  /*1e50*/  IDP.4A.S8.S8 R68, R41.reuse, R17, R68 ;  /* 0x0000001129447226 */ /* 0x040fe20000000644 */
[----:B------:R-:W4:Y:S01]  /*1e60*/  LDS R49, [R28+UR8+0x58] ;  /* 0x000058081c317984 */ /* 0x000f220008000800 */
[C---:B------:R-:W-:Y:S02]  /*1e70*/  IDP.4A.S8.S8 R61, R41.reuse, R18, R61 ;  /* 0x00000012293d7226 */ /* 0x040fe4000000063d */
[----:B------:R-:W-:Y:S02]  /*1e80*/  IDP.4A.S8.S8 R64, R41, R19, R64 ;  /* 0x0000001329407226 */ /* 0x000fe40000000640 */
[C---:B------:R-:W-:Y:S01]  /*1e90*/  IDP.4A.S8.S8 R67, R36.reuse, R16, R67 ;  /* 0x0000001024437226 */ /* 0x040fe20000000643 */
[----:B------:R-:W5:Y:S01]  /*1ea0*/  LDS R41, [R28+UR8+0x28] ;  /* 0x000028081c297984 */ /* 0x000f620008000800 */
[----:B------:R-:W-:-:S02]  /*1eb0*/  IDP.4A.S8.S8 R66, R36, R17, R66 ;  /* 0x0000001124427226 */ /* 0x000fc40000000642 */
[C---:B------:R-:W-:Y:S02]  /*1ec0*/  IDP.4A.S8.S8 R51, R36.reuse, R18, R51 ;  /* 0x0000001224337226 */ /* 0x040fe40000000633 */
[----:B------:R-:W-:Y:S02]  /*1ed0*/  IDP.4A.S8.S8 R40, R36, R19, R40 ;  /* 0x0000001324287226 */ /* 0x000fe40000000628 */
[----:B------:R-:W5:Y:S01]  /*1ee0*/  LDS R36, [R28+UR8+0x68] ;  /* 0x000068081c247984 */ /* 0x000f620008000800 */
[C---:B0-----:R-:W-:Y:S02]  /*1ef0*/  IDP.4A.S8.S8 R54, R24.reuse, R17, R54 ;  /* 0x0000001118367226 */ /* 0x041fe40000000636 */
[C---:B------:R-:W-:Y:S02]  /*1f00*/  IDP.4A.S8.S8 R53, R24.reuse, R16, R53 ;  /* 0x0000001018357226 */ /* 0x040fe40000000635 */
[C---:B------:R-:W-:Y:S02]  /*1f10*/  IDP.4A.S8.S8 R17, R24.reuse, R18, R25 ;  /* 0x0000001218117226 */ /* 0x040fe40000000619 */
[----:B------:R-:W-:-:S02]  /*1f20*/  IDP.4A.S8.S8 R52, R24, R19, R52 ;  /* 0x0000001318347226 */ /* 0x000fc40000000634 */
[C---:B-1----:R-:W-:Y:S02]  /*1f30*/  IDP.4A.S8.S8 R55, R26.reuse, R20, R55 ;  /* 0x000000141a377226 */ /* 0x042fe40000000637 */
[C---:B------:R-:W-:Y:S02]  /*1f40*/  IDP.4A.S8.S8 R56, R26.reuse, R21, R56 ;  /* 0x000000151a387226 */ /* 0x040fe40000000638 */
[C---:B------:R-:W-:Y:S02]  /*1f50*/  IDP.4A.S8.S8 R57, R26.reuse, R22, R57 ;  /* 0x000000161a397226 */ /* 0x040fe40000000639 */
[----:B------:R-:W-:Y:S02]  /*1f60*/  IDP.4A.S8.S8 R58, R26, R23, R58 ;  /* 0x000000171a3a7226 */ /* 0x000fe4000000063a */
[C---:B--2---:R-:W-:Y:S01]  /*1f70*/  IDP.4A.S8.S8 R62, R59.reuse, R20, R45 ;  /* 0x000000143b3e7226 */ /* 0x044fe2000000062d */
[----:B------:R-:W0:Y:S04]  /*1f80*/  LDS.128 R24, [R33+UR7+0x50] ;  /* 0x0000500721187984 */ /* 0x000e280008000c00 */
[----:B------:R-:W1:Y:S01]  /*1f90*/  LDS R45, [R28+UR8+0x78] ;  /* 0x000078081c2d7984 */ /* 0x000e620008000800 */
[----:B------:R-:W-:-:S02]  /*1fa0*/  IDP.4A.S8.S8 R37, R59, R22, R37 ;  /* 0x000000163b257226 */ /* 0x000fc40000000625 */
[-C--:B------:R-:W-:Y:S02]  /*1fb0*/  IDP.4A.S8.S8 R35, R43, R22.reuse, R35 ;  /* 0x000000162b237226 */ /* 0x080fe40000000623 */
[-C--:B---3--:R-:W-:Y:S02]  /*1fc0*/  IDP.4A.S8.S8 R51, R47, R22.reuse, R51 ;  /* 0x000000162f337226 */ /* 0x088fe40000000633 */
[-C--:B----4-:R-:W-:Y:S02]  /*1fd0*/  IDP.4A.S8.S8 R61, R49, R22.reuse, R61 ;  /* 0x00000016313d7226 */ /* 0x090fe4000000063d */
[CC--:B-----5:R-:W-:Y:S02]  /*1fe0*/  IDP.4A.S8.S8 R39, R41.reuse, R22.reuse, R39 ;  /* 0x0000001629277226 */ /* 0x0e0fe40000000627 */
[----:B------:R-:W-:Y:S02]  /*1ff0*/  IDP.4A.S8.S8 R22, R36, R22, R17 ;  /* 0x0000001624167226 */ /* 0x000fe40000000611 */
[----:B------:R-:W2:Y:S01]  /*2000*/  LDS.128 R16, [R33+UR7+0x80] ;  /* 0x0000800721107984 */ /* 0x000ea20008000c00 */
        /* <DEDUP_REMOVED lines=13> */
[CC--:B0-----:R-:W-:Y:S02]  /*20e0*/  IDP.4A.S8.S8 R55, R59.reuse, R24.reuse, R55 ;  /* 0x000000183b377226 */ /* 0x0c1fe40000000637 */
[----:B------:R-:W-:Y:S02]  /*20f0*/  IDP.4A.S8.S8 R56, R59, R25, R56 ;  /* 0x000000193b387226 */ /* 0x000fe40000000638 */
[-C--:B------:R-:W-:Y:S02]  /*2100*/  IDP.4A.S8.S8 R62, R41, R24.reuse, R62 ;  /* 0x00000018293e7226 */ /* 0x080fe4000000063e */
[-C--:B------:R-:W-:Y:S02]  /*2110*/  IDP.4A.S8.S8 R63, R43, R24.reuse, R63 ;  /* 0x000000182b3f7226 */ /* 0x080fe4000000063f */
[-C--:B------:R-:W-:Y:S02]  /*2120*/  IDP.4A.S8.S8 R65, R47, R24.reuse, R65 ;  /* 0x000000182f417226 */ /* 0x080fe40000000641 */
[----:B------:R-:W-:-:S02]  /*2130*/  IDP.4A.S8.S8 R67, R49, R24, R67 ;  /* 0x0000001831437226 */ /* 0x000fc40000000643 */
[-C--:B------:R-:W-:Y:S02]  /*2140*/  IDP.4A.S8.S8 R69, R36, R24.reuse, R69 ;  /* 0x0000001824457226 */ /* 0x080fe40000000645 */
[----:B-1----:R-:W-:Y:S02]  /*2150*/  IDP.4A.S8.S8 R53, R45, R24, R53 ;  /* 0x000000182d357226 */ /* 0x002fe40000000635 */
[-C--:B------:R-:W-:Y:S02]  /*2160*/  IDP.4A.S8.S8 R48, R41, R25.reuse, R48 ;  /* 0x0000001929307226 */ /* 0x080fe40000000630 */
[-C--:B------:R-:W-:Y:S02]  /*2170*/  IDP.4A.S8.S8 R44, R43, R25.reuse, R44 ;  /* 0x000000192b2c7226 */ /* 0x080fe4000000062c */
[-C--:B------:R-:W-:Y:S02]  /*2180*/  IDP.4A.S8.S8 R42, R47, R25.reuse, R42 ;  /* 0x000000192f2a7226 */ /* 0x080fe4000000062a */
[----:B------:R-:W-:-:S02]  /*2190*/  IDP.4A.S8.S8 R66, R49, R25, R66 ;  /* 0x0000001931427226 */ /* 0x000fc40000000642 */
[-C--:B------:R-:W-:Y:S02]  /*21a0*/  IDP.4A.S8.S8 R68, R36, R25.reuse, R68 ;  /* 0x0000001924447226 */ /* 0x080fe40000000644 */
[----:B------:R-:W-:Y:S02]  /*21b0*/  IDP.4A.S8.S8 R54, R45, R25, R54 ;  /* 0x000000192d367226 */ /* 0x000fe40000000636 */
[----:B------:R-:W-:Y:S02]  /*21c0*/  IDP.4A.S8.S8 R50, R41, R23, R50 ;  /* 0x0000001729327226 */ /* 0x000fe40000000632 */
[-C--:B------:R-:W-:Y:S02]  /*21d0*/  IDP.4A.S8.S8 R25, R45, R26.reuse, R22 ;  /* 0x0000001a2d197226 */ /* 0x080fe40000000616 */
[----:B------:R-:W-:Y:S02]  /*21e0*/  IDP.4A.S8.S8 R24, R41, R27, R46 ;  /* 0x0000001b29187226 */ /* 0x000fe4000000062e */
[----:B------:R-:W-:-:S02]  /*21f0*/  IDP.4A.S8.S8 R57, R59, R26, R57 ;  /* 0x0000001a3b397226 */ /* 0x000fc40000000639 */
[-C--:B------:R-:W-:Y:S02]  /*2200*/  IDP.4A.S8.S8 R58, R59, R27.reuse, R58 ;  /* 0x0000001b3b3a7226 */ /* 0x080fe4000000063a */
[-C--:B------:R-:W-:Y:S01]  /*2210*/  IDP.4A.S8.S8 R21, R41, R26.reuse, R37 ;  /* 0x0000001a29157226 */ /* 0x080fe20000000625 */
[----:B------:R-:W-:Y:S01]  /*2220*/  LDS R59, [R28+UR8+0x110] ;  /* 0x000110081c3b7984 */ /* 0x000fe20008000800 */
[----:B------:R-:W-:Y:S02]  /*2230*/  IDP.4A.S8.S8 R20, R43, R26, R39 ;  /* 0x0000001a2b147226 */ /* 0x000fe40000000627 */
[----:B------:R-:W-:Y:S02]  /*2240*/  IDP.4A.S8.S8 R22, R47, R27, R38 ;  /* 0x0000001b2f167226 */ /* 0x000fe40000000626 */
[-C--:B------:R-:W-:Y:S02]  /*2250*/  IDP.4A.S8.S8 R64, R49, R23.reuse, R64 ;  /* 0x0000001731407226 */ /* 0x080fe40000000640 */
[----:B------:R-:W-:-:S02]  /*2260*/  IDP.4A.S8.S8 R40, R47, R23, R40 ;  /* 0x000000172f287226 */ /* 0x000fc40000000628 */
[----:B------:R-:W-:Y:S02]  /*2270*/  IDP.4A.S8.S8 R46, R43, R27, R50 ;  /* 0x0000001b2b2e7226 */ /* 0x000fe40000000632 */
[C---:B--2---:R-:W-:Y:S02]  /*2280*/  IDP.4A.S8.S8 R55, R41.reuse, R16, R55 ;  /* 0x0000001029377226 */ /* 0x044fe40000000637 */
[C---:B------:R-:W-:Y:S02]  /*2290*/  IDP.4A.S8.S8 R56, R41.reuse, R17, R56 ;  /* 0x0000001129387226 */ /* 0x040fe40000000638 */
[C---:B------:R-:W-:Y:S02]  /*22a0*/  IDP.4A.S8.S8 R57, R41.reuse, R18, R57 ;  /* 0x0000001229397226 */ /* 0x040fe40000000639 */
[-C--:B------:R-:W-:Y:S02]  /*22b0*/  IDP.4A.S8.S8 R58, R41, R19.reuse, R58 ;  /* 0x00000013293a7226 */ /* 0x080fe4000000063a */
[----:B------:R-:W-:-:S02]  /*22c0*/  IDP.4A.S8.S8 R38, R43, R19, R24 ;  /* 0x000000132b267226 */ /* 0x000fc40000000618 */
[----:B------:R-:W-:Y:S01]  /*22d0*/  IDP.4A.S8.S8 R50, R49, R17, R42 ;  /* 0x0000001131327226 */ /* 0x000fe2000000062a */
[----:B------:R-:W0:Y:S01]  /*22e0*/  LDS R24, [R28+UR8+0x88] ;  /* 0x000088081c187984 */ /* 0x000e220008000800 */
[C---:B------:R-:W-:Y:S02]  /*22f0*/  IDP.4A.S8.S8 R52, R36.reuse, R23, R52 ;  /* 0x0000001724347226 */ /* 0x040fe40000000634 */
[-C--:B------:R-:W-:Y:S02]  /*2300*/  IDP.4A.S8.S8 R35, R47, R26.reuse, R35 ;  /* 0x0000001a2f237226 */ /* 0x080fe40000000623 */
[-C--:B------:R-:W-:Y:S02]  /*2310*/  IDP.4A.S8.S8 R51, R49, R26.reuse, R51 ;  /* 0x0000001a31337226 */ /* 0x080fe40000000633 */
[----:B------:R-:W-:Y:S02]  /*2320*/  IDP.4A.S8.S8 R61, R36, R26, R61 ;  /* 0x0000001a243d7226 */ /* 0x000fe4000000063d */
[-C--:B------:R-:W-:Y:S01]  /*2330*/  IDP.4A.S8.S8 R39, R43, R18.reuse, R21 ;  /* 0x000000122b277226 */ /* 0x080fe20000000615 */
[----:B------:R-:W-:Y:S01]  /*2340*/  LDS R26, [R28+UR8+0x100] ;  /* 0x000100081c1a7984 */ /* 0x000fe20008000800 */
[----:B------:R-:W-:-:S02]  /*2350*/  IDP.4A.S8.S8 R41, R47, R18, R20 ;  /* 0x000000122f297226 */ /* 0x000fc40000000614 */
[C---:B------:R-:W-:Y:S02]  /*2360*/  IDP.4A.S8.S8 R42, R49.reuse, R19, R22 ;  /* 0x00000013312a7226 */ /* 0x040fe40000000616 */
[-C--:B------:R-:W-:Y:S01]  /*2370*/  IDP.4A.S8.S8 R64, R36, R27.reuse, R64 ;  /* 0x0000001b24407226 */ /* 0x080fe20000000640 */
[----:B------:R-:W1:Y:S01]  /*2380*/  LDS.128 R20, [R33+UR7+0x90] ;  /* 0x0000900721147984 */ /* 0x000e620008000c00 */
[-C--:B------:R-:W-:Y:S02]  /*2390*/  IDP.4A.S8.S8 R40, R49, R27.reuse, R40 ;  /* 0x0000001b31287226 */ /* 0x080fe40000000628 */
[----:B------:R-:W-:Y:S02]  /*23a0*/  IDP.4A.S8.S8 R52, R45, R27, R52 ;  /* 0x0000001b2d347226 */ /* 0x000fe40000000634 */
[C---:B------:R-:W-:Y:S02]  /*23b0*/  IDP.4A.S8.S8 R37, R43.reuse, R16, R62 ;  /* 0x000000102b257226 */ /* 0x040fe4000000063e */
[----:B------:R-:W-:-:S02]  /*23c0*/  IDP.4A.S8.S8 R48, R43, R17, R48 ;  /* 0x000000112b307226 */ /* 0x000fc40000000630 */
[CC--:B------:R-:W-:Y:S01]  /*23d0*/  IDP.4A.S8.S8 R63, R47.reuse, R16.reuse, R63 ;  /* 0x000000102f3f7226 */ /* 0x0c0fe2000000063f */
[----:B------:R-:W2:Y:S01]  /*23e0*/  LDS R43, [R28+UR8+0x120] ;  /* 0x000120081c2b7984 */ /* 0x000ea20008000800 */
[C---:B------:R-:W-:Y:S02]  /*23f0*/  IDP.4A.S8.S8 R44, R47.reuse, R17, R44 ;  /* 0x000000112f2c7226 */ /* 0x040fe4000000062c */
[----:B------:R-:W-:Y:S02]  /*2400*/  IDP.4A.S8.S8 R46, R47, R19, R46 ;  /* 0x000000132f2e7226 */ /* 0x000fe4000000062e */
[C---:B------:R-:W-:Y:S01]  /*2410*/  IDP.4A.S8.S8 R65, R49.reuse, R16, R65 ;  /* 0x0000001031417226 */ /* 0x040fe20000000641 */
[----:B------:R-:W3:Y:S01]  /*2420*/  LDS R47, [R28+UR8+0x140] ;  /* 0x000140081c2f7984 */ /* 0x000ee20008000800 */
[----:B------:R-:W-:Y:S02]  /*2430*/  IDP.4A.S8.S8 R35, R49, R18, R35 ;  /* 0x0000001231237226 */ /* 0x000fe40000000623 */
[C---:B------:R-:W-:Y:S01]  /*2440*/  IDP.4A.S8.S8 R69, R45.reuse, R16, R69 ;  /* 0x000000102d457226 */ /* 0x040fe20000000645 */
[----:B------:R-:W4:Y:S01]  /*2450*/  LDS R49, [R28+UR8+0x150] ;  /* 0x000150081c317984 */ /* 0x000f220008000800 */
[----:B------:R-:W-:-:S02]  /*2460*/  IDP.4A.S8.S8 R68, R45, R17, R68 ;  /* 0x000000112d447226 */ /* 0x000fc40000000644 */
[C---:B------:R-:W-:Y:S02]  /*2470*/  IDP.4A.S8.S8 R61, R45.reuse, R18, R61 ;  /* 0x000000122d3d7226 */ /* 0x040fe4000000063d */
[----:B------:R-:W-:Y:S02]  /*2480*/  IDP.4A.S8.S8 R64, R45, R19, R64 ;  /* 0x000000132d407226 */ /* 0x000fe40000000640 */
[C---:B------:R-:W-:Y:S01]  /*2490*/  IDP.4A.S8.S8 R67, R36.reuse, R16, R67 ;  /* 0x0000001024437226 */ /* 0x040fe20000000643 */
[----:B------:R-:W5:Y:S01]  /*24a0*/  LDS R45, [R28+UR8+0x130] ;  /* 0x000130081c2d7984 */ /* 0x000f620008000800 */
[C---:B------:R-:W-:Y:S02]  /*24b0*/  IDP.4A.S8.S8 R66, R36.reuse, R17, R66 ;  /* 0x0000001124427226 */ /* 0x040fe40000000642 */
[C---:B------:R-:W-:Y:S02]  /*24c0*/  IDP.4A.S8.S8 R51, R36.reuse, R18, R51 ;  /* 0x0000001224337226 */ /* 0x040fe40000000633 */
[----:B------:R-:W-:-:S02]  /*24d0*/  IDP.4A.S8.S8 R40, R36, R19, R40 ;  /* 0x0000001324287226 */ /* 0x000fc40000000628 */
[----:B------:R-:W5:Y:S01]  /*24e0*/  LDS R36, [R28+UR8+0x160] ;  /* 0x000160081c247984 */ /* 0x000f620008000800 */
[C---:B0-----:R-:W-:Y:S02]  /*24f0*/  IDP.4A.S8.S8 R54, R24.reuse, R17, R54 ;  /* 0x0000001118367226 */ /* 0x041fe40000000636 */
[C---:B------:R-:W-:Y:S02]  /*2500*/  IDP.4A.S8.S8 R53, R24.reuse, R16, R53 ;  /* 0x0000001018357226 */ /* 0x040fe40000000635 */
[C---:B------:R-:W-:Y:S02]  /*2510*/  IDP.4A.S8.S8 R17, R24.reuse, R18, R25 ;  /* 0x0000001218117226 */ /* 0x040fe40000000619 */
[----:B------:R-:W-:Y:S02]  /*2520*/  IDP.4A.S8.S8 R52, R24, R19, R52 ;  /* 0x0000001318347226 */ /* 0x000fe40000000634 */
[C---:B-1----:R-:W-:Y:S02]  /*2530*/  IDP.4A.S8.S8 R55, R26.reuse, R20, R55 ;  /* 0x000000141a377226 */ /* 0x042fe40000000637 */
[----:B------:R-:W-:-:S02]  /*2540*/  IDP.4A.S8.S8 R56, R26, R21, R56 ;  /* 0x000000151a387226 */ /* 0x000fc40000000638 */
[C---:B------:R-:W-:Y:S02]  /*2550*/  IDP.4A.S8.S8 R57, R26.reuse, R22, R57 ;  /* 0x000000161a397226 */ /* 0x040fe40000000639 */
[----:B------:R-:W-:Y:S02]  /*2560*/  IDP.4A.S8.S8 R58, R26, R23, R58 ;  /* 0x000000171a3a7226 */ /* 0x000fe4000000063a */
[C---:B------:R-:W-:Y:S01]  /*2570*/  IDP.4A.S8.S8 R60, R59.reuse, R20, R37 ;  /* 0x000000143b3c7226 */ /* 0x040fe20000000625 */
[----:B------:R-:W0:Y:S04]  /*2580*/  LDS.128 R24, [R33+UR7+0xc0] ;  /* 0x0000c00721187984 */ /* 0x000e280008000c00 */
[----:B------:R-:W1:Y:S01]  /*2590*/  LDS R37, [R28+UR8+0x170] ;  /* 0x000170081c257984 */ /* 0x000e620008000800 */
[----:B------:R-:W-:-:S02]  /*25a0*/  IDP.4A.S8.S8 R39, R59, R22, R39 ;  /* 0x000000163b277226 */ /* 0x000fc40000000627 */
[-C--:B--2---:R-:W-:Y:S02]  /*25b0*/  IDP.4A.S8.S8 R41, R43, R22.reuse, R41 ;  /* 0x000000162b297226 */ /* 0x084fe40000000629 */
[-C--:B---3--:R-:W-:Y:S02]  /*25c0*/  IDP.4A.S8.S8 R51, R47, R22.reuse, R51 ;  /* 0x000000162f337226 */ /* 0x088fe40000000633 */
[-C--:B----4-:R-:W-:Y:S02]  /*25d0*/  IDP.4A.S8.S8 R61, R49, R22.reuse, R61 ;  /* 0x00000016313d7226 */ /* 0x090fe4000000063d */
[-C--:B-----5:R-:W-:Y:S02]  /*25e0*/  IDP.4A.S8.S8 R35, R45, R22.reuse, R35 ;  /* 0x000000162d237226 */ /* 0x0a0fe40000000623 */
[----:B------:R-:W-:Y:S02]  /*25f0*/  IDP.4A.S8.S8 R22, R36, R22, R17 ;  /* 0x0000001624167226 */ /* 0x000fe40000000611 */
[----:B------:R-:W2:Y:S01]  /*2600*/  LDS.128 R16, [R33+UR7+0xf0] ;  /* 0x0000f00721107984 */ /* 0x000ea20008000c00 */
[----:B------:R-:W-:-:S02]  /*2610*/  IDP.4A.S8.S8 R48, R59, R21, R48 ;  /* 0x000000153b307226 */ /* 0x000fc40000000630 */
[-C--:B------:R-:W-:Y:S02]  /*2620*/  IDP.4A.S8.S8 R44, R43, R21.reuse, R44 ;  /* 0x000000152b2c7226 */ /* 0x080fe4000000062c */
[-C--:B------:R-:W-:Y:S02]  /*2630*/  IDP.4A.S8.S8 R50, R45, R21.reuse, R50 ;  /* 0x000000152d327226 */ /* 0x080fe40000000632 */
[-C--:B------:R-:W-:Y:S02]  /*2640*/  IDP.4A.S8.S8 R66, R47, R21.reuse, R66 ;  /* 0x000000152f427226 */ /* 0x080fe40000000642 */
[-C--:B------:R-:W-:Y:S02]  /*2650*/  IDP.4A.S8.S8 R68, R49, R21.reuse, R68 ;  /* 0x0000001531447226 */ /* 0x080fe40000000644 */
[----:B------:R-:W-:Y:S02]  /*2660*/  IDP.4A.S8.S8 R54, R36, R21, R54 ;  /* 0x0000001524367226 */ /* 0x000fe40000000636 */
[----:B------:R-:W-:-:S02]  /*2670*/  IDP.4A.S8.S8 R46, R43, R23, R46 ;  /* 0x000000172b2e7226 */ /* 0x000fc4000000062e */
[----:B------:R-:W-:Y:S02]  /*2680*/  IDP.4A.S8.S8 R63, R43, R20, R63 ;  /* 0x000000142b3f7226 */ /* 0x000fe4000000063f */
[-C--:B0-----:R-:W-:Y:S02]  /*2690*/  IDP.4A.S8.S8 R56, R59, R25.reuse, R56 ;  /* 0x000000193b387226 */ /* 0x081fe40000000638 */
[-C--:B------:R-:W-:Y:S02]  /*26a0*/  IDP.4A.S8.S8 R48, R43, R25.reuse, R48 ;  /* 0x000000192b307226 */ /* 0x080fe40000000630 */
[-C--:B------:R-:W-:Y:S02]  /*26b0*/  IDP.4A.S8.S8 R44, R45, R25.reuse, R44 ;  /* 0x000000192d2c7226 */ /* 0x080fe4000000062c */
[-C--:B------:R-:W-:Y:S02]  /*26c0*/  IDP.4A.S8.S8 R50, R47, R25.reuse, R50 ;  /* 0x000000192f327226 */ /* 0x080fe40000000632 */
[----:B------:R-:W-:-:S02]  /*26d0*/  IDP.4A.S8.S8 R66, R49, R25, R66 ;  /* 0x0000001931427226 */ /* 0x000fc40000000642 */
[CC--:B------:R-:W-:Y:S02]  /*26e0*/  IDP.4A.S8.S8 R68, R36.reuse, R25.reuse, R68 ;  /* 0x0000001924447226 */ /* 0x0c0fe40000000644 */
[----:B-1----:R-:W-:Y:S02]  /*26f0*/  IDP.4A.S8.S8 R54, R37, R25, R54 ;  /* 0x0000001925367226 */ /* 0x002fe40000000636 */
        /* <DEDUP_REMOVED lines=10> */
[CC--:B------:R-:W-:Y:S02]  /*27a0*/  IDP.4A.S8.S8 R57, R59.reuse, R26.reuse, R57 ;  /* 0x0000001a3b397226 */ /* 0x0c0fe40000000639 */
[-C--:B------:R-:W-:Y:S02]  /*27b0*/  IDP.4A.S8.S8 R58, R59, R27.reuse, R58 ;  /* 0x0000001b3b3a7226 */ /* 0x080fe4000000063a */
[-C--:B------:R-:W-:Y:S01]  /*27c0*/  IDP.4A.S8.S8 R21, R43, R26.reuse, R39 ;  /* 0x0000001a2b157226 */ /* 0x080fe20000000627 */
[----:B------:R-:W-:Y:S01]  /*27d0*/  LDS R59, [R28+UR8+0x114] ;  /* 0x000114081c3b7984 */ /* 0x000fe20008000800 */
[C---:B------:R-:W-:Y:S02]  /*27e0*/  IDP.4A.S8.S8 R20, R45.reuse, R26, R41 ;  /* 0x0000001a2d147226 */ /* 0x040fe40000000629 */
        /* <DEDUP_REMOVED lines=8> */
[-C--:B------:R-:W-:Y:S01]  /*2870*/  IDP.4A.S8.S8 R51, R49, R26.reuse, R51 ;  /* 0x0000001a31337226 */ /* 0x080fe20000000633 */
[----:B------:R-:W0:Y:S01]  /*2880*/  LDS R24, [R28+UR8+0x180] ;  /* 0x000180081c187984 */ /* 0x000e220008000800 */
[C---:B------:R-:W-:Y:S02]  /*2890*/  IDP.4A.S8.S8 R61, R36.reuse, R26, R61 ;  /* 0x0000001a243d7226 */ /* 0x040fe4000000063d */
[-C--:B------:R-:W-:Y:S02]  /*28a0*/  IDP.4A.S8.S8 R38, R43, R27.reuse, R38 ;  /* 0x0000001b2b267226 */ /* 0x080fe40000000626 */
[-C--:B------:R-:W-:Y:S02]  /*28b0*/  IDP.4A.S8.S8 R46, R47, R27.reuse, R42 ;  /* 0x0000001b2f2e7226 */ /* 0x080fe4000000062a */
[-C--:B------:R-:W-:Y:S02]  /*28c0*/  IDP.4A.S8.S8 R40, R49, R27.reuse, R40 ;  /* 0x0000001b31287226 */ /* 0x080fe40000000628 */
[----:B------:R-:W-:-:S02]  /*28d0*/  IDP.4A.S8.S8 R64, R36, R27, R64 ;  /* 0x0000001b24407226 */ /* 0x000fc40000000640 */
[C---:B--2---:R-:W-:Y:S02]  /*28e0*/  IDP.4A.S8.S8 R55, R43.reuse, R16, R55 ;  /* 0x000000102b377226 */ /* 0x044fe40000000637 */
[C---:B------:R-:W-:Y:S02]  /*28f0*/  IDP.4A.S8.S8 R56, R43.reuse, R17, R56 ;  /* 0x000000112b387226 */ /* 0x040fe40000000638 */
[C---:B------:R-:W-:Y:S02]  /*2900*/  IDP.4A.S8.S8 R57, R43.reuse, R18, R57 ;  /* 0x000000122b397226 */ /* 0x040fe40000000639 */
[----:B------:R-:W-:Y:S02]  /*2910*/  IDP.4A.S8.S8 R58, R43, R19, R58 ;  /* 0x000000132b3a7226 */ /* 0x000fe4000000063a */
[----:B------:R-:W-:Y:S02]  /*2920*/  IDP.4A.S8.S8 R35, R47, R26, R35 ;  /* 0x0000001a2f237226 */ /* 0x000fe40000000623 */
[-C--:B------:R-:W-:Y:S01]  /*2930*/  IDP.4A.S8.S8 R41, R45, R18.reuse, R21 ;  /* 0x000000122d297226 */ /* 0x080fe20000000615 */
[----:B------:R-:W-:Y:S01]  /*2940*/  LDS R26, [R28+UR8+0x104] ;  /* 0x000104081c1a7984 */ /* 0x000fe20008000800 */
[----:B------:R-:W-:-:S02]  /*2950*/  IDP.4A.S8.S8 R43, R47, R18, R20 ;  /* 0x000000122f2b7226 */ /* 0x000fc40000000614 */
[----:B------:R-:W-:Y:S02]  /*2960*/  IDP.4A.S8.S8 R42, R47, R19, R22 ;  /* 0x000000132f2a7226 */ /* 0x000fe40000000616 */
[----:B------:R-:W1:Y:S01]  /*2970*/  LDS.128 R20, [R33+UR7+0xa0] ;  /* 0x0000a00721147984 */ /* 0x000e620008000c00 */
[----:B------:R-:W-:Y:S02]  /*2980*/  IDP.4A.S8.S8 R52, R37, R27, R52 ;  /* 0x0000001b25347226 */ /* 0x000fe40000000634 */
[CC--:B------:R-:W-:Y:S02]  /*2990*/  IDP.4A.S8.S8 R39, R45.reuse, R16.reuse, R60 ;  /* 0x000000102d277226 */ /* 0x0c0fe4000000063c */
[C---:B------:R-:W-:Y:S02]  /*29a0*/  IDP.4A.S8.S8 R48, R45.reuse, R17, R48 ;  /* 0x000000112d307226 */ /* 0x040fe40000000630 */
[----:B------:R-:W-:Y:S02]  /*29b0*/  IDP.4A.S8.S8 R38, R45, R19, R38 ;  /* 0x000000132d267226 */ /* 0x000fe40000000626 */
[C---:B------:R-:W-:Y:S01]  /*29c0*/  IDP.4A.S8.S8 R63, R47.reuse, R16, R63 ;  /* 0x000000102f3f7226 */ /* 0x040fe2000000063f */
[----:B------:R-:W2:Y:S01]  /*29d0*/  LDS R45, [R28+UR8+0x144] ;  /* 0x000144081c2d7984 */ /* 0x000ea20008000800 */
[----:B------:R-:W-:-:S02]  /*29e0*/  IDP.4A.S8.S8 R44, R47, R17, R44 ;  /* 0x000000112f2c7226 */ /* 0x000fc4000000062c */
[C---:B------:R-:W-:Y:S01]  /*29f0*/  IDP.4A.S8.S8 R67, R36.reuse, R16, R67 ;  /* 0x0000001024437226 */ /* 0x040fe20000000643 */
[----:B------:R-:W3:Y:S01]  /*2a00*/  LDS R47, [R28+UR8+0x154] ;  /* 0x000154081c2f7984 */ /* 0x000ee20008000800 */
[C---:B------:R-:W-:Y:S02]  /*2a10*/  IDP.4A.S8.S8 R66, R36.reuse, R17, R66 ;  /* 0x0000001124427226 */ /* 0x040fe40000000642 */
[C---:B------:R-:W-:Y:S02]  /*2a20*/  IDP.4A.S8.S8 R51, R36.reuse, R18, R51 ;  /* 0x0000001224337226 */ /* 0x040fe40000000633 */
        /* <DEDUP_REMOVED lines=20> */
[----:B------:R-:W0:Y:S01]  /*2b70*/  LDS.128 R24, [R33+UR7+0xd0] ;  /* 0x0000d00721187984 */ /* 0x000e220008000c00 */
[C---:B------:R-:W-:Y:S02]  /*2b80*/  IDP.4A.S8.S8 R60, R59.reuse, R20, R39 ;  /* 0x000000143b3c7226 */ /* 0x040fe40000000627 */
[-C--:B------:R-:W-:Y:S01]  /*2b90*/  IDP.4A.S8.S8 R41, R59, R22.reuse, R41 ;  /* 0x000000163b297226 */ /* 0x080fe20000000629 */
[----:B------:R-:W1:Y:S01]  /*2ba0*/  LDS R39, [R28+UR8+0x174] ;  /* 0x000174081c277984 */ /* 0x000e620008000800 */
[-C--:B--2---:R-:W-:Y:S02]  /*2bb0*/  IDP.4A.S8.S8 R51, R45, R22.reuse, R51 ;  /* 0x000000162d337226 */ /* 0x084fe40000000633 */
[----:B---3--:R-:W-:-:S02]  /*2bc0*/  IDP.4A.S8.S8 R61, R47, R22, R61 ;  /* 0x000000162f3d7226 */ /* 0x008fc4000000063d */
[CC--:B----4-:R-:W-:Y:S02]  /*2bd0*/  IDP.4A.S8.S8 R43, R36.reuse, R22.reuse, R43 ;  /* 0x00000016242b7226 */ /* 0x0d0fe4000000062b */
[-C--:B-----5:R-:W-:Y:S02]  /*2be0*/  IDP.4A.S8.S8 R35, R37, R22.reuse, R35 ;  /* 0x0000001625237226 */ /* 0x0a0fe40000000623 */
[----:B------:R-:W-:Y:S02]  /*2bf0*/  IDP.4A.S8.S8 R22, R49, R22, R18 ;  /* 0x0000001631167226 */ /* 0x000fe40000000612 */
[----:B------:R-:W2:Y:S01]  /*2c00*/  LDS.128 R16, [R33+UR7+0x100] ;  /* 0x0001000721107984 */ /* 0x000ea20008000c00 */
[C---:B------:R-:W-:Y:S02]  /*2c10*/  IDP.4A.S8.S8 R48, R59.reuse, R21, R48 ;  /* 0x000000153b307226 */ /* 0x040fe40000000630 */
[----:B------:R-:W-:Y:S02]  /*2c20*/  IDP.4A.S8.S8 R38, R59, R23, R38 ;  /* 0x000000173b267226 */ /* 0x000fe40000000626 */
[----:B------:R-:W-:-:S02]  /*2c30*/  IDP.4A.S8.S8 R63, R36, R20, R63 ;  /* 0x00000014243f7226 */ /* 0x000fc4000000063f */
[C---:B------:R-:W-:Y:S02]  /*2c40*/  IDP.4A.S8.S8 R44, R36.reuse, R21, R44 ;  /* 0x00000015242c7226 */ /* 0x040fe4000000062c */
[----:B------:R-:W-:Y:S02]  /*2c50*/  IDP.4A.S8.S8 R42, R36, R23, R42 ;  /* 0x00000017242a7226 */ /* 0x000fe4000000062a */
[----:B------:R-:W-:Y:S02]  /*2c60*/  IDP.4A.S8.S8 R67, R45, R20, R67 ;  /* 0x000000142d437226 */ /* 0x000fe40000000643 */
[-C--:B------:R-:W-:Y:S02]  /*2c70*/  IDP.4A.S8.S8 R50, R37, R21.reuse, R50 ;  /* 0x0000001525327226 */ /* 0x080fe40000000632 */
[-C--:B------:R-:W-:Y:S02]  /*2c80*/  IDP.4A.S8.S8 R66, R45, R21.reuse, R66 ;  /* 0x000000152d427226 */ /* 0x080fe40000000642 */
[----:B------:R-:W-:-:S02]  /*2c90*/  IDP.4A.S8.S8 R68, R47, R21, R68 ;  /* 0x000000152f447226 */ /* 0x000fc40000000644 */
[----:B------:R-:W-:Y:S02]  /*2ca0*/  IDP.4A.S8.S8 R54, R49, R21, R54 ;  /* 0x0000001531367226 */ /* 0x000fe40000000636 */
[-C--:B------:R-:W-:Y:S02]  /*2cb0*/  IDP.4A.S8.S8 R40, R45, R23.reuse, R40 ;  /* 0x000000172d287226 */ /* 0x080fe40000000628 */
[-C--:B------:R-:W-:Y:S02]  /*2cc0*/  IDP.4A.S8.S8 R65, R37, R20.reuse, R65 ;  /* 0x0000001425417226 */ /* 0x080fe40000000641 */
[----:B------:R-:W-:Y:S02]  /*2cd0*/  IDP.4A.S8.S8 R69, R47, R20, R69 ;  /* 0x000000142f457226 */ /* 0x000fe40000000645 */
[-C--:B------:R-:W-:Y:S02]  /*2ce0*/  IDP.4A.S8.S8 R46, R37, R23.reuse, R46 ;  /* 0x00000017252e7226 */ /* 0x080fe4000000062e */
[----:B------:R-:W-:-:S02]  /*2cf0*/  IDP.4A.S8.S8 R64, R47, R23, R64 ;  /* 0x000000172f407226 */ /* 0x000fc40000000640 */
[----:B------:R-:W-:Y:S02]  /*2d00*/  IDP.4A.S8.S8 R52, R49, R23, R52 ;  /* 0x0000001731347226 */ /* 0x000fe40000000634 */
[C---:B0-----:R-:W-:Y:S02]  /*2d10*/  IDP.4A.S8.S8 R55, R59.reuse, R24, R55 ;  /* 0x000000183b377226 */ /* 0x041fe40000000637 */
        /* <DEDUP_REMOVED lines=10> */
[----:B------:R-:W-:Y:S02]  /*2dc0*/  IDP.4A.S8.S8 R42, R37, R27, R42 ;  /* 0x0000001b252a7226 */ /* 0x000fe4000000062a */
[----:B------:R-:W-:Y:S02]  /*2dd0*/  IDP.4A.S8.S8 R53, R49, R20, R53 ;  /* 0x0000001431357226 */ /* 0x000fe40000000635 */
[----:B------:R-:W-:Y:S02]  /*2de0*/  IDP.4A.S8.S8 R67, R47, R24, R67 ;  /* 0x000000182f437226 */ /* 0x000fe40000000643 */
[-C--:B------:R-:W-:Y:S02]  /*2df0*/  IDP.4A.S8.S8 R50, R45, R25.reuse, R50 ;  /* 0x000000192d327226 */ /* 0x080fe40000000632 */
[-C--:B------:R-:W-:Y:S02]  /*2e00*/  IDP.4A.S8.S8 R66, R47, R25.reuse, R66 ;  /* 0x000000192f427226 */ /* 0x080fe40000000642 */
[----:B------:R-:W-:-:S02]  /*2e10*/  IDP.4A.S8.S8 R68, R49, R25, R68 ;  /* 0x0000001931447226 */ /* 0x000fc40000000644 */
[----:B-1----:R-:W-:Y:S02]  /*2e20*/  IDP.4A.S8.S8 R54, R39, R25, R54 ;  /* 0x0000001927367226 */ /* 0x002fe40000000636 */
[-C--:B------:R-:W-:Y:S02]  /*2e30*/  IDP.4A.S8.S8 R35, R45, R26.reuse, R35 ;  /* 0x0000001a2d237226 */ /* 0x080fe40000000623 */
[C---:B------:R-:W-:Y:S02]  /*2e40*/  IDP.4A.S8.S8 R51, R47.reuse, R26, R51 ;  /* 0x0000001a2f337226 */ /* 0x040fe40000000633 */
[----:B------:R-:W-:Y:S02]  /*2e50*/  IDP.4A.S8.S8 R40, R47, R27, R40 ;  /* 0x0000001b2f287226 */ /* 0x000fe40000000628 */
[-C--:B------:R-:W-:Y:S02]  /*2e60*/  IDP.4A.S8.S8 R65, R45, R24.reuse, R65 ;  /* 0x000000182d417226 */ /* 0x080fe40000000641 */
[----:B------:R-:W-:-:S02]  /*2e70*/  IDP.4A.S8.S8 R69, R49, R24, R69 ;  /* 0x0000001831457226 */ /* 0x000fc40000000645 */
[-C--:B------:R-:W-:Y:S02]  /*2e80*/  IDP.4A.S8.S8 R61, R49, R26.reuse, R61 ;  /* 0x0000001a313d7226 */ /* 0x080fe4000000063d */
[----:B------:R-:W-:Y:S02]  /*2e90*/  IDP.4A.S8.S8 R25, R39, R26, R22 ;  /* 0x0000001a27197226 */ /* 0x000fe40000000616 */
[-C--:B------:R-:W-:Y:S01]  /*2ea0*/  IDP.4A.S8.S8 R46, R45, R27.reuse, R46 ;  /* 0x0000001b2d2e7226 */ /* 0x080fe2000000062e */
[----:B------:R-:W0:Y:S01]  /*2eb0*/  LDS R26, [R28+UR8+0x184] ;  /* 0x000184081c1a7984 */ /* 0x000e220008000800 */
[-C--:B------:R-:W-:Y:S02]  /*2ec0*/  IDP.4A.S8.S8 R64, R49, R27.reuse, R64 ;  /* 0x0000001b31407226 */ /* 0x080fe40000000640 */
[----:B------:R-:W-:Y:S01]  /*2ed0*/  IDP.4A.S8.S8 R52, R39, R27, R52 ;  /* 0x0000001b27347226 */ /* 0x000fe20000000634 */
[----:B------:R-:W-:Y:S01]  /*2ee0*/  LDS.128 R20, [R33+UR7+0xb0] ;  /* 0x0000b00721147984 */ /* 0x000fe20008000c00 */
[----:B--2---:R-:W-:-:S02]  /*2ef0*/  IDP.4A.S8.S8 R55, R36, R16, R55 ;  /* 0x0000001024377226 */ /* 0x004fc40000000637 */
[C---:B------:R-:W-:Y:S02]  /*2f00*/  IDP.4A.S8.S8 R56, R36.reuse, R17, R56 ;  /* 0x0000001124387226 */ /* 0x040fe40000000638 */
[C---:B------:R-:W-:Y:S02]  /*2f10*/  IDP.4A.S8.S8 R57, R36.reuse, R18, R57 ;  /* 0x0000001224397226 */ /* 0x040fe40000000639 */
[----:B------:R-:W-:Y:S02]  /*2f20*/  IDP.4A.S8.S8 R58, R36, R19, R58 ;  /* 0x00000013243a7226 */ /* 0x000fe4000000063a */
[C---:B------:R-:W-:Y:S02]  /*2f30*/  IDP.4A.S8.S8 R27, R37.reuse, R16, R60 ;  /* 0x00000010251b7226 */ /* 0x040fe4000000063c */
[C---:B------:R-:W-:Y:S02]  /*2f40*/  IDP.4A.S8.S8 R48, R37.reuse, R17, R48 ;  /* 0x0000001125307226 */ /* 0x040fe40000000630 */
[----:B------:R-:W-:-:S02]  /*2f50*/  IDP.4A.S8.S8 R41, R37, R18, R41 ;  /* 0x0000001225297226 */ /* 0x000fc40000000629 */
[----:B------:R-:W-:Y:S02]  /*2f60*/  IDP.4A.S8.S8 R36, R37, R19, R38 ;  /* 0x0000001325247226 */ /* 0x000fe40000000626 */
[C---:B------:R-:W-:Y:S01]  /*2f70*/  IDP.4A.S8.S8 R63, R45.reuse, R16, R63 ;  /* 0x000000102d3f7226 */ /* 0x040fe2000000063f */
[----:B------:R-:W-:Y:S01]  /*2f80*/  LDS R38, [R28+UR8+0x158] ;  /* 0x000158081c267984 */ /* 0x000fe20008000800 */
[C---:B------:R-:W-:Y:S02]  /*2f90*/  IDP.4A.S8.S8 R44, R45.reuse, R17, R44 ;  /* 0x000000112d2c7226 */ /* 0x040fe4000000062c */
[C---:B------:R-:W-:Y:S02]  /*2fa0*/  IDP.4A.S8.S8 R37, R45.reuse, R18, R43 ;  /* 0x000000122d257226 */ /* 0x040fe4000000062b */
[----:B------:R-:W-:Y:S01]  /*2fb0*/  IDP.4A.S8.S8 R42, R45, R19, R42 ;  /* 0x000000132d2a7226 */ /* 0x000fe2000000062a */
[----:B------:R-:W1:Y:S01]  /*2fc0*/  LDS R43, [R28+UR8+0x128] ;  /* 0x000128081c2b7984 */ /* 0x000e620008000800 */
[----:B------:R-:W-:-:S02]  /*2fd0*/  IDP.4A.S8.S8 R53, R39, R24, R53 ;  /* 0x0000001827357226 */ /* 0x000fc40000000635 */
[C---:B------:R-:W-:Y:S02]  /*2fe0*/  IDP.4A.S8.S8 R67, R49.reuse, R16, R67 ;  /* 0x0000001031437226 */ /* 0x040fe40000000643 */
[C---:B------:R-:W-:Y:S02]  /*2ff0*/  IDP.4A.S8.S8 R66, R49.reuse, R17, R66 ;  /* 0x0000001131427226 */ /* 0x040fe40000000642 */
[C---:B------:R-:W-:Y:S02]  /*3000*/  IDP.4A.S8.S8 R45, R49.reuse, R18, R51 ;  /* 0x00000012312d7226 */ /* 0x040fe40000000633 */
[----:B------:R-:W-:Y:S01]  /*3010*/  IDP.4A.S8.S8 R60, R49, R19, R40 ;  /* 0x00000013313c7226 */ /* 0x000fe20000000628 */
[----:B------:R-:W-:Y:S01]  /*3020*/  LDS R51, [R28+UR8+0x178] ;  /* 0x000178081c337984 */ /* 0x000fe20008000800 */
[C---:B------:R-:W-:Y:S02]  /*3030*/  IDP.4A.S8.S8 R65, R47.reuse, R16, R65 ;  /* 0x000000102f417226 */ /* 0x040fe40000000641 */
[C---:B------:R-:W-:Y:S01]  /*3040*/  IDP.4A.S8.S8 R50, R47.reuse, R17, R50 ;  /* 0x000000112f327226 */ /* 0x040fe20000000632 */
[----:B------:R-:W2:Y:S01]  /*3050*/  LDS R49, [R28+UR8+0x108] ;  /* 0x000108081c317984 */ /* 0x000ea20008000800 */
[----:B------:R-:W-:-:S02]  /*3060*/  IDP.4A.S8.S8 R24, R47, R18, R35 ;  /* 0x000000122f187226 */ /* 0x000fc40000000623 */
[----:B------:R-:W-:Y:S01]  /*3070*/  IDP.4A.S8.S8 R46, R47, R19, R46 ;  /* 0x000000132f2e7226 */ /* 0x000fe2000000062e */
[----:B------:R-:W-:Y:S01]  /*3080*/  LDS R35, [R28+UR8+0x148] ;  /* 0x000148081c237984 */ /* 0x000fe20008000800 */
[C---:B------:R-:W-:Y:S02]  /*3090*/  IDP.4A.S8.S8 R69, R39.reuse, R16, R69 ;  /* 0x0000001027457226 */ /* 0x040fe40000000645 */
[C---:B------:R-:W-:Y:S01]  /*30a0*/  IDP.4A.S8.S8 R68, R39.reuse, R17, R68 ;  /* 0x0000001127447226 */ /* 0x040fe20000000644 */
[----:B------:R-:W3:Y:S01]  /*30b0*/  LDS R47, [R28+UR8+0x118] ;  /* 0x000118081c2f7984 */ /* 0x000ee20008000800 */
[C---:B------:R-:W-:Y:S02]  /*30c0*/  IDP.4A.S8.S8 R61, R39.reuse, R18, R61 ;  /* 0x00000012273d7226 */ /* 0x040fe4000000063d */
[----:B------:R-:W-:Y:S01]  /*30d0*/  IDP.4A.S8.S8 R64, R39, R19, R64 ;  /* 0x0000001327407226 */ /* 0x000fe20000000640 */
[----:B------:R-:W4:Y:S04]  /*30e0*/  LDS R40, [R28+UR8+0x168] ;  /* 0x000168081c287984 */ /* 0x000f280008000800 */
[----:B------:R-:W5:Y:S01]  /*30f0*/  LDS R39, [R28+UR8+0x138] ;  /* 0x000138081c277984 */ /* 0x000f620008000800 */
[----:B0-----:R-:W-:-:S02]  /*3100*/  IDP.4A.S8.S8 R53, R26, R16, R53 ;  /* 0x000000101a357226 */ /* 0x001fc40000000635 */
[C---:B------:R-:W-:Y:S01]  /*3110*/  IDP.4A.S8.S8 R25, R26.reuse, R18, R25 ;  /* 0x000000121a197226 */ /* 0x040fe20000000619 */
[----:B------:R-:W-:Y:S01]  /*3120*/  LDS R28, [R28+UR8+0x188] ;  /* 0x000188081c1c7984 */ /* 0x000fe20008000800 */
[C---:B------:R-:W-:Y:S02]  /*3130*/  IDP.4A.S8.S8 R54, R26.reuse, R17, R54 ;  /* 0x000000111a367226 */ /* 0x040fe40000000636 */
[----:B------:R-:W-:Y:S02]  /*3140*/  IDP.4A.S8.S8 R52, R26, R19, R52 ;  /* 0x000000131a347226 */ /* 0x000fe40000000634 */
[----:B------:R-:W0:Y:S01]  /*3150*/  LDS.128 R16, [R33+UR7+0xe0] ;  /* 0x0000e00721107984 */ /* 0x000e220008000c00 */
[CC--:B-1----:R-:W-:Y:S02]  /*3160*/  IDP.4A.S8.S8 R63, R43.reuse, R20.reuse, R63 ;  /* 0x000000142b3f7226 */ /* 0x0c2fe4000000063f */
[----:B------:R-:W-:Y:S02]  /*3170*/  IDP.4A.S8.S8 R69, R38, R20, R69 ;  /* 0x0000001426457226 */ /* 0x000fe40000000645 */
[----:B------:R-:W-:-:S02]  /*3180*/  IDP.4A.S8.S8 R37, R43, R22, R37 ;  /* 0x000000162b257226 */ /* 0x000fc40000000625 */
[----:B------:R-:W-:Y:S02]  /*3190*/  IDP.4A.S8.S8 R61, R38, R22, R61 ;  /* 0x00000016263d7226 */ /* 0x000fe4000000063d */
[C---:B--2---:R-:W-:Y:S02]  /*31a0*/  IDP.4A.S8.S8 R55, R49.reuse, R20, R55 ;  /* 0x0000001431377226 */ /* 0x044fe40000000637 */
[C---:B------:R-:W-:Y:S02]  /*31b0*/  IDP.4A.S8.S8 R56, R49.reuse, R21, R56 ;  /* 0x0000001531387226 */ /* 0x040fe40000000638 */
[C---:B------:R-:W-:Y:S02]  /*31c0*/  IDP.4A.S8.S8 R57, R49.reuse, R22, R57 ;  /* 0x0000001631397226 */ /* 0x040fe40000000639 */
[----:B------:R-:W-:Y:S02]  /*31d0*/  IDP.4A.S8.S8 R58, R49, R23, R58 ;  /* 0x00000017313a7226 */ /* 0x000fe4000000063a */
[----:B---3--:R-:W-:-:S02]  /*31e0*/  IDP.4A.S8.S8 R49, R47, R20, R27 ;  /* 0x000000142f317226 */ /* 0x008fc4000000061b */
[-C--:B------:R-:W-:Y:S02]  /*31f0*/  IDP.4A.S8.S8 R67, R35, R20.reuse, R67 ;  /* 0x0000001423437226 */ /* 0x080fe40000000643 */
[----:B----4-:R-:W-:Y:S02]  /*3200*/  IDP.4A.S8.S8 R53, R40, R20, R53 ;  /* 0x0000001428357226 */ /* 0x010fe40000000635 */
[----:B------:R-:W-:Y:S02]  /*3210*/  IDP.4A.S8.S8 R41, R47, R22, R41 ;  /* 0x000000162f297226 */ /* 0x000fe40000000629 */
[C---:B-----5:R-:W-:Y:S02]  /*3220*/  IDP.4A.S8.S8 R65, R39.reuse, R20, R65 ;  /* 0x0000001427417226 */ /* 0x060fe40000000641 */
[-C--:B------:R-:W-:Y:S02]  /*3230*/  IDP.4A.S8.S8 R20, R39, R22.reuse, R24 ;  /* 0x0000001627147226 */ /* 0x080fe40000000618 */
[----:B------:R-:W-:-:S02]  /*3240*/  IDP.4A.S8.S8 R45, R35, R22, R45 ;  /* 0x00000016232d7226 */ /* 0x000fc4000000062d */
[----:B------:R-:W-:Y:S02]  /*3250*/  IDP.4A.S8.S8 R22, R40, R22, R25 ;  /* 0x0000001628167226 */ /* 0x000fe40000000619 */
[----:B------:R-:W1:Y:S01]  /*3260*/  LDS.128 R24, [R33+UR7+0x110] ;  /* 0x0001100721187984 */ /* 0x000e620008000c00 */
[----:B------:R-:W-:Y:S01]  /*3270*/  UIADD3 UR4, UPT, UPT, UR4, 0x1, URZ ;  /* 0x0000000104047890 */ /* 0x000fe2000fffe0ff */
[C---:B------:R-:W-:Y:S02]  /*3280*/  IDP.4A.S8.S8 R48, R47.reuse, R21, R48 ;  /* 0x000000152f307226 */ /* 0x040fe40000000630 */
[----:B------:R-:W-:Y:S01]  /*3290*/  IDP.4A.S8.S8 R36, R47, R23, R36 ;  /* 0x000000172f247226 */ /* 0x000fe20000000624 */
[----:B------:R-:W-:Y:S01]  /*32a0*/  UISETP.NE.AND UP0, UPT, UR4, 0x1f, UPT ;  /* 0x0000001f0400788c */ /* 0x000fe2000bf05270 */
[C---:B------:R-:W-:Y:S02]  /*32b0*/  IDP.4A.S8.S8 R44, R43.reuse, R21, R44 ;  /* 0x000000152b2c7226 */ /* 0x040fe4000000062c */
[----:B------:R-:W-:-:S02]  /*32c0*/  IDP.4A.S8.S8 R42, R43, R23, R42 ;  /* 0x000000172b2a7226 */ /* 0x000fc4000000062a */
[-C--:B------:R-:W-:Y:S02]  /*32d0*/  IDP.4A.S8.S8 R50, R39, R21.reuse, R50 ;  /* 0x0000001527327226 */ /* 0x080fe40000000632 */
[-C--:B------:R-:W-:Y:S02]  /*32e0*/  IDP.4A.S8.S8 R66, R35, R21.reuse, R66 ;  /* 0x0000001523427226 */ /* 0x080fe40000000642 */
[-C--:B------:R-:W-:Y:S02]  /*32f0*/  IDP.4A.S8.S8 R68, R38, R21.reuse, R68 ;  /* 0x0000001526447226 */ /* 0x080fe40000000644 */
[----:B------:R-:W-:Y:S02]  /*3300*/  IDP.4A.S8.S8 R54, R40, R21, R54 ;  /* 0x0000001528367226 */ /* 0x000fe40000000636 */
[-C--:B------:R-:W-:Y:S02]  /*3310*/  IDP.4A.S8.S8 R46, R39, R23.reuse, R46 ;  /* 0x00000017272e7226 */ /* 0x080fe4000000062e */
        /* <DEDUP_REMOVED lines=9> */
[-C--:B------:R-:W-:Y:S02]  /*33b0*/  IDP.4A.S8.S8 R60, R35, R23.reuse, R60 ;  /* 0x00000017233c7226 */ /* 0x080fe4000000063c */
[----:B------:R-:W-:Y:S02]  /*33c0*/  IDP.4A.S8.S8 R52, R40, R23, R52 ;  /* 0x0000001728347226 */ /* 0x000fe40000000634 */
[C---:B------:R-:W-:Y:S02]  /*33d0*/  IDP.4A.S8.S8 R63, R39.reuse, R16, R63 ;  /* 0x00000010273f7226 */ /* 0x040fe4000000063f */
[----:B------:R-:W-:-:S02]  /*33e0*/  IDP.4A.S8.S8 R44, R39, R17, R44 ;  /* 0x00000011272c7226 */ /* 0x000fc4000000062c */
[C---:B------:R-:W-:Y:S02]  /*33f0*/  IDP.4A.S8.S8 R37, R39.reuse, R18, R37 ;  /* 0x0000001227257226 */ /* 0x040fe40000000625 */
        /* <DEDUP_REMOVED lines=11> */
[C---:B------:R-:W-:Y:S02]  /*34b0*/  IDP.4A.S8.S8 R61, R40.reuse, R18, R61 ;  /* 0x00000012283d7226 */ /* 0x040fe4000000063d */
[-C--:B------:R-:W-:Y:S02]  /*34c0*/  IDP.4A.S8.S8 R16, R35, R19.reuse, R46 ;  /* 0x0000001323107226 */ /* 0x080fe4000000062e */
[----:B------:R-:W-:Y:S02]  /*34d0*/  IDP.4A.S8.S8 R64, R40, R19, R64 ;  /* 0x0000001328407226 */ /* 0x000fe40000000640 */
[C---:B-1----:R-:W-:Y:S02]  /*34e0*/  IDP.4A.S8.S8 R55, R43.reuse, R24, R55 ;  /* 0x000000182b377226 */ /* 0x042fe40000000637 */
[C---:B------:R-:W-:Y:S02]  /*34f0*/  IDP.4A.S8.S8 R56, R43.reuse, R25, R56 ;  /* 0x000000192b387226 */ /* 0x040fe40000000638 */
[----:B------:R-:W-:-:S02]  /*3500*/  IDP.4A.S8.S8 R57, R43, R26, R57 ;  /* 0x0000001a2b397226 */ /* 0x000fc40000000639 */
[----:B------:R-:W-:Y:S01]  /*3510*/  IDP.4A.S8.S8 R58, R43, R27, R58 ;  /* 0x0000001b2b3a7226 */ /* 0x000fe2000000063a */
[----:B------:R-:W-:Y:S01]  /*3520*/  ISETP.NE.AND P4, PT, R34, RZ, PT ;  /* 0x000000ff2200720c */ /* 0x000fe20003f85270 */
[C---:B------:R-:W-:Y:S02]  /*3530*/  IDP.4A.S8.S8 R45, R39.reuse, R24, R49 ;  /* 0x00000018272d7226 */ /* 0x040fe40000000631 */
[C---:B------:R-:W-:Y:S02]  /*3540*/  IDP.4A.S8.S8 R48, R39.reuse, R25, R48 ;  /* 0x0000001927307226 */ /* 0x040fe40000000630 */
[C---:B------:R-:W-:Y:S02]  /*3550*/  IDP.4A.S8.S8 R43, R39.reuse, R26, R41 ;  /* 0x0000001a272b7226 */ /* 0x040fe40000000629 */
[----:B------:R-:W-:Y:S02]  /*3560*/  IDP.4A.S8.S8 R46, R39, R27, R36 ;  /* 0x0000001b272e7226 */ /* 0x000fe40000000624 */
[----:B------:R-:W-:-:S02]  /*3570*/  IDP.4A.S8.S8 R21, R51, R18, R22 ;  /* 0x0000001233157226 */ /* 0x000fc40000000616 */
[-C--:B------:R-:W-:Y:S02]  /*3580*/  IDP.4A.S8.S8 R60, R38, R19.reuse, R60 ;  /* 0x00000013263c7226 */ /* 0x080fe4000000063c */
        /* <DEDUP_REMOVED lines=13> */
[----:B------:R-:W-:Y:S01]  /*3660*/  P2R R34, PR, RZ, 0x10 ;  /* 0x00000010ff227803 */ /* 0x000fe20000000000 */
[C---:B------:R-:W-:Y:S02]  /*3670*/  IDP.4A.S8.S8 R19, R40.reuse, R24, R67 ;  /* 0x0000001828137226 */ /* 0x040fe40000000643 */
[C---:B------:R-:W-:Y:S02]  /*3680*/  IDP.4A.S8.S8 R16, R40.reuse, R25, R66 ;  /* 0x0000001928107226 */ /* 0x040fe40000000642 */
[----:B------:R-:W-:Y:S02]  /*3690*/  IDP.4A.S8.S8 R17, R40, R26, R17 ;  /* 0x0000001a28117226 */ /* 0x000fe40000000611 */
[----:B------:R-:W-:-:S02]  /*36a0*/  IDP.4A.S8.S8 R51, R28, R24, R53 ;  /* 0x000000181c337226 */ /* 0x000fc40000000635 */
[----:B------:R-:W-:Y:S02]  /*36b0*/  IDP.4A.S8.S8 R40, R40, R27, R60 ;  /* 0x0000001b28287226 */ /* 0x000fe4000000063c */
[C---:B------:R-:W-:Y:S02]  /*36c0*/  IDP.4A.S8.S8 R54, R28.reuse, R25, R54 ;  /* 0x000000191c367226 */ /* 0x040fe40000000636 */
[C---:B------:R-:W-:Y:S02]  /*36d0*/  IDP.4A.S8.S8 R53, R28.reuse, R26, R21 ;  /* 0x0000001a1c357226 */ /* 0x040fe40000000615 */
[----:B------:R-:W-:Y:S01]  /*36e0*/  IDP.4A.S8.S8 R52, R28, R27, R52 ;  /* 0x0000001b1c347226 */ /* 0x000fe20000000634 */
[----:B------:R-:W-:Y:S06]  /*36f0*/  BRA.U UP0, `(.L_x_80) ;  /* 0xffffffd500887547 */ /* 0x000fec000b83ffff */
[----:B------:R-:W0:Y:S01]  /*3700*/  S2R R2, SR_TID.X ;  /* 0x0000000000027919 */ /* 0x000e220000002100 */
[----:B------:R-:W1:Y:S01]  /*3710*/  S2UR UR6, SR_CgaCtaId ;  /* 0x00000000000679c3 */ /* 0x000e620000008800 */
[----:B------:R-:W-:Y:S01]  /*3720*/  SHF.L.U32 R4, R14, 0x9, RZ ;  /* 0x000000090e047819 */ /* 0x000fe200000006ff */
[----:B------:R-:W-:-:S06]  /*3730*/  UMOV UR4, 0x400 ;  /* 0x0000040000047882 */ /* 0x000fcc0000000000 */
[----:B------:R-:W-:Y:S01]  /*3740*/  BAR.SYNC.DEFER_BLOCKING 0x0 ;  /* 0x0000000000007b1d */ /* 0x000fe20000010000 */
[----:B------:R-:W-:Y:S01]  /*3750*/  MOV R6, UR7 ;  /* 0x0000000700067c02 */ /* 0x000fe20008000f00 */
[----:B------:R-:W-:Y:S02]  /*3760*/  HFMA2 R9, -RZ, RZ, 0, -4 ;  /* 0x0000c400ff097431 */ /* 0x000fe400000001ff */
[----:B------:R-:W-:Y:S01]  /*3770*/  IMAD R4, R29, 0x70, R4 ;  /* 0x000000701d047824 */ /* 0x000fe200078e0204 */
[----:B------:R-:W-:Y:S02]  /*3780*/  LEA R26, R0, R15, 0x3 ;  /* 0x0000000f001a7211 */ /* 0x000fe400078e18ff */
[----:B------:R-:W-:-:S04]  /*3790*/  IMAD R9, R14, R9, UR5 ;  /* 0x000000050e097e24 */ /* 0x000fc8000f8e0209 */
[----:B------:R-:W-:Y:S01]  /*37a0*/  IMAD R8, R0, 0x1880, R9 ;  /* 0x0000188000087824 */ /* 0x000fe200078e0209 */
[----:B------:R-:W-:-:S03]  /*37b0*/  MOV R9, UR13 ;  /* 0x0000000d00097c02 */ /* 0x000fc60008000f00 */
[----:B------:R-:W-:Y:S01]  /*37c0*/  IMAD R8, R15, 0x310, R8 ;  /* 0x000003100f087824 */ /* 0x000fe200078e0208 */
[----:B-1----:R-:W-:-:S04]  /*37d0*/  ULEA UR4, UR6, UR4, 0x18 ;  /* 0x0000000406047291 */ /* 0x002fc8000f8ec0ff */
[----:B------:R-:W-:Y:S02]  /*37e0*/  LEA R14, R9, R8, 0x3 ;  /* 0x00000008090e7211 */ /* 0x000fe400078e18ff */
[----:B0-----:R-:W-:-:S03]  /*37f0*/  SHF.L.U32 R2, R2, 0x2, RZ ;  /* 0x0000000202027819 */ /* 0x001fc600000006ff */
[----:B------:R-:W-:Y:S01]  /*3800*/  IMAD R14, R29, 0x188, R14 ;  /* 0x000001881d0e7824 */ /* 0x000fe200078e020e */
[----:B------:R-:W-:Y:S01]  /*3810*/  LOP3.LUT R27, R2, 0x4, RZ, 0xc0, !PT ;  /* 0x00000004021b7812 */ /* 0x000fe200078ec0ff */
[----:B------:R-:W-:-:S03]  /*3820*/  IMAD R2, R15, 0x120, R6 ;  /* 0x000001200f027824 */ /* 0x000fc600078e0206 */
[----:B------:R-:W-:Y:S02]  /*3830*/  IADD3 R3, PT, PT, R4, UR4, R27 ;  /* 0x0000000404037c10 */ /* 0x000fe4000fffe01b */
[----:B------:R-:W-:Y:S01]  /*3840*/  LDS.128 R4, [R2+0x900] ;  /* 0x0009000002047984 */ /* 0x000fe20000000c00 */
[----:B------:R-:W-:-:S03]  /*3850*/  IADD3 R27, PT, PT, R27, R14, RZ ;  /* 0x0000000e1b1b7210 */ /* 0x000fc60007ffe0ff */
[----:B------:R-:W0:Y:S04]  /*3860*/  LDS R12, [R3+0x800] ;  /* 0x00080000030c7984 */ /* 0x000e280000000800 */
[----:B------:R-:W1:Y:S04]  /*3870*/  LDS R25, [R3+0x810] ;  /* 0x0008100003197984 */ /* 0x000e680000000800 */
[----:B------:R-:W2:Y:S04]  /*3880*/  LDS R22, [R3+0x820] ;  /* 0x0008200003167984 */ /* 0x000ea80000000800 */
[----:B------:R-:W3:Y:S04]  /*3890*/  LDS R23, [R3+0x830] ;  /* 0x0008300003177984 */ /* 0x000ee80000000800 */
[----:B------:R-:W4:Y:S04]  /*38a0*/  LDS R24, [R3+0x840] ;  /* 0x0008400003187984 */ /* 0x000f280000000800 */
[----:B------:R-:W5:Y:S04]  /*38b0*/  LDS R20, [R3+0x850] ;  /* 0x0008500003147984 */ /* 0x000f680000000800 */
[----:B------:R-:W5:Y:S04]  /*38c0*/  LDS R21, [R3+0x860] ;  /* 0x0008600003157984 */ /* 0x000f680000000800 */
[----:B------:R-:W5:Y:S04]  /*38d0*/  LDS.128 R8, [R2+0x930] ;  /* 0x0009300002087984 */ /* 0x000f680000000c00 */
[----:B------:R-:W5:Y:S04]  /*38e0*/  LDS R0, [R3+0x870] ;  /* 0x0008700003007984 */ /* 0x000f680000000800 */
[----:B------:R-:W-:Y:S01]  /*38f0*/  LDS R30, [R3+0x880] ;  /* 0x00088000031e7984 */ /* 0x000fe20000000800 */
[----:B0-----:R-:W-:-:S03]  /*3900*/  IDP.4A.S8.S8 R55, R12, R4, R55 ;  /* 0x000000040c377226 */ /* 0x001fc60000000637 */
[----:B------:R-:W-:Y:S01]  /*3910*/  LDS R34, [R3+0x844] ;  /* 0x0008440003227984 */ /* 0x000fe20000000800 */
[C---:B------:R-:W-:Y:S02]  /*3920*/  IDP.4A.S8.S8 R56, R12.reuse, R5, R56 ;  /* 0x000000050c387226 */ /* 0x040fe40000000638 */
[C---:B------:R-:W-:Y:S01]  /*3930*/  IDP.4A.S8.S8 R57, R12.reuse, R6, R57 ;  /* 0x000000060c397226 */ /* 0x040fe20000000639 */
[----:B------:R-:W-:Y:S01]  /*3940*/  LDS R32, [R3+0x814] ;  /* 0x0008140003207984 */ /* 0x000fe20000000800 */
[----:B------:R-:W-:Y:S02]  /*3950*/  IDP.4A.S8.S8 R58, R12, R7, R58 ;  /* 0x000000070c3a7226 */ /* 0x000fe4000000063a */
[-C--:B-1----:R-:W-:Y:S01]  /*3960*/  IDP.4A.S8.S8 R48, R25, R5.reuse, R48 ;  /* 0x0000000519307226 */ /* 0x082fe20000000630 */
[----:B------:R-:W0:Y:S01]  /*3970*/  LDS.128 R12, [R2+0x960] ;  /* 0x00096000020c7984 */ /* 0x000e220000000c00 */
[-C--:B--2---:R-:W-:Y:S02]  /*3980*/  IDP.4A.S8.S8 R44, R22, R5.reuse, R44 ;  /* 0x00000005162c7226 */ /* 0x084fe4000000062c */
[----:B---3--:R-:W-:Y:S01]  /*3990*/  IDP.4A.S8.S8 R18, R23, R5, R18 ;  /* 0x0000000517127226 */ /* 0x008fe20000000612 */
[----:B------:R-:W-:Y:S01]  /*39a0*/  LDS R31, [R3+0x824] ;  /* 0x00082400031f7984 */ /* 0x000fe20000000800 */
[----:B------:R-:W-:-:S02]  /*39b0*/  IDP.4A.S8.S8 R45, R25, R4, R45 ;  /* 0x00000004192d7226 */ /* 0x000fc4000000062d */
[-C--:B----4-:R-:W-:Y:S01]  /*39c0*/  IDP.4A.S8.S8 R16, R24, R5.reuse, R16 ;  /* 0x0000000518107226 */ /* 0x090fe20000000610 */
[----:B------:R-:W-:Y:S01]  /*39d0*/  LDS R33, [R3+0x854] ;  /* 0x0008540003217984 */ /* 0x000fe20000000800 */
[-C--:B------:R-:W-:Y:S02]  /*39e0*/  IDP.4A.S8.S8 R41, R22, R4.reuse, R41 ;  /* 0x0000000416297226 */ /* 0x080fe40000000629 */
[----:B-----5:R-:W-:Y:S01]  /*39f0*/  IDP.4A.S8.S8 R50, R20, R5, R50 ;  /* 0x0000000514327226 */ /* 0x020fe20000000632 */
[----:B------:R-:W-:Y:S01]  /*3a00*/  LDS R29, [R3+0x864] ;  /* 0x00086400031d7984 */ /* 0x000fe20000000800 */
[-C--:B------:R-:W-:Y:S02]  /*3a10*/  IDP.4A.S8.S8 R37, R23, R4.reuse, R37 ;  /* 0x0000000417257226 */ /* 0x080fe40000000625 */
[-C--:B------:R-:W-:Y:S02]  /*3a20*/  IDP.4A.S8.S8 R19, R24, R4.reuse, R19 ;  /* 0x0000000418137226 */ /* 0x080fe40000000613 */
[----:B------:R-:W-:-:S02]  /*3a30*/  IDP.4A.S8.S8 R47, R20, R4, R47 ;  /* 0x00000004142f7226 */ /* 0x000fc4000000062f */
[C---:B------:R-:W-:Y:S02]  /*3a40*/  IDP.4A.S8.S8 R51, R21.reuse, R4, R51 ;  /* 0x0000000415337226 */ /* 0x040fe40000000633 */
[----:B------:R-:W-:Y:S02]  /*3a50*/  IDP.4A.S8.S8 R5, R21, R5, R54 ;  /* 0x0000000515057226 */ /* 0x000fe40000000636 */
[CC--:B------:R-:W-:Y:S02]  /*3a60*/  IDP.4A.S8.S8 R38, R23.reuse, R7.reuse, R38 ;  /* 0x0000000717267226 */ /* 0x0c0fe40000000626 */
[C---:B------:R-:W-:Y:S02]  /*3a70*/  IDP.4A.S8.S8 R36, R20.reuse, R7, R36 ;  /* 0x0000000714247226 */ /* 0x040fe40000000624 */
        /* <DEDUP_REMOVED lines=17> */
[C---:B------:R-:W-:Y:S02]  /*3b90*/  IDP.4A.S8.S8 R56, R25.reuse, R9, R56 ;  /* 0x0000000919387226 */ /* 0x040fe40000000638 */
[C---:B------:R-:W-:Y:S02]  /*3ba0*/  IDP.4A.S8.S8 R57, R25.reuse, R10, R57 ;  /* 0x0000000a19397226 */ /* 0x040fe40000000639 */
[----:B------:R-:W-:-:S02]  /*3bb0*/  IDP.4A.S8.S8 R58, R25, R11, R58 ;  /* 0x0000000b193a7226 */ /* 0x000fc4000000063a */
[----:B------:R-:W-:Y:S01]  /*3bc0*/  IDP.4A.S8.S8 R28, R0, R9, R5 ;  /* 0x00000009001c7226 */ /* 0x000fe20000000605 */
[----:B------:R-:W-:Y:S01]  /*3bd0*/  LDS R25, [R3+0x804] ;  /* 0x0008040003197984 */ /* 0x000fe20000000800 */
[C---:B------:R-:W-:Y:S02]  /*3be0*/  IDP.4A.S8.S8 R8, R24.reuse, R11, R38 ;  /* 0x0000000b18087226 */ /* 0x040fe40000000626 */
[C---:B------:R-:W-:Y:S01]  /*3bf0*/  IDP.4A.S8.S8 R18, R24.reuse, R9, R18 ;  /* 0x0000000918127226 */ /* 0x040fe20000000612 */
[----:B------:R-:W1:Y:S01]  /*3c00*/  LDS.128 R4, [R2+0x910] ;  /* 0x0009100002047984 */ /* 0x000e620000000c00 */
[-C--:B------:R-:W-:Y:S02]  /*3c10*/  IDP.4A.S8.S8 R35, R24, R10.reuse, R35 ;  /* 0x0000000a18237226 */ /* 0x080fe40000000623 */
[C---:B------:R-:W-:Y:S02]  /*3c20*/  IDP.4A.S8.S8 R38, R21.reuse, R11, R36 ;  /* 0x0000000b15267226 */ /* 0x040fe40000000624 */
[C---:B------:R-:W-:Y:S01]  /*3c30*/  IDP.4A.S8.S8 R50, R21.reuse, R9, R50 ;  /* 0x0000000915327226 */ /* 0x040fe20000000632 */
[----:B------:R-:W2:Y:S01]  /*3c40*/  LDS R36, [R3+0x834] ;  /* 0x0008340003247984 */ /* 0x000ea20000000800 */
[----:B------:R-:W-:-:S02]  /*3c50*/  IDP.4A.S8.S8 R49, R21, R10, R49 ;  /* 0x0000000a15317226 */ /* 0x000fc40000000631 */
[-C--:B------:R-:W-:Y:S02]  /*3c60*/  IDP.4A.S8.S8 R48, R22, R9.reuse, R48 ;  /* 0x0000000916307226 */ /* 0x080fe40000000630 */
[----:B------:R-:W-:Y:S02]  /*3c70*/  IDP.4A.S8.S8 R16, R20, R9, R16 ;  /* 0x0000000914107226 */ /* 0x000fe40000000610 */
        /* <DEDUP_REMOVED lines=10> */
[----:B------:R-:W-:Y:S02]  /*3d20*/  IDP.4A.S8.S8 R35, R20, R14, R35 ;  /* 0x0000000e14237226 */ /* 0x000fe40000000623 */
[C---:B------:R-:W-:Y:S02]  /*3d30*/  IDP.4A.S8.S8 R44, R23.reuse, R9, R44 ;  /* 0x00000009172c7226 */ /* 0x040fe4000000062c */
[CC--:B------:R-:W-:Y:S02]  /*3d40*/  IDP.4A.S8.S8 R39, R23.reuse, R10.reuse, R39 ;  /* 0x0000000a17277226 */ /* 0x0c0fe40000000627 */
[C---:B------:R-:W-:Y:S02]  /*3d50*/  IDP.4A.S8.S8 R53, R0.reuse, R10, R53 ;  /* 0x0000000a00357226 */ /* 0x040fe40000000635 */
[-C--:B------:R-:W-:Y:S02]  /*3d60*/  IDP.4A.S8.S8 R42, R23, R11.reuse, R42 ;  /* 0x0000000b172a7226 */ /* 0x080fe4000000062a */
[----:B------:R-:W-:-:S02]  /*3d70*/  IDP.4A.S8.S8 R52, R0, R11, R52 ;  /* 0x0000000b00347226 */ /* 0x000fc40000000634 */
[----:B------:R-:W-:Y:S02]  /*3d80*/  IDP.4A.S8.S8 R20, R20, R15, R8 ;  /* 0x0000000f14147226 */ /* 0x000fe40000000608 */
[C---:B------:R-:W-:Y:S01]  /*3d90*/  IDP.4A.S8.S8 R22, R0.reuse, R12, R47 ;  /* 0x0000000c00167226 */ /* 0x040fe2000000062f */
[----:B------:R-:W0:Y:S01]  /*3da0*/  LDS.128 R8, [R2+0x940] ;  /* 0x0009400002087984 */ /* 0x000e220000000c00 */
[C---:B------:R-:W-:Y:S02]  /*3db0*/  IDP.4A.S8.S8 R50, R0.reuse, R13, R50 ;  /* 0x0000000d00327226 */ /* 0x040fe40000000632 */
[C---:B------:R-:W-:Y:S02]  /*3dc0*/  IDP.4A.S8.S8 R49, R0.reuse, R14, R49 ;  /* 0x0000000e00317226 */ /* 0x040fe40000000631 */
[----:B------:R-:W-:Y:S02]  /*3dd0*/  IDP.4A.S8.S8 R38, R0, R15, R38 ;  /* 0x0000000f00267226 */ /* 0x000fe40000000626 */
[----:B------:R-:W3:Y:S01]  /*3de0*/  LDS R0, [R3+0x874] ;  /* 0x0008740003007984 */ /* 0x000ee20000000800 */
[----:B------:R-:W-:-:S02]  /*3df0*/  IDP.4A.S8.S8 R45, R23, R12, R45 ;  /* 0x0000000c172d7226 */ /* 0x000fc4000000062d */
[CC--:B------:R-:W-:Y:S02]  /*3e00*/  IDP.4A.S8.S8 R48, R23.reuse, R13.reuse, R48 ;  /* 0x0000000d17307226 */ /* 0x0c0fe40000000630 */
[C---:B------:R-:W-:Y:S02]  /*3e10*/  IDP.4A.S8.S8 R43, R23.reuse, R14, R43 ;  /* 0x0000000e172b7226 */ /* 0x040fe4000000062b */
[C---:B------:R-:W-:Y:S02]  /*3e20*/  IDP.4A.S8.S8 R41, R24.reuse, R12, R41 ;  /* 0x0000000c18297226 */ /* 0x040fe40000000629 */
        /* <DEDUP_REMOVED lines=11> */
[----:B------:R-:W-:Y:S02]  /*3ee0*/  IDP.4A.S8.S8 R52, R30, R15, R52 ;  /* 0x0000000f1e347226 */ /* 0x000fe40000000634 */
[----:B------:R-:W4:Y:S01]  /*3ef0*/  LDS.128 R12, [R2+0x970] ;  /* 0x00097000020c7984 */ /* 0x000f220000000c00 */
[C---:B-1----:R-:W-:Y:S02]  /*3f00*/  IDP.4A.S8.S8 R55, R25.reuse, R4, R55 ;  /* 0x0000000419377226 */ /* 0x042fe40000000637 */
[C---:B------:R-:W-:Y:S01]  /*3f10*/  IDP.4A.S8.S8 R56, R25.reuse, R5, R56 ;  /* 0x0000000519387226 */ /* 0x040fe20000000638 */
[----:B------:R-:W1:Y:S01]  /*3f20*/  LDS R30, [R3+0x884] ;  /* 0x00088400031e7984 */ /* 0x000e620000000800 */
[----:B------:R-:W-:-:S02]  /*3f30*/  IDP.4A.S8.S8 R57, R25, R6, R57 ;  /* 0x0000000619397226 */ /* 0x000fc40000000639 */
[----:B------:R-:W-:Y:S02]  /*3f40*/  IDP.4A.S8.S8 R58, R25, R7, R58 ;  /* 0x00000007193a7226 */ /* 0x000fe4000000063a */
[-C--:B------:R-:W-:Y:S02]  /*3f50*/  IDP.4A.S8.S8 R21, R34, R4.reuse, R19 ;  /* 0x0000000422157226 */ /* 0x080fe40000000613 */
[-C--:B------:R-:W-:Y:S02]  /*3f60*/  IDP.4A.S8.S8 R45, R32, R4.reuse, R45 ;  /* 0x00000004202d7226 */ /* 0x080fe4000000062d */
[-C--:B------:R-:W-:Y:S02]  /*3f70*/  IDP.4A.S8.S8 R41, R31, R4.reuse, R41 ;  /* 0x000000041f297226 */ /* 0x080fe40000000629 */
[-C--:B--2---:R-:W-:Y:S02]  /*3f80*/  IDP.4A.S8.S8 R37, R36, R4.reuse, R37 ;  /* 0x0000000424257226 */ /* 0x084fe40000000625 */
        /* <DEDUP_REMOVED lines=8> */
[----:B------:R-:W-:Y:S02]  /*4010*/  IDP.4A.S8.S8 R40, R34, R7, R40 ;  /* 0x0000000722287226 */ /* 0x000fe40000000628 */
[-C--:B------:R-:W-:Y:S02]  /*4020*/  IDP.4A.S8.S8 R43, R32, R6.reuse, R43 ;  /* 0x00000006202b7226 */ /* 0x080fe4000000062b */
[-C--:B------:R-:W-:Y:S02]  /*4030*/  IDP.4A.S8.S8 R39, R31, R6.reuse, R39 ;  /* 0x000000061f277226 */ /* 0x080fe40000000627 */
[-C--:B------:R-:W-:Y:S02]  /*4040*/  IDP.4A.S8.S8 R35, R36, R6.reuse, R35 ;  /* 0x0000000624237226 */ /* 0x080fe40000000623 */
[----:B------:R-:W-:-:S02]  /*4050*/  IDP.4A.S8.S8 R17, R34, R6, R17 ;  /* 0x0000000622117226 */ /* 0x000fc40000000611 */
[-C--:B------:R-:W-:Y:S02]  /*4060*/  IDP.4A.S8.S8 R49, R33, R6.reuse, R49 ;  /* 0x0000000621317226 */ /* 0x080fe40000000631 */
[----:B------:R-:W-:Y:S02]  /*4070*/  IDP.4A.S8.S8 R47, R29, R6, R47 ;  /* 0x000000061d2f7226 */ /* 0x000fe4000000062f */
[-C--:B------:R-:W-:Y:S02]  /*4080*/  IDP.4A.S8.S8 R22, R32, R7.reuse, R23 ;  /* 0x0000000720167226 */ /* 0x080fe40000000617 */
[-C--:B------:R-:W-:Y:S01]  /*4090*/  IDP.4A.S8.S8 R24, R31, R7.reuse, R24 ;  /* 0x000000071f187226 */ /* 0x080fe20000000618 */
[----:B------:R-:W-:Y:S01]  /*40a0*/  LDS R23, [R3+0x808] ;  /* 0x0008080003177984 */ /* 0x000fe20000000800 */
[-C--:B------:R-:W-:Y:S02]  /*40b0*/  IDP.4A.S8.S8 R20, R36, R7.reuse, R20 ;  /* 0x0000000724147226 */ /* 0x080fe40000000614 */
[----:B------:R-:W-:-:S02]  /*40c0*/  IDP.4A.S8.S8 R38, R33, R7, R38 ;  /* 0x0000000721267226 */ /* 0x000fc40000000626 */
[-C--:B0-----:R-:W-:Y:S02]  /*40d0*/  IDP.4A.S8.S8 R55, R32, R8.reuse, R55 ;  /* 0x0000000820377226 */ /* 0x081fe40000000637 */
[-C--:B------:R-:W-:Y:S02]  /*40e0*/  IDP.4A.S8.S8 R45, R31, R8.reuse, R45 ;  /* 0x000000081f2d7226 */ /* 0x080fe4000000062d */
[-C--:B------:R-:W-:Y:S02]  /*40f0*/  IDP.4A.S8.S8 R41, R36, R8.reuse, R41 ;  /* 0x0000000824297226 */ /* 0x080fe40000000629 */
[-C--:B------:R-:W-:Y:S02]  /*4100*/  IDP.4A.S8.S8 R37, R34, R8.reuse, R37 ;  /* 0x0000000822257226 */ /* 0x080fe40000000625 */
[-C--:B------:R-:W-:Y:S02]  /*4110*/  IDP.4A.S8.S8 R21, R33, R8.reuse, R21 ;  /* 0x0000000821157226 */ /* 0x080fe40000000615 */
[----:B------:R-:W-:-:S02]  /*4120*/  IDP.4A.S8.S8 R19, R29, R8, R19 ;  /* 0x000000081d137226 */ /* 0x000fc40000000613 */
[----:B---3--:R-:W-:Y:S02]  /*4130*/  IDP.4A.S8.S8 R25, R0, R8, R25 ;  /* 0x0000000800197226 */ /* 0x008fe40000000619 */
[----:B------:R-:W-:Y:S02]  /*4140*/  IDP.4A.S8.S8 R8, R34, R9, R18 ;  /* 0x0000000922087226 */ /* 0x000fe40000000612 */
[C---:B------:R-:W-:Y:S02]  /*4150*/  IDP.4A.S8.S8 R52, R29.reuse, R7, R52 ;  /* 0x000000071d347226 */ /* 0x040fe40000000634 */
[-C--:B------:R-:W-:Y:S02]  /*4160*/  IDP.4A.S8.S8 R18, R29, R9.reuse, R4 ;  /* 0x000000091d127226 */ /* 0x080fe40000000604 */
[-C--:B------:R-:W-:Y:S02]  /*4170*/  IDP.4A.S8.S8 R28, R0, R9.reuse, R5 ;  /* 0x00000009001c7226 */ /* 0x080fe40000000605 */
[C---:B------:R-:W-:Y:S01]  /*4180*/  IDP.4A.S8.S8 R56, R32.reuse, R9, R56 ;  /* 0x0000000920387226 */ /* 0x040fe20000000638 */
[----:B------:R-:W0:Y:S01]  /*4190*/  LDS.128 R4, [R2+0x920] ;  /* 0x0009200002047984 */ /* 0x000e220000000c00 */
[----:B------:R-:W-:-:S02]  /*41a0*/  IDP.4A.S8.S8 R57, R32, R10, R57 ;  /* 0x0000000a20397226 */ /* 0x000fc40000000639 */
[----:B------:R-:W-:Y:S02]  /*41b0*/  IDP.4A.S8.S8 R58, R32, R11, R58 ;  /* 0x0000000b203a7226 */ /* 0x000fe4000000063a */
[-C--:B------:R-:W-:Y:S01]  /*41c0*/  IDP.4A.S8.S8 R48, R31, R9.reuse, R48 ;  /* 0x000000091f307226 */ /* 0x080fe20000000630 */
[----:B------:R-:W-:Y:S01]  /*41d0*/  LDS R32, [R3+0x828] ;  /* 0x0008280003207984 */ /* 0x000fe20000000800 */
[CC--:B------:R-:W-:Y:S02]  /*41e0*/  IDP.4A.S8.S8 R44, R36.reuse, R9.reuse, R44 ;  /* 0x00000009242c7226 */ /* 0x0c0fe4000000062c */
        /* <DEDUP_REMOVED lines=8> */
[-C--:B------:R-:W-:Y:S01]  /*4270*/  IDP.4A.S8.S8 R50, R31, R11.reuse, R22 ;  /* 0x0000000b1f327226 */ /* 0x080fe20000000616 */
[----:B------:R-:W2:Y:S01]  /*4280*/  LDS R40, [R3+0x848] ;  /* 0x0008480003287984 */ /* 0x000ea20000000800 */
[----:B------:R-:W-:-:S02]  /*4290*/  IDP.4A.S8.S8 R9, R36, R11, R24 ;  /* 0x0000000b24097226 */ /* 0x000fc40000000618 */
[-C--:B------:R-:W-:Y:S01]  /*42a0*/  IDP.4A.S8.S8 R10, R34, R11.reuse, R20 ;  /* 0x0000000b220a7226 */ /* 0x080fe20000000614 */
[----:B------:R-:W3:Y:S01]  /*42b0*/  LDS R22, [R3+0x818] ;  /* 0x0008180003167984 */ /* 0x000ee20000000800 */
[----:B------:R-:W-:Y:S02]  /*42c0*/  IDP.4A.S8.S8 R46, R29, R11, R38 ;  /* 0x0000000b1d2e7226 */ /* 0x000fe40000000626 */
[C---:B----4-:R-:W-:Y:S01]  /*42d0*/  IDP.4A.S8.S8 R55, R31.reuse, R12, R55 ;  /* 0x0000000c1f377226 */ /* 0x050fe20000000637 */
[----:B------:R-:W4:Y:S01]  /*42e0*/  LDS R38, [R3+0x838] ;  /* 0x0008380003267984 */ /* 0x000f220000000800 */
[C---:B------:R-:W-:Y:S02]  /*42f0*/  IDP.4A.S8.S8 R56, R31.reuse, R13, R56 ;  /* 0x0000000d1f387226 */ /* 0x040fe40000000638 */
[C---:B------:R-:W-:Y:S01]  /*4300*/  IDP.4A.S8.S8 R57, R31.reuse, R14, R57 ;  /* 0x0000000e1f397226 */ /* 0x040fe20000000639 */
[----:B------:R-:W5:Y:S01]  /*4310*/  LDS R20, [R3+0x858] ;  /* 0x0008580003147984 */ /* 0x000f620000000800 */
[----:B------:R-:W-:-:S02]  /*4320*/  IDP.4A.S8.S8 R58, R31, R15, R58 ;  /* 0x0000000f1f3a7226 */ /* 0x000fc4000000063a */
[C---:B------:R-:W-:Y:S01]  /*4330*/  IDP.4A.S8.S8 R41, R34.reuse, R12, R41 ;  /* 0x0000000c22297226 */ /* 0x040fe20000000629 */
[----:B------:R-:W5:Y:S01]  /*4340*/  LDS R24, [R3+0x868] ;  /* 0x0008680003187984 */ /* 0x000f620000000800 */
[CC--:B------:R-:W-:Y:S02]  /*4350*/  IDP.4A.S8.S8 R44, R34.reuse, R13.reuse, R44 ;  /* 0x0000000d222c7226 */ /* 0x0c0fe4000000062c */
[----:B------:R-:W-:Y:S02]  /*4360*/  IDP.4A.S8.S8 R39, R34, R14, R39 ;  /* 0x0000000e22277226 */ /* 0x000fe40000000627 */
[C---:B------:R-:W-:Y:S02]  /*4370*/  IDP.4A.S8.S8 R37, R33.reuse, R12, R37 ;  /* 0x0000000c21257226 */ /* 0x040fe40000000625 */
[C---:B------:R-:W-:Y:S02]  /*4380*/  IDP.4A.S8.S8 R31, R33.reuse, R13, R8 ;  /* 0x0000000d211f7226 */ /* 0x040fe40000000608 */
[----:B------:R-:W-:-:S02]  /*4390*/  IDP.4A.S8.S8 R35, R33, R14, R35 ;  /* 0x0000000e21237226 */ /* 0x000fc40000000623 */
[----:B------:R-:W-:Y:S02]  /*43a0*/  IDP.4A.S8.S8 R52, R0, R11, R52 ;  /* 0x0000000b00347226 */ /* 0x000fe40000000634 */
[-C--:B------:R-:W-:Y:S02]  /*43b0*/  IDP.4A.S8.S8 R34, R34, R15.reuse, R9 ;  /* 0x0000000f22227226 */ /* 0x080fe40000000609 */
[----:B------:R-:W-:Y:S02]  /*43c0*/  IDP.4A.S8.S8 R33, R33, R15, R10 ;  /* 0x0000000f21217226 */ /* 0x000fe4000000060a */
[----:B------:R-:W5:Y:S01]  /*43d0*/  LDS.128 R8, [R2+0x950] ;  /* 0x0009500002087984 */ /* 0x000f620000000c00 */
[C---:B------:R-:W-:Y:S02]  /*43e0*/  IDP.4A.S8.S8 R19, R0.reuse, R12, R19 ;  /* 0x0000000c00137226 */ /* 0x040fe40000000613 */
[C---:B------:R-:W-:Y:S02]  /*43f0*/  IDP.4A.S8.S8 R18, R0.reuse, R13, R18 ;  /* 0x0000000d00127226 */ /* 0x040fe40000000612 */
[----:B------:R-:W-:-:S02]  /*4400*/  IDP.4A.S8.S8 R49, R0, R14, R49 ;  /* 0x0000000e00317226 */ /* 0x000fc40000000631 */
[----:B------:R-:W-:Y:S02]  /*4410*/  IDP.4A.S8.S8 R46, R0, R15, R46 ;  /* 0x0000000f002e7226 */ /* 0x000fe4000000062e */
[----:B------:R-:W5:Y:S01]  /*4420*/  LDS R0, [R3+0x878] ;  /* 0x0008780003007984 */ /* 0x000f620000000800 */
[C---:B------:R-:W-:Y:S02]  /*4430*/  IDP.4A.S8.S8 R21, R29.reuse, R12, R21 ;  /* 0x0000000c1d157226 */ /* 0x040fe40000000615 */
[C---:B------:R-:W-:Y:S02]  /*4440*/  IDP.4A.S8.S8 R16, R29.reuse, R13, R16 ;  /* 0x0000000d1d107226 */ /* 0x040fe40000000610 */
[C---:B------:R-:W-:Y:S02]  /*4450*/  IDP.4A.S8.S8 R17, R29.reuse, R14, R17 ;  /* 0x0000000e1d117226 */ /* 0x040fe40000000611 */
[----:B------:R-:W-:Y:S02]  /*4460*/  IDP.4A.S8.S8 R42, R29, R15, R42 ;  /* 0x0000000f1d2a7226 */ /* 0x000fe4000000062a */
[----:B------:R-:W-:-:S02]  /*4470*/  IDP.4A.S8.S8 R45, R36, R12, R45 ;  /* 0x0000000c242d7226 */ /* 0x000fc4000000062d */
[C---:B------:R-:W-:Y:S02]  /*4480*/  IDP.4A.S8.S8 R48, R36.reuse, R13, R48 ;  /* 0x0000000d24307226 */ /* 0x040fe40000000630 */
[----:B------:R-:W-:Y:S02]  /*4490*/  IDP.4A.S8.S8 R43, R36, R14, R43 ;  /* 0x0000000e242b7226 */ /* 0x000fe4000000062b */
[----:B-1----:R-:W-:Y:S02]  /*44a0*/  IDP.4A.S8.S8 R29, R30, R12, R25 ;  /* 0x0000000c1e1d7226 */ /* 0x002fe40000000619 */
[----:B------:R-:W-:Y:S02]  /*44b0*/  IDP.4A.S8.S8 R36, R36, R15, R50 ;  /* 0x0000000f24247226 */ /* 0x000fe40000000632 */
[C---:B------:R-:W-:Y:S02]  /*44c0*/  IDP.4A.S8.S8 R28, R30.reuse, R13, R28 ;  /* 0x0000000d1e1c7226 */ /* 0x040fe4000000061c */
[----:B------:R-:W-:-:S02]  /*44d0*/  IDP.4A.S8.S8 R25, R30, R14, R47 ;  /* 0x0000000e1e197226 */ /* 0x000fc4000000062f */
[----:B------:R-:W-:Y:S02]  /*44e0*/  IDP.4A.S8.S8 R52, R30, R15, R52 ;  /* 0x0000000f1e347226 */ /* 0x000fe40000000634 */
[----:B------:R-:W1:Y:S01]  /*44f0*/  LDS.128 R12, [R2+0x980] ;  /* 0x00098000020c7984 */ /* 0x000e620000000c00 */
[C---:B0-----:R-:W-:Y:S02]  /*4500*/  IDP.4A.S8.S8 R55, R23.reuse, R4, R55 ;  /* 0x0000000417377226 */ /* 0x041fe40000000637 */
[C---:B------:R-:W-:Y:S01]  /*4510*/  IDP.4A.S8.S8 R56, R23.reuse, R5, R56 ;  /* 0x0000000517387226 */ /* 0x040fe20000000638 */
[----:B------:R-:W0:Y:S01]  /*4520*/  LDS R30, [R3+0x888] ;  /* 0x00088800031e7984 */ /* 0x000e220000000800 */
[C---:B------:R-:W-:Y:S02]  /*4530*/  IDP.4A.S8.S8 R57, R23.reuse, R6, R57 ;  /* 0x0000000617397226 */ /* 0x040fe40000000639 */
[----:B------:R-:W-:Y:S02]  /*4540*/  IDP.4A.S8.S8 R58, R23, R7, R58 ;  /* 0x00000007173a7226 */ /* 0x000fe4000000063a */
[----:B--2---:R-:W-:-:S02]  /*4550*/  IDP.4A.S8.S8 R23, R40, R4, R21 ;  /* 0x0000000428177226 */ /* 0x004fc40000000615 */
[-C--:B---3--:R-:W-:Y:S02]  /*4560*/  IDP.4A.S8.S8 R45, R22, R4.reuse, R45 ;  /* 0x00000004162d7226 */ /* 0x088fe4000000062d */
[-C--:B------:R-:W-:Y:S02]  /*4570*/  IDP.4A.S8.S8 R41, R32, R4.reuse, R41 ;  /* 0x0000000420297226 */ /* 0x080fe40000000629 */
[-C--:B----4-:R-:W-:Y:S02]  /*4580*/  IDP.4A.S8.S8 R37, R38, R4.reuse, R37 ;  /* 0x0000000426257226 */ /* 0x090fe40000000625 */
[-C--:B-----5:R-:W-:Y:S02]  /*4590*/  IDP.4A.S8.S8 R19, R20, R4.reuse, R19 ;  /* 0x0000000414137226 */ /* 0x0a0fe40000000613 */
[----:B------:R-:W-:Y:S02]  /*45a0*/  IDP.4A.S8.S8 R21, R24, R4, R29 ;  /* 0x0000000418157226 */ /* 0x000fe4000000061d */
[-C--:B------:R-:W-:Y:S01]  /*45b0*/  IDP.4A.S8.S8 R48, R22, R5.reuse, R48 ;  /* 0x0000000516307226 */ /* 0x080fe20000000630 */
[----:B------:R-:W-:Y:S01]  /*45c0*/  LDS R29, [R3+0x920] ;  /* 0x00092000031d7984 */ /* 0x000fe20000000800 */
[----:B------:R-:W-:-:S02]  /*45d0*/  IDP.4A.S8.S8 R44, R32, R5, R44 ;  /* 0x00000005202c7226 */ /* 0x000fc4000000062c */
[-C--:B------:R-:W-:Y:S02]  /*45e0*/  IDP.4A.S8.S8 R31, R38, R5.reuse, R31 ;  /* 0x00000005261f7226 */ /* 0x080fe4000000061f */
[-C--:B------:R-:W-:Y:S02]  /*45f0*/  IDP.4A.S8.S8 R16, R40, R5.reuse, R16 ;  /* 0x0000000528107226 */ /* 0x080fe40000000610 */
[-C--:B------:R-:W-:Y:S02]  /*4600*/  IDP.4A.S8.S8 R4, R20, R5.reuse, R18 ;  /* 0x0000000514047226 */ /* 0x080fe40000000612 */
        /* <DEDUP_REMOVED lines=13> */
[C---:B------:R-:W-:Y:S02]  /*46e0*/  IDP.4A.S8.S8 R55, R22.reuse, R8, R55 ;  /* 0x0000000816377226 */ /* 0x040fe40000000637 */
        /* <DEDUP_REMOVED lines=22> */
[-C--:B------:R-:W-:Y:S01]  /*4850*/  IDP.4A.S8.S8 R9, R38, R11.reuse, R34 ;  /* 0x0000000b26097226 */ /* 0x080fe20000000622 */
[----:B------:R-:W-:Y:S01]  /*4860*/  LDS R36, [R3+0x950] ;  /* 0x0009500003247984 */ /* 0x000fe20000000800 */
[----:B------:R-:W-:Y:S02]  /*4870*/  IDP.4A.S8.S8 R8, R40, R11, R33 ;  /* 0x0000000b28087226 */ /* 0x000fe40000000621 */
[----:B------:R-:W-:Y:S01]  /*4880*/  IDP.4A.S8.S8 R52, R24, R7, R52 ;  /* 0x0000000718347226 */ /* 0x000fe20000000634 */
[----:B------:R-:W-:Y:S01]  /*4890*/  LDS R34, [R3+0x910] ;  /* 0x0009100003227984 */ /* 0x000fe20000000800 */
[----:B------:R-:W-:-:S02]  /*48a0*/  IDP.4A.S8.S8 R47, R20, R11, R42 ;  /* 0x0000000b142f7226 */ /* 0x000fc4000000062a */
[----:B------:R-:W-:Y:S01]  /*48b0*/  IDP.4A.S8.S8 R50, R24, R11, R46 ;  /* 0x0000000b18327226 */ /* 0x000fe2000000062e */
[----:B------:R-:W-:Y:S01]  /*48c0*/  LDS.128 R4, [R2+0x990] ;  /* 0x0009900002047984 */ /* 0x000fe20000000c00 */
[C---:B-1----:R-:W-:Y:S02]  /*48d0*/  IDP.4A.S8.S8 R45, R38.reuse, R12, R45 ;  /* 0x0000000c262d7226 */ /* 0x042fe4000000062d */
[CC--:B------:R-:W-:Y:S01]  /*48e0*/  IDP.4A.S8.S8 R48, R38.reuse, R13.reuse, R48 ;  /* 0x0000000d26307226 */ /* 0x0c0fe20000000630 */
[----:B------:R-:W1:Y:S01]  /*48f0*/  LDS R42, [R3+0x940] ;  /* 0x00094000032a7984 */ /* 0x000e620000000800 */
[----:B------:R-:W-:Y:S02]  /*4900*/  IDP.4A.S8.S8 R43, R38, R14, R43 ;  /* 0x0000000e262b7226 */ /* 0x000fe4000000062b */
[C---:B------:R-:W-:Y:S01]  /*4910*/  IDP.4A.S8.S8 R41, R40.reuse, R12, R41 ;  /* 0x0000000c28297226 */ /* 0x040fe20000000629 */
[----:B------:R-:W2:Y:S01]  /*4920*/  LDS R46, [R3+0x930] ;  /* 0x00093000032e7984 */ /* 0x000ea20000000800 */
[----:B------:R-:W-:-:S02]  /*4930*/  IDP.4A.S8.S8 R44, R40, R13, R44 ;  /* 0x0000000d282c7226 */ /* 0x000fc4000000062c */
[----:B------:R-:W-:Y:S01]  /*4940*/  IDP.4A.S8.S8 R39, R40, R14, R39 ;  /* 0x0000000e28277226 */ /* 0x000fe20000000627 */
[----:B------:R-:W3:Y:S01]  /*4950*/  LDS R33, [R3+0x960] ;  /* 0x0009600003217984 */ /* 0x000ee20000000800 */
[C---:B------:R-:W-:Y:S02]  /*4960*/  IDP.4A.S8.S8 R37, R20.reuse, R12, R37 ;  /* 0x0000000c14257226 */ /* 0x040fe40000000625 */
[C---:B------:R-:W-:Y:S02]  /*4970*/  IDP.4A.S8.S8 R31, R20.reuse, R13, R31 ;  /* 0x0000000d141f7226 */ /* 0x040fe4000000061f */
[----:B------:R-:W-:Y:S02]  /*4980*/  IDP.4A.S8.S8 R35, R20, R14, R35 ;  /* 0x0000000e14237226 */ /* 0x000fe40000000623 */
[----:B------:R-:W-:Y:S02]  /*4990*/  IDP.4A.S8.S8 R52, R0, R11, R52 ;  /* 0x0000000b00347226 */ /* 0x000fe40000000634 */
[----:B------:R-:W-:-:S02]  /*49a0*/  IDP.4A.S8.S8 R38, R38, R15, R10 ;  /* 0x0000000f26267226 */ /* 0x000fc4000000060a */
[-C--:B------:R-:W-:Y:S02]  /*49b0*/  IDP.4A.S8.S8 R40, R40, R15.reuse, R9 ;  /* 0x0000000f28287226 */ /* 0x080fe40000000609 */
[----:B------:R-:W-:Y:S02]  /*49c0*/  IDP.4A.S8.S8 R20, R20, R15, R8 ;  /* 0x0000000f14147226 */ /* 0x000fe40000000608 */
[-C--:B------:R-:W-:Y:S01]  /*49d0*/  IDP.4A.S8.S8 R51, R24, R12.reuse, R23 ;  /* 0x0000000c18337226 */ /* 0x080fe20000000617 */
[----:B------:R-:W4:Y:S01]  /*49e0*/  LDS.128 R8, [R2+0x9c0] ;  /* 0x0009c00002087984 */ /* 0x000f220000000c00 */
[C---:B------:R-:W-:Y:S02]  /*49f0*/  IDP.4A.S8.S8 R53, R0.reuse, R12, R19 ;  /* 0x0000000c00357226 */ /* 0x040fe40000000613 */
[C---:B------:R-:W-:Y:S02]  /*4a00*/  IDP.4A.S8.S8 R23, R0.reuse, R13, R18 ;  /* 0x0000000d00177226 */ /* 0x040fe40000000612 */
[----:B------:R-:W-:-:S02]  /*4a10*/  IDP.4A.S8.S8 R49, R0, R14, R49 ;  /* 0x0000000e00317226 */ /* 0x000fc40000000631 */
[----:B------:R-:W-:Y:S02]  /*4a20*/  IDP.4A.S8.S8 R50, R0, R15, R50 ;  /* 0x0000000f00327226 */ /* 0x000fe40000000632 */
[----:B------:R-:W5:Y:S01]  /*4a30*/  LDS R0, [R3+0x970] ;  /* 0x0009700003007984 */ /* 0x000f620000000800 */
[C---:B------:R-:W-:Y:S02]  /*4a40*/  IDP.4A.S8.S8 R55, R32.reuse, R12, R55 ;  /* 0x0000000c20377226 */ /* 0x040fe40000000637 */
[C---:B------:R-:W-:Y:S02]  /*4a50*/  IDP.4A.S8.S8 R56, R32.reuse, R13, R56 ;  /* 0x0000000d20387226 */ /* 0x040fe40000000638 */
[CC--:B------:R-:W-:Y:S02]  /*4a60*/  IDP.4A.S8.S8 R57, R32.reuse, R14.reuse, R57 ;  /* 0x0000000e20397226 */ /* 0x0c0fe40000000639 */
[----:B------:R-:W-:Y:S02]  /*4a70*/  IDP.4A.S8.S8 R58, R32, R15, R58 ;  /* 0x0000000f203a7226 */ /* 0x000fe4000000063a */
[C---:B------:R-:W-:Y:S01]  /*4a80*/  IDP.4A.S8.S8 R16, R24.reuse, R13, R16 ;  /* 0x0000000d18107226 */ /* 0x040fe20000000610 */
[----:B------:R-:W-:Y:S01]  /*4a90*/  LDS R32, [R3+0x944] ;  /* 0x0009440003207984 */ /* 0x000fe20000000800 */
[----:B------:R-:W-:-:S02]  /*4aa0*/  IDP.4A.S8.S8 R17, R24, R14, R17 ;  /* 0x0000000e18117226 */ /* 0x000fc40000000611 */
[----:B------:R-:W-:Y:S02]  /*4ab0*/  IDP.4A.S8.S8 R47, R24, R15, R47 ;  /* 0x0000000f182f7226 */ /* 0x000fe4000000062f */
[C---:B0-----:R-:W-:Y:S01]  /*4ac0*/  IDP.4A.S8.S8 R21, R30.reuse, R12, R21 ;  /* 0x0000000c1e157226 */ /* 0x041fe20000000615 */
[----:B------:R-:W-:Y:S01]  /*4ad0*/  LDS R24, [R3+0x980] ;  /* 0x0009800003187984 */ /* 0x000fe20000000800 */
[C---:B------:R-:W-:Y:S02]  /*4ae0*/  IDP.4A.S8.S8 R22, R30.reuse, R13, R22 ;  /* 0x0000000d1e167226 */ /* 0x040fe40000000616 */
[C---:B------:R-:W-:Y:S02]  /*4af0*/  IDP.4A.S8.S8 R25, R30.reuse, R14, R25 ;  /* 0x0000000e1e197226 */ /* 0x040fe40000000619 */
[----:B------:R-:W-:Y:S02]  /*4b00*/  IDP.4A.S8.S8 R52, R30, R15, R52 ;  /* 0x0000000f1e347226 */ /* 0x000fe40000000634 */
[----:B------:R-:W0:Y:S01]  /*4b10*/  LDS.128 R12, [R2+0x9f0] ;  /* 0x0009f000020c7984 */ /* 0x000e220000000c00 */
[----:B-1----:R-:W-:-:S02]  /*4b20*/  IDP.4A.S8.S8 R19, R42, R4, R51 ;  /* 0x000000042a137226 */ /* 0x002fc40000000633 */
[-C--:B------:R-:W-:Y:S01]  /*4b30*/  IDP.4A.S8.S8 R55, R28, R4.reuse, R55 ;  /* 0x000000041c377226 */ /* 0x080fe20000000637 */
[----:B------:R-:W-:Y:S01]  /*4b40*/  LDS R30, [R3+0x934] ;  /* 0x00093400031e7984 */ /* 0x000fe20000000800 */
[-C--:B------:R-:W-:Y:S02]  /*4b50*/  IDP.4A.S8.S8 R45, R34, R4.reuse, R45 ;  /* 0x00000004222d7226 */ /* 0x080fe4000000062d */
[-C--:B------:R-:W-:Y:S02]  /*4b60*/  IDP.4A.S8.S8 R41, R29, R4.reuse, R41 ;  /* 0x000000041d297226 */ /* 0x080fe40000000629 */
[-C--:B--2---:R-:W-:Y:S02]  /*4b70*/  IDP.4A.S8.S8 R37, R46, R4.reuse, R37 ;  /* 0x000000042e257226 */ /* 0x084fe40000000625 */
[-C--:B------:R-:W-:Y:S02]  /*4b80*/  IDP.4A.S8.S8 R18, R36, R4.reuse, R53 ;  /* 0x0000000424127226 */ /* 0x080fe40000000635 */
[----:B---3--:R-:W-:-:S02]  /*4b90*/  IDP.4A.S8.S8 R21, R33, R4, R21 ;  /* 0x0000000421157226 */ /* 0x008fc40000000615 */
        /* <DEDUP_REMOVED lines=14> */
[-C--:B------:R-:W-:Y:S01]  /*4c80*/  IDP.4A.S8.S8 R20, R46, R7.reuse, R20 ;  /* 0x000000072e147226 */ /* 0x080fe20000000614 */
[----:B------:R-:W-:Y:S01]  /*4c90*/  LDS R25, [R3+0x954] ;  /* 0x0009540003197984 */ /* 0x000fe20000000800 */
[-C--:B----4-:R-:W-:Y:S02]  /*4ca0*/  IDP.4A.S8.S8 R22, R36, R8.reuse, R19 ;  /* 0x0000000824167226 */ /* 0x090fe40000000613 */
[----:B------:R-:W-:Y:S02]  /*4cb0*/  IDP.4A.S8.S8 R58, R28, R7, R58 ;  /* 0x000000071c3a7226 */ /* 0x000fe4000000063a */
[-C--:B------:R-:W-:Y:S01]  /*4cc0*/  IDP.4A.S8.S8 R55, R34, R8.reuse, R55 ;  /* 0x0000000822377226 */ /* 0x080fe20000000637 */
[----:B------:R-:W-:Y:S01]  /*4cd0*/  LDS R28, [R3+0x924] ;  /* 0x00092400031c7984 */ /* 0x000fe20000000800 */
[----:B------:R-:W-:-:S02]  /*4ce0*/  IDP.4A.S8.S8 R45, R29, R8, R45 ;  /* 0x000000081d2d7226 */ /* 0x000fc4000000062d */
[-C--:B------:R-:W-:Y:S02]  /*4cf0*/  IDP.4A.S8.S8 R41, R46, R8.reuse, R41 ;  /* 0x000000082e297226 */ /* 0x080fe40000000629 */
[-C--:B------:R-:W-:Y:S02]  /*4d00*/  IDP.4A.S8.S8 R37, R42, R8.reuse, R37 ;  /* 0x000000082a257226 */ /* 0x080fe40000000625 */
[-C--:B------:R-:W-:Y:S02]  /*4d10*/  IDP.4A.S8.S8 R19, R33, R8.reuse, R18 ;  /* 0x0000000821137226 */ /* 0x080fe40000000612 */
[----:B-----5:R-:W-:Y:S02]  /*4d20*/  IDP.4A.S8.S8 R21, R0, R8, R21 ;  /* 0x0000000800157226 */ /* 0x020fe40000000615 */
        /* <DEDUP_REMOVED lines=12> */
[-C--:B------:R-:W-:Y:S01]  /*4df0*/  IDP.4A.S8.S8 R57, R34, R10.reuse, R57 ;  /* 0x0000000a22397226 */ /* 0x080fe20000000639 */
[----:B------:R-:W-:Y:S01]  /*4e00*/  LDS.128 R4, [R2+0x9a0] ;  /* 0x0009a00002047984 */ /* 0x000fe20000000c00 */
[----:B------:R-:W-:-:S02]  /*4e10*/  IDP.4A.S8.S8 R43, R29, R10, R43 ;  /* 0x0000000a1d2b7226 */ /* 0x000fc4000000062b */
[-C--:B------:R-:W-:Y:S02]  /*4e20*/  IDP.4A.S8.S8 R39, R46, R10.reuse, R39 ;  /* 0x0000000a2e277226 */ /* 0x080fe40000000627 */
[-C--:B------:R-:W-:Y:S02]  /*4e30*/  IDP.4A.S8.S8 R35, R42, R10.reuse, R35 ;  /* 0x0000000a2a237226 */ /* 0x080fe40000000623 */
[-C--:B------:R-:W-:Y:S02]  /*4e40*/  IDP.4A.S8.S8 R9, R36, R10.reuse, R17 ;  /* 0x0000000a24097226 */ /* 0x080fe40000000611 */
[-C--:B------:R-:W-:Y:S01]  /*4e50*/  IDP.4A.S8.S8 R49, R33, R10.reuse, R49 ;  /* 0x0000000a21317226 */ /* 0x080fe20000000631 */
[----:B------:R-:W1:Y:S01]  /*4e60*/  LDS R17, [R3+0x904] ;  /* 0x0009040003117984 */ /* 0x000e620000000800 */
[----:B------:R-:W-:Y:S02]  /*4e70*/  IDP.4A.S8.S8 R23, R0, R10, R23 ;  /* 0x0000000a00177226 */ /* 0x000fe40000000617 */
[----:B------:R-:W-:-:S02]  /*4e80*/  IDP.4A.S8.S8 R58, R34, R11, R58 ;  /* 0x0000000b223a7226 */ /* 0x000fc4000000063a */
[-C--:B------:R-:W-:Y:S01]  /*4e90*/  IDP.4A.S8.S8 R10, R42, R11.reuse, R20 ;  /* 0x0000000b2a0a7226 */ /* 0x080fe20000000614 */
[----:B------:R-:W2:Y:S01]  /*4ea0*/  LDS R34, [R3+0x914] ;  /* 0x0009140003227984 */ /* 0x000ea20000000800 */
[CC--:B------:R-:W-:Y:S02]  /*4eb0*/  IDP.4A.S8.S8 R51, R29.reuse, R11.reuse, R38 ;  /* 0x0000000b1d337226 */ /* 0x0c0fe40000000626 */
[----:B------:R-:W-:Y:S01]  /*4ec0*/  IDP.4A.S8.S8 R38, R36, R11, R47 ;  /* 0x0000000b24267226 */ /* 0x000fe2000000062f */
[----:B------:R-:W3:Y:S01]  /*4ed0*/  LDS R20, [R3+0x964] ;  /* 0x0009640003147984 */ /* 0x000ee20000000800 */
[C---:B0-----:R-:W-:Y:S02]  /*4ee0*/  IDP.4A.S8.S8 R55, R29.reuse, R12, R55 ;  /* 0x0000000c1d377226 */ /* 0x041fe40000000637 */
[C---:B------:R-:W-:Y:S02]  /*4ef0*/  IDP.4A.S8.S8 R56, R29.reuse, R13, R56 ;  /* 0x0000000d1d387226 */ /* 0x040fe40000000638 */
[----:B------:R-:W-:-:S02]  /*4f00*/  IDP.4A.S8.S8 R57, R29, R14, R57 ;  /* 0x0000000e1d397226 */ /* 0x000fc40000000639 */
[----:B------:R-:W-:Y:S02]  /*4f10*/  IDP.4A.S8.S8 R58, R29, R15, R58 ;  /* 0x0000000f1d3a7226 */ /* 0x000fe4000000063a */
[C---:B------:R-:W-:Y:S02]  /*4f20*/  IDP.4A.S8.S8 R37, R36.reuse, R12, R37 ;  /* 0x0000000c24257226 */ /* 0x040fe40000000625 */
[C---:B------:R-:W-:Y:S02]  /*4f30*/  IDP.4A.S8.S8 R31, R36.reuse, R13, R31 ;  /* 0x0000000d241f7226 */ /* 0x040fe4000000061f */
[----:B------:R-:W-:Y:S02]  /*4f40*/  IDP.4A.S8.S8 R35, R36, R14, R35 ;  /* 0x0000000e24237226 */ /* 0x000fe40000000623 */
[----:B------:R-:W-:Y:S02]  /*4f50*/  IDP.4A.S8.S8 R47, R33, R12, R22 ;  /* 0x0000000c212f7226 */ /* 0x000fe40000000616 */
[----:B------:R-:W-:-:S02]  /*4f60*/  IDP.4A.S8.S8 R40, R46, R11, R40 ;  /* 0x0000000b2e287226 */ /* 0x000fc40000000628 */
[CC--:B------:R-:W-:Y:S02]  /*4f70*/  IDP.4A.S8.S8 R50, R33.reuse, R11.reuse, R50 ;  /* 0x0000000b21327226 */ /* 0x0c0fe40000000632 */
[----:B------:R-:W-:Y:S02]  /*4f80*/  IDP.4A.S8.S8 R52, R0, R11, R52 ;  /* 0x0000000b00347226 */ /* 0x000fe40000000634 */
[----:B------:R-:W-:Y:S02]  /*4f90*/  IDP.4A.S8.S8 R36, R36, R15, R10 ;  /* 0x0000000f24247226 */ /* 0x000fe4000000060a */
[C---:B------:R-:W-:Y:S02]  /*4fa0*/  IDP.4A.S8.S8 R22, R33.reuse, R13, R8 ;  /* 0x0000000d21167226 */ /* 0x040fe40000000608 */
[C---:B------:R-:W-:Y:S02]  /*4fb0*/  IDP.4A.S8.S8 R29, R33.reuse, R14, R9 ;  /* 0x0000000e211d7226 */ /* 0x040fe40000000609 */
[----:B------:R-:W0:Y:S01]  /*4fc0*/  LDS.128 R8, [R2+0x9d0] ;  /* 0x0009d00002087984 */ /* 0x000e220000000c00 */
[----:B------:R-:W-:-:S02]  /*4fd0*/  IDP.4A.S8.S8 R38, R33, R15, R38 ;  /* 0x0000000f21267226 */ /* 0x000fc40000000626 */
[C---:B------:R-:W-:Y:S02]  /*4fe0*/  IDP.4A.S8.S8 R33, R0.reuse, R12, R19 ;  /* 0x0000000c00217226 */ /* 0x040fe40000000613 */
[C---:B------:R-:W-:Y:S02]  /*4ff0*/  IDP.4A.S8.S8 R16, R0.reuse, R13, R16 ;  /* 0x0000000d00107226 */ /* 0x040fe40000000610 */
[C---:B------:R-:W-:Y:S02]  /*5000*/  IDP.4A.S8.S8 R49, R0.reuse, R14, R49 ;  /* 0x0000000e00317226 */ /* 0x040fe40000000631 */
[----:B------:R-:W-:Y:S02]  /*5010*/  IDP.4A.S8.S8 R50, R0, R15, R50 ;  /* 0x0000000f00327226 */ /* 0x000fe40000000632 */
[----:B------:R-:W4:Y:S01]  /*5020*/  LDS R0, [R3+0x974] ;  /* 0x0009740003007984 */ /* 0x000f220000000800 */
[C---:B------:R-:W-:Y:S02]  /*5030*/  IDP.4A.S8.S8 R45, R46.reuse, R12, R45 ;  /* 0x0000000c2e2d7226 */ /* 0x040fe4000000062d */
[----:B------:R-:W-:-:S02]  /*5040*/  IDP.4A.S8.S8 R48, R46, R13, R48 ;  /* 0x0000000d2e307226 */ /* 0x000fc40000000630 */
[----:B------:R-:W-:Y:S02]  /*5050*/  IDP.4A.S8.S8 R43, R46, R14, R43 ;  /* 0x0000000e2e2b7226 */ /* 0x000fe4000000062b */
[C---:B------:R-:W-:Y:S02]  /*5060*/  IDP.4A.S8.S8 R41, R42.reuse, R12, R41 ;  /* 0x0000000c2a297226 */ /* 0x040fe40000000629 */
[C---:B------:R-:W-:Y:S02]  /*5070*/  IDP.4A.S8.S8 R44, R42.reuse, R13, R44 ;  /* 0x0000000d2a2c7226 */ /* 0x040fe4000000062c */
[----:B------:R-:W-:Y:S02]  /*5080*/  IDP.4A.S8.S8 R39, R42, R14, R39 ;  /* 0x0000000e2a277226 */ /* 0x000fe40000000627 */
[-C--:B------:R-:W-:Y:S02]  /*5090*/  IDP.4A.S8.S8 R46, R46, R15.reuse, R51 ;  /* 0x0000000f2e2e7226 */ /* 0x080fe40000000633 */
[----:B------:R-:W-:-:S02]  /*50a0*/  IDP.4A.S8.S8 R42, R42, R15, R40 ;  /* 0x0000000f2a2a7226 */ /* 0x000fc40000000628 */
[C---:B------:R-:W-:Y:S01]  /*50b0*/  IDP.4A.S8.S8 R21, R24.reuse, R12, R21 ;  /* 0x0000000c18157226 */ /* 0x040fe20000000615 */
[----:B------:R-:W-:Y:S01]  /*50c0*/  LDS R40, [R3+0x938] ;  /* 0x0009380003287984 */ /* 0x000fe20000000800 */
[C---:B------:R-:W-:Y:S02]  /*50d0*/  IDP.4A.S8.S8 R18, R24.reuse, R13, R18 ;  /* 0x0000000d18127226 */ /* 0x040fe40000000612 */
[C---:B------:R-:W-:Y:S01]  /*50e0*/  IDP.4A.S8.S8 R19, R24.reuse, R14, R23 ;  /* 0x0000000e18137226 */ /* 0x040fe20000000617 */
[----:B------:R-:W5:Y:S01]  /*50f0*/  LDC.64 R12, c[0x0][0x398] ;  /* 0x0000e600ff0c7b82 */ /* 0x000f620000000a00 */
[----:B------:R-:W-:Y:S02]  /*5100*/  IDP.4A.S8.S8 R52, R24, R15, R52 ;  /* 0x0000000f18347226 */ /* 0x000fe40000000634 */
[C---:B-1----:R-:W-:Y:S02]  /*5110*/  IDP.4A.S8.S8 R55, R17.reuse, R4, R55 ;  /* 0x0000000411377226 */ /* 0x042fe40000000637 */
[----:B------:R-:W-:-:S02]  /*5120*/  IDP.4A.S8.S8 R56, R17, R5, R56 ;  /* 0x0000000511387226 */ /* 0x000fc40000000638 */
[C---:B------:R-:W-:Y:S02]  /*5130*/  IDP.4A.S8.S8 R57, R17.reuse, R6, R57 ;  /* 0x0000000611397226 */ /* 0x040fe40000000639 */
[----:B------:R-:W-:Y:S02]  /*5140*/  IDP.4A.S8.S8 R58, R17, R7, R58 ;  /* 0x00000007113a7226 */ /* 0x000fe4000000063a */
[-C--:B--2---:R-:W-:Y:S02]  /*5150*/  IDP.4A.S8.S8 R45, R34, R4.reuse, R45 ;  /* 0x00000004222d7226 */ /* 0x084fe4000000062d */
[-C--:B------:R-:W-:Y:S02]  /*5160*/  IDP.4A.S8.S8 R41, R28, R4.reuse, R41 ;  /* 0x000000041c297226 */ /* 0x080fe40000000629 */
[-C--:B------:R-:W-:Y:S02]  /*5170*/  IDP.4A.S8.S8 R37, R30, R4.reuse, R37 ;  /* 0x000000041e257226 */ /* 0x080fe40000000625 */
[----:B------:R-:W-:-:S02]  /*5180*/  IDP.4A.S8.S8 R14, R32, R4, R47 ;  /* 0x00000004200e7226 */ /* 0x000fc4000000062f */
[-C--:B------:R-:W-:Y:S02]  /*5190*/  IDP.4A.S8.S8 R15, R25, R4.reuse, R33 ;  /* 0x00000004190f7226 */ /* 0x080fe40000000621 */
[----:B---3--:R-:W-:Y:S02]  /*51a0*/  IDP.4A.S8.S8 R17, R20, R4, R21 ;  /* 0x0000000414117226 */ /* 0x008fe40000000615 */
        /* <DEDUP_REMOVED lines=17> */
[C---:B------:R-:W-:Y:S02]  /*52c0*/  IDP.4A.S8.S8 R52, R20.reuse, R7, R52 ;  /* 0x0000000714347226 */ /* 0x040fe40000000634 */
[----:B------:R-:W1:Y:S01]  /*52d0*/  LDS.128 R4, [R2+0xa00] ;  /* 0x000a000002047984 */ /* 0x000e620000000c00 */
[-C--:B0-----:R-:W-:Y:S01]  /*52e0*/  IDP.4A.S8.S8 R21, R20, R8.reuse, R15 ;  /* 0x0000000814157226 */ /* 0x081fe2000000060f */
[----:B------:R-:W-:Y:S01]  /*52f0*/  SHF.L.U32 R15, R26, 0x2, RZ ;  /* 0x000000021a0f7819 */ /* 0x000fe200000006ff */
[CC--:B------:R-:W-:Y:S01]  /*5300*/  IDP.4A.S8.S8 R55, R34.reuse, R8.reuse, R55 ;  /* 0x0000000822377226 */ /* 0x0c0fe20000000637 */
[----:B------:R-:W0:Y:S01]  /*5310*/  LDS R26, [R3+0x984] ;  /* 0x00098400031a7984 */ /* 0x000e220000000800 */
[----:B------:R-:W-:Y:S02]  /*5320*/  IDP.4A.S8.S8 R56, R34, R9, R56 ;  /* 0x0000000922387226 */ /* 0x000fe40000000638 */
[----:B------:R-:W-:-:S02]  /*5330*/  IDP.4A.S8.S8 R45, R28, R8, R45 ;  /* 0x000000081c2d7226 */ /* 0x000fc4000000062d */
[-C--:B------:R-:W-:Y:S02]  /*5340*/  IDP.4A.S8.S8 R41, R30, R8.reuse, R41 ;  /* 0x000000081e297226 */ /* 0x080fe40000000629 */
[-C--:B------:R-:W-:Y:S02]  /*5350*/  IDP.4A.S8.S8 R37, R32, R8.reuse, R37 ;  /* 0x0000000820257226 */ /* 0x080fe40000000625 */
[-C--:B------:R-:W-:Y:S02]  /*5360*/  IDP.4A.S8.S8 R23, R25, R8.reuse, R14 ;  /* 0x0000000819177226 */ /* 0x080fe4000000060e */
[----:B----4-:R-:W-:Y:S02]  /*5370*/  IDP.4A.S8.S8 R17, R0, R8, R17 ;  /* 0x0000000800117226 */ /* 0x010fe40000000611 */
[-C--:B------:R-:W-:Y:S02]  /*5380*/  IDP.4A.S8.S8 R48, R28, R9.reuse, R48 ;  /* 0x000000091c307226 */ /* 0x080fe40000000630 */
[----:B------:R-:W-:-:S02]  /*5390*/  IDP.4A.S8.S8 R44, R30, R9, R44 ;  /* 0x000000091e2c7226 */ /* 0x000fc4000000062c */
[-C--:B------:R-:W-:Y:S02]  /*53a0*/  IDP.4A.S8.S8 R24, R32, R9.reuse, R31 ;  /* 0x0000000920187226 */ /* 0x080fe4000000061f */
[-C--:B------:R-:W-:Y:S02]  /*53b0*/  IDP.4A.S8.S8 R22, R25, R9.reuse, R22 ;  /* 0x0000000919167226 */ /* 0x080fe40000000616 */
[-C--:B------:R-:W-:Y:S02]  /*53c0*/  IDP.4A.S8.S8 R16, R20, R9.reuse, R16 ;  /* 0x0000000914107226 */ /* 0x080fe40000000610 */
[----:B------:R-:W-:Y:S02]  /*53d0*/  IDP.4A.S8.S8 R18, R0, R9, R18 ;  /* 0x0000000900127226 */ /* 0x000fe40000000612 */
[----:B-----5:R-:W-:Y:S02]  /*53e0*/  IMAD.WIDE.U32 R8, R15, 0x4, R12 ;  /* 0x000000040f087825 */ /* 0x020fe400078e000c */
[----:B------:R-:W-:Y:S02]  /*53f0*/  LDS.128 R12, [R2+0x9b0] ;  /* 0x0009b000020c7984 */ /* 0x000fe40000000c00 */
[----:B------:R-:W-:-:S02]  /*5400*/  IDP.4A.S8.S8 R57, R34, R10, R57 ;  /* 0x0000000a22397226 */ /* 0x000fc40000000639 */
[-C--:B------:R-:W-:Y:S02]  /*5410*/  IDP.4A.S8.S8 R43, R28, R10.reuse, R43 ;  /* 0x0000000a1c2b7226 */ /* 0x080fe4000000062b */
[-C--:B------:R-:W-:Y:S02]  /*5420*/  IDP.4A.S8.S8 R39, R30, R10.reuse, R39 ;  /* 0x0000000a1e277226 */ /* 0x080fe40000000627 */
[-C--:B------:R-:W-:Y:S02]  /*5430*/  IDP.4A.S8.S8 R35, R32, R10.reuse, R35 ;  /* 0x0000000a20237226 */ /* 0x080fe40000000623 */
[-C--:B------:R-:W-:Y:S02]  /*5440*/  IDP.4A.S8.S8 R29, R25, R10.reuse, R29 ;  /* 0x0000000a191d7226 */ /* 0x080fe4000000061d */
[-C--:B------:R-:W-:Y:S02]  /*5450*/  IDP.4A.S8.S8 R49, R20, R10.reuse, R49 ;  /* 0x0000000a14317226 */ /* 0x080fe40000000631 */
[----:B------:R-:W-:-:S02]  /*5460*/  IDP.4A.S8.S8 R33, R0, R10, R19 ;  /* 0x0000000a00217226 */ /* 0x000fc40000000613 */
[----:B------:R-:W2:Y:S01]  /*5470*/  LDG.E.CONSTANT R10, desc[UR14][R8.64] ;  /* 0x0000000e080a7981 */ /* 0x000ea2000c1e9900 */
[----:B------:R-:W-:Y:S02]  /*5480*/  IDP.4A.S8.S8 R51, R28, R11, R46 ;  /* 0x0000000b1c337226 */ /* 0x000fe4000000062e */
[C---:B-1----:R-:W-:Y:S01]  /*5490*/  IDP.4A.S8.S8 R54, R30.reuse, R5, R48 ;  /* 0x000000051e367226 */ /* 0x042fe20000000630 */
[----:B------:R-:W1:Y:S01]  /*54a0*/  LDS R19, [R3+0x908] ;  /* 0x0009080003137984 */ /* 0x000e620000000800 */
[----:B------:R-:W-:Y:S02]  /*54b0*/  IDP.4A.S8.S8 R48, R30, R7, R51 ;  /* 0x000000071e307226 */ /* 0x000fe40000000633 */
[C---:B------:R-:W-:Y:S02]  /*54c0*/  IDP.4A.S8.S8 R51, R25.reuse, R4, R37 ;  /* 0x0000000419337226 */ /* 0x040fe40000000625 */
[----:B------:R-:W-:Y:S02]  /*54d0*/  IDP.4A.S8.S8 R37, R25, R5, R24 ;  /* 0x0000000519257226 */ /* 0x000fe40000000618 */
[----:B------:R-:W3:Y:S01]  /*54e0*/  LDG.E.CONSTANT R24, desc[UR14][R8.64+0x4] ;  /* 0x0000040e08187981 */ /* 0x000ee2000c1e9900 */
[----:B------:R-:W-:-:S02]  /*54f0*/  IDP.4A.S8.S8 R46, R32, R11, R36 ;  /* 0x0000000b202e7226 */ /* 0x000fc40000000624 */
[CC--:B------:R-:W-:Y:S01]  /*5500*/  IDP.4A.S8.S8 R47, R25.reuse, R11.reuse, R38 ;  /* 0x0000000b192f7226 */ /* 0x0c0fe20000000626 */
[----:B------:R-:W4:Y:S01]  /*5510*/  LDS R36, [R3+0x958] ;  /* 0x0009580003247984 */ /* 0x000f220000000800 */
[C---:B------:R-:W-:Y:S02]  /*5520*/  IDP.4A.S8.S8 R50, R20.reuse, R11, R50 ;  /* 0x0000000b14327226 */ /* 0x040fe40000000632 */
[C---:B------:R-:W-:Y:S01]  /*5530*/  IDP.4A.S8.S8 R35, R25.reuse, R6, R35 ;  /* 0x0000000619237226 */ /* 0x040fe20000000623 */
[----:B------:R-:W-:Y:S01]  /*5540*/  LDS R38, [R3+0x948] ;  /* 0x0009480003267984 */ /* 0x000fe20000000800 */
        /* <DEDUP_REMOVED lines=8> */
[C---:B------:R-:W-:Y:S01]  /*55d0*/  IDP.4A.S8.S8 R49, R0.reuse, R6, R49 ;  /* 0x0000000600317226 */ /* 0x040fe20000000631 */
[----:B------:R-:W-:Y:S01]  /*55e0*/  LDS R16, [R3+0x978] ;  /* 0x0009780003107984 */ /* 0x000fe20000000800 */
[----:B------:R-:W-:-:S02]  /*55f0*/  IDP.4A.S8.S8 R50, R0, R7, R50 ;  /* 0x0000000700327226 */ /* 0x000fc40000000632 */
[-C--:B------:R-:W-:Y:S01]  /*5600*/  IDP.4A.S8.S8 R58, R34, R11.reuse, R58 ;  /* 0x0000000b223a7226 */ /* 0x080fe2000000063a */
[----:B------:R-:W5:Y:S01]  /*5610*/  LDG.E.CONSTANT R0, desc[UR14][R8.64+0x8] ;  /* 0x0000080e08007981 */ /* 0x000f62000c1e9900 */
[----:B------:R-:W-:Y:S02]  /*5620*/  IDP.4A.S8.S8 R31, R30, R11, R42 ;  /* 0x0000000b1e1f7226 */ /* 0x000fe4000000062a */
[C---:B------:R-:W-:Y:S01]  /*5630*/  IDP.4A.S8.S8 R41, R32.reuse, R4, R41 ;  /* 0x0000000420297226 */ /* 0x040fe20000000629 */
[----:B------:R-:W4:Y:S01]  /*5640*/  LDS R11, [R3+0x918] ;  /* 0x00091800030b7984 */ /* 0x000f220000000800 */
[C---:B------:R-:W-:Y:S02]  /*5650*/  IDP.4A.S8.S8 R44, R32.reuse, R5, R44 ;  /* 0x00000005202c7226 */ /* 0x040fe4000000062c */
[----:B------:R-:W-:Y:S01]  /*5660*/  IDP.4A.S8.S8 R39, R32, R6, R39 ;  /* 0x0000000620277226 */ /* 0x000fe20000000627 */
[----:B------:R-:W4:Y:S01]  /*5670*/  LDS R42, [R3+0x928] ;  /* 0x00092800032a7984 */ /* 0x000f220000000800 */
[----:B------:R-:W-:-:S02]  /*5680*/  IDP.4A.S8.S8 R55, R28, R4, R55 ;  /* 0x000000041c377226 */ /* 0x000fc40000000637 */
[C---:B------:R-:W-:Y:S01]  /*5690*/  IDP.4A.S8.S8 R56, R28.reuse, R5, R56 ;  /* 0x000000051c387226 */ /* 0x040fe20000000638 */
[----:B------:R-:W4:Y:S01]  /*56a0*/  LDS R34, [R3+0x968] ;  /* 0x0009680003227984 */ /* 0x000f220000000800 */
[C---:B------:R-:W-:Y:S02]  /*56b0*/  IDP.4A.S8.S8 R57, R28.reuse, R6, R57 ;  /* 0x000000061c397226 */ /* 0x040fe40000000639 */
[-C--:B------:R-:W-:Y:S02]  /*56c0*/  IDP.4A.S8.S8 R58, R28, R7.reuse, R58 ;  /* 0x000000071c3a7226 */ /* 0x080fe4000000063a */
[C---:B------:R-:W-:Y:S02]  /*56d0*/  IDP.4A.S8.S8 R45, R30.reuse, R4, R45 ;  /* 0x000000041e2d7226 */ /* 0x040fe4000000062d */
[----:B------:R-:W-:Y:S02]  /*56e0*/  IDP.4A.S8.S8 R43, R30, R6, R43 ;  /* 0x000000061e2b7226 */ /* 0x000fe4000000062b */
[----:B------:R-:W-:-:S02]  /*56f0*/  IDP.4A.S8.S8 R32, R32, R7, R31 ;  /* 0x0000000720207226 */ /* 0x000fc4000000061f */
[C---:B0-----:R-:W-:Y:S01]  /*5700*/  IDP.4A.S8.S8 R17, R26.reuse, R4, R17 ;  /* 0x000000041a117226 */ /* 0x041fe20000000611 */
[----:B------:R-:W0:Y:S01]  /*5710*/  LDS.128 R28, [R2+0x9e0] ;  /* 0x0009e000021c7984 */ /* 0x000e220000000c00 */
[C---:B------:R-:W-:Y:S02]  /*5720*/  IDP.4A.S8.S8 R18, R26.reuse, R5, R18 ;  /* 0x000000051a127226 */ /* 0x040fe40000000612 */
[C---:B------:R-:W-:Y:S02]  /*5730*/  IDP.4A.S8.S8 R33, R26.reuse, R6, R33 ;  /* 0x000000061a217226 */ /* 0x040fe40000000621 */
[----:B------:R-:W-:Y:S02]  /*5740*/  IDP.4A.S8.S8 R52, R26, R7, R52 ;  /* 0x000000071a347226 */ /* 0x000fe40000000634 */
[----:B------:R1:W0:Y:S04]  /*5750*/  LDS.128 R4, [R2+0xa10] ;  /* 0x000a100002047984 */ /* 0x0002280000000c00 */
[----:B-1----:R1:W5:Y:S01]  /*5760*/  LDG.E.CONSTANT R2, desc[UR14][R8.64+0xc] ;  /* 0x00000c0e08027981 */ /* 0x002362000c1e9900 */
[----:B------:R-:W-:-:S02]  /*5770*/  IDP.4A.S8.S8 R55, R19, R12, R55 ;  /* 0x0000000c13377226 */ /* 0x000fc40000000637 */
[CC--:B------:R-:W-:Y:S02]  /*5780*/  IDP.4A.S8.S8 R56, R19.reuse, R13.reuse, R56 ;  /* 0x0000000d13387226 */ /* 0x0c0fe40000000638 */
[----:B------:R-:W-:Y:S02]  /*5790*/  IDP.4A.S8.S8 R57, R19, R14, R57 ;  /* 0x0000000e13397226 */ /* 0x000fe40000000639 */
[-C--:B------:R-:W-:Y:S02]  /*57a0*/  IDP.4A.S8.S8 R37, R40, R13.reuse, R37 ;  /* 0x0000000d28257226 */ /* 0x080fe40000000625 */
[CC--:B----4-:R-:W-:Y:S02]  /*57b0*/  IDP.4A.S8.S8 R20, R36.reuse, R13.reuse, R20 ;  /* 0x0000000d24147226 */ /* 0x0d0fe40000000614 */
[----:B------:R-:W-:Y:S02]  /*57c0*/  IDP.4A.S8.S8 R21, R36, R12, R21 ;  /* 0x0000000c24157226 */ /* 0x000fe40000000615 */
[----:B------:R-:W-:-:S02]  /*57d0*/  IDP.4A.S8.S8 R54, R11, R13, R54 ;  /* 0x0000000d0b367226 */ /* 0x000fc40000000636 */
[-C--:B------:R-:W-:Y:S02]  /*57e0*/  IDP.4A.S8.S8 R44, R42, R13.reuse, R44 ;  /* 0x0000000d2a2c7226 */ /* 0x080fe4000000062c */
[-C--:B------:R-:W-:Y:S02]  /*57f0*/  IDP.4A.S8.S8 R22, R38, R13.reuse, R22 ;  /* 0x0000000d26167226 */ /* 0x080fe40000000616 */
[----:B------:R-:W-:Y:S02]  /*5800*/  IDP.4A.S8.S8 R18, R34, R13, R18 ;  /* 0x0000000d22127226 */ /* 0x000fe40000000612 */
[----:B------:R-:W-:Y:S02]  /*5810*/  IDP.4A.S8.S8 R43, R11, R14, R43 ;  /* 0x0000000e0b2b7226 */ /* 0x000fe4000000062b */
[----:B------:R-:W-:Y:S02]  /*5820*/  IDP.4A.S8.S8 R58, R19, R15, R58 ;  /* 0x0000000f133a7226 */ /* 0x000fe4000000063a */
[----:B0-----:R-:W-:-:S02]  /*5830*/  IDP.4A.S8.S8 R55, R11, R28, R55 ;  /* 0x0000001c0b377226 */ /* 0x001fc40000000637 */
[C---:B------:R-:W-:Y:S02]  /*5840*/  IDP.4A.S8.S8 R56, R11.reuse, R29, R56 ;  /* 0x0000001d0b387226 */ /* 0x040fe40000000638 */
        /* <DEDUP_REMOVED lines=18> */
[CC--:B------:R-:W-:Y:S02]  /*5970*/  IDP.4A.S8.S8 R12, R34.reuse, R29.reuse, R20 ;  /* 0x0000001d220c7226 */ /* 0x0c0fe40000000614 */
[----:B------:R-:W-:Y:S02]  /*5980*/  IDP.4A.S8.S8 R13, R34, R28, R21 ;  /* 0x0000001c220d7226 */ /* 0x000fe40000000615 */
[-C--:B------:R-:W-:Y:S02]  /*5990*/  IDP.4A.S8.S8 R54, R42, R29.reuse, R54 ;  /* 0x0000001d2a367226 */ /* 0x080fe40000000636 */
[-C--:B------:R-:W-:Y:S02]  /*59a0*/  IDP.4A.S8.S8 R44, R40, R29.reuse, R44 ;  /* 0x0000001d282c7226 */ /* 0x080fe4000000062c */
[----:B------:R-:W-:-:S02]  /*59b0*/  IDP.4A.S8.S8 R14, R36, R29, R22 ;  /* 0x0000001d240e7226 */ /* 0x000fc40000000616 */
[----:B------:R-:W-:Y:S02]  /*59c0*/  IDP.4A.S8.S8 R20, R16, R29, R18 ;  /* 0x0000001d10147226 */ /* 0x000fe40000000612 */
[C---:B------:R-:W-:Y:S02]  /*59d0*/  IDP.4A.S8.S8 R19, R42.reuse, R4, R55 ;  /* 0x000000042a137226 */ /* 0x040fe40000000637 */
[C---:B------:R-:W-:Y:S02]  /*59e0*/  IDP.4A.S8.S8 R15, R42.reuse, R5, R56 ;  /* 0x000000052a0f7226 */ /* 0x040fe40000000638 */
[C---:B------:R-:W-:Y:S02]  /*59f0*/  IDP.4A.S8.S8 R29, R42.reuse, R30, R43 ;  /* 0x0000001e2a1d7226 */ /* 0x040fe4000000062b */
        /* <DEDUP_REMOVED lines=9> */
[----:B-1----:R-:W-:Y:S02]  /*5a90*/  HFMA2 R9, -RZ, RZ, 0, 0 ;  /* 0x00000000ff097431 */ /* 0x002fe400000001ff */
[----:B------:R-:W-:Y:S02]  /*5aa0*/  IDP.4A.S8.S8 R39, R40, R30, R39 ;  /* 0x0000001e28277226 */ /* 0x000fe40000000627 */
[----:B------:R-:W-:Y:S01]  /*5ab0*/  IDP.4A.S8.S8 R47, R34, R5, R14 ;  /* 0x00000005222f7226 */ /* 0x000fe2000000060e */
[----:B------:R-:W-:Y:S01]  /*5ac0*/  SHF.R.S32.HI R14, RZ, 0x1f, R19 ;  /* 0x0000001fff0e7819 */ /* 0x000fe20000011413 */
[----:B------:R-:W-:Y:S01]  /*5ad0*/  IDP.4A.S8.S8 R37, R16, R4, R13 ;  /* 0x0000000410257226 */ /* 0x000fe2000000060d */
[----:B------:R-:W-:Y:S01]  /*5ae0*/  SHF.R.S32.HI R13, RZ, 0x1f, R15 ;  /* 0x0000001fff0d7819 */ /* 0x000fe2000001140f */
[----:B------:R-:W-:Y:S01]  /*5af0*/  IDP.4A.S8.S8 R45, R42, R28, R45 ;  /* 0x0000001c2a2d7226 */ /* 0x000fe2000000062d */
[----:B------:R-:W-:Y:S01]  /*5b00*/  SHF.R.S32.HI R18, RZ, 0x1f, R31 ;  /* 0x0000001fff127819 */ /* 0x000fe2000001141f */
[C---:B------:R-:W-:Y:S01]  /*5b10*/  IDP.4A.S8.S8 R57, R38.reuse, R6, R39 ;  /* 0x0000000626397226 */ /* 0x040fe20000000627 */
[----:B------:R-:W-:Y:S01]  /*5b20*/  MOV R8, 0x40000000 ;  /* 0x4000000000087802 */ /* 0x000fe20000000f00 */
[----:B------:R-:W-:-:S02]  /*5b30*/  IDP.4A.S8.S8 R35, R38, R30, R35 ;  /* 0x0000001e26237226 */ /* 0x000fc40000000623 */
[----:B------:R-:W-:Y:S02]  /*5b40*/  IDP.4A.S8.S8 R23, R36, R30, R23 ;  /* 0x0000001e24177226 */ /* 0x000fe40000000617 */
[----:B------:R-:W-:Y:S02]  /*5b50*/  IDP.4A.S8.S8 R39, R16, R5, R12 ;  /* 0x0000000510277226 */ /* 0x000fe4000000060c */
[----:B------:R-:W-:Y:S02]  /*5b60*/  IMAD R14, R14, -0x63430000, RZ ;  /* 0x9cbd00000e0e7824 */ /* 0x000fe400078e02ff */
[----:B------:R-:W-:Y:S02]  /*5b70*/  IMAD R12, R13, -0x63430000, RZ ;  /* 0x9cbd00000d0c7824 */ /* 0x000fe400078e02ff */
[-C--:B------:R-:W-:Y:S02]  /*5b80*/  IDP.4A.S8.S8 R11, R16, R28.reuse, R17 ;  /* 0x0000001c100b7226 */ /* 0x080fe40000000611 */
[----:B------:R-:W-:-:S02]  /*5b90*/  IDP.4A.S8.S8 R41, R40, R28, R41 ;  /* 0x0000001c28297226 */ /* 0x000fc40000000629 */
[----:B------:R-:W-:Y:S02]  /*5ba0*/  IDP.4A.S8.S8 R17, R40, R4, R45 ;  /* 0x0000000428117226 */ /* 0x000fe4000000062d */
[-C--:B------:R-:W-:Y:S02]  /*5bb0*/  IDP.4A.S8.S8 R63, R36, R6.reuse, R35 ;  /* 0x00000006243f7226 */ /* 0x080fe40000000623 */
[----:B------:R-:W-:Y:S02]  /*5bc0*/  IDP.4A.S8.S8 R45, R34, R6, R23 ;  /* 0x00000006222d7226 */ /* 0x000fe40000000617 */
[----:B------:R-:W-:Y:S02]  /*5bd0*/  IMAD R26, R18, -0x63430000, RZ ;  /* 0x9cbd0000121a7824 */ /* 0x000fe400078e02ff */
[----:B------:R-:W-:Y:S02]  /*5be0*/  IMAD R23, R19, 0x7550, R14 ;  /* 0x0000755013177824 */ /* 0x000fe400078e020e */
[----:B------:R-:W-:-:S02]  /*5bf0*/  IMAD R35, R15, 0x7550, R12 ;  /* 0x000075500f237824 */ /* 0x000fc400078e020c */
[----:B------:R-:W-:-:S04]  /*5c00*/  IMAD.WIDE.U32 R14, R15, -0x63430000, R8 ;  /* 0x9cbd00000f0e7825 */ /* 0x000fc800078e0008 */
[----:B------:R-:W-:Y:S02]  /*5c10*/  IDP.4A.S8.S8 R58, R42, R7, R58 ;  /* 0x000000072a3a7226 */ /* 0x000fe4000000063a */
[----:B------:R-:W-:Y:S02]  /*5c20*/  IDP.4A.S8.S8 R61, R38, R4, R41 ;  /* 0x00000004263d7226 */ /* 0x000fe40000000629 */
[C---:B------:R-:W-:Y:S02]  /*5c30*/  IMAD R41, R31.reuse, 0x7550, R26 ;  /* 0x000075501f297824 */ /* 0x040fe400078e021a */
[----:B------:R-:W-:Y:S01]  /*5c40*/  IMAD.WIDE.U32 R12, R31, -0x63430000, R8 ;  /* 0x9cbd00001f0c7825 */ /* 0x000fe200078e0008 */
[----:B------:R-:W-:Y:S02]  /*5c50*/  IADD3 R35, PT, PT, R15, R35, RZ ;  /* 0x000000230f237210 */ /* 0x000fe40007ffe0ff */
[----:B------:R-:W-:Y:S01]  /*5c60*/  SHF.R.S32.HI R15, RZ, 0x1f, R58 ;  /* 0x0000001fff0f7819 */ /* 0x000fe2000001143a */
[----:B------:R-:W-:Y:S01]  /*5c70*/  IMAD.WIDE.U32 R18, R19, -0x63430000, R8 ;  /* 0x9cbd000013127825 */ /* 0x000fe200078e0008 */
[----:B------:R-:W-:-:S03]  /*5c80*/  IADD3 R31, PT, PT, R13, R41, RZ ;  /* 0x000000290d1f7210 */ /* 0x000fc60007ffe0ff */
[C---:B------:R-:W-:Y:S02]  /*5c90*/  IDP.4A.S8.S8 R55, R40.reuse, R5, R54 ;  /* 0x0000000528377226 */ /* 0x040fe40000000636 */
[----:B------:R-:W-:Y:S01]  /*5ca0*/  IDP.4A.S8.S8 R29, R40, R6, R29 ;  /* 0x00000006281d7226 */ /* 0x000fe2000000061d */
[----:B------:R-:W-:Y:S01]  /*5cb0*/  IADD3 R23, PT, PT, R19, R23, RZ ;  /* 0x0000001713177210 */ /* 0x000fe20007ffe0ff */
[----:B------:R-:W-:Y:S01]  /*5cc0*/  IMAD R15, R15, -0x63430000, RZ ;  /* 0x9cbd00000f0f7824 */ /* 0x000fe200078e02ff */
[----:B------:R-:W-:Y:S01]  /*5cd0*/  SHF.R.U64 R31, R12, 0x1f, R31 ;  /* 0x0000001f0c1f7819 */ /* 0x000fe2000000121f */
[-C--:B------:R-:W-:Y:S01]  /*5ce0*/  IDP.4A.S8.S8 R51, R38, R28.reuse, R51 ;  /* 0x0000001c26337226 */ /* 0x080fe20000000633 */
[----:B------:R-:W-:Y:S01]  /*5cf0*/  SHF.R.U64 R35, R14, 0x1f, R35 ;  /* 0x0000001f0e237819 */ /* 0x000fe20000001223 */
[----:B------:R-:W-:Y:S01]  /*5d00*/  IDP.4A.S8.S8 R25, R36, R28, R25 ;  /* 0x0000001c24197226 */ /* 0x000fe20000000619 */
[----:B------:R-:W-:Y:S01]  /*5d10*/  SHF.R.S32.HI R12, RZ, 0x1f, R55 ;  /* 0x0000001fff0c7819 */ /* 0x000fe20000011437 */
[----:B------:R-:W-:Y:S01]  /*5d20*/  IDP.4A.S8.S8 R49, R34, R30, R49 ;  /* 0x0000001e22317226 */ /* 0x000fe20000000631 */
[----:B------:R-:W-:Y:S01]  /*5d30*/  SHF.R.S32.HI R14, RZ, 0x1f, R29 ;  /* 0x0000001fff0e7819 */ /* 0x000fe2000001141d */
[----:B------:R-:W-:Y:S01]  /*5d40*/  IMAD R15, R58, 0x7550, R15 ;  /* 0x000075503a0f7824 */ /* 0x000fe200078e020f */
[----:B------:R-:W-:Y:S01]  /*5d50*/  SHF.R.U64 R23, R18, 0x1f, R23 ;  /* 0x0000001f12177819 */ /* 0x000fe20000001217 */
[----:B------:R-:W-:Y:S01]  /*5d60*/  IMAD.WIDE.U32 R18, R58, -0x63430000, R8 ;  /* 0x9cbd00003a127825 */ /* 0x000fe200078e0008 */
[----:B------:R-:W-:-:S03]  /*5d70*/  SHF.R.S32.HI R13, RZ, 0x1f, R17 ;  /* 0x0000001fff0d7819 */ /* 0x000fc60000011411 */
[----:B------:R-:W-:Y:S02]  /*5d80*/  IDP.4A.S8.S8 R69, R36, R4, R51 ;  /* 0x0000000424457226 */ /* 0x000fe40000000633 */
[----:B------:R-:W-:Y:S02]  /*5d90*/  IDP.4A.S8.S8 R21, R16, R30, R33 ;  /* 0x0000001e10157226 */ /* 0x000fe40000000621 */
[----:B------:R-:W-:Y:S02]  /*5da0*/  IDP.4A.S8.S8 R51, R34, R4, R25 ;  /* 0x0000000422337226 */ /* 0x000fe40000000619 */
[----:B------:R-:W-:Y:S02]  /*5db0*/  IMAD R12, R12, -0x63430000, RZ ;  /* 0x9cbd00000c0c7824 */ /* 0x000fe400078e02ff */
[C---:B------:R-:W-:Y:S02]  /*5dc0*/  IDP.4A.S8.S8 R33, R16.reuse, R6, R49 ;  /* 0x0000000610217226 */ /* 0x040fe40000000631 */
[----:B------:R-:W-:-:S02]  /*5dd0*/  IDP.4A.S8.S8 R25, R16, R7, R50 ;  /* 0x0000000710197226 */ /* 0x000fc40000000632 */
[----:B------:R-:W-:Y:S01]  /*5de0*/  IMAD R26, R14, -0x63430000, RZ ;  /* 0x9cbd00000e1a7824 */ /* 0x000fe200078e02ff */
[----:B------:R-:W-:Y:S01]  /*5df0*/  IADD3 R19, PT, PT, R19, R15, RZ ;  /* 0x0000000f13137210 */ /* 0x000fe20007ffe0ff */
[----:B------:R-:W-:Y:S02]  /*5e00*/  IMAD R16, R13, -0x63430000, RZ ;  /* 0x9cbd00000d107824 */ /* 0x000fe400078e02ff */
[C---:B------:R-:W-:Y:S02]  /*5e10*/  IMAD R49, R55.reuse, 0x7550, R12 ;  /* 0x0000755037317824 */ /* 0x040fe400078e020c */
[----:B------:R-:W-:-:S04]  /*5e20*/  IMAD.WIDE.U32 R14, R55, -0x63430000, R8 ;  /* 0x9cbd0000370e7825 */ /* 0x000fc800078e0008 */
[C---:B------:R-:W-:Y:S02]  /*5e30*/  IMAD R55, R29.reuse, 0x7550, R26 ;  /* 0x000075501d377824 */ /* 0x040fe400078e021a */
[----:B------:R-:W-:-:S04]  /*5e40*/  IMAD.WIDE.U32 R12, R29, -0x63430000, R8 ;  /* 0x9cbd00001d0c7825 */ /* 0x000fc800078e0008 */
[C---:B------:R-:W-:Y:S02]  /*5e50*/  IMAD R41, R17.reuse, 0x7550, R16 ;  /* 0x0000755011297824 */ /* 0x040fe400078e0210 */
[----:B------:R-:W-:Y:S02]  /*5e60*/  IDP.4A.S8.S8 R67, R40, R7, R48 ;  /* 0x0000000728437226 */ /* 0x000fe40000000630 */
[----:B------:R-:W-:Y:S01]  /*5e70*/  IMAD.WIDE.U32 R16, R17, -0x63430000, R8 ;  /* 0x9cbd000011107825 */ /* 0x000fe200078e0008 */
[----:B------:R-:W-:Y:S02]  /*5e80*/  IADD3 R55, PT, PT, R13, R55, RZ ;  /* 0x000000370d377210 */ /* 0x000fe40007ffe0ff */
[----:B------:R-:W-:Y:S01]  /*5e90*/  IADD3 R49, PT, PT, R15, R49, RZ ;  /* 0x000000310f317210 */ /* 0x000fe20007ffe0ff */
[----:B------:R-:W-:Y:S01]  /*5ea0*/  IDP.4A.S8.S8 R59, R38, R5, R44 ;  /* 0x00000005263b7226 */ /* 0x000fe2000000062c */
[----:B------:R-:W-:Y:S02]  /*5eb0*/  IADD3 R41, PT, PT, R17, R41, RZ ;  /* 0x0000002911297210 */ /* 0x000fe40007ffe0ff */
[----:B------:R-:W-:-:S02]  /*5ec0*/  SHF.R.S32.HI R15, RZ, 0x1f, R67 ;  /* 0x0000001fff0f7819 */ /* 0x000fc40000011443 */
[----:B------:R-:W-:Y:S02]  /*5ed0*/  SHF.R.S32.HI R13, RZ, 0x1f, R61 ;  /* 0x0000001fff0d7819 */ /* 0x000fe4000001143d */
[----:B------:R-:W-:Y:S02]  /*5ee0*/  SHF.R.U64 R55, R12, 0x1f, R55 ;  /* 0x0000001f0c377819 */ /* 0x000fe40000001237 */
[----:B------:R-:W-:Y:S02]  /*5ef0*/  SHF.R.S32.HI R12, RZ, 0x1f, R59 ;  /* 0x0000001fff0c7819 */ /* 0x000fe4000001143b */
[----:B------:R-:W-:Y:S01]  /*5f00*/  SHF.R.U64 R41, R16, 0x1f, R41 ;  /* 0x0000001f10297819 */ /* 0x000fe20000001229 */
[----:B------:R-:W-:Y:S01]  /*5f10*/  IMAD R16, R15, -0x63430000, RZ ;  /* 0x9cbd00000f107824 */ /* 0x000fe200078e02ff */
[----:B------:R-:W-:Y:S01]  /*5f20*/  SHF.R.U64 R49, R14, 0x1f, R49 ;  /* 0x0000001f0e317819 */ /* 0x000fe20000001231 */
[----:B------:R-:W-:Y:S01]  /*5f30*/  IMAD R26, R13, -0x63430000, RZ ;  /* 0x9cbd00000d1a7824 */ /* 0x000fe200078e02ff */
[----:B------:R-:W-:Y:S01]  /*5f40*/  SHF.R.S32.HI R14, RZ, 0x1f, R57 ;  /* 0x0000001fff0e7819 */ /* 0x000fe20000011439 */
[----:B------:R-:W-:Y:S01]  /*5f50*/  IMAD R12, R12, -0x63430000, RZ ;  /* 0x9cbd00000c0c7824 */ /* 0x000fe200078e02ff */
[----:B------:R-:W-:Y:S01]  /*5f60*/  SHF.R.U64 R29, R18, 0x1f, R19 ;  /* 0x0000001f121d7819 */ /* 0x000fe20000001213 */
[----:B------:R-:W-:-:S02]  /*5f70*/  IMAD R13, R67, 0x7550, R16 ;  /* 0x00007550430d7824 */ /* 0x000fc400078e0210 */
[----:B------:R-:W-:-:S04]  /*5f80*/  IMAD.WIDE.U32 R18, R67, -0x63430000, R8 ;  /* 0x9cbd000043127825 */ /* 0x000fc800078e0008 */
[C---:B------:R-:W-:Y:S02]  /*5f90*/  IMAD R67, R61.reuse, 0x7550, R26 ;  /* 0x000075503d437824 */ /* 0x040fe400078e021a */
[----:B------:R-:W-:Y:S01]  /*5fa0*/  IMAD.WIDE.U32 R16, R61, -0x63430000, R8 ;  /* 0x9cbd00003d107825 */ /* 0x000fe200078e0008 */
[----:B------:R-:W-:-:S03]  /*5fb0*/  IADD3 R19, PT, PT, R19, R13, RZ ;  /* 0x0000000d13137210 */ /* 0x000fc60007ffe0ff */
[----:B------:R-:W-:Y:S02]  /*5fc0*/  IMAD R26, R14, -0x63430000, RZ ;  /* 0x9cbd00000e1a7824 */ /* 0x000fe400078e02ff */
[C---:B------:R-:W-:Y:S02]  /*5fd0*/  IMAD R61, R59.reuse, 0x7550, R12 ;  /* 0x000075503b3d7824 */ /* 0x040fe400078e020c */
[----:B------:R-:W-:-:S04]  /*5fe0*/  IMAD.WIDE.U32 R14, R59, -0x63430000, R8 ;  /* 0x9cbd00003b0e7825 */ /* 0x000fc800078e0008 */
[----:B------:R-:W-:Y:S02]  /*5ff0*/  IDP.4A.S8.S8 R38, R38, R7, R32 ;  /* 0x0000000726267226 */ /* 0x000fe40000000620 */
[C---:B------:R-:W-:Y:S02]  /*6000*/  IMAD R26, R57.reuse, 0x7550, R26 ;  /* 0x00007550391a7824 */ /* 0x040fe400078e021a */
[----:B------:R-:W-:Y:S01]  /*6010*/  IMAD.WIDE.U32 R12, R57, -0x63430000, R8 ;  /* 0x9cbd0000390c7825 */ /* 0x000fe200078e0008 */
[----:B------:R-:W-:Y:S02]  /*6020*/  IADD3 R61, PT, PT, R15, R61, RZ ;  /* 0x0000003d0f3d7210 */ /* 0x000fe40007ffe0ff */
[----:B------:R-:W-:Y:S02]  /*6030*/  SHF.R.S32.HI R15, RZ, 0x1f, R38 ;  /* 0x0000001fff0f7819 */ /* 0x000fe40000011426 */
[----:B------:R-:W-:Y:S02]  /*6040*/  IADD3 R59, PT, PT, R17, R67, RZ ;  /* 0x00000043113b7210 */ /* 0x000fe40007ffe0ff */
[----:B------:R-:W-:-:S02]  /*6050*/  IADD3 R67, PT, PT, R13, R26, RZ ;  /* 0x0000001a0d437210 */ /* 0x000fc40007ffe0ff */
[----:B------:R-:W-:Y:S02]  /*6060*/  SHF.R.U64 R61, R14, 0x1f, R61 ;  /* 0x0000001f0e3d7819 */ /* 0x000fe4000000123d */
[----:B------:R-:W-:Y:S01]  /*6070*/  SHF.R.S32.HI R13, RZ, 0x1f, R69 ;  /* 0x0000001fff0d7819 */ /* 0x000fe20000011445 */
[----:B------:R-:W-:Y:S01]  /*6080*/  IMAD R17, R15, -0x63430000, RZ ;  /* 0x9cbd00000f117824 */ /* 0x000fe200078e02ff */
[----:B------:R-:W-:Y:S02]  /*6090*/  SHF.R.S32.HI R14, RZ, 0x1f, R65 ;  /* 0x0000001fff0e7819 */ /* 0x000fe40000011441 */
[----:B------:R-:W-:Y:S02]  /*60a0*/  SHF.R.S32.HI R15, RZ, 0x1f, R63 ;  /* 0x0000001fff0f7819 */ /* 0x000fe4000001143f */
[----:B------:R-:W-:Y:S01]  /*60b0*/  SHF.R.U64 R59, R16, 0x1f, R59 ;  /* 0x0000001f103b7819 */ /* 0x000fe2000000123b */
[----:B------:R-:W-:Y:S01]  /*60c0*/  IMAD R16, R13, -0x63430000, RZ ;  /* 0x9cbd00000d107824 */ /* 0x000fe200078e02ff */
[----:B------:R-:W-:Y:S01]  /*60d0*/  SHF.R.U64 R57, R18, 0x1f, R19 ;  /* 0x0000001f12397819 */ /* 0x000fe20000001213 */
[----:B------:R-:W-:Y:S01]  /*60e0*/  IMAD R19, R38, 0x7550, R17 ;  /* 0x0000755026137824 */ /* 0x000fe200078e0211 */
[----:B------:R-:W-:Y:S01]  /*60f0*/  SHF.R.U64 R67, R12, 0x1f, R67 ;  /* 0x0000001f0c437819 */ /* 0x000fe20000001243 */
[----:B------:R-:W-:-:S04]  /*6100*/  IMAD.WIDE.U32 R12, R38, -0x63430000, R8 ;  /* 0x9cbd0000260c7825 */ /* 0x000fc800078e0008 */
[----:B------:R-:W-:Y:S02]  /*6110*/  IMAD R18, R14, -0x63430000, RZ ;  /* 0x9cbd00000e127824 */ /* 0x000fe400078e02ff */
[----:B------:R-:W-:Y:S02]  /*6120*/  IMAD R28, R15, -0x63430000, RZ ;  /* 0x9cbd00000f1c7824 */ /* 0x000fe400078e02ff */
[C---:B------:R-:W-:Y:S02]  /*6130*/  IMAD R26, R69.reuse, 0x7550, R16 ;  /* 0x00007550451a7824 */ /* 0x040fe400078e0210 */
[----:B------:R-:W-:-:S04]  /*6140*/  IMAD.WIDE.U32 R14, R69, -0x63430000, R8 ;  /* 0x9cbd0000450e7825 */ /* 0x000fc800078e0008 */
[C---:B------:R-:W-:Y:S02]  /*6150*/  IMAD R69, R65.reuse, 0x7550, R18 ;  /* 0x0000755041457824 */ /* 0x040fe400078e0212 */
[----:B------:R-:W-:Y:S01]  /*6160*/  IMAD.WIDE.U32 R16, R65, -0x63430000, R8 ;  /* 0x9cbd000041107825 */ /* 0x000fe200078e0008 */
[----:B------:R-:W-:-:S03]  /*6170*/  IADD3 R65, PT, PT, R13, R19, RZ ;  /* 0x000000130d417210 */ /* 0x000fc60007ffe0ff */
[----:B------:R-:W-:Y:S02]  /*6180*/  IDP.4A.S8.S8 R53, R36, R7, R46 ;  /* 0x0000000724357226 */ /* 0x000fe4000000062e */
[C---:B------:R-:W-:Y:S02]  /*6190*/  IMAD R28, R63.reuse, 0x7550, R28 ;  /* 0x000075503f1c7824 */ /* 0x040fe400078e021c */
[----:B------:R-:W-:Y:S01]  /*61a0*/  IMAD.WIDE.U32 R18, R63, -0x63430000, R8 ;  /* 0x9cbd00003f127825 */ /* 0x000fe200078e0008 */
[----:B------:R-:W-:Y:S02]  /*61b0*/  SHF.R.U64 R63, R12, 0x1f, R65 ;  /* 0x0000001f0c3f7819 */ /* 0x000fe40000001241 */
[----:B------:R-:W-:Y:S02]  /*61c0*/  SHF.R.S32.HI R13, RZ, 0x1f, R53 ;  /* 0x0000001fff0d7819 */ /* 0x000fe40000011435 */
[----:B------:R-:W-:Y:S02]  /*61d0*/  IADD3 R65, PT, PT, R17, R69, RZ ;  /* 0x0000004511417210 */ /* 0x000fe40007ffe0ff */
[----:B------:R-:W-:-:S02]  /*61e0*/  IADD3 R69, PT, PT, R19, R28, RZ ;  /* 0x0000001c13457210 */ /* 0x000fc40007ffe0ff */
[----:B------:R-:W-:Y:S01]  /*61f0*/  IADD3 R15, PT, PT, R15, R26, RZ ;  /* 0x0000001a0f0f7210 */ /* 0x000fe20007ffe0ff */
[----:B------:R-:W-:Y:S01]  /*6200*/  IMAD R12, R13, -0x63430000, RZ ;  /* 0x9cbd00000d0c7824 */ /* 0x000fe200078e02ff */
[----:B------:R-:W-:Y:S02]  /*6210*/  SHF.R.U64 R69, R18, 0x1f, R69 ;  /* 0x0000001f12457819 */ /* 0x000fe40000001245 */
[----:B------:R-:W-:Y:S01]  /*6220*/  SHF.R.U64 R19, R14, 0x1f, R15 ;  /* 0x0000001f0e137819 */ /* 0x000fe2000000120f */
[----:B------:R0:W1:Y:S01]  /*6230*/  LDS R18, [R3+0x988] ;  /* 0x0009880003127984 */ /* 0x0000620000000800 */
[----:B------:R-:W-:Y:S01]  /*6240*/  SHF.R.S32.HI R14, RZ, 0x1f, R51 ;  /* 0x0000001fff0e7819 */ /* 0x000fe20000011433 */
[C---:B------:R-:W-:Y:S01]  /*6250*/  IMAD R17, R53.reuse, 0x7550, R12 ;  /* 0x0000755035117824 */ /* 0x040fe200078e020c */
[----:B------:R-:W-:Y:S01]  /*6260*/  SHF.R.S32.HI R15, RZ, 0x1f, R47 ;  /* 0x0000001fff0f7819 */ /* 0x000fe2000001142f */
[----:B------:R-:W-:Y:S01]  /*6270*/  IMAD.WIDE.U32 R12, R53, -0x63430000, R8 ;  /* 0x9cbd0000350c7825 */ /* 0x000fe200078e0008 */
[----:B------:R-:W-:-:S02]  /*6280*/  SHF.R.U64 R65, R16, 0x1f, R65 ;  /* 0x0000001f10417819 */ /* 0x000fc40000001241 */
[----:B------:R-:W-:Y:S01]  /*6290*/  SHF.R.S32.HI R16, RZ, 0x1f, R45 ;  /* 0x0000001fff107819 */ /* 0x000fe2000001142d */
[----:B------:R-:W-:Y:S01]  /*62a0*/  IMAD R14, R14, -0x63430000, RZ ;  /* 0x9cbd00000e0e7824 */ /* 0x000fe200078e02ff */
[----:B------:R-:W-:Y:S01]  /*62b0*/  IADD3 R13, PT, PT, R13, R17, RZ ;  /* 0x000000110d0d7210 */ /* 0x000fe20007ffe0ff */
[----:B------:R-:W-:Y:S02]  /*62c0*/  IDP.4A.S8.S8 R43, R34, R7, R43 ;  /* 0x00000007222b7226 */ /* 0x000fe4000000062b */
[----:B------:R-:W-:Y:S02]  /*62d0*/  IMAD R26, R15, -0x63430000, RZ ;  /* 0x9cbd00000f1a7824 */ /* 0x000fe400078e02ff */
[C---:B------:R-:W-:Y:S02]  /*62e0*/  IMAD R17, R51.reuse, 0x7550, R14 ;  /* 0x0000755033117824 */ /* 0x040fe400078e020e */
[----:B------:R-:W-:Y:S01]  /*62f0*/  IMAD.WIDE.U32 R14, R51, -0x63430000, R8 ;  /* 0x9cbd0000330e7825 */ /* 0x000fe200078e0008 */
[----:B------:R-:W-:-:S03]  /*6300*/  SHF.R.U64 R51, R12, 0x1f, R13 ;  /* 0x0000001f0c337819 */ /* 0x000fc6000000120d */
[----:B------:R-:W-:Y:S01]  /*6310*/  IMAD R16, R16, -0x63430000, RZ ;  /* 0x9cbd000010107824 */ /* 0x000fe200078e02ff */
[----:B0-----:R-:W-:Y:S01]  /*6320*/  SHF.R.S32.HI R3, RZ, 0x1f, R43 ;  /* 0x0000001fff037819 */ /* 0x001fe2000001142b */
[C---:B------:R-:W-:Y:S02]  /*6330*/  IMAD R53, R47.reuse, 0x7550, R26 ;  /* 0x000075502f357824 */ /* 0x040fe400078e021a */
[----:B------:R-:W-:Y:S01]  /*6340*/  IMAD.WIDE.U32 R12, R47, -0x63430000, R8 ;  /* 0x9cbd00002f0c7825 */ /* 0x000fe200078e0008 */
[----:B------:R-:W-:-:S03]  /*6350*/  IADD3 R15, PT, PT, R15, R17, RZ ;  /* 0x000000110f0f7210 */ /* 0x000fc60007ffe0ff */
[C---:B------:R-:W-:Y:S02]  /*6360*/  IMAD R47, R45.reuse, 0x7550, R16 ;  /* 0x000075502d2f7824 */ /* 0x040fe400078e0210 */
[----:B------:R-:W-:Y:S01]  /*6370*/  IMAD.WIDE.U32 R16, R45, -0x63430000, R8 ;  /* 0x9cbd00002d107825 */ /* 0x000fe200078e0008 */
[----:B------:R-:W-:Y:S02]  /*6380*/  IADD3 R13, PT, PT, R13, R53, RZ ;  /* 0x000000350d0d7210 */ /* 0x000fe40007ffe0ff */
[----:B------:R-:W-:Y:S01]  /*6390*/  SHF.R.U64 R45, R14, 0x1f, R15 ;  /* 0x0000001f0e2d7819 */ /* 0x000fe2000000120f */
[----:B------:R-:W-:Y:S01]  /*63a0*/  IMAD R26, R3, -0x63430000, RZ ;  /* 0x9cbd0000031a7824 */ /* 0x000fe200078e02ff */
[----:B------:R-:W-:Y:S02]  /*63b0*/  SHF.R.S32.HI R14, RZ, 0x1f, R37 ;  /* 0x0000001fff0e7819 */ /* 0x000fe40000011425 */
[----:B------:R-:W-:Y:S01]  /*63c0*/  IADD3 R15, PT, PT, R17, R47, RZ ;  /* 0x0000002f110f7210 */ /* 0x000fe20007ffe0ff */
[C---:B------:R-:W-:Y:S01]  /*63d0*/  IMAD R47, R43.reuse, 0x7550, R26 ;  /* 0x000075502b2f7824 */ /* 0x040fe200078e021a */
[----:B------:R-:W-:Y:S01]  /*63e0*/  SHF.R.U64 R3, R12, 0x1f, R13 ;  /* 0x0000001f0c037819 */ /* 0x000fe2000000120d */
[----:B------:R-:W-:Y:S01]  /*63f0*/  IMAD.WIDE.U32 R12, R43, -0x63430000, R8 ;  /* 0x9cbd00002b0c7825 */ /* 0x000fe200078e0008 */
[----:B------:R-:W-:-:S02]  /*6400*/  SHF.R.U64 R43, R16, 0x1f, R15 ;  /* 0x0000001f102b7819 */ /* 0x000fc4000000120f */
[----:B------:R-:W-:Y:S01]  /*6410*/  SHF.R.S32.HI R16, RZ, 0x1f, R39 ;  /* 0x0000001fff107819 */ /* 0x000fe20000011427 */
[----:B------:R-:W-:Y:S01]  /*6420*/  IMAD R14, R14, -0x63430000, RZ ;  /* 0x9cbd00000e0e7824 */ /* 0x000fe200078e02ff */
[----:B------:R-:W-:Y:S02]  /*6430*/  SHF.R.S32.HI R17, RZ, 0x1f, R33 ;  /* 0x0000001fff117819 */ /* 0x000fe40000011421 */
[----:B------:R-:W-:Y:S01]  /*6440*/  IADD3 R13, PT, PT, R13, R47, RZ ;  /* 0x0000002f0d0d7210 */ /* 0x000fe20007ffe0ff */
[C---:B------:R-:W-:Y:S02]  /*6450*/  IMAD R47, R37.reuse, 0x7550, R14 ;  /* 0x00007550252f7824 */ /* 0x040fe400078e020e */
[----:B------:R-:W-:Y:S01]  /*6460*/  IMAD.WIDE.U32 R14, R37, -0x63430000, R8 ;  /* 0x9cbd0000250e7825 */ /* 0x000fe200078e0008 */
[----:B------:R-:W-:-:S03]  /*6470*/  SHF.R.S32.HI R26, RZ, 0x1f, R25 ;  /* 0x0000001fff1a7819 */ /* 0x000fc60000011419 */
[----:B------:R-:W-:Y:S02]  /*6480*/  IMAD R16, R16, -0x63430000, RZ ;  /* 0x9cbd000010107824 */ /* 0x000fe400078e02ff */
[----:B------:R-:W-:Y:S01]  /*6490*/  IMAD R28, R17, -0x63430000, RZ ;  /* 0x9cbd0000111c7824 */ /* 0x000fe200078e02ff */
[----:B------:R-:W-:Y:S01]  /*64a0*/  SHF.R.U64 R37, R12, 0x1f, R13 ;  /* 0x0000001f0c257819 */ /* 0x000fe2000000120d */
[----:B------:R-:W-:Y:S01]  /*64b0*/  IMAD R53, R39, 0x7550, R16 ;  /* 0x0000755027357824 */ /* 0x000fe200078e0210 */
[----:B------:R-:W-:Y:S01]  /*64c0*/  IADD3 R15, PT, PT, R15, R47, RZ ;  /* 0x0000002f0f0f7210 */ /* 0x000fe20007ffe0ff */
[----:B------:R-:W-:-:S04]  /*64d0*/  IMAD.WIDE.U32 R12, R39, -0x63430000, R8 ;  /* 0x9cbd0000270c7825 */ /* 0x000fc800078e0008 */
[C---:B------:R-:W-:Y:S02]  /*64e0*/  IMAD R47, R33.reuse, 0x7550, R28 ;  /* 0x00007550212f7824 */ /* 0x040fe400078e021c */
[----:B------:R-:W-:Y:S01]  /*64f0*/  IMAD.WIDE.U32 R16, R33, -0x63430000, R8 ;  /* 0x9cbd000021107825 */ /* 0x000fe200078e0008 */
[----:B------:R-:W-:-:S03]  /*6500*/  SHF.R.U64 R33, R14, 0x1f, R15 ;  /* 0x0000001f0e217819 */ /* 0x000fc6000000120f */
[----:B------:R-:W-:Y:S02]  /*6510*/  IMAD R26, R26, -0x63430000, RZ ;  /* 0x9cbd00001a1a7824 */ /* 0x000fe400078e02ff */
[----:B-1----:R-:W-:Y:S01]  /*6520*/  IDP.4A.S8.S8 R39, R18, R4, R11 ;  /* 0x0000000412277226 */ /* 0x002fe2000000060b */
[----:B------:R-:W-:Y:S01]  /*6530*/  IADD3 R11, PT, PT, R13, R53, RZ ;  /* 0x000000350d0b7210 */ /* 0x000fe20007ffe0ff */
[----:B------:R-:W-:Y:S01]  /*6540*/  IMAD.WIDE.U32 R14, R25, -0x63430000, R8 ;  /* 0x9cbd0000190e7825 */ /* 0x000fe200078e0008 */
[----:B------:R-:W-:-:S03]  /*6550*/  IADD3 R13, PT, PT, R17, R47, RZ ;  /* 0x0000002f110d7210 */ /* 0x000fc60007ffe0ff */
[----:B------:R-:W-:Y:S01]  /*6560*/  IMAD R17, R25, 0x7550, R26 ;  /* 0x0000755019117824 */ /* 0x000fe200078e021a */
[----:B------:R-:W-:Y:S02]  /*6570*/  SHF.R.U64 R25, R16, 0x1f, R13 ;  /* 0x0000001f10197819 */ /* 0x000fe4000000120d */
[----:B------:R-:W-:Y:S02]  /*6580*/  SHF.R.S32.HI R4, RZ, 0x1f, R39 ;  /* 0x0000001fff047819 */ /* 0x000fe40000011427 */
[----:B------:R-:W-:Y:S01]  /*6590*/  IADD3 R13, PT, PT, R15, R17, RZ ;  /* 0x000000110f0d7210 */ /* 0x000fe20007ffe0ff */
[C---:B------:R-:W-:Y:S02]  /*65a0*/  IDP.4A.S8.S8 R17, R18.reuse, R6, R21 ;  /* 0x0000000612117226 */ /* 0x040fe40000000615 */
[----:B------:R-:W-:Y:S01]  /*65b0*/  IDP.4A.S8.S8 R5, R18, R5, R20 ;  /* 0x0000000512057226 */ /* 0x000fe20000000614 */
[----:B------:R-:W-:Y:S01]  /*65c0*/  SHF.R.U64 R11, R12, 0x1f, R11 ;  /* 0x0000001f0c0b7819 */ /* 0x000fe2000000120b */
[----:B------:R-:W-:-:S02]  /*65d0*/  IDP.4A.S8.S8 R7, R18, R7, R22 ;  /* 0x0000000712077226 */ /* 0x000fc40000000616 */
[----:B------:R-:W-:Y:S01]  /*65e0*/  IMAD R12, R4, -0x63430000, RZ ;  /* 0x9cbd0000040c7824 */ /* 0x000fe200078e02ff */
[----:B------:R-:W-:Y:S02]  /*65f0*/  SHF.R.S32.HI R4, RZ, 0x1f, R17 ;  /* 0x0000001fff047819 */ /* 0x000fe40000011411 */
[----:B------:R-:W-:Y:S02]  /*6600*/  SHF.R.S32.HI R6, RZ, 0x1f, R5 ;  /* 0x0000001fff067819 */ /* 0x000fe40000011405 */
[----:B------:R-:W-:Y:S01]  /*6610*/  SHF.R.U64 R21, R14, 0x1f, R13 ;  /* 0x0000001f0e157819 */ /* 0x000fe2000000120d */
[----:B------:R-:W-:Y:S01]  /*6620*/  IMAD R4, R4, -0x63430000, RZ ;  /* 0x9cbd000004047824 */ /* 0x000fe200078e02ff */
[----:B------:R-:W-:Y:S01]  /*6630*/  SHF.R.S32.HI R14, RZ, 0x1f, R7 ;  /* 0x0000001fff0e7819 */ /* 0x000fe20000011407 */
[----:B------:R-:W-:Y:S02]  /*6640*/  IMAD R6, R6, -0x63430000, RZ ;  /* 0x9cbd000006067824 */ /* 0x000fe400078e02ff */
[----:B------:R-:W-:-:S02]  /*6650*/  IMAD R47, R39, 0x7550, R12 ;  /* 0x00007550272f7824 */ /* 0x000fc400078e020c */
[----:B------:R-:W-:-:S04]  /*6660*/  IMAD.WIDE.U32 R12, R39, -0x63430000, R8 ;  /* 0x9cbd0000270c7825 */ /* 0x000fc800078e0008 */
[----:B------:R-:W-:Y:S02]  /*6670*/  IMAD R18, R14, -0x63430000, RZ ;  /* 0x9cbd00000e127824 */ /* 0x000fe400078e02ff */
[C---:B------:R-:W-:Y:S02]  /*6680*/  IMAD R39, R5.reuse, 0x7550, R6 ;  /* 0x0000755005277824 */ /* 0x040fe400078e0206 */
[----:B------:R-:W-:Y:S01]  /*6690*/  IMAD.WIDE.U32 R14, R5, -0x63430000, R8 ;  /* 0x9cbd0000050e7825 */ /* 0x000fe200078e0008 */
[----:B------:R-:W-:-:S03]  /*66a0*/  IADD3 R47, PT, PT, R13, R47, RZ ;  /* 0x0000002f0d2f7210 */ /* 0x000fc60007ffe0ff */
[----:B------:R-:W-:Y:S02]  /*66b0*/  IMAD R53, R17, 0x7550, R4 ;  /* 0x0000755011357824 */ /* 0x000fe400078e0204 */
[----:B------:R-:W0:Y:S01]  /*66c0*/  LDC.64 R4, c[0x0][0x390] ;  /* 0x0000e400ff047b82 */ /* 0x000e220000000a00 */
[----:B--2---:R-:W-:Y:S01]  /*66d0*/  IADD3 R13, PT, PT, R10, R23, RZ ;  /* 0x000000170a0d7210 */ /* 0x004fe20007ffe0ff */
[----:B------:R-:W-:Y:S01]  /*66e0*/  IMAD R18, R7, 0x7550, R18 ;  /* 0x0000755007127824 */ /* 0x000fe200078e0212 */
[----:B------:R-:W-:Y:S01]  /*66f0*/  IADD3 R39, PT, PT, R15, R39, RZ ;  /* 0x000000270f277210 */ /* 0x000fe20007ffe0ff */
[----:B------:R-:W-:Y:S01]  /*6700*/  IMAD.WIDE.U32 R6, R7, -0x63430000, R8 ;  /* 0x9cbd000007067825 */ /* 0x000fe200078e0008 */
[----:B------:R-:W-:Y:S02]  /*6710*/  SHF.R.U64 R47, R12, 0x1f, R47 ;  /* 0x0000001f0c2f7819 */ /* 0x000fe4000000122f */
[C---:B------:R-:W-:Y:S01]  /*6720*/  IADD3 R15, PT, PT, R10.reuse, R41, RZ ;  /* 0x000000290a0f7210 */ /* 0x040fe20007ffe0ff */
[----:B------:R-:W-:Y:S01]  /*6730*/  IMAD.WIDE R12, R13, 0x7c835447, R8 ;  /* 0x7c8354470d0c7825 */ /* 0x000fe200078e0208 */
[----:B------:R-:W-:-:S02]  /*6740*/  IADD3 R59, PT, PT, R10, R59, RZ ;  /* 0x0000003b0a3b7210 */ /* 0x000fc40007ffe0ff */
[----:B------:R-:W-:Y:S01]  /*6750*/  IADD3 R23, PT, PT, R10, R19, RZ ;  /* 0x000000130a177210 */ /* 0x000fe20007ffe0ff */
[----:B------:R-:W-:Y:S01]  /*6760*/  IMAD.WIDE.U32 R16, R17, -0x63430000, R8 ;  /* 0x9cbd000011107825 */ /* 0x000fe200078e0008 */
[----:B------:R-:W-:Y:S02]  /*6770*/  IADD3 R7, PT, PT, R7, R18, RZ ;  /* 0x0000001207077210 */ /* 0x000fe40007ffe0ff */
[----:B------:R-:W-:Y:S01]  /*6780*/  SHF.R.U64 R39, R14, 0x1f, R39 ;  /* 0x0000001f0e277819 */ /* 0x000fe20000001227 */
[----:B------:R-:W-:Y:S01]  /*6790*/  IMAD.WIDE R14, R15, 0x7c835447, R8 ;  /* 0x7c8354470f0e7825 */ /* 0x000fe200078e0208 */
[----:B------:R-:W-:-:S03]  /*67a0*/  IADD3 R41, PT, PT, R10, R47, RZ ;  /* 0x0000002f0a297210 */ /* 0x000fc60007ffe0ff */
[----:B------:R-:W-:Y:S01]  /*67b0*/  IMAD.WIDE R18, R59, 0x7c835447, R8 ;  /* 0x7c8354473b127825 */ /* 0x000fe200078e0208 */
[----:B------:R-:W-:-:S03]  /*67c0*/  SHF.R.U64 R59, R12, 0x1f, R13 ;  /* 0x0000001f0c3b7819 */ /* 0x000fc6000000120d */
[----:B------:R-:W-:Y:S01]  /*67d0*/  IMAD.WIDE R12, R23, 0x7c835447, R8 ;  /* 0x7c835447170c7825 */ /* 0x000fe200078e0208 */
[----:B------:R-:W-:Y:S02]  /*67e0*/  IADD3 R17, PT, PT, R17, R53, RZ ;  /* 0x0000003511117210 */ /* 0x000fe40007ffe0ff */
[----:B------:R-:W-:Y:S01]  /*67f0*/  SHF.R.U64 R53, R14, 0x1f, R15 ;  /* 0x0000001f0e357819 */ /* 0x000fe2000000120f */
[----:B------:R-:W-:Y:S01]  /*6800*/  IMAD.WIDE R14, R41, 0x7c835447, R8 ;  /* 0x7c835447290e7825 */ /* 0x000fe200078e0208 */
[C---:B------:R-:W-:Y:S02]  /*6810*/  IADD3 R45, PT, PT, R10.reuse, R45, RZ ;  /* 0x0000002d0a2d7210 */ /* 0x040fe40007ffe0ff */
[----:B------:R-:W-:Y:S02]  /*6820*/  IADD3 R33, PT, PT, R10, R33, RZ ;  /* 0x000000210a217210 */ /* 0x000fe40007ffe0ff */
[----:B------:R-:W-:Y:S02]  /*6830*/  SHF.R.U64 R41, R12, 0x1f, R13 ;  /* 0x0000001f0c297819 */ /* 0x000fe4000000120d */
[----:B---3--:R-:W-:Y:S01]  /*6840*/  IADD3 R13, PT, PT, R24, R35, RZ ;  /* 0x00000023180d7210 */ /* 0x008fe20007ffe0ff */
[----:B------:R-:W-:Y:S01]  /*6850*/  IMAD.WIDE R22, R45, 0x7c835447, R8 ;  /* 0x7c8354472d167825 */ /* 0x000fe200078e0208 */
[----:B------:R-:W-:-:S03]  /*6860*/  SHF.R.U64 R47, R18, 0x1f, R19 ;  /* 0x0000001f122f7819 */ /* 0x000fc60000001213 */
[----:B------:R-:W-:Y:S01]  /*6870*/  IMAD.WIDE R18, R33, 0x7c835447, R8 ;  /* 0x7c83544721127825 */ /* 0x000fe200078e0208 */
[----:B------:R-:W-:-:S03]  /*6880*/  IADD3 R61, PT, PT, R24, R61, RZ ;  /* 0x0000003d183d7210 */ /* 0x000fc60007ffe0ff */
[----:B0-----:R-:W-:Y:S01]  /*6890*/  IMAD.WIDE.U32 R4, R27, 0x4, R4 ;  /* 0x000000041b047825 */ /* 0x001fe200078e0004 */
[----:B------:R-:W-:Y:S02]  /*68a0*/  SHF.R.U64 R27, R14, 0x1f, R15 ;  /* 0x0000001f0e1b7819 */ /* 0x000fe4000000120f */
[C---:B------:R-:W-:Y:S01]  /*68b0*/  IADD3 R15, PT, PT, R24.reuse, R49, RZ ;  /* 0x00000031180f7210 */ /* 0x040fe20007ffe0ff */
[----:B------:R-:W-:Y:S01]  /*68c0*/  IMAD.WIDE R12, R13, 0x7c835447, R8 ;  /* 0x7c8354470d0c7825 */ /* 0x000fe200078e0208 */
[----:B------:R-:W-:Y:S01]  /*68d0*/  IADD3 R65, PT, PT, R24, R65, RZ ;  /* 0x0000004118417210 */ /* 0x000fe20007ffe0ff */
[----:B------:R0:W-:Y:S01]  /*68e0*/  STG.E desc[UR14][R4.64+0x2a0], R41 ;  /* 0x0002a02904007986 */ /* 0x0001e2000c10190e */
[----:B------:R-:W-:Y:S02]  /*68f0*/  SHF.R.U64 R23, R22, 0x1f, R23 ;  /* 0x0000001f16177819 */ /* 0x000fe40000001217 */
[----:B------:R-:W-:Y:S01]  /*6900*/  SHF.R.U64 R33, R18, 0x1f, R19 ;  /* 0x0000001f12217819 */ /* 0x000fe20000001213 */
[----:B------:R-:W-:Y:S01]  /*6910*/  IMAD.WIDE R14, R15, 0x7c835447, R8 ;  /* 0x7c8354470f0e7825 */ /* 0x000fe200078e0208 */
[----:B------:R-:W-:-:S02]  /*6920*/  IADD3 R19, PT, PT, R24, R11, RZ ;  /* 0x0000000b18137210 */ /* 0x000fc40007ffe0ff */
[----:B------:R-:W-:Y:S01]  /*6930*/  IADD3 R3, PT, PT, R24, R3, RZ ;  /* 0x0000000318037210 */ /* 0x000fe20007ffe0ff */
[----:B------:R-:W-:Y:S01]  /*6940*/  IMAD.WIDE R10, R61, 0x7c835447, R8 ;  /* 0x7c8354473d0a7825 */ /* 0x000fe200078e0208 */
[----:B0-----:R-:W-:-:S03]  /*6950*/  SHF.R.U64 R41, R12, 0x1f, R13 ;  /* 0x0000001f0c297819 */ /* 0x001fc6000000120d */
[----:B------:R-:W-:Y:S01]  /*6960*/  IMAD.WIDE R12, R65, 0x7c835447, R8 ;  /* 0x7c835447410c7825 */ /* 0x000fe200078e0208 */
[----:B------:R0:W-:Y:S01]  /*6970*/  STG.E desc[UR14][R4.64+0x380], R23 ;  /* 0x0003801704007986 */ /* 0x0001e2000c10190e */
[----:B------:R-:W-:-:S03]  /*6980*/  SHF.R.U64 R35, R10, 0x1f, R11 ;  /* 0x0000001f0a237819 */ /* 0x000fc6000000120b */
[----:B------:R1:W-:Y:S01]  /*6990*/  STG.E desc[UR14][R4.64+0x460], R33 ;  /* 0x0004602104007986 */ /* 0x0003e2000c10190e */
[----:B-----5:R-:W-:Y:S01]  /*69a0*/  IADD3 R11, PT, PT, R0, R31, RZ ;  /* 0x0000001f000b7210 */ /* 0x020fe20007ffe0ff */
[----:B------:R-:W-:Y:S01]  /*69b0*/  IMAD.WIDE R18, R19, 0x7c835447, R8 ;  /* 0x7c83544713127825 */ /* 0x000fe200078e0208 */
[----:B------:R-:W-:Y:S02]  /*69c0*/  SHF.R.U64 R17, R16, 0x1f, R17 ;  /* 0x0000001f10117819 */ /* 0x000fe40000001211 */
[----:B0-----:R-:W-:Y:S02]  /*69d0*/  IADD3 R23, PT, PT, R24, R39, RZ ;  /* 0x0000002718177210 */ /* 0x001fe40007ffe0ff */
[----:B------:R-:W-:Y:S01]  /*69e0*/  SHF.R.U64 R39, R14, 0x1f, R15 ;  /* 0x0000001f0e277819 */ /* 0x000fe2000000120f */
[----:B------:R-:W-:Y:S01]  /*69f0*/  IMAD.WIDE R14, R3, 0x7c835447, R8 ;  /* 0x7c835447030e7825 */ /* 0x000fe200078e0208 */
[----:B-1----:R-:W-:Y:S02]  /*6a00*/  SHF.R.U64 R33, R12, 0x1f, R13 ;  /* 0x0000001f0c217819 */ /* 0x002fe4000000120d */
[----:B------:R-:W-:Y:S01]  /*6a10*/  IADD3 R13, PT, PT, R0, R55, RZ ;  /* 0x00000037000d7210 */ /* 0x000fe20007ffe0ff */
[----:B------:R0:W-:Y:S01]  /*6a20*/  STG.E desc[UR14][R4.64+0x540], R27 ;  /* 0x0005401b04007986 */ /* 0x0001e2000c10190e */
[----:B------:R-:W-:Y:S01]  /*6a30*/  IMAD.WIDE R10, R11, 0x7c835447, R8 ;  /* 0x7c8354470b0a7825 */ /* 0x000fe200078e0208 */
[----:B------:R-:W-:-:S02]  /*6a40*/  SHF.R.U64 R3, R18, 0x1f, R19 ;  /* 0x0000001f12037819 */ /* 0x000fc40000001213 */
[C---:B------:R-:W-:Y:S01]  /*6a50*/  IADD3 R67, PT, PT, R0.reuse, R67, RZ ;  /* 0x0000004300437210 */ /* 0x040fe20007ffe0ff */
[--C-:B------:R-:W-:Y:S01]  /*6a60*/  IMAD.WIDE R12, R13, 0x7c835447, R8.reuse ;  /* 0x7c8354470d0c7825 */ /* 0x100fe200078e0208 */
[C---:B------:R-:W-:Y:S02]  /*6a70*/  IADD3 R69, PT, PT, R0.reuse, R69, RZ ;  /* 0x0000004500457210 */ /* 0x040fe40007ffe0ff */
[C---:B------:R-:W-:Y:S01]  /*6a80*/  IADD3 R25, PT, PT, R0.reuse, R25, RZ ;  /* 0x0000001900197210 */ /* 0x040fe20007ffe0ff */
[----:B------:R-:W-:Y:S01]  /*6a90*/  IMAD.WIDE R22, R23, 0x7c835447, R8 ;  /* 0x7c83544717167825 */ /* 0x000fe200078e0208 */
[----:B------:R-:W-:Y:S02]  /*6aa0*/  IADD3 R19, PT, PT, R0, R17, RZ ;  /* 0x0000001100137210 */ /* 0x000fe40007ffe0ff */
[----:B0-----:R-:W-:Y:S02]  /*6ab0*/  SHF.R.U64 R27, R14, 0x1f, R15 ;  /* 0x0000001f0e1b7819 */ /* 0x001fe4000000120f */
[----:B------:R-:W-:Y:S01]  /*6ac0*/  IADD3 R15, PT, PT, R0, R43, RZ ;  /* 0x0000002b000f7210 */ /* 0x000fe20007ffe0ff */
[----:B------:R0:W-:Y:S01]  /*6ad0*/  STG.E desc[UR14][R4.64+0xe4], R39 ;  /* 0x0000e42704007986 */ /* 0x0001e2000c10190e */
[----:B------:R-:W-:Y:S01]  /*6ae0*/  SHF.R.U64 R23, R22, 0x1f, R23 ;  /* 0x0000001f16177819 */ /* 0x000fe20000001217 */
[----:B------:R-:W-:-:S02]  /*6af0*/  IMAD.WIDE R16, R25, 0x7c835447, R8 ;  /* 0x7c83544719107825 */ /* 0x000fc400078e0208 */
[----:B------:R1:W-:Y:S02]  /*6b00*/  STG.E desc[UR14][R4.64+0x1c4], R35 ;  /* 0x0001c42304007986 */ /* 0x0003e4000c10190e */
[----:B------:R-:W-:Y:S01]  /*6b10*/  IMAD.WIDE R14, R15, 0x7c835447, R8 ;  /* 0x7c8354470f0e7825 */ /* 0x000fe200078e0208 */
[----:B------:R-:W-:-:S03]  /*6b20*/  SHF.R.U64 R7, R6, 0x1f, R7 ;  /* 0x0000001f06077819 */ /* 0x000fc60000001207 */
[----:B------:R-:W-:Y:S01]  /*6b30*/  IMAD.WIDE R18, R19, 0x7c835447, R8 ;  /* 0x7c83544713127825 */ /* 0x000fe200078e0208 */
[----:B0-----:R-:W-:-:S03]  /*6b40*/  SHF.R.U64 R39, R10, 0x1f, R11 ;  /* 0x0000001f0a277819 */ /* 0x001fc6000000120b */
[----:B------:R-:W-:Y:S01]  /*6b50*/  IMAD.WIDE R10, R67, 0x7c835447, R8 ;  /* 0x7c835447430a7825 */ /* 0x000fe200078e0208 */
[----:B-1----:R-:W-:-:S03]  /*6b60*/  SHF.R.U64 R35, R12, 0x1f, R13 ;  /* 0x0000001f0c237819 */ /* 0x002fc6000000120d */
[----:B------:R-:W-:Y:S01]  /*6b70*/  IMAD.WIDE R12, R69, 0x7c835447, R8 ;  /* 0x7c835447450c7825 */ /* 0x000fe200078e0208 */
[----:B------:R0:W-:Y:S01]  /*6b80*/  STG.E desc[UR14][R4.64+0x2a4], R33 ;  /* 0x0002a42104007986 */ /* 0x0001e2000c10190e */
[----:B------:R-:W-:-:S03]  /*6b90*/  SHF.R.U64 R25, R16, 0x1f, R17 ;  /* 0x0000001f10197819 */ /* 0x000fc60000001211 */
[----:B------:R1:W-:Y:S01]  /*6ba0*/  STG.E desc[UR14][R4.64+0x384], R27 ;  /* 0x0003841b04007986 */ /* 0x0003e2000c10190e */
[----:B------:R-:W-:Y:S02]  /*6bb0*/  SHF.R.U64 R31, R12, 0x1f, R13 ;  /* 0x0000001f0c1f7819 */ /* 0x000fe4000000120d */
[C---:B------:R-:W-:Y:S01]  /*6bc0*/  IADD3 R57, PT, PT, R2.reuse, R57, RZ ;  /* 0x0000003902397210 */ /* 0x040fe20007ffe0ff */
[----:B------:R2:W-:Y:S01]  /*6bd0*/  STG.E desc[UR14][R4.64+0x464], R3 ;  /* 0x0004640304007986 */ /* 0x0005e2000c10190e */
[C---:B------:R-:W-:Y:S02]  /*6be0*/  IADD3 R13, PT, PT, R2.reuse, R51, RZ ;  /* 0x00000033020d7210 */ /* 0x040fe40007ffe0ff */
[----:B------:R-:W-:Y:S01]  /*6bf0*/  IADD3 R17, PT, PT, R2, R21, RZ ;  /* 0x0000001502117210 */ /* 0x000fe20007ffe0ff */
[----:B------:R3:W-:Y:S01]  /*6c00*/  STG.E desc[UR14][R4.64+0x544], R23 ;  /* 0x0005441704007986 */ /* 0x0007e2000c10190e */
[----:B0-----:R-:W-:Y:S02]  /*6c10*/  SHF.R.U64 R33, R10, 0x1f, R11 ;  /* 0x0000001f0a217819 */ /* 0x001fe4000000120b */
[----:B------:R-:W-:-:S02]  /*6c20*/  IADD3 R11, PT, PT, R2, R63, RZ ;  /* 0x0000003f020b7210 */ /* 0x000fc40007ffe0ff */
[----:B-1----:R-:W-:Y:S02]  /*6c30*/  SHF.R.U64 R27, R14, 0x1f, R15 ;  /* 0x0000001f0e1b7819 */ /* 0x002fe4000000120f */
[C---:B------:R-:W-:Y:S02]  /*6c40*/  IADD3 R15, PT, PT, R2.reuse, R37, RZ ;  /* 0x00000025020f7210 */ /* 0x040fe40007ffe0ff */
[----:B--2---:R-:W-:Y:S02]  /*6c50*/  IADD3 R3, PT, PT, R2, R29, RZ ;  /* 0x0000001d02037210 */ /* 0x004fe40007ffe0ff */
[----:B---3--:R-:W-:Y:S02]  /*6c60*/  SHF.R.U64 R23, R18, 0x1f, R19 ;  /* 0x0000001f12177819 */ /* 0x008fe40000001213 */
[----:B------:R-:W-:Y:S01]  /*6c70*/  IADD3 R19, PT, PT, R2, R7, RZ ;  /* 0x0000000702137210 */ /* 0x000fe20007ffe0ff */
[----:B------:R-:W-:-:S04]  /*6c80*/  IMAD.WIDE R2, R3, 0x7c835447, R8 ;  /* 0x7c83544703027825 */ /* 0x000fc800078e0208 */
[----:B------:R-:W-:-:S04]  /*6c90*/  IMAD.WIDE R6, R57, 0x7c835447, R8 ;  /* 0x7c83544739067825 */ /* 0x000fc800078e0208 */
[----:B------:R-:W-:-:S04]  /*6ca0*/  IMAD.WIDE R10, R11, 0x7c835447, R8 ;  /* 0x7c8354470b0a7825 */ /* 0x000fc800078e0208 */
        /* <DEDUP_REMOVED lines=9> */
[----:B------:R-:W-:-:S02]  /*6d40*/  SHF.R.U64 R17, R16, 0x1f, R17 ;  /* 0x0000001f10117819 */ /* 0x000fc40000001211 */
[----:B------:R-:W-:Y:S01]  /*6d50*/  SHF.R.U64 R9, R8, 0x1f, R9 ;  /* 0x0000001f08097819 */ /* 0x000fe20000001209 */
        /* <DEDUP_REMOVED lines=19> */
.L_x_81:
        /* <DEDUP_REMOVED lines=15> */
.L_x_380:


//--------------------- .text.fused_nn_conv2d_cast_fixed_point_multiply_add_cast_nn_relu_cast_fixed_point_mult_18399029763786111876__5_kernel0 --------------------------
	.section	.text.fused_nn_conv2d_cast_fixed_point_multiply_add_cast_nn_relu_cast_fixed_point_mult_18399029763786111876__5_kernel0,"ax",@progbits
	.align	128
        .global         fused_nn_conv2d_cast_fixed_point_multiply_add_cast_nn_relu_cast_fixed_point_mult_18399029763786111876__5_kernel0
        .type           fused_nn_conv2d_cast_fixed_point_multiply_add_cast_nn_relu_cast_fixed_point_mult_18399029763786111876__5_kernel0,@function
        .size           fused_nn_conv2d_cast_fixed_point_multiply_add_cast_nn_relu_cast_fixed_point_mult_18399029763786111876__5_kernel0,(.L_x_381 - fused_nn_conv2d_cast_fixed_point_multiply_add_cast_nn_relu_cast_fixed_point_mult_18399029763786111876__5_kernel0)
        .other          fused_nn_conv2d_cast_fixed_point_multiply_add_cast_nn_relu_cast_fixed_point_mult_18399029763786111876__5_kernel0,@"STO_CUDA_ENTRY STV_DEFAULT"
fused_nn_conv2d_cast_fixed_point_multiply_add_cast_nn_relu_cast_fixed_point_mult_18399029763786111876__5_kernel0:
.text.fused_nn_conv2d_cast_fixed_point_multiply_add_cast_nn_relu_cast_fixed_point_mult_18399029763786111876__5_kernel0:
        /* <DEDUP_REMOVED lines=210> */
.L_x_82:
        /* <DEDUP_REMOVED lines=678> */
[----:B------:R-:W-:Y:S01]  /*3780*/  LEA R27, R0, R15, 0x3 ;  /* 0x0000000f001b7211 */ /* 0x000fe200078e18ff */
[----:B------:R-:W-:-:S03]  /*3790*/  IMAD R3, R15, 0x120, R6 ;  /* 0x000001200f037824 */ /* 0x000fc600078e0206 */
[----:B------:R-:W-:Y:S01]  /*37a0*/  SHF.L.U32 R27, R27, 0x2, RZ ;  /* 0x000000021b1b7819 */ /* 0x000fe200000006ff */
[----:B------:R-:W-:-:S04]  /*37b0*/  IMAD R9, R14, R9, UR5 ;  /* 0x000000050e097e24 */ /* 0x000fc8000f8e0209 */
[----:B------:R-:W-:Y:S01]  /*37c0*/  IMAD R8, R0, 0x1880, R9 ;  /* 0x0000188000087824 */ /* 0x000fe200078e0209 */
[----:B------:R-:W-:-:S03]  /*37d0*/  MOV R9, UR13 ;  /* 0x0000000d00097c02 */ /* 0x000fc60008000f00 */
[----:B------:R-:W-:Y:S01]  /*37e0*/  IMAD R8, R15, 0x310, R8 ;  /* 0x000003100f087824 */ /* 0x000fe200078e0208 */
[----:B-1----:R-:W-:-:S04]  /*37f0*/  ULEA UR4, UR6, UR4, 0x18 ;  /* 0x0000000406047291 */ /* 0x002fc8000f8ec0ff */
[----:B------:R-:W-:Y:S02]  /*3800*/  LEA R14, R9, R8, 0x3 ;  /* 0x00000008090e7211 */ /* 0x000fe400078e18ff */
[----:B------:R-:W-:Y:S01]  /*3810*/  LDS.128 R8, [R3+0x930] ;  /* 0x0009300003087984 */ /* 0x000fe20000000c00 */
[----:B0-----:R-:W-:Y:S02]  /*3820*/  SHF.L.U32 R2, R2, 0x2, RZ ;  /* 0x0000000202027819 */ /* 0x001fe400000006ff */
[----:B------:R-:W-:Y:S02]  /*3830*/  IMAD R14, R29, 0x188, R14 ;  /* 0x000001881d0e7824 */ /* 0x000fe400078e020e */
[----:B------:R-:W-:-:S04]  /*3840*/  LOP3.LUT R13, R2, 0x4, RZ, 0xc0, !PT ;  /* 0x00000004020d7812 */ /* 0x000fc800078ec0ff */
[----:B------:R-:W-:Y:S01]  /*3850*/  IADD3 R2, PT, PT, R4, UR4, R13 ;  /* 0x0000000404027c10 */ /* 0x000fe2000fffe00d */
[----:B------:R-:W0:Y:S01]  /*3860*/  LDCU.64 UR4, c[0x0][0x390] ;  /* 0x00007200ff0477ac */ /* 0x000e220008000a00 */
[----:B------:R-:W-:Y:S01]  /*3870*/  LDS.128 R4, [R3+0x900] ;  /* 0x0009000003047984 */ /* 0x000fe20000000c00 */
[----:B------:R-:W-:-:S03]  /*3880*/  IADD3 R26, PT, PT, R13, R14, RZ ;  /* 0x0000000e0d1a7210 */ /* 0x000fc60007ffe0ff */
[----:B------:R-:W1:Y:S04]  /*3890*/  LDS R12, [R2+0x800] ;  /* 0x00080000020c7984 */ /* 0x000e680000000800 */
[----:B------:R-:W2:Y:S04]  /*38a0*/  LDS R25, [R2+0x810] ;  /* 0x0008100002197984 */ /* 0x000ea80000000800 */
[----:B------:R-:W3:Y:S04]  /*38b0*/  LDS R22, [R2+0x820] ;  /* 0x0008200002167984 */ /* 0x000ee80000000800 */
[----:B------:R-:W4:Y:S04]  /*38c0*/  LDS R23, [R2+0x830] ;  /* 0x0008300002177984 */ /* 0x000f280000000800 */
[----:B------:R-:W5:Y:S04]  /*38d0*/  LDS R24, [R2+0x840] ;  /* 0x0008400002187984 */ /* 0x000f680000000800 */
[----:B------:R-:W0:Y:S04]  /*38e0*/  LDS R20, [R2+0x850] ;  /* 0x0008500002147984 */ /* 0x000e280000000800 */
[----:B------:R-:W0:Y:S04]  /*38f0*/  LDS R21, [R2+0x860] ;  /* 0x0008600002157984 */ /* 0x000e280000000800 */
[----:B------:R-:W0:Y:S04]  /*3900*/  LDS R0, [R2+0x870] ;  /* 0x0008700002007984 */ /* 0x000e280000000800 */
[----:B------:R-:W-:Y:S04]  /*3910*/  LDS R28, [R2+0x880] ;  /* 0x00088000021c7984 */ /* 0x000fe80000000800 */
[----:B------:R-:W-:Y:S01]  /*3920*/  LDS R33, [R2+0x844] ;  /* 0x0008440002217984 */ /* 0x000fe20000000800 */
[----:B-1----:R-:W-:-:S03]  /*3930*/  IDP.4A.S8.S8 R55, R12, R4, R55 ;  /* 0x000000040c377226 */ /* 0x002fc60000000637 */
[----:B------:R-:W-:Y:S01]  /*3940*/  LDS R30, [R2+0x814] ;  /* 0x00081400021e7984 */ /* 0x000fe20000000800 */
[C---:B------:R-:W-:Y:S02]  /*3950*/  IDP.4A.S8.S8 R56, R12.reuse, R5, R56 ;  /* 0x000000050c387226 */ /* 0x040fe40000000638 */
[C---:B------:R-:W-:Y:S01]  /*3960*/  IDP.4A.S8.S8 R57, R12.reuse, R6, R57 ;  /* 0x000000060c397226 */ /* 0x040fe20000000639 */
[----:B------:R-:W-:Y:S01]  /*3970*/  LDS R31, [R2+0x824] ;  /* 0x00082400021f7984 */ /* 0x000fe20000000800 */
[----:B------:R-:W-:Y:S02]  /*3980*/  IDP.4A.S8.S8 R58, R12, R7, R58 ;  /* 0x000000070c3a7226 */ /* 0x000fe4000000063a */
[-C--:B--2---:R-:W-:Y:S01]  /*3990*/  IDP.4A.S8.S8 R45, R25, R4.reuse, R45 ;  /* 0x00000004192d7226 */ /* 0x084fe2000000062d */
[----:B------:R-:W1:Y:S01]  /*39a0*/  LDS.128 R12, [R3+0x960] ;  /* 0x00096000030c7984 */ /* 0x000e620000000c00 */
[-C--:B---3--:R-:W-:Y:S02]  /*39b0*/  IDP.4A.S8.S8 R41, R22, R4.reuse, R41 ;  /* 0x0000000416297226 */ /* 0x088fe40000000629 */
[----:B----4-:R-:W-:Y:S01]  /*39c0*/  IDP.4A.S8.S8 R37, R23, R4, R37 ;  /* 0x0000000417257226 */ /* 0x010fe20000000625 */
[----:B------:R-:W-:Y:S01]  /*39d0*/  LDS R34, [R2+0x834] ;  /* 0x0008340002227984 */ /* 0x000fe20000000800 */
[----:B------:R-:W-:-:S02]  /*39e0*/  IDP.4A.S8.S8 R48, R25, R5, R48 ;  /* 0x0000000519307226 */ /* 0x000fc40000000630 */
[-C--:B-----5:R-:W-:Y:S01]  /*39f0*/  IDP.4A.S8.S8 R19, R24, R4.reuse, R19 ;  /* 0x0000000418137226 */ /* 0x0a0fe20000000613 */
[----:B------:R-:W-:Y:S01]  /*3a00*/  LDS R32, [R2+0x854] ;  /* 0x0008540002207984 */ /* 0x000fe20000000800 */
[-C--:B------:R-:W-:Y:S02]  /*3a10*/  IDP.4A.S8.S8 R44, R22, R5.reuse, R44 ;  /* 0x00000005162c7226 */ /* 0x080fe4000000062c */
[-C--:B0-----:R-:W-:Y:S01]  /*3a20*/  IDP.4A.S8.S8 R47, R20, R4.reuse, R47 ;  /* 0x00000004142f7226 */ /* 0x081fe2000000062f */
[----:B------:R-:W-:Y:S01]  /*3a30*/  LDS R29, [R2+0x864] ;  /* 0x00086400021d7984 */ /* 0x000fe20000000800 */
[-C--:B------:R-:W-:Y:S02]  /*3a40*/  IDP.4A.S8.S8 R18, R23, R5.reuse, R18 ;  /* 0x0000000517127226 */ /* 0x080fe40000000612 */
[----:B------:R-:W-:Y:S02]  /*3a50*/  IDP.4A.S8.S8 R51, R21, R4, R51 ;  /* 0x0000000415337226 */ /* 0x000fe40000000633 */
        /* <DEDUP_REMOVED lines=24> */
[C---:B------:R-:W-:Y:S01]  /*3be0*/  IDP.4A.S8.S8 R56, R25.reuse, R9, R56 ;  /* 0x0000000919387226 */ /* 0x040fe20000000638 */
[----:B------:R-:W0:Y:S01]  /*3bf0*/  LDS.128 R4, [R3+0x910] ;  /* 0x0009100003047984 */ /* 0x000e220000000c00 */
[----:B------:R-:W-:-:S02]  /*3c00*/  IDP.4A.S8.S8 R57, R25, R10, R57 ;  /* 0x0000000a19397226 */ /* 0x000fc40000000639 */
[----:B------:R-:W-:Y:S02]  /*3c10*/  IDP.4A.S8.S8 R58, R25, R11, R58 ;  /* 0x0000000b193a7226 */ /* 0x000fe4000000063a */
[----:B------:R-:W2:Y:S01]  /*3c20*/  LDS R25, [R2+0x804] ;  /* 0x0008040002197984 */ /* 0x000ea20000000800 */
[C---:B------:R-:W-:Y:S02]  /*3c30*/  IDP.4A.S8.S8 R48, R22.reuse, R9, R48 ;  /* 0x0000000916307226 */ /* 0x040fe40000000630 */
[C---:B------:R-:W-:Y:S02]  /*3c40*/  IDP.4A.S8.S8 R43, R22.reuse, R10, R43 ;  /* 0x0000000a162b7226 */ /* 0x040fe4000000062b */
[C---:B------:R-:W-:Y:S02]  /*3c50*/  IDP.4A.S8.S8 R46, R22.reuse, R11, R46 ;  /* 0x0000000b162e7226 */ /* 0x040fe4000000062e */
[C---:B-1----:R-:W-:Y:S02]  /*3c60*/  IDP.4A.S8.S8 R55, R22.reuse, R12, R55 ;  /* 0x0000000c16377226 */ /* 0x042fe40000000637 */
        /* <DEDUP_REMOVED lines=17> */
[----:B------:R-:W1:Y:S01]  /*3d80*/  LDS.128 R8, [R3+0x940] ;  /* 0x0009400003087984 */ /* 0x000e620000000c00 */
[C---:B------:R-:W-:Y:S02]  /*3d90*/  IDP.4A.S8.S8 R47, R0.reuse, R12, R47 ;  /* 0x0000000c002f7226 */ /* 0x040fe4000000062f */
[----:B------:R-:W-:-:S02]  /*3da0*/  IDP.4A.S8.S8 R50, R0, R13, R50 ;  /* 0x0000000d00327226 */ /* 0x000fc40000000632 */
[C---:B------:R-:W-:Y:S02]  /*3db0*/  IDP.4A.S8.S8 R49, R0.reuse, R14, R49 ;  /* 0x0000000e00317226 */ /* 0x040fe40000000631 */
[----:B------:R-:W-:Y:S02]  /*3dc0*/  IDP.4A.S8.S8 R36, R0, R15, R36 ;  /* 0x0000000f00247226 */ /* 0x000fe40000000624 */
[-C--:B------:R-:W-:Y:S01]  /*3dd0*/  IDP.4A.S8.S8 R19, R21, R12.reuse, R19 ;  /* 0x0000000c15137226 */ /* 0x080fe20000000613 */
[----:B------:R-:W3:Y:S01]  /*3de0*/  LDS R0, [R2+0x874] ;  /* 0x0008740002007984 */ /* 0x000ee20000000800 */
[-C--:B------:R-:W-:Y:S02]  /*3df0*/  IDP.4A.S8.S8 R45, R23, R12.reuse, R45 ;  /* 0x0000000c172d7226 */ /* 0x080fe4000000062d */
[-C--:B------:R-:W-:Y:S02]  /*3e00*/  IDP.4A.S8.S8 R41, R24, R12.reuse, R41 ;  /* 0x0000000c18297226 */ /* 0x080fe40000000629 */
[----:B------:R-:W-:-:S02]  /*3e10*/  IDP.4A.S8.S8 R37, R20, R12, R37 ;  /* 0x0000000c14257226 */ /* 0x000fc40000000625 */
[----:B------:R-:W-:Y:S02]  /*3e20*/  IDP.4A.S8.S8 R51, R28, R12, R51 ;  /* 0x0000000c1c337226 */ /* 0x000fe40000000633 */
[-C--:B------:R-:W-:Y:S02]  /*3e30*/  IDP.4A.S8.S8 R48, R23, R13.reuse, R48 ;  /* 0x0000000d17307226 */ /* 0x080fe40000000630 */
[-C--:B------:R-:W-:Y:S02]  /*3e40*/  IDP.4A.S8.S8 R44, R24, R13.reuse, R44 ;  /* 0x0000000d182c7226 */ /* 0x080fe4000000062c */
[CC--:B------:R-:W-:Y:S02]  /*3e50*/  IDP.4A.S8.S8 R16, R21.reuse, R13.reuse, R16 ;  /* 0x0000000d15107226 */ /* 0x0c0fe40000000610 */
[----:B------:R-:W-:Y:S02]  /*3e60*/  IDP.4A.S8.S8 R12, R28, R13, R18 ;  /* 0x0000000d1c0c7226 */ /* 0x000fe40000000612 */
[----:B------:R-:W-:-:S02]  /*3e70*/  IDP.4A.S8.S8 R17, R21, R14, R17 ;  /* 0x0000000e15117226 */ /* 0x000fc40000000611 */
[----:B------:R-:W-:Y:S02]  /*3e80*/  IDP.4A.S8.S8 R40, R21, R15, R40 ;  /* 0x0000000f15287226 */ /* 0x000fe40000000628 */
[-C--:B0-----:R-:W-:Y:S02]  /*3e90*/  IDP.4A.S8.S8 R21, R33, R4.reuse, R19 ;  /* 0x0000000421157226 */ /* 0x081fe40000000613 */
[-C--:B--2---:R-:W-:Y:S02]  /*3ea0*/  IDP.4A.S8.S8 R55, R25, R4.reuse, R55 ;  /* 0x0000000419377226 */ /* 0x084fe40000000637 */
[-C--:B------:R-:W-:Y:S02]  /*3eb0*/  IDP.4A.S8.S8 R45, R30, R4.reuse, R45 ;  /* 0x000000041e2d7226 */ /* 0x080fe4000000062d */
[-C--:B------:R-:W-:Y:S02]  /*3ec0*/  IDP.4A.S8.S8 R41, R31, R4.reuse, R41 ;  /* 0x000000041f297226 */ /* 0x080fe40000000629 */
        /* <DEDUP_REMOVED lines=13> */
[CC--:B------:R-:W-:Y:S01]  /*3fa0*/  IDP.4A.S8.S8 R35, R20.reuse, R14.reuse, R35 ;  /* 0x0000000e14237226 */ /* 0x0c0fe20000000623 */
[----:B------:R-:W-:Y:S01]  /*3fb0*/  LDS R42, [R2+0x848] ;  /* 0x00084800022a7984 */ /* 0x000fe20000000800 */
[-C--:B------:R-:W-:Y:S02]  /*3fc0*/  IDP.4A.S8.S8 R38, R20, R15.reuse, R38 ;  /* 0x0000000f14267226 */ /* 0x080fe40000000626 */
[C---:B------:R-:W-:Y:S02]  /*3fd0*/  IDP.4A.S8.S8 R53, R28.reuse, R14, R53 ;  /* 0x0000000e1c357226 */ /* 0x040fe40000000635 */
[----:B------:R-:W-:Y:S02]  /*3fe0*/  IDP.4A.S8.S8 R52, R28, R15, R52 ;  /* 0x0000000f1c347226 */ /* 0x000fe40000000634 */
[----:B------:R-:W-:Y:S01]  /*3ff0*/  IDP.4A.S8.S8 R5, R29, R5, R12 ;  /* 0x000000051d057226 */ /* 0x000fe2000000060c */
[----:B------:R-:W-:Y:S01]  /*4000*/  LDS R28, [R2+0x808] ;  /* 0x00080800021c7984 */ /* 0x000fe20000000800 */
[----:B------:R-:W-:-:S02]  /*4010*/  IDP.4A.S8.S8 R57, R25, R6, R57 ;  /* 0x0000000619397226 */ /* 0x000fc40000000639 */
[-C--:B------:R-:W-:Y:S01]  /*4020*/  IDP.4A.S8.S8 R58, R25, R7.reuse, R58 ;  /* 0x00000007193a7226 */ /* 0x080fe2000000063a */
[----:B------:R-:W0:Y:S01]  /*4030*/  LDS.128 R12, [R3+0x970] ;  /* 0x00097000030c7984 */ /* 0x000e220000000c00 */
[C---:B------:R-:W-:Y:S02]  /*4040*/  IDP.4A.S8.S8 R43, R30.reuse, R6, R43 ;  /* 0x000000061e2b7226 */ /* 0x040fe4000000062b */
[C---:B------:R-:W-:Y:S02]  /*4050*/  IDP.4A.S8.S8 R20, R30.reuse, R7, R23 ;  /* 0x000000071e147226 */ /* 0x040fe40000000617 */
[C---:B-1----:R-:W-:Y:S02]  /*4060*/  IDP.4A.S8.S8 R55, R30.reuse, R8, R55 ;  /* 0x000000081e377226 */ /* 0x042fe40000000637 */
[C---:B------:R-:W-:Y:S02]  /*4070*/  IDP.4A.S8.S8 R56, R30.reuse, R9, R56 ;  /* 0x000000091e387226 */ /* 0x040fe40000000638 */
[----:B------:R-:W-:-:S02]  /*4080*/  IDP.4A.S8.S8 R57, R30, R10, R57 ;  /* 0x0000000a1e397226 */ /* 0x000fc40000000639 */
[----:B------:R-:W-:Y:S02]  /*4090*/  IDP.4A.S8.S8 R58, R30, R11, R58 ;  /* 0x0000000b1e3a7226 */ /* 0x000fe4000000063a */
[----:B------:R-:W1:Y:S01]  /*40a0*/  LDS R30, [R2+0x884] ;  /* 0x00088400021e7984 */ /* 0x000e620000000800 */
        /* <DEDUP_REMOVED lines=14> */
[----:B---3--:R-:W-:Y:S02]  /*4190*/  IDP.4A.S8.S8 R19, R0, R8, R19 ;  /* 0x0000000800137226 */ /* 0x008fe40000000613 */
[----:B------:R-:W-:Y:S02]  /*41a0*/  IDP.4A.S8.S8 R8, R33, R9, R22 ;  /* 0x0000000921087226 */ /* 0x000fe40000000616 */
[----:B------:R-:W-:-:S02]  /*41b0*/  IDP.4A.S8.S8 R52, R29, R7, R52 ;  /* 0x000000071d347226 */ /* 0x000fc40000000634 */
[-C--:B------:R-:W-:Y:S02]  /*41c0*/  IDP.4A.S8.S8 R48, R31, R9.reuse, R48 ;  /* 0x000000091f307226 */ /* 0x080fe40000000630 */
[-C--:B------:R-:W-:Y:S02]  /*41d0*/  IDP.4A.S8.S8 R44, R34, R9.reuse, R44 ;  /* 0x00000009222c7226 */ /* 0x080fe4000000062c */
[-C--:B------:R-:W-:Y:S02]  /*41e0*/  IDP.4A.S8.S8 R16, R32, R9.reuse, R16 ;  /* 0x0000000920107226 */ /* 0x080fe40000000610 */
[-C--:B------:R-:W-:Y:S02]  /*41f0*/  IDP.4A.S8.S8 R18, R29, R9.reuse, R4 ;  /* 0x000000091d127226 */ /* 0x080fe40000000604 */
[----:B------:R-:W-:Y:S02]  /*4200*/  IDP.4A.S8.S8 R22, R0, R9, R5 ;  /* 0x0000000900167226 */ /* 0x000fe40000000605 */
[-C--:B------:R-:W-:Y:S01]  /*4210*/  IDP.4A.S8.S8 R43, R31, R10.reuse, R43 ;  /* 0x0000000a1f2b7226 */ /* 0x080fe2000000062b */
[----:B------:R-:W2:Y:S01]  /*4220*/  LDS.128 R4, [R3+0x920] ;  /* 0x0009200003047984 */ /* 0x000ea20000000c00 */
[----:B------:R-:W-:-:S02]  /*4230*/  IDP.4A.S8.S8 R39, R34, R10, R39 ;  /* 0x0000000a22277226 */ /* 0x000fc40000000627 */
[-C--:B------:R-:W-:Y:S02]  /*4240*/  IDP.4A.S8.S8 R35, R33, R10.reuse, R35 ;  /* 0x0000000a21237226 */ /* 0x080fe40000000623 */
[-C--:B------:R-:W-:Y:S02]  /*4250*/  IDP.4A.S8.S8 R17, R32, R10.reuse, R17 ;  /* 0x0000000a20117226 */ /* 0x080fe40000000611 */
[-C--:B------:R-:W-:Y:S02]  /*4260*/  IDP.4A.S8.S8 R49, R29, R10.reuse, R49 ;  /* 0x0000000a1d317226 */ /* 0x080fe40000000631 */
[----:B------:R-:W-:Y:S02]  /*4270*/  IDP.4A.S8.S8 R25, R0, R10, R25 ;  /* 0x0000000a00197226 */ /* 0x000fe40000000619 */
[-C--:B------:R-:W-:Y:S02]  /*4280*/  IDP.4A.S8.S8 R50, R31, R11.reuse, R20 ;  /* 0x0000000b1f327226 */ /* 0x080fe40000000614 */
[-C--:B------:R-:W-:Y:S01]  /*4290*/  IDP.4A.S8.S8 R10, R34, R11.reuse, R24 ;  /* 0x0000000b220a7226 */ /* 0x080fe20000000618 */
[----:B------:R-:W-:Y:S01]  /*42a0*/  LDS R20, [R2+0x868] ;  /* 0x0008680002147984 */ /* 0x000fe20000000800 */
[----:B------:R-:W-:-:S02]  /*42b0*/  IDP.4A.S8.S8 R9, R33, R11, R38 ;  /* 0x0000000b21097226 */ /* 0x000fc40000000626 */
[-C--:B------:R-:W-:Y:S01]  /*42c0*/  IDP.4A.S8.S8 R46, R32, R11.reuse, R40 ;  /* 0x0000000b202e7226 */ /* 0x080fe20000000628 */
[----:B------:R-:W3:Y:S01]  /*42d0*/  LDS R24, [R2+0x818] ;  /* 0x0008180002187984 */ /* 0x000ee20000000800 */
[----:B------:R-:W-:Y:S02]  /*42e0*/  IDP.4A.S8.S8 R47, R29, R11, R36 ;  /* 0x0000000b1d2f7226 */ /* 0x000fe40000000624 */
[C---:B0-----:R-:W-:Y:S01]  /*42f0*/  IDP.4A.S8.S8 R55, R31.reuse, R12, R55 ;  /* 0x0000000c1f377226 */ /* 0x041fe20000000637 */
[----:B------:R-:W0:Y:S01]  /*4300*/  LDS R38, [R2+0x828] ;  /* 0x0008280002267984 */ /* 0x000e220000000800 */
[C---:B------:R-:W-:Y:S02]  /*4310*/  IDP.4A.S8.S8 R56, R31.reuse, R13, R56 ;  /* 0x0000000d1f387226 */ /* 0x040fe40000000638 */
[C---:B------:R-:W-:Y:S01]  /*4320*/  IDP.4A.S8.S8 R57, R31.reuse, R14, R57 ;  /* 0x0000000e1f397226 */ /* 0x040fe20000000639 */
[----:B------:R-:W4:Y:S01]  /*4330*/  LDS R40, [R2+0x838] ;  /* 0x0008380002287984 */ /* 0x000f220000000800 */
        /* <DEDUP_REMOVED lines=8> */
[C---:B------:R-:W-:Y:S02]  /*43c0*/  IDP.4A.S8.S8 R21, R29.reuse, R12, R21 ;  /* 0x0000000c1d157226 */ /* 0x040fe40000000615 */
[C---:B------:R-:W-:Y:S02]  /*43d0*/  IDP.4A.S8.S8 R16, R29.reuse, R13, R16 ;  /* 0x0000000d1d107226 */ /* 0x040fe40000000610 */
[C---:B------:R-:W-:Y:S02]  /*43e0*/  IDP.4A.S8.S8 R17, R29.reuse, R14, R17 ;  /* 0x0000000e1d117226 */ /* 0x040fe40000000611 */
[----:B------:R-:W-:Y:S02]  /*43f0*/  IDP.4A.S8.S8 R46, R29, R15, R46 ;  /* 0x0000000f1d2e7226 */ /* 0x000fe4000000062e */
[----:B------:R-:W-:Y:S02]  /*4400*/  IDP.4A.S8.S8 R52, R0, R11, R52 ;  /* 0x0000000b00347226 */ /* 0x000fe40000000634 */
[----:B------:R-:W-:-:S02]  /*4410*/  IDP.4A.S8.S8 R33, R33, R15, R10 ;  /* 0x0000000f21217226 */ /* 0x000fc4000000060a */
[----:B------:R-:W-:Y:S02]  /*4420*/  IDP.4A.S8.S8 R32, R32, R15, R9 ;  /* 0x0000000f20207226 */ /* 0x000fe40000000609 */
[C---:B------:R-:W-:Y:S01]  /*4430*/  IDP.4A.S8.S8 R29, R0.reuse, R12, R23 ;  /* 0x0000000c001d7226 */ /* 0x040fe20000000617 */
[----:B------:R-:W5:Y:S01]  /*4440*/  LDS.128 R8, [R3+0x950] ;  /* 0x0009500003087984 */ /* 0x000f620000000c00 */
[C---:B------:R-:W-:Y:S02]  /*4450*/  IDP.4A.S8.S8 R18, R0.reuse, R13, R18 ;  /* 0x0000000d00127226 */ /* 0x040fe40000000612 */
[C---:B------:R-:W-:Y:S02]  /*4460*/  IDP.4A.S8.S8 R49, R0.reuse, R14, R49 ;  /* 0x0000000e00317226 */ /* 0x040fe40000000631 */
[----:B------:R-:W-:Y:S02]  /*4470*/  IDP.4A.S8.S8 R47, R0, R15, R47 ;  /* 0x0000000f002f7226 */ /* 0x000fe4000000062f */
[----:B------:R-:W5:Y:S01]  /*4480*/  LDS R0, [R2+0x878] ;  /* 0x0008780002007984 */ /* 0x000f620000000800 */
[----:B------:R-:W-:-:S02]  /*4490*/  IDP.4A.S8.S8 R45, R34, R12, R45 ;  /* 0x0000000c222d7226 */ /* 0x000fc4000000062d */
[C---:B------:R-:W-:Y:S02]  /*44a0*/  IDP.4A.S8.S8 R48, R34.reuse, R13, R48 ;  /* 0x0000000d22307226 */ /* 0x040fe40000000630 */
[C---:B------:R-:W-:Y:S02]  /*44b0*/  IDP.4A.S8.S8 R43, R34.reuse, R14, R43 ;  /* 0x0000000e222b7226 */ /* 0x040fe4000000062b */
[----:B------:R-:W-:Y:S02]  /*44c0*/  IDP.4A.S8.S8 R34, R34, R15, R50 ;  /* 0x0000000f22227226 */ /* 0x000fe40000000632 */
[C---:B-1----:R-:W-:Y:S02]  /*44d0*/  IDP.4A.S8.S8 R51, R30.reuse, R12, R19 ;  /* 0x0000000c1e337226 */ /* 0x042fe40000000613 */
[C---:B------:R-:W-:Y:S02]  /*44e0*/  IDP.4A.S8.S8 R22, R30.reuse, R13, R22 ;  /* 0x0000000d1e167226 */ /* 0x040fe40000000616 */
[----:B------:R-:W-:-:S02]  /*44f0*/  IDP.4A.S8.S8 R25, R30, R14, R25 ;  /* 0x0000000e1e197226 */ /* 0x000fc40000000619 */
[----:B------:R-:W-:Y:S02]  /*4500*/  IDP.4A.S8.S8 R52, R30, R15, R52 ;  /* 0x0000000f1e347226 */ /* 0x000fe40000000634 */
[----:B------:R-:W1:Y:S01]  /*4510*/  LDS.128 R12, [R3+0x980] ;  /* 0x00098000030c7984 */ /* 0x000e620000000c00 */
[-C--:B--2---:R-:W-:Y:S02]  /*4520*/  IDP.4A.S8.S8 R23, R42, R4.reuse, R21 ;  /* 0x000000042a177226 */ /* 0x084fe40000000615 */
[-C--:B------:R-:W-:Y:S01]  /*4530*/  IDP.4A.S8.S8 R55, R28, R4.reuse, R55 ;  /* 0x000000041c377226 */ /* 0x080fe20000000637 */
[----:B------:R-:W-:Y:S01]  /*4540*/  LDS R30, [R2+0x920] ;  /* 0x00092000021e7984 */ /* 0x000fe20000000800 */
[-C--:B---3--:R-:W-:Y:S02]  /*4550*/  IDP.4A.S8.S8 R45, R24, R4.reuse, R45 ;  /* 0x00000004182d7226 */ /* 0x088fe4000000062d */
[-C--:B0-----:R-:W-:Y:S02]  /*4560*/  IDP.4A.S8.S8 R41, R38, R4.reuse, R41 ;  /* 0x0000000426297226 */ /* 0x081fe40000000629 */
[----:B----4-:R-:W-:-:S02]  /*4570*/  IDP.4A.S8.S8 R37, R40, R4, R37 ;  /* 0x0000000428257226 */ /* 0x010fc40000000625 */
[-C--:B-----5:R-:W-:Y:S02]  /*4580*/  IDP.4A.S8.S8 R19, R36, R4.reuse, R29 ;  /* 0x0000000424137226 */ /* 0x0a0fe4000000061d */
[----:B------:R-:W-:Y:S01]  /*4590*/  IDP.4A.S8.S8 R21, R20, R4, R51 ;  /* 0x0000000414157226 */ /* 0x000fe20000000633 */
[----:B------:R-:W-:Y:S01]  /*45a0*/  LDS R29, [R2+0x910] ;  /* 0x00091000021d7984 */ /* 0x000fe20000000800 */
[-C--:B------:R-:W-:Y:S02]  /*45b0*/  IDP.4A.S8.S8 R56, R28, R5.reuse, R56 ;  /* 0x000000051c387226 */ /* 0x080fe40000000638 */
[-C--:B------:R-:W-:Y:S02]  /*45c0*/  IDP.4A.S8.S8 R48, R24, R5.reuse, R48 ;  /* 0x0000000518307226 */ /* 0x080fe40000000630 */
[-C--:B------:R-:W-:Y:S02]  /*45d0*/  IDP.4A.S8.S8 R44, R38, R5.reuse, R44 ;  /* 0x00000005262c7226 */ /* 0x080fe4000000062c */
[----:B------:R-:W-:-:S02]  /*45e0*/  IDP.4A.S8.S8 R31, R40, R5, R31 ;  /* 0x00000005281f7226 */ /* 0x000fc4000000061f */
[-C--:B------:R-:W-:Y:S02]  /*45f0*/  IDP.4A.S8.S8 R16, R42, R5.reuse, R16 ;  /* 0x000000052a107226 */ /* 0x080fe40000000610 */
[-C--:B------:R-:W-:Y:S02]  /*4600*/  IDP.4A.S8.S8 R4, R36, R5.reuse, R18 ;  /* 0x0000000524047226 */ /* 0x080fe40000000612 */
[----:B------:R-:W-:Y:S02]  /*4610*/  IDP.4A.S8.S8 R5, R20, R5, R22 ;  /* 0x0000000514057226 */ /* 0x000fe40000000616 */
[CC--:B------:R-:W-:Y:S02]  /*4620*/  IDP.4A.S8.S8 R57, R28.reuse, R6.reuse, R57 ;  /* 0x000000061c397226 */ /* 0x0c0fe40000000639 */
[----:B------:R-:W-:Y:S02]  /*4630*/  IDP.4A.S8.S8 R58, R28, R7, R58 ;  /* 0x000000071c3a7226 */ /* 0x000fe4000000063a */
[----:B------:R-:W0:Y:S01]  /*4640*/  LDS R28, [R2+0x888] ;  /* 0x00088800021c7984 */ /* 0x000e220000000800 */
        /* <DEDUP_REMOVED lines=13> */
[C---:B------:R-:W-:Y:S02]  /*4720*/  IDP.4A.S8.S8 R56, R24.reuse, R9, R56 ;  /* 0x0000000918387226 */ /* 0x040fe40000000638 */
[C---:B------:R-:W-:Y:S02]  /*4730*/  IDP.4A.S8.S8 R57, R24.reuse, R10, R57 ;  /* 0x0000000a18397226 */ /* 0x040fe40000000639 */
[----:B------:R-:W-:Y:S02]  /*4740*/  IDP.4A.S8.S8 R58, R24, R11, R58 ;  /* 0x0000000b183a7226 */ /* 0x000fe4000000063a */
[-C--:B------:R-:W-:Y:S01]  /*4750*/  IDP.4A.S8.S8 R18, R20, R9.reuse, R4 ;  /* 0x0000000914127226 */ /* 0x080fe20000000604 */
[----:B------:R-:W-:Y:S01]  /*4760*/  LDS R24, [R2+0x900] ;  /* 0x0009000002187984 */ /* 0x000fe20000000800 */
        /* <DEDUP_REMOVED lines=22> */
[----:B------:R-:W-:Y:S01]  /*48d0*/  IDP.4A.S8.S8 R50, R36, R11, R46 ;  /* 0x0000000b24327226 */ /* 0x000fe2000000062e */
[----:B------:R-:W-:Y:S01]  /*48e0*/  LDS R33, [R2+0x950] ;  /* 0x0009500002217984 */ /* 0x000fe20000000800 */
[----:B-1----:R-:W-:-:S02]  /*48f0*/  IDP.4A.S8.S8 R55, R38, R12, R55 ;  /* 0x0000000c26377226 */ /* 0x002fc40000000637 */
[C---:B------:R-:W-:Y:S01]  /*4900*/  IDP.4A.S8.S8 R56, R38.reuse, R13, R56 ;  /* 0x0000000d26387226 */ /* 0x040fe20000000638 */
[----:B------:R-:W1:Y:S01]  /*4910*/  LDS R46, [R2+0x930] ;  /* 0x00093000022e7984 */ /* 0x000e620000000800 */
[C---:B------:R-:W-:Y:S02]  /*4920*/  IDP.4A.S8.S8 R57, R38.reuse, R14, R57 ;  /* 0x0000000e26397226 */ /* 0x040fe40000000639 */
[----:B------:R-:W-:Y:S01]  /*4930*/  IDP.4A.S8.S8 R58, R38, R15, R58 ;  /* 0x0000000f263a7226 */ /* 0x000fe2000000063a */
[----:B------:R-:W3:Y:S01]  /*4940*/  LDS R32, [R2+0x960] ;  /* 0x0009600002207984 */ /* 0x000ee20000000800 */
[C---:B------:R-:W-:Y:S02]  /*4950*/  IDP.4A.S8.S8 R45, R40.reuse, R12, R45 ;  /* 0x0000000c282d7226 */ /* 0x040fe4000000062d */
[C---:B------:R-:W-:Y:S02]  /*4960*/  IDP.4A.S8.S8 R48, R40.reuse, R13, R48 ;  /* 0x0000000d28307226 */ /* 0x040fe40000000630 */
[----:B------:R-:W-:-:S02]  /*4970*/  IDP.4A.S8.S8 R43, R40, R14, R43 ;  /* 0x0000000e282b7226 */ /* 0x000fc4000000062b */
[C---:B------:R-:W-:Y:S02]  /*4980*/  IDP.4A.S8.S8 R41, R42.reuse, R12, R41 ;  /* 0x0000000c2a297226 */ /* 0x040fe40000000629 */
[CC--:B------:R-:W-:Y:S02]  /*4990*/  IDP.4A.S8.S8 R44, R42.reuse, R13.reuse, R44 ;  /* 0x0000000d2a2c7226 */ /* 0x0c0fe4000000062c */
[----:B------:R-:W-:Y:S02]  /*49a0*/  IDP.4A.S8.S8 R39, R42, R14, R39 ;  /* 0x0000000e2a277226 */ /* 0x000fe40000000627 */
[C---:B------:R-:W-:Y:S02]  /*49b0*/  IDP.4A.S8.S8 R37, R36.reuse, R12, R37 ;  /* 0x0000000c24257226 */ /* 0x040fe40000000625 */
[C---:B------:R-:W-:Y:S02]  /*49c0*/  IDP.4A.S8.S8 R31, R36.reuse, R13, R31 ;  /* 0x0000000d241f7226 */ /* 0x040fe4000000061f */
[----:B------:R-:W-:-:S02]  /*49d0*/  IDP.4A.S8.S8 R35, R36, R14, R35 ;  /* 0x0000000e24237226 */ /* 0x000fc40000000623 */
[-C--:B------:R-:W-:Y:S02]  /*49e0*/  IDP.4A.S8.S8 R47, R20, R11.reuse, R47 ;  /* 0x0000000b142f7226 */ /* 0x080fe4000000062f */
[----:B------:R-:W-:Y:S02]  /*49f0*/  IDP.4A.S8.S8 R52, R0, R11, R52 ;  /* 0x0000000b00347226 */ /* 0x000fe40000000634 */
[-C--:B------:R-:W-:Y:S02]  /*4a00*/  IDP.4A.S8.S8 R40, R40, R15.reuse, R10 ;  /* 0x0000000f28287226 */ /* 0x080fe4000000060a */
[-C--:B------:R-:W-:Y:S02]  /*4a10*/  IDP.4A.S8.S8 R42, R42, R15.reuse, R9 ;  /* 0x0000000f2a2a7226 */ /* 0x080fe40000000609 */
[----:B------:R-:W-:Y:S02]  /*4a20*/  IDP.4A.S8.S8 R36, R36, R15, R8 ;  /* 0x0000000f24247226 */ /* 0x000fe40000000608 */
[C---:B------:R-:W-:Y:S01]  /*4a30*/  IDP.4A.S8.S8 R38, R0.reuse, R13, R18 ;  /* 0x0000000d00267226 */ /* 0x040fe20000000612 */
[----:B------:R-:W4:Y:S01]  /*4a40*/  LDS.128 R8, [R3+0x9c0] ;  /* 0x0009c00003087984 */ /* 0x000f220000000c00 */
[----:B------:R-:W-:-:S02]  /*4a50*/  IDP.4A.S8.S8 R19, R0, R12, R19 ;  /* 0x0000000c00137226 */ /* 0x000fc40000000613 */
[----:B------:R-:W-:Y:S01]  /*4a60*/  IDP.4A.S8.S8 R49, R0, R14, R49 ;  /* 0x0000000e00317226 */ /* 0x000fe20000000631 */
[----:B------:R-:W5:Y:S01]  /*4a70*/  LDS R18, [R2+0x970] ;  /* 0x0009700002127984 */ /* 0x000f620000000800 */
[C---:B------:R-:W-:Y:S02]  /*4a80*/  IDP.4A.S8.S8 R23, R20.reuse, R12, R23 ;  /* 0x0000000c14177226 */ /* 0x040fe40000000617 */
[C---:B------:R-:W-:Y:S02]  /*4a90*/  IDP.4A.S8.S8 R16, R20.reuse, R13, R16 ;  /* 0x0000000d14107226 */ /* 0x040fe40000000610 */
[C---:B------:R-:W-:Y:S02]  /*4aa0*/  IDP.4A.S8.S8 R17, R20.reuse, R14, R17 ;  /* 0x0000000e14117226 */ /* 0x040fe40000000611 */
[-C--:B------:R-:W-:Y:S02]  /*4ab0*/  IDP.4A.S8.S8 R50, R20, R15.reuse, R50 ;  /* 0x0000000f14327226 */ /* 0x080fe40000000632 */
[----:B------:R-:W-:-:S02]  /*4ac0*/  IDP.4A.S8.S8 R0, R0, R15, R47 ;  /* 0x0000000f00007226 */ /* 0x000fc4000000062f */
[C---:B0-----:R-:W-:Y:S02]  /*4ad0*/  IDP.4A.S8.S8 R21, R28.reuse, R12, R21 ;  /* 0x0000000c1c157226 */ /* 0x041fe40000000615 */
[C---:B------:R-:W-:Y:S02]  /*4ae0*/  IDP.4A.S8.S8 R22, R28.reuse, R13, R22 ;  /* 0x0000000d1c167226 */ /* 0x040fe40000000616 */
[C---:B------:R-:W-:Y:S02]  /*4af0*/  IDP.4A.S8.S8 R25, R28.reuse, R14, R25 ;  /* 0x0000000e1c197226 */ /* 0x040fe40000000619 */
[----:B------:R-:W-:Y:S02]  /*4b00*/  IDP.4A.S8.S8 R52, R28, R15, R52 ;  /* 0x0000000f1c347226 */ /* 0x000fe40000000634 */
[----:B------:R-:W0:Y:S01]  /*4b10*/  LDS.128 R12, [R3+0x9f0] ;  /* 0x0009f000030c7984 */ /* 0x000e220000000c00 */
[C---:B--2---:R-:W-:Y:S02]  /*4b20*/  IDP.4A.S8.S8 R55, R24.reuse, R4, R55 ;  /* 0x0000000418377226 */ /* 0x044fe40000000637 */
[C---:B------:R-:W-:Y:S01]  /*4b30*/  IDP.4A.S8.S8 R56, R24.reuse, R5, R56 ;  /* 0x0000000518387226 */ /* 0x040fe20000000638 */
[----:B------:R-:W-:Y:S01]  /*4b40*/  LDS R28, [R2+0x954] ;  /* 0x00095400021c7984 */ /* 0x000fe20000000800 */
[----:B------:R-:W-:-:S02]  /*4b50*/  IDP.4A.S8.S8 R57, R24, R6, R57 ;  /* 0x0000000618397226 */ /* 0x000fc40000000639 */
[----:B------:R-:W-:Y:S02]  /*4b60*/  IDP.4A.S8.S8 R58, R24, R7, R58 ;  /* 0x00000007183a7226 */ /* 0x000fe4000000063a */
[----:B------:R-:W2:Y:S01]  /*4b70*/  LDS R24, [R2+0x980] ;  /* 0x0009800002187984 */ /* 0x000ea20000000800 */
[-C--:B------:R-:W-:Y:S02]  /*4b80*/  IDP.4A.S8.S8 R45, R29, R4.reuse, R45 ;  /* 0x000000041d2d7226 */ /* 0x080fe4000000062d */
[-C--:B------:R-:W-:Y:S02]  /*4b90*/  IDP.4A.S8.S8 R41, R30, R4.reuse, R41 ;  /* 0x000000041e297226 */ /* 0x080fe40000000629 */
[-C--:B-1----:R-:W-:Y:S02]  /*4ba0*/  IDP.4A.S8.S8 R37, R46, R4.reuse, R37 ;  /* 0x000000042e257226 */ /* 0x082fe40000000625 */
[-C--:B------:R-:W-:Y:S02]  /*4bb0*/  IDP.4A.S8.S8 R20, R34, R4.reuse, R23 ;  /* 0x0000000422147226 */ /* 0x080fe40000000617 */
[----:B------:R-:W-:-:S02]  /*4bc0*/  IDP.4A.S8.S8 R19, R33, R4, R19 ;  /* 0x0000000421137226 */ /* 0x000fc40000000613 */
[----:B---3--:R-:W-:Y:S02]  /*4bd0*/  IDP.4A.S8.S8 R21, R32, R4, R21 ;  /* 0x0000000420157226 */ /* 0x008fe40000000615 */
[-C--:B------:R-:W-:Y:S02]  /*4be0*/  IDP.4A.S8.S8 R48, R29, R5.reuse, R48 ;  /* 0x000000051d307226 */ /* 0x080fe40000000630 */
[-C--:B------:R-:W-:Y:S02]  /*4bf0*/  IDP.4A.S8.S8 R44, R30, R5.reuse, R44 ;  /* 0x000000051e2c7226 */ /* 0x080fe4000000062c */
[-C--:B------:R-:W-:Y:S02]  /*4c00*/  IDP.4A.S8.S8 R31, R46, R5.reuse, R31 ;  /* 0x000000052e1f7226 */ /* 0x080fe4000000061f */
[-C--:B------:R-:W-:Y:S02]  /*4c10*/  IDP.4A.S8.S8 R16, R34, R5.reuse, R16 ;  /* 0x0000000522107226 */ /* 0x080fe40000000610 */
[----:B------:R-:W-:-:S02]  /*4c20*/  IDP.4A.S8.S8 R4, R33, R5, R38 ;  /* 0x0000000521047226 */ /* 0x000fc40000000626 */
[----:B------:R-:W-:Y:S01]  /*4c30*/  IDP.4A.S8.S8 R5, R32, R5, R22 ;  /* 0x0000000520057226 */ /* 0x000fe20000000616 */
[----:B------:R-:W-:Y:S01]  /*4c40*/  LDS R38, [R2+0x914] ;  /* 0x0009140002267984 */ /* 0x000fe20000000800 */
        /* <DEDUP_REMOVED lines=9> */
[-C--:B----4-:R-:W-:Y:S02]  /*4ce0*/  IDP.4A.S8.S8 R55, R29, R8.reuse, R55 ;  /* 0x000000081d377226 */ /* 0x090fe40000000637 */
[----:B------:R-:W-:-:S02]  /*4cf0*/  IDP.4A.S8.S8 R45, R30, R8, R45 ;  /* 0x000000081e2d7226 */ /* 0x000fc4000000062d */
[-C--:B------:R-:W-:Y:S02]  /*4d00*/  IDP.4A.S8.S8 R41, R46, R8.reuse, R41 ;  /* 0x000000082e297226 */ /* 0x080fe40000000629 */
[-C--:B------:R-:W-:Y:S02]  /*4d10*/  IDP.4A.S8.S8 R37, R34, R8.reuse, R37 ;  /* 0x0000000822257226 */ /* 0x080fe40000000625 */
[CC--:B------:R-:W-:Y:S02]  /*4d20*/  IDP.4A.S8.S8 R25, R33.reuse, R8.reuse, R20 ;  /* 0x0000000821197226 */ /* 0x0c0fe40000000614 */
[-C--:B------:R-:W-:Y:S02]  /*4d30*/  IDP.4A.S8.S8 R19, R32, R8.reuse, R19 ;  /* 0x0000000820137226 */ /* 0x080fe40000000613 */
[----:B-----5:R-:W-:Y:S02]  /*4d40*/  IDP.4A.S8.S8 R21, R18, R8, R21 ;  /* 0x0000000812157226 */ /* 0x020fe40000000615 */
[----:B------:R-:W-:-:S02]  /*4d50*/  IDP.4A.S8.S8 R22, R33, R9, R16 ;  /* 0x0000000921167226 */ /* 0x000fc40000000610 */
[-C--:B------:R-:W-:Y:S02]  /*4d60*/  IDP.4A.S8.S8 R56, R29, R9.reuse, R56 ;  /* 0x000000091d387226 */ /* 0x080fe40000000638 */
[-C--:B------:R-:W-:Y:S02]  /*4d70*/  IDP.4A.S8.S8 R48, R30, R9.reuse, R48 ;  /* 0x000000091e307226 */ /* 0x080fe40000000630 */
[-C--:B------:R-:W-:Y:S02]  /*4d80*/  IDP.4A.S8.S8 R44, R46, R9.reuse, R44 ;  /* 0x000000092e2c7226 */ /* 0x080fe4000000062c */
[-C--:B------:R-:W-:Y:S02]  /*4d90*/  IDP.4A.S8.S8 R8, R34, R9.reuse, R31 ;  /* 0x0000000922087226 */ /* 0x080fe4000000061f */
[-C--:B------:R-:W-:Y:S01]  /*4da0*/  IDP.4A.S8.S8 R16, R32, R9.reuse, R4 ;  /* 0x0000000920107226 */ /* 0x080fe20000000604 */
[----:B------:R-:W-:Y:S01]  /*4db0*/  LDS R31, [R2+0x934] ;  /* 0x00093400021f7984 */ /* 0x000fe20000000800 */
[----:B------:R-:W-:-:S02]  /*4dc0*/  IDP.4A.S8.S8 R20, R18, R9, R5 ;  /* 0x0000000912147226 */ /* 0x000fc40000000605 */
[-C--:B------:R-:W-:Y:S02]  /*4dd0*/  IDP.4A.S8.S8 R42, R30, R7.reuse, R42 ;  /* 0x000000071e2a7226 */ /* 0x080fe4000000062a */
[-C--:B------:R-:W-:Y:S02]  /*4de0*/  IDP.4A.S8.S8 R50, R34, R7.reuse, R50 ;  /* 0x0000000722327226 */ /* 0x080fe40000000632 */
[----:B------:R-:W-:Y:S02]  /*4df0*/  IDP.4A.S8.S8 R52, R32, R7, R52 ;  /* 0x0000000720347226 */ /* 0x000fe40000000634 */
[-C--:B------:R-:W-:Y:S01]  /*4e00*/  IDP.4A.S8.S8 R57, R29, R10.reuse, R57 ;  /* 0x0000000a1d397226 */ /* 0x080fe20000000639 */
[----:B------:R-:W-:Y:S01]  /*4e10*/  LDS.128 R4, [R3+0x9a0] ;  /* 0x0009a00003047984 */ /* 0x000fe20000000c00 */
[-C--:B------:R-:W-:Y:S02]  /*4e20*/  IDP.4A.S8.S8 R43, R30, R10.reuse, R43 ;  /* 0x0000000a1e2b7226 */ /* 0x080fe4000000062b */
[----:B------:R-:W-:-:S02]  /*4e30*/  IDP.4A.S8.S8 R39, R46, R10, R39 ;  /* 0x0000000a2e277226 */ /* 0x000fc40000000627 */
[-C--:B------:R-:W-:Y:S02]  /*4e40*/  IDP.4A.S8.S8 R35, R34, R10.reuse, R35 ;  /* 0x0000000a22237226 */ /* 0x080fe40000000623 */
[-C--:B------:R-:W-:Y:S02]  /*4e50*/  IDP.4A.S8.S8 R9, R33, R10.reuse, R17 ;  /* 0x0000000a21097226 */ /* 0x080fe40000000611 */
[-C--:B------:R-:W-:Y:S01]  /*4e60*/  IDP.4A.S8.S8 R49, R32, R10.reuse, R49 ;  /* 0x0000000a20317226 */ /* 0x080fe20000000631 */
[----:B------:R-:W1:Y:S01]  /*4e70*/  LDS R17, [R2+0x904] ;  /* 0x0009040002117984 */ /* 0x000e620000000800 */
[----:B------:R-:W-:Y:S02]  /*4e80*/  IDP.4A.S8.S8 R23, R18, R10, R23 ;  /* 0x0000000a12177226 */ /* 0x000fe40000000617 */
[-C--:B------:R-:W-:Y:S02]  /*4e90*/  IDP.4A.S8.S8 R47, R30, R11.reuse, R40 ;  /* 0x0000000b1e2f7226 */ /* 0x080fe40000000628 */
[----:B------:R-:W-:-:S02]  /*4ea0*/  IDP.4A.S8.S8 R58, R29, R11, R58 ;  /* 0x0000000b1d3a7226 */ /* 0x000fc4000000063a */
[-C--:B------:R-:W-:Y:S01]  /*4eb0*/  IDP.4A.S8.S8 R10, R34, R11.reuse, R36 ;  /* 0x0000000b220a7226 */ /* 0x080fe20000000624 */
[----:B------:R-:W3:Y:S01]  /*4ec0*/  LDS R29, [R2+0x924] ;  /* 0x00092400021d7984 */ /* 0x000ee20000000800 */
[-C--:B------:R-:W-:Y:S02]  /*4ed0*/  IDP.4A.S8.S8 R40, R32, R11.reuse, R0 ;  /* 0x0000000b20287226 */ /* 0x080fe40000000600 */
[----:B------:R-:W-:Y:S01]  /*4ee0*/  IDP.4A.S8.S8 R42, R46, R11, R42 ;  /* 0x0000000b2e2a7226 */ /* 0x000fe2000000062a */
[----:B------:R-:W4:Y:S01]  /*4ef0*/  LDS R36, [R2+0x944] ;  /* 0x0009440002247984 */ /* 0x000f220000000800 */
[C---:B0-----:R-:W-:Y:S02]  /*4f00*/  IDP.4A.S8.S8 R41, R34.reuse, R12, R41 ;  /* 0x0000000c22297226 */ /* 0x041fe40000000629 */
[C---:B------:R-:W-:Y:S01]  /*4f10*/  IDP.4A.S8.S8 R44, R34.reuse, R13, R44 ;  /* 0x0000000d222c7226 */ /* 0x040fe2000000062c */
[----:B------:R-:W0:Y:S01]  /*4f20*/  LDS R0, [R2+0x964] ;  /* 0x0009640002007984 */ /* 0x000e220000000800 */
[----:B------:R-:W-:-:S02]  /*4f30*/  IDP.4A.S8.S8 R39, R34, R14, R39 ;  /* 0x0000000e22277226 */ /* 0x000fc40000000627 */
[C---:B------:R-:W-:Y:S02]  /*4f40*/  IDP.4A.S8.S8 R55, R30.reuse, R12, R55 ;  /* 0x0000000c1e377226 */ /* 0x040fe40000000637 */
[C---:B------:R-:W-:Y:S02]  /*4f50*/  IDP.4A.S8.S8 R56, R30.reuse, R13, R56 ;  /* 0x0000000d1e387226 */ /* 0x040fe40000000638 */
[C---:B------:R-:W-:Y:S02]  /*4f60*/  IDP.4A.S8.S8 R57, R30.reuse, R14, R57 ;  /* 0x0000000e1e397226 */ /* 0x040fe40000000639 */
[----:B------:R-:W-:Y:S02]  /*4f70*/  IDP.4A.S8.S8 R58, R30, R15, R58 ;  /* 0x0000000f1e3a7226 */ /* 0x000fe4000000063a */
[C---:B------:R-:W-:Y:S02]  /*4f80*/  IDP.4A.S8.S8 R45, R46.reuse, R12, R45 ;  /* 0x0000000c2e2d7226 */ /* 0x040fe4000000062d */
[----:B------:R-:W-:-:S02]  /*4f90*/  IDP.4A.S8.S8 R48, R46, R13, R48 ;  /* 0x0000000d2e307226 */ /* 0x000fc40000000630 */
[----:B------:R-:W-:Y:S02]  /*4fa0*/  IDP.4A.S8.S8 R43, R46, R14, R43 ;  /* 0x0000000e2e2b7226 */ /* 0x000fe4000000062b */
[----:B------:R-:W-:Y:S02]  /*4fb0*/  IDP.4A.S8.S8 R34, R34, R15, R42 ;  /* 0x0000000f22227226 */ /* 0x000fe4000000062a */
[C---:B------:R-:W-:Y:S02]  /*4fc0*/  IDP.4A.S8.S8 R50, R33.reuse, R11, R50 ;  /* 0x0000000b21327226 */ /* 0x040fe40000000632 */
[----:B------:R-:W-:Y:S02]  /*4fd0*/  IDP.4A.S8.S8 R46, R46, R15, R47 ;  /* 0x0000000f2e2e7226 */ /* 0x000fe4000000062f */
[C---:B------:R-:W-:Y:S02]  /*4fe0*/  IDP.4A.S8.S8 R37, R33.reuse, R12, R37 ;  /* 0x0000000c21257226 */ /* 0x040fe40000000625 */
[----:B------:R-:W-:-:S02]  /*4ff0*/  IDP.4A.S8.S8 R30, R33, R13, R8 ;  /* 0x0000000d211e7226 */ /* 0x000fc40000000608 */
[C---:B------:R-:W-:Y:S02]  /*5000*/  IDP.4A.S8.S8 R35, R33.reuse, R14, R35 ;  /* 0x0000000e21237226 */ /* 0x040fe40000000623 */
[----:B------:R-:W-:Y:S02]  /*5010*/  IDP.4A.S8.S8 R42, R33, R15, R10 ;  /* 0x0000000f212a7226 */ /* 0x000fe4000000060a */
[-C--:B------:R-:W-:Y:S02]  /*5020*/  IDP.4A.S8.S8 R33, R32, R12.reuse, R25 ;  /* 0x0000000c20217226 */ /* 0x080fe40000000619 */
[----:B--2---:R-:W-:Y:S02]  /*5030*/  IDP.4A.S8.S8 R47, R24, R12, R21 ;  /* 0x0000000c182f7226 */ /* 0x004fe40000000615 */
[----:B------:R-:W-:Y:S02]  /*5040*/  IDP.4A.S8.S8 R52, R18, R11, R52 ;  /* 0x0000000b12347226 */ /* 0x000fe40000000634 */
[----:B------:R-:W-:-:S02]  /*5050*/  IDP.4A.S8.S8 R25, R32, R14, R9 ;  /* 0x0000000e20197226 */ /* 0x000fc40000000609 */
[-C--:B------:R-:W-:Y:S01]  /*5060*/  IDP.4A.S8.S8 R49, R18, R14.reuse, R49 ;  /* 0x0000000e12317226 */ /* 0x080fe20000000631 */
[----:B------:R-:W2:Y:S01]  /*5070*/  LDS.128 R8, [R3+0x9d0] ;  /* 0x0009d00003087984 */ /* 0x000ea20000000c00 */
[----:B------:R-:W-:Y:S02]  /*5080*/  IDP.4A.S8.S8 R21, R24, R14, R23 ;  /* 0x0000000e18157226 */ /* 0x000fe40000000617 */
[C---:B------:R-:W-:Y:S01]  /*5090*/  IDP.4A.S8.S8 R19, R18.reuse, R12, R19 ;  /* 0x0000000c12137226 */ /* 0x040fe20000000613 */
[----:B------:R-:W5:Y:S01]  /*50a0*/  LDS R14, [R2+0x974] ;  /* 0x00097400020e7984 */ /* 0x000f620000000800 */
[C---:B------:R-:W-:Y:S02]  /*50b0*/  IDP.4A.S8.S8 R16, R18.reuse, R13, R16 ;  /* 0x0000000d12107226 */ /* 0x040fe40000000610 */
[----:B------:R-:W-:Y:S02]  /*50c0*/  IDP.4A.S8.S8 R40, R18, R15, R40 ;  /* 0x0000000f12287226 */ /* 0x000fe40000000628 */
[----:B------:R-:W-:-:S02]  /*50d0*/  IDP.4A.S8.S8 R22, R32, R13, R22 ;  /* 0x0000000d20167226 */ /* 0x000fc40000000616 */
[----:B------:R-:W-:Y:S02]  /*50e0*/  IDP.4A.S8.S8 R50, R32, R15, R50 ;  /* 0x0000000f20327226 */ /* 0x000fe40000000632 */
[C---:B------:R-:W-:Y:S01]  /*50f0*/  IDP.4A.S8.S8 R18, R24.reuse, R13, R20 ;  /* 0x0000000d18127226 */ /* 0x040fe20000000614 */
[----:B------:R-:W-:Y:S01]  /*5100*/  LDS R32, [R2+0x984] ;  /* 0x0009840002207984 */ /* 0x000fe20000000800 */
[----:B------:R-:W-:Y:S01]  /*5110*/  IDP.4A.S8.S8 R52, R24, R15, R52 ;  /* 0x0000000f18347226 */ /* 0x000fe20000000634 */
[----:B------:R-:W5:Y:S01]  /*5120*/  LDC.64 R12, c[0x0][0x398] ;  /* 0x0000e600ff0c7b82 */ /* 0x000f620000000a00 */
[C---:B-1----:R-:W-:Y:S01]  /*5130*/  IDP.4A.S8.S8 R55, R17.reuse, R4, R55 ;  /* 0x0000000411377226 */ /* 0x042fe20000000637 */
[----:B------:R-:W-:Y:S01]  /*5140*/  LDS R24, [R2+0x908] ;  /* 0x0009080002187984 */ /* 0x000fe20000000800 */
[C---:B------:R-:W-:Y:S02]  /*5150*/  IDP.4A.S8.S8 R56, R17.reuse, R5, R56 ;  /* 0x0000000511387226 */ /* 0x040fe40000000638 */
[----:B------:R-:W-:-:S02]  /*5160*/  IDP.4A.S8.S8 R57, R17, R6, R57 ;  /* 0x0000000611397226 */ /* 0x000fc40000000639 */
[----:B------:R-:W-:Y:S02]  /*5170*/  IDP.4A.S8.S8 R58, R17, R7, R58 ;  /* 0x00000007113a7226 */ /* 0x000fe4000000063a */
[-C--:B------:R-:W-:Y:S02]  /*5180*/  IDP.4A.S8.S8 R15, R28, R4.reuse, R19 ;  /* 0x000000041c0f7226 */ /* 0x080fe40000000613 */
[-C--:B------:R-:W-:Y:S02]  /*5190*/  IDP.4A.S8.S8 R45, R38, R4.reuse, R45 ;  /* 0x00000004262d7226 */ /* 0x080fe4000000062d */
[-C--:B---3--:R-:W-:Y:S02]  /*51a0*/  IDP.4A.S8.S8 R41, R29, R4.reuse, R41 ;  /* 0x000000041d297226 */ /* 0x088fe40000000629 */
[-C--:B------:R-:W-:Y:S02]  /*51b0*/  IDP.4A.S8.S8 R37, R31, R4.reuse, R37 ;  /* 0x000000041f257226 */ /* 0x080fe40000000625 */
[----:B----4-:R-:W-:-:S02]  /*51c0*/  IDP.4A.S8.S8 R17, R36, R4, R33 ;  /* 0x0000000424117226 */ /* 0x010fc40000000621 */
[----:B0-----:R-:W-:Y:S02]  /*51d0*/  IDP.4A.S8.S8 R19, R0, R4, R47 ;  /* 0x0000000400137226 */ /* 0x001fe4000000062f */
        /* <DEDUP_REMOVED lines=18> */
[----:B------:R-:W0:Y:S01]  /*5300*/  LDS.128 R4, [R3+0xa00] ;  /* 0x000a000003047984 */ /* 0x000e220000000c00 */
[-C--:B--2---:R-:W-:Y:S02]  /*5310*/  IDP.4A.S8.S8 R55, R38, R8.reuse, R55 ;  /* 0x0000000826377226 */ /* 0x084fe40000000637 */
[-C--:B------:R-:W-:Y:S02]  /*5320*/  IDP.4A.S8.S8 R45, R29, R8.reuse, R45 ;  /* 0x000000081d2d7226 */ /* 0x080fe4000000062d */
[-C--:B------:R-:W-:Y:S02]  /*5330*/  IDP.4A.S8.S8 R41, R31, R8.reuse, R41 ;  /* 0x000000081f297226 */ /* 0x080fe40000000629 */
[-C--:B------:R-:W-:Y:S02]  /*5340*/  IDP.4A.S8.S8 R37, R36, R8.reuse, R37 ;  /* 0x0000000824257226 */ /* 0x080fe40000000625 */
[----:B------:R-:W-:-:S02]  /*5350*/  IDP.4A.S8.S8 R33, R28, R8, R17 ;  /* 0x000000081c217226 */ /* 0x000fc40000000611 */
[-C--:B------:R-:W-:Y:S02]  /*5360*/  IDP.4A.S8.S8 R15, R0, R8.reuse, R15 ;  /* 0x00000008000f7226 */ /* 0x080fe4000000060f */
[----:B-----5:R-:W-:Y:S02]  /*5370*/  IDP.4A.S8.S8 R23, R14, R8, R19 ;  /* 0x000000080e177226 */ /* 0x020fe40000000613 */
[-C--:B------:R-:W-:Y:S02]  /*5380*/  IDP.4A.S8.S8 R8, R28, R9.reuse, R22 ;  /* 0x000000091c087226 */ /* 0x080fe40000000616 */
[C---:B------:R-:W-:Y:S02]  /*5390*/  IDP.4A.S8.S8 R56, R38.reuse, R9, R56 ;  /* 0x0000000926387226 */ /* 0x040fe40000000638 */
[C---:B------:R-:W-:Y:S02]  /*53a0*/  IDP.4A.S8.S8 R57, R38.reuse, R10, R57 ;  /* 0x0000000a26397226 */ /* 0x040fe40000000639 */
[----:B------:R-:W-:-:S02]  /*53b0*/  IDP.4A.S8.S8 R58, R38, R11, R58 ;  /* 0x0000000b263a7226 */ /* 0x000fc4000000063a */
[-C--:B------:R-:W-:Y:S01]  /*53c0*/  IDP.4A.S8.S8 R20, R0, R9.reuse, R16 ;  /* 0x0000000900147226 */ /* 0x080fe20000000610 */
[----:B------:R-:W-:Y:S01]  /*53d0*/  LDS R38, [R2+0x958] ;  /* 0x0009580002267984 */ /* 0x000fe20000000800 */
[-C--:B------:R-:W-:Y:S02]  /*53e0*/  IDP.4A.S8.S8 R22, R14, R9.reuse, R18 ;  /* 0x000000090e167226 */ /* 0x080fe40000000612 */
[----:B------:R-:W-:Y:S01]  /*53f0*/  IMAD.WIDE.U32 R12, R27, 0x4, R12 ;  /* 0x000000041b0c7825 */ /* 0x000fe200078e000c */
[----:B------:R-:W1:Y:S03]  /*5400*/  LDS.128 R16, [R3+0x9b0] ;  /* 0x0009b00003107984 */ /* 0x000e660000000c00 */
[-C--:B------:R-:W-:Y:S01]  /*5410*/  IDP.4A.S8.S8 R48, R29, R9.reuse, R48 ;  /* 0x000000091d307226 */ /* 0x080fe20000000630 */
[----:B------:R-:W2:Y:S01]  /*5420*/  LDS R27, [R2+0x918] ;  /* 0x00091800021b7984 */ /* 0x000ea20000000800 */
[----:B------:R-:W-:-:S02]  /*5430*/  IDP.4A.S8.S8 R44, R31, R9, R44 ;  /* 0x000000091f2c7226 */ /* 0x000fc4000000062c */
[----:B------:R-:W-:Y:S02]  /*5440*/  IDP.4A.S8.S8 R30, R36, R9, R30 ;  /* 0x00000009241e7226 */ /* 0x000fe4000000061e */
[-C--:B------:R-:W-:Y:S02]  /*5450*/  IDP.4A.S8.S8 R9, R28, R10.reuse, R25 ;  /* 0x0000000a1c097226 */ /* 0x080fe40000000619 */
[-C--:B------:R-:W-:Y:S02]  /*5460*/  IDP.4A.S8.S8 R25, R14, R10.reuse, R21 ;  /* 0x0000000a0e197226 */ /* 0x080fe40000000615 */
[----:B------:R-:W3:Y:S01]  /*5470*/  LDG.E.CONSTANT R21, desc[UR14][R12.64] ;  /* 0x0000000e0c157981 */ /* 0x000ee2000c1e9900 */
[CC--:B------:R-:W-:Y:S02]  /*5480*/  IDP.4A.S8.S8 R35, R36.reuse, R10.reuse, R35 ;  /* 0x0000000a24237226 */ /* 0x0c0fe40000000623 */
[-C--:B------:R-:W-:Y:S02]  /*5490*/  IDP.4A.S8.S8 R51, R36, R11.reuse, R42 ;  /* 0x0000000b24337226 */ /* 0x080fe4000000062a */
[----:B------:R-:W-:Y:S01]  /*54a0*/  IDP.4A.S8.S8 R50, R28, R11, R50 ;  /* 0x0000000b1c327226 */ /* 0x000fe20000000632 */
[----:B------:R-:W-:Y:S01]  /*54b0*/  LDS R42, [R2+0x938] ;  /* 0x00093800022a7984 */ /* 0x000fe20000000800 */
[----:B------:R-:W-:-:S02]  /*54c0*/  IDP.4A.S8.S8 R43, R29, R10, R43 ;  /* 0x0000000a1d2b7226 */ /* 0x000fc4000000062b */
[C---:B------:R-:W-:Y:S02]  /*54d0*/  IDP.4A.S8.S8 R60, R29.reuse, R11, R46 ;  /* 0x0000000b1d3c7226 */ /* 0x040fe4000000062e */
[C---:B0-----:R-:W-:Y:S01]  /*54e0*/  IDP.4A.S8.S8 R55, R29.reuse, R4, R55 ;  /* 0x000000041d377226 */ /* 0x041fe20000000637 */
[----:B------:R-:W0:Y:S01]  /*54f0*/  LDS R46, [R2+0x928] ;  /* 0x00092800022e7984 */ /* 0x000e220000000800 */
        /* <DEDUP_REMOVED lines=9> */
[C---:B------:R-:W-:Y:S01]  /*5590*/  IDP.4A.S8.S8 R33, R0.reuse, R4, R33 ;  /* 0x0000000400217226 */ /* 0x040fe20000000621 */
[----:B------:R-:W4:Y:S01]  /*55a0*/  LDS R40, [R2+0x948] ;  /* 0x0009480002287984 */ /* 0x000f220000000800 */
[----:B------:R-:W-:-:S02]  /*55b0*/  IDP.4A.S8.S8 R28, R0, R5, R8 ;  /* 0x00000005001c7226 */ /* 0x000fc40000000608 */
[C---:B------:R-:W-:Y:S02]  /*55c0*/  IDP.4A.S8.S8 R29, R0.reuse, R6, R9 ;  /* 0x00000006001d7226 */ /* 0x040fe40000000609 */
[----:B------:R-:W-:Y:S02]  /*55d0*/  IDP.4A.S8.S8 R50, R0, R7, R50 ;  /* 0x0000000700327226 */ /* 0x000fe40000000632 */
[----:B------:R-:W5:Y:S01]  /*55e0*/  LDG.E.CONSTANT R0, desc[UR14][R12.64+0x4] ;  /* 0x0000040e0c007981 */ /* 0x000f62000c1e9900 */
[----:B------:R-:W-:Y:S02]  /*55f0*/  IDP.4A.S8.S8 R15, R14, R4, R15 ;  /* 0x000000040e0f7226 */ /* 0x000fe4000000060f */
[C---:B------:R-:W-:Y:S02]  /*5600*/  IDP.4A.S8.S8 R39, R31.reuse, R10, R39 ;  /* 0x0000000a1f277226 */ /* 0x040fe40000000627 */
[C---:B------:R-:W-:Y:S02]  /*5610*/  IDP.4A.S8.S8 R54, R31.reuse, R5, R48 ;  /* 0x000000051f367226 */ /* 0x040fe40000000630 */
[----:B------:R-:W-:-:S02]  /*5620*/  IDP.4A.S8.S8 R10, R31, R11, R34 ;  /* 0x0000000b1f0a7226 */ /* 0x000fc40000000622 */
[C---:B------:R-:W-:Y:S01]  /*5630*/  IDP.4A.S8.S8 R45, R31.reuse, R4, R45 ;  /* 0x000000041f2d7226 */ /* 0x040fe2000000062d */
[----:B------:R-:W4:Y:S01]  /*5640*/  LDS R34, [R2+0x968] ;  /* 0x0009680002227984 */ /* 0x000f220000000800 */
[C---:B------:R-:W-:Y:S02]  /*5650*/  IDP.4A.S8.S8 R43, R31.reuse, R6, R43 ;  /* 0x000000061f2b7226 */ /* 0x040fe4000000062b */
[----:B------:R-:W-:Y:S02]  /*5660*/  IDP.4A.S8.S8 R48, R31, R7, R60 ;  /* 0x000000071f307226 */ /* 0x000fe4000000063c */
[-C--:B-1----:R-:W-:Y:S02]  /*5670*/  IDP.4A.S8.S8 R31, R38, R16.reuse, R15 ;  /* 0x00000010261f7226 */ /* 0x082fe4000000060f */
[----:B------:R-:W5:Y:S01]  /*5680*/  LDG.E.CONSTANT R15, desc[UR14][R12.64+0x8] ;  /* 0x0000080e0c0f7981 */ /* 0x000f62000c1e9900 */
[C---:B------:R-:W-:Y:S02]  /*5690*/  IDP.4A.S8.S8 R55, R24.reuse, R16, R55 ;  /* 0x0000001018377226 */ /* 0x040fe40000000637 */
[----:B------:R-:W-:-:S02]  /*56a0*/  IDP.4A.S8.S8 R56, R24, R17, R56 ;  /* 0x0000001118387226 */ /* 0x000fc40000000638 */
[C---:B------:R-:W-:Y:S02]  /*56b0*/  IDP.4A.S8.S8 R57, R24.reuse, R18, R57 ;  /* 0x0000001218397226 */ /* 0x040fe40000000639 */
[----:B------:R-:W-:Y:S02]  /*56c0*/  IDP.4A.S8.S8 R58, R24, R19, R58 ;  /* 0x00000013183a7226 */ /* 0x000fe4000000063a */
[----:B------:R1:W5:Y:S01]  /*56d0*/  LDG.E.CONSTANT R24, desc[UR14][R12.64+0xc] ;  /* 0x00000c0e0c187981 */ /* 0x000362000c1e9900 */
[C---:B------:R-:W-:Y:S02]  /*56e0*/  IDP.4A.S8.S8 R41, R36.reuse, R4, R41 ;  /* 0x0000000424297226 */ /* 0x040fe40000000629 */
[C---:B------:R-:W-:Y:S02]  /*56f0*/  IDP.4A.S8.S8 R44, R36.reuse, R5, R44 ;  /* 0x00000005242c7226 */ /* 0x040fe4000000062c */
[----:B------:R-:W-:Y:S02]  /*5700*/  IDP.4A.S8.S8 R39, R36, R6, R39 ;  /* 0x0000000624277226 */ /* 0x000fe40000000627 */
[----:B------:R-:W-:-:S02]  /*5710*/  IDP.4A.S8.S8 R52, R14, R11, R52 ;  /* 0x0000000b0e347226 */ /* 0x000fc40000000634 */
[----:B------:R-:W-:Y:S02]  /*5720*/  IDP.4A.S8.S8 R36, R36, R7, R10 ;  /* 0x0000000724247226 */ /* 0x000fe4000000060a */
[----:B------:R-:W1:Y:S01]  /*5730*/  LDS.128 R8, [R3+0x9e0] ;  /* 0x0009e00003087984 */ /* 0x000e620000000c00 */
[C---:B------:R-:W-:Y:S02]  /*5740*/  IDP.4A.S8.S8 R20, R14.reuse, R5, R20 ;  /* 0x000000050e147226 */ /* 0x040fe40000000614 */
[C---:B------:R-:W-:Y:S02]  /*5750*/  IDP.4A.S8.S8 R49, R14.reuse, R6, R49 ;  /* 0x000000060e317226 */ /* 0x040fe40000000631 */
[----:B------:R-:W-:Y:S02]  /*5760*/  IDP.4A.S8.S8 R47, R14, R7, R47 ;  /* 0x000000070e2f7226 */ /* 0x000fe4000000062f */
[C---:B------:R-:W-:Y:S01]  /*5770*/  IDP.4A.S8.S8 R23, R32.reuse, R4, R23 ;  /* 0x0000000420177226 */ /* 0x040fe20000000617 */
[----:B------:R-:W1:Y:S01]  /*5780*/  LDS R14, [R2+0x978] ;  /* 0x00097800020e7984 */ /* 0x000e620000000800 */
[----:B------:R-:W-:-:S02]  /*5790*/  IDP.4A.S8.S8 R22, R32, R5, R22 ;  /* 0x0000000520167226 */ /* 0x000fc40000000616 */
[C---:B------:R-:W-:Y:S02]  /*57a0*/  IDP.4A.S8.S8 R25, R32.reuse, R6, R25 ;  /* 0x0000000620197226 */ /* 0x040fe40000000619 */
[----:B------:R-:W-:Y:S02]  /*57b0*/  IDP.4A.S8.S8 R52, R32, R7, R52 ;  /* 0x0000000720347226 */ /* 0x000fe40000000634 */
[----:B------:R1:W1:Y:S01]  /*57c0*/  LDS.128 R4, [R3+0xa10] ;  /* 0x000a100003047984 */ /* 0x0002620000000c00 */
[-C--:B--2---:R-:W-:Y:S02]  /*57d0*/  IDP.4A.S8.S8 R45, R27, R16.reuse, R45 ;  /* 0x000000101b2d7226 */ /* 0x084fe4000000062d */
[-C--:B0-----:R-:W-:Y:S02]  /*57e0*/  IDP.4A.S8.S8 R41, R46, R16.reuse, R41 ;  /* 0x000000102e297226 */ /* 0x081fe40000000629 */
[-C--:B------:R-:W-:Y:S02]  /*57f0*/  IDP.4A.S8.S8 R37, R42, R16.reuse, R37 ;  /* 0x000000102a257226 */ /* 0x080fe40000000625 */
[----:B----4-:R-:W-:-:S02]  /*5800*/  IDP.4A.S8.S8 R33, R40, R16, R33 ;  /* 0x0000001028217226 */ /* 0x010fc40000000621 */
[----:B------:R-:W-:Y:S02]  /*5810*/  IDP.4A.S8.S8 R23, R34, R16, R23 ;  /* 0x0000001022177226 */ /* 0x000fe40000000617 */
[-C--:B------:R-:W-:Y:S02]  /*5820*/  IDP.4A.S8.S8 R54, R27, R17.reuse, R54 ;  /* 0x000000111b367226 */ /* 0x080fe40000000636 */
[-C--:B------:R-:W-:Y:S02]  /*5830*/  IDP.4A.S8.S8 R44, R46, R17.reuse, R44 ;  /* 0x000000112e2c7226 */ /* 0x080fe4000000062c */
[-C--:B------:R-:W-:Y:S02]  /*5840*/  IDP.4A.S8.S8 R30, R42, R17.reuse, R30 ;  /* 0x000000112a1e7226 */ /* 0x080fe4000000061e */
[-C--:B------:R-:W-:Y:S02]  /*5850*/  IDP.4A.S8.S8 R28, R40, R17.reuse, R28 ;  /* 0x00000011281c7226 */ /* 0x080fe4000000061c */
[----:B------:R-:W-:-:S02]  /*5860*/  IDP.4A.S8.S8 R20, R38, R17, R20 ;  /* 0x0000001126147226 */ /* 0x000fc40000000614 */
[----:B------:R-:W-:Y:S02]  /*5870*/  IDP.4A.S8.S8 R16, R34, R17, R22 ;  /* 0x0000001122107226 */ /* 0x000fe40000000616 */
[CC--:B------:R-:W-:Y:S02]  /*5880*/  IDP.4A.S8.S8 R43, R27.reuse, R18.reuse, R43 ;  /* 0x000000121b2b7226 */ /* 0x0c0fe4000000062b */
[-C--:B------:R-:W-:Y:S02]  /*5890*/  IDP.4A.S8.S8 R35, R42, R18.reuse, R35 ;  /* 0x000000122a237226 */ /* 0x080fe40000000623 */
[----:B------:R-:W-:Y:S02]  /*58a0*/  IDP.4A.S8.S8 R29, R40, R18, R29 ;  /* 0x00000012281d7226 */ /* 0x000fe4000000061d */
[C---:B-1----:R-:W-:Y:S02]  /*58b0*/  IDP.4A.S8.S8 R56, R27.reuse, R9, R56 ;  /* 0x000000091b387226 */ /* 0x042fe40000000638 */
        /* <DEDUP_REMOVED lines=27> */
[C---:B------:R-:W-:Y:S02]  /*5a70*/  IDP.4A.S8.S8 R43, R46.reuse, R5, R56 ;  /* 0x000000052e2b7226 */ /* 0x040fe40000000638 */
[-C--:B------:R-:W-:Y:S02]  /*5a80*/  IDP.4A.S8.S8 R48, R46, R11.reuse, R48 ;  /* 0x0000000b2e307226 */ /* 0x080fe40000000630 */
[-C--:B------:R-:W-:Y:S02]  /*5a90*/  IDP.4A.S8.S8 R36, R42, R11.reuse, R36 ;  /* 0x0000000b2a247226 */ /* 0x080fe40000000624 */
[----:B------:R-:W-:-:S02]  /*5aa0*/  IDP.4A.S8.S8 R8, R40, R11, R51 ;  /* 0x0000000b28087226 */ /* 0x000fc40000000633 */
[-C--:B------:R-:W-:Y:S02]  /*5ab0*/  IDP.4A.S8.S8 R29, R38, R11.reuse, R50 ;  /* 0x0000000b261d7226 */ /* 0x080fe40000000632 */
[-C--:B------:R-:W-:Y:S02]  /*5ac0*/  IDP.4A.S8.S8 R22, R34, R11.reuse, R47 ;  /* 0x0000000b22167226 */ /* 0x080fe4000000062f */
[----:B------:R-:W-:Y:S02]  /*5ad0*/  IDP.4A.S8.S8 R20, R14, R11, R52 ;  /* 0x0000000b0e147226 */ /* 0x000fe40000000634 */
[C---:B------:R-:W-:Y:S02]  /*5ae0*/  IDP.4A.S8.S8 R19, R46.reuse, R4, R55 ;  /* 0x000000042e137226 */ /* 0x040fe40000000637 */
[----:B------:R-:W-:Y:S02]  /*5af0*/  IDP.4A.S8.S8 R11, R46, R6, R57 ;  /* 0x000000062e0b7226 */ /* 0x000fe40000000639 */
[----:B------:R-:W-:Y:S01]  /*5b00*/  IDP.4A.S8.S8 R65, R42, R4, R45 ;  /* 0x000000042a417226 */ /* 0x000fe2000000062d */
[----:B------:R-:W-:Y:S01]  /*5b10*/  SHF.R.S32.HI R12, RZ, 0x1f, R43 ;  /* 0x0000001fff0c7819 */ /* 0x000fe2000001142b */
[----:B------:R-:W-:-:S02]  /*5b20*/  IDP.4A.S8.S8 R45, R38, R6, R9 ;  /* 0x00000006262d7226 */ /* 0x000fc40000000609 */
[----:B------:R-:W-:Y:S02]  /*5b30*/  HFMA2 R9, -RZ, RZ, 0, 0 ;  /* 0x00000000ff097431 */ /* 0x000fe400000001ff */
[-C--:B------:R-:W-:Y:S02]  /*5b40*/  IDP.4A.S8.S8 R39, R42, R10.reuse, R39 ;  /* 0x0000000a2a277226 */ /* 0x080fe40000000627 */
[-C--:B------:R-:W-:Y:S02]  /*5b50*/  IDP.4A.S8.S8 R35, R34, R10.reuse, R49 ;  /* 0x0000000a22237226 */ /* 0x080fe40000000631 */
[----:B------:R-:W-:Y:S01]  /*5b60*/  IDP.4A.S8.S8 R17, R14, R10, R17 ;  /* 0x0000000a0e117226 */ /* 0x000fe20000000611 */
[----:B------:R-:W-:Y:S01]  /*5b70*/  SHF.R.S32.HI R10, RZ, 0x1f, R19 ;  /* 0x0000001fff0a7819 */ /* 0x000fe20000011413 */
[----:B------:R-:W-:Y:S01]  /*5b80*/  IDP.4A.S8.S8 R63, R40, R4, R41 ;  /* 0x00000004283f7226 */ /* 0x000fe20000000629 */
[----:B------:R-:W-:Y:S01]  /*5b90*/  SHF.R.S32.HI R13, RZ, 0x1f, R11 ;  /* 0x0000001fff0d7819 */ /* 0x000fe2000001140b */
[----:B------:R-:W-:Y:S01]  /*5ba0*/  IDP.4A.S8.S8 R41, R38, R7, R8 ;  /* 0x0000000726297226 */ /* 0x000fe20000000608 */
[----:B------:R-:W-:Y:S01]  /*5bb0*/  MOV R8, 0x40000000 ;  /* 0x4000000000087802 */ /* 0x000fe20000000f00 */
[----:B------:R-:W-:-:S02]  /*5bc0*/  IMAD R12, R12, -0xe380000, RZ ;  /* 0xf1c800000c0c7824 */ /* 0x000fc400078e02ff */
[----:B------:R-:W-:Y:S02]  /*5bd0*/  IMAD R10, R10, -0xe380000, RZ ;  /* 0xf1c800000a0a7824 */ /* 0x000fe400078e02ff */
[----:B------:R-:W-:Y:S02]  /*5be0*/  IDP.4A.S8.S8 R57, R40, R6, R39 ;  /* 0x0000000628397226 */ /* 0x000fe40000000627 */
[----:B------:R-:W-:Y:S02]  /*5bf0*/  IMAD R28, R13, -0xe380000, RZ ;  /* 0xf1c800000d1c7824 */ /* 0x000fe400078e02ff */
[-C--:B------:R-:W-:Y:S02]  /*5c00*/  IDP.4A.S8.S8 R39, R34, R4.reuse, R33 ;  /* 0x0000000422277226 */ /* 0x080fe40000000621 */
[----:B------:R-:W-:Y:S02]  /*5c10*/  IDP.4A.S8.S8 R33, R14, R4, R31 ;  /* 0x000000040e217226 */ /* 0x000fe4000000061f */
[----:B------:R-:W-:-:S02]  /*5c20*/  IMAD R69, R43, 0x7482, R12 ;  /* 0x000074822b457824 */ /* 0x000fc400078e020c */
[----:B------:R-:W-:Y:S02]  /*5c30*/  IDP.4A.S8.S8 R31, R14, R5, R18 ;  /* 0x000000050e1f7226 */ /* 0x000fe40000000612 */
[----:B------:R-:W-:Y:S02]  /*5c40*/  IMAD R67, R19, 0x7482, R10 ;  /* 0x0000748213437824 */ /* 0x000fe400078e020a */
[----:B------:R-:W-:-:S04]  /*5c50*/  IMAD.WIDE.U32 R12, R43, -0xe380000, R8 ;  /* 0xf1c800002b0c7825 */ /* 0x000fc800078e0008 */
[----:B------:R-:W-:Y:S02]  /*5c60*/  IDP.4A.S8.S8 R23, R46, R7, R58 ;  /* 0x000000072e177226 */ /* 0x000fe4000000063a */
[----:B------:R-:W-:-:S04]  /*5c70*/  IMAD.WIDE.U32 R18, R19, -0xe380000, R8 ;  /* 0xf1c8000013127825 */ /* 0x000fc800078e0008 */
[C---:B------:R-:W-:Y:S02]  /*5c80*/  IMAD R28, R11.reuse, 0x7482, R28 ;  /* 0x000074820b1c7824 */ /* 0x040fe400078e021c */
[----:B------:R-:W-:Y:S01]  /*5c90*/  IMAD.WIDE.U32 R10, R11, -0xe380000, R8 ;  /* 0xf1c800000b0a7825 */ /* 0x000fe200078e0008 */
[----:B------:R-:W-:Y:S02]  /*5ca0*/  IADD3 R43, PT, PT, R13, R69, RZ ;  /* 0x000000450d2b7210 */ /* 0x000fe40007ffe0ff */
[----:B------:R-:W-:Y:S01]  /*5cb0*/  IADD3 R67, PT, PT, R19, R67, RZ ;  /* 0x0000004313437210 */ /* 0x000fe20007ffe0ff */
[C---:B------:R-:W-:Y:S01]  /*5cc0*/  IDP.4A.S8.S8 R55, R42.reuse, R5, R54 ;  /* 0x000000052a377226 */ /* 0x040fe20000000636 */
[----:B------:R-:W-:Y:S01]  /*5cd0*/  SHF.R.S32.HI R13, RZ, 0x1f, R23 ;  /* 0x0000001fff0d7819 */ /* 0x000fe20000011417 */
[----:B------:R-:W-:Y:S01]  /*5ce0*/  IDP.4A.S8.S8 R53, R42, R6, R53 ;  /* 0x000000062a357226 */ /* 0x000fe20000000635 */
[----:B------:R-:W-:Y:S01]  /*5cf0*/  IADD3 R19, PT, PT, R11, R28, RZ ;  /* 0x0000001c0b137210 */ /* 0x000fe20007ffe0ff */
[----:B------:R-:W-:Y:S01]  /*5d00*/  IDP.4A.S8.S8 R49, R38, R4, R37 ;  /* 0x0000000426317226 */ /* 0x000fe20000000625 */
[----:B------:R-:W-:Y:S01]  /*5d10*/  SHF.R.S32.HI R11, RZ, 0x1f, R65 ;  /* 0x0000001fff0b7819 */ /* 0x000fe20000011441 */
[----:B------:R-:W-:-:S02]  /*5d20*/  IDP.4A.S8.S8 R35, R14, R6, R35 ;  /* 0x000000060e237226 */ /* 0x000fc40000000623 */
[----:B------:R-:W-:Y:S01]  /*5d30*/  IDP.4A.S8.S8 R37, R14, R7, R22 ;  /* 0x000000070e257226 */ /* 0x000fe20000000616 */
[----:B------:R-:W-:Y:S01]  /*5d40*/  SHF.R.U64 R14, R18, 0x1f, R67 ;  /* 0x0000001f120e7819 */ /* 0x000fe20000001243 */
[----:B------:R-:W-:Y:S01]  /*5d50*/  IMAD R18, R13, -0xe380000, RZ ;  /* 0xf1c800000d127824 */ /* 0x000fe200078e02ff */
[----:B------:R-:W-:Y:S01]  /*5d60*/  SHF.R.U64 R28, R10, 0x1f, R19 ;  /* 0x0000001f0a1c7819 */ /* 0x000fe20000001213 */
[----:B------:R-:W-:Y:S01]  /*5d70*/  IDP.4A.S8.S8 R47, R38, R5, R30 ;  /* 0x00000005262f7226 */ /* 0x000fe2000000061e */
[----:B------:R-:W-:Y:S01]  /*5d80*/  SHF.R.U64 R43, R12, 0x1f, R43 ;  /* 0x0000001f0c2b7819 */ /* 0x000fe2000000122b */
[----:B------:R-:W-:Y:S01]  /*5d90*/  IMAD R30, R11, -0xe380000, RZ ;  /* 0xf1c800000b1e7824 */ /* 0x000fe200078e02ff */
[----:B------:R-:W-:Y:S02]  /*5da0*/  SHF.R.S32.HI R10, RZ, 0x1f, R55 ;  /* 0x0000001fff0a7819 */ /* 0x000fe40000011437 */
[----:B------:R-:W-:Y:S01]  /*5db0*/  SHF.R.S32.HI R12, RZ, 0x1f, R53 ;  /* 0x0000001fff0c7819 */ /* 0x000fe20000011435 */
[----:B------:R-:W-:-:S02]  /*5dc0*/  IMAD R11, R23, 0x7482, R18 ;  /* 0x00007482170b7824 */ /* 0x000fc400078e0212 */
[----:B------:R-:W-:-:S04]  /*5dd0*/  IMAD.WIDE.U32 R22, R23, -0xe380000, R8 ;  /* 0xf1c8000017167825 */ /* 0x000fc800078e0008 */
[----:B------:R-:W-:Y:S02]  /*5de0*/  IMAD R10, R10, -0xe380000, RZ ;  /* 0xf1c800000a0a7824 */ /* 0x000fe400078e02ff */
[----:B------:R-:W-:Y:S02]  /*5df0*/  IMAD R67, R65, 0x7482, R30 ;  /* 0x0000748241437824 */ /* 0x000fe400078e021e */
[----:B------:R-:W-:Y:S01]  /*5e00*/  IMAD R30, R12, -0xe380000, RZ ;  /* 0xf1c800000c1e7824 */ /* 0x000fe200078e02ff */
[----:B------:R-:W-:Y:S01]  /*5e10*/  IADD3 R23, PT, PT, R23, R11, RZ ;  /* 0x0000000b17177210 */ /* 0x000fe20007ffe0ff */
[----:B------:R-:W-:-:S04]  /*5e20*/  IMAD.WIDE.U32 R18, R65, -0xe380000, R8 ;  /* 0xf1c8000041127825 */ /* 0x000fc800078e0008 */
[C---:B------:R-:W-:Y:S02]  /*5e30*/  IMAD R65, R55.reuse, 0x7482, R10 ;  /* 0x0000748237417824 */ /* 0x040fe400078e020a */
[----:B------:R-:W-:-:S04]  /*5e40*/  IMAD.WIDE.U32 R12, R55, -0xe380000, R8 ;  /* 0xf1c80000370c7825 */ /* 0x000fc800078e0008 */
[----:B------:R-:W-:Y:S02]  /*5e50*/  IDP.4A.S8.S8 R61, R42, R7, R48 ;  /* 0x000000072a3d7226 */ /* 0x000fe40000000630 */
[C---:B------:R-:W-:Y:S02]  /*5e60*/  IMAD R69, R53.reuse, 0x7482, R30 ;  /* 0x0000748235457824 */ /* 0x040fe400078e021e */
[----:B------:R-:W-:Y:S01]  /*5e70*/  IMAD.WIDE.U32 R10, R53, -0xe380000, R8 ;  /* 0xf1c80000350a7825 */ /* 0x000fe200078e0008 */
[----:B------:R-:W-:Y:S02]  /*5e80*/  SHF.R.U64 R53, R22, 0x1f, R23 ;  /* 0x0000001f16357819 */ /* 0x000fe40000001217 */
[----:B------:R-:W-:Y:S02]  /*5e90*/  IADD3 R23, PT, PT, R19, R67, RZ ;  /* 0x0000004313177210 */ /* 0x000fe40007ffe0ff */
[----:B------:R-:W-:Y:S02]  /*5ea0*/  IADD3 R55, PT, PT, R13, R65, RZ ;  /* 0x000000410d377210 */ /* 0x000fe40007ffe0ff */
[----:B------:R-:W-:-:S02]  /*5eb0*/  SHF.R.S32.HI R13, RZ, 0x1f, R61 ;  /* 0x0000001fff0d7819 */ /* 0x000fc4000001143d */
[----:B------:R-:W-:Y:S01]  /*5ec0*/  IADD3 R19, PT, PT, R11, R69, RZ ;  /* 0x000000450b137210 */ /* 0x000fe20007ffe0ff */
[----:B------:R-:W-:Y:S01]  /*5ed0*/  IDP.4A.S8.S8 R59, R40, R5, R44 ;  /* 0x00000005283b7226 */ /* 0x000fe2000000062c */
[----:B------:R-:W-:Y:S02]  /*5ee0*/  SHF.R.S32.HI R11, RZ, 0x1f, R63 ;  /* 0x0000001fff0b7819 */ /* 0x000fe4000001143f */
[----:B------:R-:W-:Y:S01]  /*5ef0*/  SHF.R.U64 R32, R10, 0x1f, R19 ;  /* 0x0000001f0a207819 */ /* 0x000fe20000001213 */
[----:B------:R-:W-:Y:S01]  /*5f00*/  IMAD R10, R13, -0xe380000, RZ ;  /* 0xf1c800000d0a7824 */ /* 0x000fe200078e02ff */
[----:B------:R-:W-:Y:S01]  /*5f10*/  SHF.R.U64 R30, R18, 0x1f, R23 ;  /* 0x0000001f121e7819 */ /* 0x000fe20000001217 */
[----:B------:R-:W-:Y:S01]  /*5f20*/  IMAD R22, R11, -0xe380000, RZ ;  /* 0xf1c800000b167824 */ /* 0x000fe200078e02ff */
[----:B------:R-:W-:Y:S01]  /*5f30*/  SHF.R.U64 R55, R12, 0x1f, R55 ;  /* 0x0000001f0c377819 */ /* 0x000fe20000001237 */
[C---:B------:R-:W-:Y:S01]  /*5f40*/  IMAD R19, R61.reuse, 0x7482, R10 ;  /* 0x000074823d137824 */ /* 0x040fe200078e020a */
[----:B------:R-:W-:Y:S01]  /*5f50*/  SHF.R.S32.HI R18, RZ, 0x1f, R57 ;  /* 0x0000001fff127819 */ /* 0x000fe20000011439 */
[----:B------:R-:W-:Y:S01]  /*5f60*/  IMAD.WIDE.U32 R10, R61, -0xe380000, R8 ;  /* 0xf1c800003d0a7825 */ /* 0x000fe200078e0008 */
[----:B------:R-:W-:-:S03]  /*5f70*/  SHF.R.S32.HI R12, RZ, 0x1f, R59 ;  /* 0x0000001fff0c7819 */ /* 0x000fc6000001143b */
[----:B------:R-:W-:Y:S02]  /*5f80*/  IMAD R61, R63, 0x7482, R22 ;  /* 0x000074823f3d7824 */ /* 0x000fe400078e0216 */
[C---:B------:R-:W-:Y:S02]  /*5f90*/  IDP.4A.S8.S8 R27, R34.reuse, R5, R27 ;  /* 0x00000005221b7226 */ /* 0x040fe4000000061b */
[C---:B------:R-:W-:Y:S02]  /*5fa0*/  IDP.4A.S8.S8 R25, R34.reuse, R6, R25 ;  /* 0x0000000622197226 */ /* 0x040fe40000000619 */
[----:B------:R-:W-:Y:S02]  /*5fb0*/  IDP.4A.S8.S8 R29, R34, R7, R29 ;  /* 0x00000007221d7226 */ /* 0x000fe4000000061d */
[----:B------:R-:W-:Y:S01]  /*5fc0*/  IMAD R22, R18, -0xe380000, RZ ;  /* 0xf1c8000012167824 */ /* 0x000fe200078e02ff */
[----:B------:R-:W-:Y:S01]  /*5fd0*/  IADD3 R11, PT, PT, R11, R19, RZ ;  /* 0x000000130b0b7210 */ /* 0x000fe20007ffe0ff */
[----:B------:R-:W-:-:S02]  /*5fe0*/  IMAD R34, R12, -0xe380000, RZ ;  /* 0xf1c800000c227824 */ /* 0x000fc400078e02ff */
[----:B------:R-:W-:-:S04]  /*5ff0*/  IMAD.WIDE.U32 R12, R63, -0xe380000, R8 ;  /* 0xf1c800003f0c7825 */ /* 0x000fc800078e0008 */
[C---:B------:R-:W-:Y:S02]  /*6000*/  IMAD R65, R57.reuse, 0x7482, R22 ;  /* 0x0000748239417824 */ /* 0x040fe400078e0216 */
[----:B------:R-:W-:Y:S02]  /*6010*/  IDP.4A.S8.S8 R51, R40, R7, R36 ;  /* 0x0000000728337226 */ /* 0x000fe40000000624 */
[----:B------:R-:W-:Y:S01]  /*6020*/  IMAD.WIDE.U32 R22, R57, -0xe380000, R8 ;  /* 0xf1c8000039167825 */ /* 0x000fe200078e0008 */
[----:B------:R-:W-:Y:S02]  /*6030*/  SHF.R.U64 R57, R10, 0x1f, R11 ;  /* 0x0000001f0a397819 */ /* 0x000fe4000000120b */
[----:B------:R-:W-:Y:S01]  /*6040*/  IADD3 R11, PT, PT, R13, R61, RZ ;  /* 0x0000003d0d0b7210 */ /* 0x000fe20007ffe0ff */
[C---:B------:R-:W-:Y:S02]  /*6050*/  IMAD R63, R59.reuse, 0x7482, R34 ;  /* 0x000074823b3f7824 */ /* 0x040fe400078e0222 */
[----:B------:R-:W-:Y:S01]  /*6060*/  IMAD.WIDE.U32 R18, R59, -0xe380000, R8 ;  /* 0xf1c800003b127825 */ /* 0x000fe200078e0008 */
[----:B------:R-:W-:-:S02]  /*6070*/  SHF.R.S32.HI R10, RZ, 0x1f, R51 ;  /* 0x0000001fff0a7819 */ /* 0x000fc40000011433 */
[----:B------:R-:W-:Y:S02]  /*6080*/  IADD3 R13, PT, PT, R23, R65, RZ ;  /* 0x00000041170d7210 */ /* 0x000fe40007ffe0ff */
[----:B------:R-:W-:Y:S02]  /*6090*/  SHF.R.U64 R34, R12, 0x1f, R11 ;  /* 0x0000001f0c227819 */ /* 0x000fe4000000120b */
[----:B------:R-:W-:Y:S02]  /*60a0*/  IADD3 R59, PT, PT, R19, R63, RZ ;  /* 0x0000003f133b7210 */ /* 0x000fe40007ffe0ff */
[----:B------:R-:W-:Y:S01]  /*60b0*/  SHF.R.S32.HI R11, RZ, 0x1f, R49 ;  /* 0x0000001fff0b7819 */ /* 0x000fe20000011431 */
[----:B------:R-:W-:Y:S01]  /*60c0*/  IMAD R10, R10, -0xe380000, RZ ;  /* 0xf1c800000a0a7824 */ /* 0x000fe200078e02ff */
[----:B------:R-:W-:Y:S02]  /*60d0*/  SHF.R.U64 R36, R22, 0x1f, R13 ;  /* 0x0000001f16247819 */ /* 0x000fe4000000120d */
[----:B------:R-:W-:-:S02]  /*60e0*/  SHF.R.S32.HI R12, RZ, 0x1f, R47 ;  /* 0x0000001fff0c7819 */ /* 0x000fc4000001142f */
[----:B------:R-:W-:Y:S02]  /*60f0*/  SHF.R.S32.HI R13, RZ, 0x1f, R45 ;  /* 0x0000001fff0d7819 */ /* 0x000fe4000001142d */
[----:B------:R-:W-:Y:S01]  /*6100*/  SHF.R.U64 R59, R18, 0x1f, R59 ;  /* 0x0000001f123b7819 */ /* 0x000fe2000000123b */
[----:B------:R-:W-:Y:S02]  /*6110*/  IMAD R18, R11, -0xe380000, RZ ;  /* 0xf1c800000b127824 */ /* 0x000fe400078e02ff */
[C---:B------:R-:W-:Y:S02]  /*6120*/  IMAD R23, R51.reuse, 0x7482, R10 ;  /* 0x0000748233177824 */ /* 0x040fe400078e020a */
[----:B------:R-:W-:-:S04]  /*6130*/  IMAD.WIDE.U32 R10, R51, -0xe380000, R8 ;  /* 0xf1c80000330a7825 */ /* 0x000fc800078e0008 */
[----:B------:R-:W-:Y:S02]  /*6140*/  IMAD R22, R12, -0xe380000, RZ ;  /* 0xf1c800000c167824 */ /* 0x000fe400078e02ff */
[----:B------:R-:W-:Y:S02]  /*6150*/  IMAD R38, R13, -0xe380000, RZ ;  /* 0xf1c800000d267824 */ /* 0x000fe400078e02ff */
[C---:B------:R-:W-:Y:S02]  /*6160*/  IMAD R51, R49.reuse, 0x7482, R18 ;  /* 0x0000748231337824 */ /* 0x040fe400078e0212 */
[----:B------:R-:W-:-:S04]  /*6170*/  IMAD.WIDE.U32 R12, R49, -0xe380000, R8 ;  /* 0xf1c80000310c7825 */ /* 0x000fc800078e0008 */
[C---:B------:R-:W-:Y:S02]  /*6180*/  IMAD R49, R47.reuse, 0x7482, R22 ;  /* 0x000074822f317824 */ /* 0x040fe400078e0216 */
[----:B------:R-:W-:Y:S01]  /*6190*/  IMAD.WIDE.U32 R18, R47, -0xe380000, R8 ;  /* 0xf1c800002f127825 */ /* 0x000fe200078e0008 */
[----:B------:R-:W-:Y:S02]  /*61a0*/  IADD3 R47, PT, PT, R11, R23, RZ ;  /* 0x000000170b2f7210 */ /* 0x000fe40007ffe0ff */
[----:B------:R-:W-:Y:S01]  /*61b0*/  IADD3 R13, PT, PT, R13, R51, RZ ;  /* 0x000000330d0d7210 */ /* 0x000fe20007ffe0ff */
[C---:B------:R-:W-:Y:S01]  /*61c0*/  IMAD R61, R45.reuse, 0x7482, R38 ;  /* 0x000074822d3d7824 */ /* 0x040fe200078e0226 */
[----:B------:R-:W-:Y:S01]  /*61d0*/  SHF.R.S32.HI R11, RZ, 0x1f, R41 ;  /* 0x0000001fff0b7819 */ /* 0x000fe20000011429 */
[----:B------:R-:W-:Y:S01]  /*61e0*/  IMAD.WIDE.U32 R22, R45, -0xe380000, R8 ;  /* 0xf1c800002d167825 */ /* 0x000fe200078e0008 */
[----:B------:R-:W-:Y:S02]  /*61f0*/  SHF.R.U64 R38, R12, 0x1f, R13 ;  /* 0x0000001f0c267819 */ /* 0x000fe4000000120d */
[----:B------:R-:W-:Y:S01]  /*6200*/  SHF.R.U64 R45, R10, 0x1f, R47 ;  /* 0x0000001f0a2d7819 */ /* 0x000fe2000000122f */
[----:B------:R-:W-:Y:S01]  /*6210*/  IMAD R10, R11, -0xe380000, RZ ;  /* 0xf1c800000b0a7824 */ /* 0x000fe200078e02ff */
[----:B------:R-:W-:-:S04]  /*6220*/  IADD3 R13, PT, PT, R23, R61, RZ ;  /* 0x0000003d170d7210 */ /* 0x000fc80007ffe0ff */
[----:B------:R-:W-:Y:S01]  /*6230*/  SHF.R.U64 R22, R22, 0x1f, R13 ;  /* 0x0000001f16167819 */ /* 0x000fe2000000120d */
[C---:B------:R-:W-:Y:S02]  /*6240*/  IMAD R13, R41.reuse, 0x7482, R10 ;  /* 0x00007482290d7824 */ /* 0x040fe400078e020a */
[----:B------:R-:W-:Y:S01]  /*6250*/  IMAD.WIDE.U32 R10, R41, -0xe380000, R8 ;  /* 0xf1c80000290a7825 */ /* 0x000fe200078e0008 */
[----:B------:R-:W-:Y:S01]  /*6260*/  IADD3 R19, PT, PT, R19, R49, RZ ;  /* 0x0000003113137210 */ /* 0x000fe20007ffe0ff */
[----:B------:R0:W1:Y:S01]  /*6270*/  LDS R41, [R2+0x988] ;  /* 0x0009880002297984 */ /* 0x0000620000000800 */
[----:B------:R-:W-:Y:S02]  /*6280*/  SHF.R.S32.HI R12, RZ, 0x1f, R39 ;  /* 0x0000001fff0c7819 */ /* 0x000fe40000011427 */
[----:B------:R-:W-:Y:S02]  /*6290*/  SHF.R.U64 R23, R18, 0x1f, R19 ;  /* 0x0000001f12177819 */ /* 0x000fe40000001213 */
[----:B------:R-:W-:Y:S01]  /*62a0*/  SHF.R.S32.HI R18, RZ, 0x1f, R27 ;  /* 0x0000001fff127819 */ /* 0x000fe2000001141b */
[----:B------:R-:W-:Y:S01]  /*62b0*/  IMAD R12, R12, -0xe380000, RZ ;  /* 0xf1c800000c0c7824 */ /* 0x000fe200078e02ff */
[----:B------:R-:W-:-:S02]  /*62c0*/  SHF.R.S32.HI R19, RZ, 0x1f, R25 ;  /* 0x0000001fff137819 */ /* 0x000fc40000011419 */
[----:B------:R-:W-:Y:S01]  /*62d0*/  IADD3 R11, PT, PT, R11, R13, RZ ;  /* 0x0000000d0b0b7210 */ /* 0x000fe20007ffe0ff */
[C---:B------:R-:W-:Y:S02]  /*62e0*/  IMAD R47, R39.reuse, 0x7482, R12 ;  /* 0x00007482272f7824 */ /* 0x040fe400078e020c */
[----:B------:R-:W-:Y:S01]  /*62f0*/  IMAD.WIDE.U32 R12, R39, -0xe380000, R8 ;  /* 0xf1c80000270c7825 */ /* 0x000fe200078e0008 */
[----:B------:R-:W-:-:S03]  /*6300*/  SHF.R.U64 R39, R10, 0x1f, R11 ;  /* 0x0000001f0a277819 */ /* 0x000fc6000000120b */
[----:B------:R-:W-:Y:S01]  /*6310*/  IMAD R18, R18, -0xe380000, RZ ;  /* 0xf1c8000012127824 */ /* 0x000fe200078e02ff */
[----:B------:R-:W-:Y:S01]  /*6320*/  SHF.R.S32.HI R40, RZ, 0x1f, R29 ;  /* 0x0000001fff287819 */ /* 0x000fe2000001141d */
[----:B------:R-:W-:Y:S01]  /*6330*/  IMAD R42, R19, -0xe380000, RZ ;  /* 0xf1c80000132a7824 */ /* 0x000fe200078e02ff */
[----:B------:R-:W-:Y:S01]  /*6340*/  IADD3 R13, PT, PT, R13, R47, RZ ;  /* 0x0000002f0d0d7210 */ /* 0x000fe20007ffe0ff */
[C---:B------:R-:W-:Y:S02]  /*6350*/  IMAD R49, R27.reuse, 0x7482, R18 ;  /* 0x000074821b317824 */ /* 0x040fe400078e0212 */
[----:B------:R-:W-:Y:S01]  /*6360*/  IMAD.WIDE.U32 R10, R27, -0xe380000, R8 ;  /* 0xf1c800001b0a7825 */ /* 0x000fe200078e0008 */
[----:B------:R-:W-:-:S03]  /*6370*/  SHF.R.S32.HI R27, RZ, 0x1f, R33 ;  /* 0x0000001fff1b7819 */ /* 0x000fc60000011421 */
[C---:B------:R-:W-:Y:S02]  /*6380*/  IMAD R47, R25.reuse, 0x7482, R42 ;  /* 0x00007482192f7824 */ /* 0x040fe400078e022a */
[----:B------:R-:W-:Y:S01]  /*6390*/  IMAD.WIDE.U32 R18, R25, -0xe380000, R8 ;  /* 0xf1c8000019127825 */ /* 0x000fe200078e0008 */
[----:B------:R-:W-:-:S03]  /*63a0*/  IADD3 R25, PT, PT, R11, R49, RZ ;  /* 0x000000310b197210 */ /* 0x000fc60007ffe0ff */
[----:B------:R-:W-:Y:S01]  /*63b0*/  IMAD R40, R40, -0xe380000, RZ ;  /* 0xf1c8000028287824 */ /* 0x000fe200078e02ff */
[----:B0-----:R-:W-:Y:S01]  /*63c0*/  SHF.R.U64 R2, R12, 0x1f, R13 ;  /* 0x0000001f0c027819 */ /* 0x001fe2000000120d */
[----:B------:R-:W-:Y:S01]  /*63d0*/  IMAD.WIDE.U32 R12, R29, -0xe380000, R8 ;  /* 0xf1c800001d0c7825 */ /* 0x000fe200078e0008 */
[----:B------:R-:W-:Y:S02]  /*63e0*/  IADD3 R11, PT, PT, R19, R47, RZ ;  /* 0x0000002f130b7210 */ /* 0x000fe40007ffe0ff */
[----:B------:R-:W-:Y:S01]  /*63f0*/  SHF.R.U64 R25, R10, 0x1f, R25 ;  /* 0x0000001f0a197819 */ /* 0x000fe20000001219 */
[----:B------:R-:W-:Y:S02]  /*6400*/  IMAD R19, R29, 0x7482, R40 ;  /* 0x000074821d137824 */ /* 0x000fe400078e0228 */
[----:B------:R-:W-:Y:S01]  /*6410*/  IMAD R10, R27, -0xe380000, RZ ;  /* 0xf1c800001b0a7824 */ /* 0x000fe200078e02ff */
[----:B------:R-:W-:Y:S02]  /*6420*/  SHF.R.U64 R40, R18, 0x1f, R11 ;  /* 0x0000001f12287819 */ /* 0x000fe4000000120b */
[----:B------:R-:W-:Y:S01]  /*6430*/  IADD3 R27, PT, PT, R13, R19, RZ ;  /* 0x000000130d1b7210 */ /* 0x000fe20007ffe0ff */
[C---:B------:R-:W-:Y:S01]  /*6440*/  IMAD R19, R33.reuse, 0x7482, R10 ;  /* 0x0000748221137824 */ /* 0x040fe200078e020a */
[----:B------:R-:W-:Y:S01]  /*6450*/  SHF.R.S32.HI R18, RZ, 0x1f, R31 ;  /* 0x0000001fff127819 */ /* 0x000fe2000001141f */
[----:B------:R-:W-:Y:S01]  /*6460*/  IMAD.WIDE.U32 R10, R33, -0xe380000, R8 ;  /* 0xf1c80000210a7825 */ /* 0x000fe200078e0008 */
[----:B------:R-:W-:-:S02]  /*6470*/  SHF.R.S32.HI R13, RZ, 0x1f, R35 ;  /* 0x0000001fff0d7819 */ /* 0x000fc40000011423 */
[----:B------:R-:W-:Y:S01]  /*6480*/  SHF.R.U64 R27, R12, 0x1f, R27 ;  /* 0x0000001f0c1b7819 */ /* 0x000fe2000000121b */
[----:B------:R-:W-:Y:S01]  /*6490*/  IMAD R12, R18, -0xe380000, RZ ;  /* 0xf1c80000120c7824 */ /* 0x000fe200078e02ff */
[----:B------:R-:W-:Y:S01]  /*64a0*/  IADD3 R11, PT, PT, R11, R19, RZ ;  /* 0x000000130b0b7210 */ /* 0x000fe20007ffe0ff */
[----:B------:R-:W-:Y:S02]  /*64b0*/  IMAD R44, R13, -0xe380000, RZ ;  /* 0xf1c800000d2c7824 */ /* 0x000fe400078e02ff */
[C---:B------:R-:W-:Y:S01]  /*64c0*/  IMAD R19, R31.reuse, 0x7482, R12 ;  /* 0x000074821f137824 */ /* 0x040fe200078e020c */
[----:B------:R-:W-:Y:S01]  /*64d0*/  SHF.R.U64 R42, R10, 0x1f, R11 ;  /* 0x0000001f0a2a7819 */ /* 0x000fe2000000120b */
[----:B------:R-:W-:Y:S01]  /*64e0*/  IMAD.WIDE.U32 R12, R31, -0xe380000, R8 ;  /* 0xf1c800001f0c7825 */ /* 0x000fe200078e0008 */
[----:B------:R-:W-:-:S03]  /*64f0*/  SHF.R.S32.HI R18, RZ, 0x1f, R37 ;  /* 0x0000001fff127819 */ /* 0x000fc60000011425 */
[C---:B------:R-:W-:Y:S02]  /*6500*/  IMAD R29, R35.reuse, 0x7482, R44 ;  /* 0x00007482231d7824 */ /* 0x040fe400078e022c */
[----:B------:R-:W-:-:S04]  /*6510*/  IMAD.WIDE.U32 R10, R35, -0xe380000, R8 ;  /* 0xf1c80000230a7825 */ /* 0x000fc800078e0008 */
[----:B-1----:R-:W-:Y:S01]  /*6520*/  IDP.4A.S8.S8 R3, R41, R4, R3 ;  /* 0x0000000429037226 */ /* 0x002fe20000000603 */
[----:B------:R-:W-:Y:S01]  /*6530*/  IADD3 R13, PT, PT, R13, R19, RZ ;  /* 0x000000130d0d7210 */ /* 0x000fe20007ffe0ff */
[----:B------:R-:W-:Y:S01]  /*6540*/  IDP.4A.S8.S8 R5, R41, R5, R16 ;  /* 0x0000000529057226 */ /* 0x000fe20000000610 */
[----:B------:R-:W-:Y:S02]  /*6550*/  IADD3 R11, PT, PT, R11, R29, RZ ;  /* 0x0000001d0b0b7210 */ /* 0x000fe40007ffe0ff */
[----:B------:R-:W-:Y:S01]  /*6560*/  SHF.R.S32.HI R4, RZ, 0x1f, R3 ;  /* 0x0000001fff047819 */ /* 0x000fe20000011403 */
[C---:B------:R-:W-:Y:S01]  /*6570*/  IDP.4A.S8.S8 R17, R41.reuse, R6, R17 ;  /* 0x0000000629117226 */ /* 0x040fe20000000611 */
[----:B------:R-:W-:Y:S01]  /*6580*/  SHF.R.U64 R13, R12, 0x1f, R13 ;  /* 0x0000001f0c0d7819 */ /* 0x000fe2000000120d */
[----:B------:R-:W-:Y:S01]  /*6590*/  IMAD R18, R18, -0xe380000, RZ ;  /* 0xf1c8000012127824 */ /* 0x000fe200078e02ff */
[----:B------:R-:W-:Y:S01]  /*65a0*/  SHF.R.S32.HI R6, RZ, 0x1f, R5 ;  /* 0x0000001fff067819 */ /* 0x000fe20000011405 */
[----:B------:R-:W-:Y:S01]  /*65b0*/  IDP.4A.S8.S8 R41, R41, R7, R20 ;  /* 0x0000000729297226 */ /* 0x000fe20000000614 */
[----:B------:R-:W-:Y:S01]  /*65c0*/  SHF.R.U64 R12, R10, 0x1f, R11 ;  /* 0x0000001f0a0c7819 */ /* 0x000fe2000000120b */
[----:B------:R-:W-:Y:S01]  /*65d0*/  IMAD R10, R4, -0xe380000, RZ ;  /* 0xf1c80000040a7824 */ /* 0x000fe200078e02ff */
[----:B------:R-:W-:Y:S01]  /*65e0*/  SHF.R.S32.HI R4, RZ, 0x1f, R17 ;  /* 0x0000001fff047819 */ /* 0x000fe20000011411 */
[----:B------:R-:W-:-:S02]  /*65f0*/  IMAD R31, R37, 0x7482, R18 ;  /* 0x00007482251f7824 */ /* 0x000fc400078e0212 */
[----:B------:R-:W-:-:S04]  /*6600*/  IMAD.WIDE.U32 R18, R37, -0xe380000, R8 ;  /* 0xf1c8000025127825 */ /* 0x000fc800078e0008 */
[----:B------:R-:W-:Y:S02]  /*6610*/  IMAD R16, R6, -0xe380000, RZ ;  /* 0xf1c8000006107824 */ /* 0x000fe400078e02ff */
[C---:B------:R-:W-:Y:S02]  /*6620*/  IMAD R29, R3.reuse, 0x7482, R10 ;  /* 0x00007482031d7824 */ /* 0x040fe400078e020a */
[----:B------:R-:W-:Y:S01]  /*6630*/  IMAD.WIDE.U32 R6, R3, -0xe380000, R8 ;  /* 0xf1c8000003067825 */ /* 0x000fe200078e0008 */
[----:B------:R-:W-:Y:S02]  /*6640*/  SHF.R.S32.HI R3, RZ, 0x1f, R41 ;  /* 0x0000001fff037819 */ /* 0x000fe40000011429 */
[----:B------:R-:W-:Y:S01]  /*6650*/  IADD3 R19, PT, PT, R19, R31, RZ ;  /* 0x0000001f13137210 */ /* 0x000fe20007ffe0ff */
[----:B------:R-:W-:Y:S02]  /*6660*/  IMAD R4, R4, -0xe380000, RZ ;  /* 0xf1c8000004047824 */ /* 0x000fe400078e02ff */
[----:B------:R-:W-:-:S02]  /*6670*/  IMAD R31, R5, 0x7482, R16 ;  /* 0x00007482051f7824 */ /* 0x000fc400078e0210 */
[----:B------:R-:W-:Y:S01]  /*6680*/  IMAD R16, R3, -0xe380000, RZ ;  /* 0xf1c8000003107824 */ /* 0x000fe200078e02ff */
[----:B------:R-:W-:Y:S01]  /*6690*/  IADD3 R3, PT, PT, R7, R29, RZ ;  /* 0x0000001d07037210 */ /* 0x000fe20007ffe0ff */
[----:B------:R-:W-:-:S04]  /*66a0*/  IMAD.WIDE.U32 R10, R5, -0xe380000, R8 ;  /* 0xf1c80000050a7825 */ /* 0x000fc800078e0008 */
[----:B------:R-:W-:Y:S02]  /*66b0*/  HFMA2 R7, -RZ, RZ, 1.9073486328125e-06, 0 ;  /* 0x00200000ff077431 */ /* 0x000fe400000001ff */
[C---:B------:R-:W-:Y:S02]  /*66c0*/  IMAD R33, R17.reuse, 0x7482, R4 ;  /* 0x0000748211217824 */ /* 0x040fe400078e0204 */
[----:B------:R-:W-:-:S04]  /*66d0*/  IMAD.WIDE.U32 R4, R17, -0xe380000, R8 ;  /* 0xf1c8000011047825 */ /* 0x000fc800078e0008 */
[----:B------:R-:W-:-:S04]  /*66e0*/  IMAD.WIDE.U32 R8, R41, -0xe380000, R8 ;  /* 0xf1c8000029087825 */ /* 0x000fc800078e0008 */
[----:B------:R-:W-:Y:S01]  /*66f0*/  IMAD R41, R41, 0x7482, R16 ;  /* 0x0000748229297824 */ /* 0x000fe200078e0210 */
[----:B------:R-:W-:Y:S02]  /*6700*/  SHF.R.U64 R16, R6, 0x1f, R3 ;  /* 0x0000001f06107819 */ /* 0x000fe40000001203 */
[----:B------:R-:W-:Y:S02]  /*6710*/  MOV R6, 0x0 ;  /* 0x0000000000067802 */ /* 0x000fe40000000f00 */
[----:B---3--:R-:W-:Y:S02]  /*6720*/  VIADDMNMX R3, R21, R14, RZ, !PT ;  /* 0x0000000e15037246 */ /* 0x008fe400078001ff */
[----:B------:R-:W-:Y:S02]  /*6730*/  IADD3 R11, PT, PT, R11, R31, RZ ;  /* 0x0000001f0b0b7210 */ /* 0x000fe40007ffe0ff */
[----:B------:R-:W-:Y:S01]  /*6740*/  IADD3 R17, PT, PT, R5, R33, RZ ;  /* 0x0000002105117210 */ /* 0x000fe20007ffe0ff */
[----:B------:R-:W-:Y:S01]  /*6750*/  IMAD.HI.U32 R3, R3, 0x4c032027, R6 ;  /* 0x4c03202703037827 */ /* 0x000fe200078e0006 */
[----:B------:R-:W-:-:S02]  /*6760*/  VIADDMNMX R5, R21, R30, RZ, !PT ;  /* 0x0000001e15057246 */ /* 0x000fc400078001ff */
[----:B------:R-:W-:Y:S02]  /*6770*/  VIADDMNMX R29, R21, R34, RZ, !PT ;  /* 0x00000022151d7246 */ /* 0x000fe400078001ff */
[----:B------:R-:W-:Y:S02]  /*6780*/  SHF.R.U64 R11, R10, 0x1f, R11 ;  /* 0x0000001f0a0b7819 */ /* 0x000fe4000000120b */
[----:B------:R-:W-:Y:S01]  /*6790*/  SHF.R.U64 R10, R4, 0x1f, R17 ;  /* 0x0000001f040a7819 */ /* 0x000fe20000001211 */
[----:B------:R-:W-:Y:S01]  /*67a0*/  IMAD.HI.U32 R14, R5, 0x4c032027, R6 ;  /* 0x4c032027050e7827 */ /* 0x000fe200078e0006 */
[----:B------:R-:W-:Y:S02]  /*67b0*/  IADD3 R4, P0, PT, R26, UR4, RZ ;  /* 0x000000041a047c10 */ /* 0x000fe4000ff1e0ff */
[----:B------:R-:W-:Y:S01]  /*67c0*/  SHF.R.U32.HI R3, RZ, 0x16, R3 ;  /* 0x00000016ff037819 */ /* 0x000fe20000011603 */
[----:B------:R-:W-:Y:S01]  /*67d0*/  IMAD.HI.U32 R29, R29, 0x4c032027, R6 ;  /* 0x4c0320271d1d7827 */ /* 0x000fe200078e0006 */
[----:B------:R-:W-:-:S02]  /*67e0*/  VIADDMNMX R31, R21, R38, RZ, !PT ;  /* 0x00000026151f7246 */ /* 0x000fc400078001ff */
[----:B------:R-:W-:Y:S02]  /*67f0*/  VIADDMNMX R35, R21, R42, RZ, !PT ;  /* 0x0000002a15237246 */ /* 0x000fe400078001ff */
[----:B------:R-:W-:Y:S02]  /*6800*/  IADD3.X R5, PT, PT, RZ, UR5, RZ, P0, !PT ;  /* 0x00000005ff057c10 */ /* 0x000fe400087fe4ff */
[----:B------:R-:W-:Y:S02]  /*6810*/  VIMNMX.U32 R3, PT, PT, R3, 0x7f, PT ;  /* 0x0000007f03037848 */ /* 0x000fe40003fe0000 */
[----:B------:R-:W-:Y:S01]  /*6820*/  VIADDMNMX R33, R21, R2, RZ, !PT ;  /* 0x0000000215217246 */ /* 0x000fe200078001ff */
[----:B------:R-:W-:Y:S01]  /*6830*/  IMAD.HI.U32 R31, R31, 0x4c032027, R6 ;  /* 0x4c0320271f1f7827 */ /* 0x000fe200078e0006 */
[----:B------:R-:W-:Y:S02]  /*6840*/  SHF.R.U32.HI R14, RZ, 0x16, R14 ;  /* 0x00000016ff0e7819 */ /* 0x000fe4000001160e */
[----:B------:R-:W-:-:S02]  /*6850*/  SHF.R.U32.HI R2, RZ, 0x16, R29 ;  /* 0x00000016ff027819 */ /* 0x000fc4000001161d */
[----:B-----5:R-:W-:Y:S01]  /*6860*/  VIADDMNMX R43, R0, R43, RZ, !PT ;  /* 0x0000002b002b7246 */ /* 0x020fe200078001ff */
[--C-:B------:R-:W-:Y:S01]  /*6870*/  IMAD.HI.U32 R35, R35, 0x4c032027, R6.reuse ;  /* 0x4c03202723237827 */ /* 0x100fe200078e0006 */
[----:B------:R0:W-:Y:S01]  /*6880*/  STG.E.U8 desc[UR14][R4.64], R3 ;  /* 0x0000000304007986 */ /* 0x0001e2000c10110e */
[----:B------:R-:W-:Y:S02]  /*6890*/  VIMNMX.U32 R17, PT, PT, R14, 0x7f, PT ;  /* 0x0000007f0e117848 */ /* 0x000fe40003fe0000 */
[----:B------:R-:W-:Y:S01]  /*68a0*/  IMAD.HI.U32 R43, R43, 0x4c032027, R6 ;  /* 0x4c0320272b2b7827 */ /* 0x000fe200078e0006 */
[----:B------:R-:W-:Y:S02]  /*68b0*/  SHF.R.U32.HI R31, RZ, 0x16, R31 ;  /* 0x00000016ff1f7819 */ /* 0x000fe4000001161f */
[----:B------:R-:W-:Y:S02]  /*68c0*/  VIADDMNMX R59, R0, R59, RZ, !PT ;  /* 0x0000003b003b7246 */ /* 0x000fe400078001ff */
[----:B------:R-:W-:-:S02]  /*68d0*/  SHF.R.U32.HI R29, RZ, 0x16, R35 ;  /* 0x00000016ff1d7819 */ /* 0x000fc40000011623 */
[----:B0-----:R-:W-:Y:S01]  /*68e0*/  VIMNMX.U32 R3, PT, PT, R2, 0x7f, PT ;  /* 0x0000007f02037848 */ /* 0x001fe20003fe0000 */
[----:B------:R0:W-:Y:S01]  /*68f0*/  STG.E.U8 desc[UR14][R4.64+0x38], R17 ;  /* 0x0000381104007986 */ /* 0x0001e2000c10110e */
[----:B------:R-:W-:Y:S01]  /*6900*/  VIADDMNMX R21, R21, R16, RZ, !PT ;  /* 0x0000001015157246 */ /* 0x000fe200078001ff */
[--C-:B------:R-:W-:Y:S01]  /*6910*/  IMAD.HI.U32 R33, R33, 0x4c032027, R6.reuse ;  /* 0x4c03202721217827 */ /* 0x100fe200078e0006 */
[C---:B------:R-:W-:Y:S01]  /*6920*/  VIADDMNMX R55, R0.reuse, R55, RZ, !PT ;  /* 0x0000003700377246 */ /* 0x040fe200078001ff */
[----:B------:R1:W-:Y:S01]  /*6930*/  STG.E.U8 desc[UR14][R4.64+0x70], R3 ;  /* 0x0000700304007986 */ /* 0x0003e2000c10110e */
[----:B------:R-:W-:Y:S01]  /*6940*/  VIMNMX.U32 R29, PT, PT, R29, 0x7f, PT ;  /* 0x0000007f1d1d7848 */ /* 0x000fe20003fe0000 */
[--C-:B------:R-:W-:Y:S01]  /*6950*/  IMAD.HI.U32 R59, R59, 0x4c032027, R6.reuse ;  /* 0x4c0320273b3b7827 */ /* 0x100fe200078e0006 */
[----:B------:R-:W-:Y:S02]  /*6960*/  VIADDMNMX R11, R0, R11, RZ, !PT ;  /* 0x0000000b000b7246 */ /* 0x000fe400078001ff */
[----:B0-----:R-:W-:Y:S01]  /*6970*/  VIMNMX.U32 R17, PT, PT, R31, 0x7f, PT ;  /* 0x0000007f1f117848 */ /* 0x001fe20003fe0000 */
[----:B------:R-:W-:Y:S01]  /*6980*/  IMAD.HI.U32 R21, R21, 0x4c032027, R6 ;  /* 0x4c03202715157827 */ /* 0x000fe200078e0006 */
[----:B-1----:R-:W-:-:S03]  /*6990*/  SHF.R.U32.HI R3, RZ, 0x16, R43 ;  /* 0x00000016ff037819 */ /* 0x002fc6000001162b */
[----:B------:R0:W-:Y:S01]  /*69a0*/  STG.E.U8 desc[UR14][R4.64+0xa8], R17 ;  /* 0x0000a81104007986 */ /* 0x0001e2000c10110e */
[----:B------:R-:W-:Y:S01]  /*69b0*/  IMAD.HI.U32 R55, R55, 0x4c032027, R6 ;  /* 0x4c03202737377827 */ /* 0x000fe200078e0006 */
[----:B------:R-:W-:Y:S02]  /*69c0*/  VIMNMX.U32 R3, PT, PT, R3, 0x7f, PT ;  /* 0x0000007f03037848 */ /* 0x000fe40003fe0000 */
[----:B------:R1:W-:Y:S01]  /*69d0*/  STG.E.U8 desc[UR14][R4.64+0x118], R29 ;  /* 0x0001181d04007986 */ /* 0x0003e2000c10110e */
[----:B------:R-:W-:Y:S02]  /*69e0*/  SHF.R.U32.HI R33, RZ, 0x16, R33 ;  /* 0x00000016ff217819 */ /* 0x000fe40000011621 */
[C---:B------:R-:W-:Y:S02]  /*69f0*/  VIADDMNMX R23, R0.reuse, R23, RZ, !PT ;  /* 0x0000001700177246 */ /* 0x040fe400078001ff */
[----:B------:R-:W-:Y:S02]  /*6a00*/  VIADDMNMX R25, R0, R25, RZ, !PT ;  /* 0x0000001900197246 */ /* 0x000fe400078001ff */
[----:B0-----:R-:W-:Y:S01]  /*6a10*/  SHF.R.U32.HI R17, RZ, 0x16, R59 ;  /* 0x00000016ff117819 */ /* 0x001fe2000001163b */
[----:B------:R0:W-:Y:S01]  /*6a20*/  STG.E.U8 desc[UR14][R4.64+0x1], R3 ;  /* 0x0000010304007986 */ /* 0x0001e2000c10110e */
[----:B------:R-:W-:-:S02]  /*6a30*/  SHF.R.U32.HI R31, RZ, 0x16, R21 ;  /* 0x00000016ff1f7819 */ /* 0x000fc40000011615 */
[----:B-1----:R-:W-:Y:S01]  /*6a40*/  VIADDMNMX R29, R0, R13, RZ, !PT ;  /* 0x0000000d001d7246 */ /* 0x002fe200078001ff */
[--C-:B------:R-:W-:Y:S01]  /*6a50*/  IMAD.HI.U32 R0, R11, 0x4c032027, R6.reuse ;  /* 0x4c0320270b007827 */ /* 0x100fe200078e0006 */
[----:B------:R-:W-:Y:S02]  /*6a60*/  VIADDMNMX R11, R15, R28, RZ, !PT ;  /* 0x0000001c0f0b7246 */ /* 0x000fe400078001ff */
[----:B------:R-:W-:Y:S01]  /*6a70*/  VIMNMX.U32 R21, PT, PT, R33, 0x7f, PT ;  /* 0x0000007f21157848 */ /* 0x000fe20003fe0000 */
[----:B------:R-:W-:Y:S01]  /*6a80*/  IMAD.HI.U32 R23, R23, 0x4c032027, R6 ;  /* 0x4c03202717177827 */ /* 0x000fe200078e0006 */
[----:B------:R-:W-:Y:S02]  /*6a90*/  SHF.R.U32.HI R55, RZ, 0x16, R55 ;  /* 0x00000016ff377819 */ /* 0x000fe40000011637 */
[----:B------:R-:W-:Y:S02]  /*6aa0*/  VIMNMX.U32 R17, PT, PT, R17, 0x7f, PT ;  /* 0x0000007f11117848 */ /* 0x000fe40003fe0000 */
[----:B0-----:R-:W-:-:S02]  /*6ab0*/  VIADDMNMX R3, R15, R32, RZ, !PT ;  /* 0x000000200f037246 */ /* 0x001fc400078001ff */
[----:B------:R-:W-:Y:S01]  /*6ac0*/  VIMNMX.U32 R31, PT, PT, R31, 0x7f, PT ;  /* 0x0000007f1f1f7848 */ /* 0x000fe20003fe0000 */
[----:B------:R-:W-:Y:S01]  /*6ad0*/  IMAD.HI.U32 R11, R11, 0x4c032027, R6 ;  /* 0x4c0320270b0b7827 */ /* 0x000fe200078e0006 */
[----:B------:R-:W-:Y:S01]  /*6ae0*/  VIMNMX.U32 R13, PT, PT, R55, 0x7f, PT ;  /* 0x0000007f370d7848 */ /* 0x000fe20003fe0000 */
[----:B------:R0:W-:Y:S01]  /*6af0*/  STG.E.U8 desc[UR14][R4.64+0xe0], R21 ;  /* 0x0000e01504007986 */ /* 0x0001e2000c10110e */
[----:B------:R-:W-:Y:S01]  /*6b00*/  SHF.R.U32.HI R0, RZ, 0x16, R0 ;  /* 0x00000016ff007819 */ /* 0x000fe20000011600 */
[--C-:B------:R-:W-:Y:S02]  /*6b10*/  IMAD.HI.U32 R3, R3, 0x4c032027, R6.reuse ;  /* 0x4c03202703037827 */ /* 0x100fe400078e0006 */
[----:B------:R1:W-:Y:S02]  /*6b20*/  STG.E.U8 desc[UR14][R4.64+0x71], R17 ;  /* 0x0000711104007986 */ /* 0x0003e4000c10110e */
[----:B------:R-:W-:Y:S02]  /*6b30*/  IMAD.HI.U32 R25, R25, 0x4c032027, R6 ;  /* 0x4c03202719197827 */ /* 0x000fe400078e0006 */
[----:B------:R2:W-:Y:S01]  /*6b40*/  STG.E.U8 desc[UR14][R4.64+0x150], R31 ;  /* 0x0001501f04007986 */ /* 0x0005e2000c10110e */
[----:B0-----:R-:W-:-:S03]  /*6b50*/  SHF.R.U32.HI R21, RZ, 0x16, R23 ;  /* 0x00000016ff157819 */ /* 0x001fc60000011617 */
[----:B------:R0:W-:Y:S01]  /*6b60*/  STG.E.U8 desc[UR14][R4.64+0x39], R13 ;  /* 0x0000390d04007986 */ /* 0x0001e2000c10110e */
[----:B-1----:R-:W-:Y:S01]  /*6b70*/  VIADDMNMX R17, R15, R22, RZ, !PT ;  /* 0x000000160f117246 */ /* 0x002fe200078001ff */
[----:B------:R-:W-:Y:S01]  /*6b80*/  IMAD.HI.U32 R29, R29, 0x4c032027, R6 ;  /* 0x4c0320271d1d7827 */ /* 0x000fe200078e0006 */
[----:B------:R-:W-:Y:S02]  /*6b90*/  VIMNMX.U32 R21, PT, PT, R21, 0x7f, PT ;  /* 0x0000007f15157848 */ /* 0x000fe40003fe0000 */
[----:B--2---:R-:W-:Y:S02]  /*6ba0*/  VIMNMX.U32 R31, PT, PT, R0, 0x7f, PT ;  /* 0x0000007f001f7848 */ /* 0x004fe40003fe0000 */
[----:B------:R-:W-:Y:S01]  /*6bb0*/  SHF.R.U32.HI R0, RZ, 0x16, R11 ;  /* 0x00000016ff007819 */ /* 0x000fe2000001160b */
[----:B------:R-:W-:Y:S01]  /*6bc0*/  IMAD.HI.U32 R17, R17, 0x4c032027, R6 ;  /* 0x4c03202711117827 */ /* 0x000fe200078e0006 */
[----:B------:R-:W-:Y:S02]  /*6bd0*/  SHF.R.U32.HI R11, RZ, 0x16, R3 ;  /* 0x00000016ff0b7819 */ /* 0x000fe40000011603 */
[----:B0-----:R-:W-:Y:S01]  /*6be0*/  VIADDMNMX R13, R15, R36, RZ, !PT ;  /* 0x000000240f0d7246 */ /* 0x001fe200078001ff */
[----:B------:R0:W-:Y:S01]  /*6bf0*/  STG.E.U8 desc[UR14][R4.64+0xa9], R21 ;  /* 0x0000a91504007986 */ /* 0x0001e2000c10110e */
[----:B------:R-:W-:-:S02]  /*6c00*/  SHF.R.U32.HI R23, RZ, 0x16, R25 ;  /* 0x00000016ff177819 */ /* 0x000fc40000011619 */
[----:B------:R-:W-:Y:S01]  /*6c10*/  VIMNMX.U32 R11, PT, PT, R11, 0x7f, PT ;  /* 0x0000007f0b0b7848 */ /* 0x000fe20003fe0000 */
[----:B------:R-:W-:Y:S01]  /*6c20*/  IMAD.HI.U32 R13, R13, 0x4c032027, R6 ;  /* 0x4c0320270d0d7827 */ /* 0x000fe200078e0006 */
[----:B------:R-:W-:Y:S02]  /*6c30*/  SHF.R.U32.HI R25, RZ, 0x16, R29 ;  /* 0x00000016ff197819 */ /* 0x000fe4000001161d */
[C---:B------:R-:W-:Y:S02]  /*6c40*/  VIADDMNMX R29, R15.reuse, R12, RZ, !PT ;  /* 0x0000000c0f1d7246 */ /* 0x040fe400078001ff */
[----:B------:R-:W-:Y:S02]  /*6c50*/  SHF.R.U32.HI R17, RZ, 0x16, R17 ;  /* 0x00000016ff117819 */ /* 0x000fe40000011611 */
[----:B0-----:R-:W-:Y:S01]  /*6c60*/  VIADDMNMX R21, R15, R40, RZ, !PT ;  /* 0x000000280f157246 */ /* 0x001fe200078001ff */
[----:B------:R0:W-:Y:S01]  /*6c70*/  STG.E.U8 desc[UR14][R4.64+0x3a], R11 ;  /* 0x00003a0b04007986 */ /* 0x0001e2000c10110e */
[----:B------:R-:W-:-:S02]  /*6c80*/  IADD3 R9, PT, PT, R9, R41, RZ ;  /* 0x0000002909097210 */ /* 0x000fc40007ffe0ff */
[----:B------:R-:W-:Y:S02]  /*6c90*/  VIMNMX.U32 R3, PT, PT, R0, 0x7f, PT ;  /* 0x0000007f00037848 */ /* 0x000fe40003fe0000 */
[----:B------:R-:W-:Y:S01]  /*6ca0*/  VIADDMNMX R15, R15, R10, RZ, !PT ;  /* 0x0000000a0f0f7246 */ /* 0x000fe200078001ff */
[----:B------:R-:W-:Y:S01]  /*6cb0*/  IMAD.HI.U32 R21, R21, 0x4c032027, R6 ;  /* 0x4c03202715157827 */ /* 0x000fe200078e0006 */
[----:B------:R-:W-:Y:S02]  /*6cc0*/  SHF.R.U32.HI R0, RZ, 0x16, R13 ;  /* 0x00000016ff007819 */ /* 0x000fe4000001160d */
[----:B------:R-:W-:Y:S01]  /*6cd0*/  VIADDMNMX R53, R24, R53, RZ, !PT ;  /* 0x0000003518357246 */ /* 0x000fe200078001ff */
[----:B------:R-:W-:Y:S01]  /*6ce0*/  IMAD.HI.U32 R29, R29, 0x4c032027, R6 ;  /* 0x4c0320271d1d7827 */ /* 0x000fe200078e0006 */
[----:B0-----:R-:W-:Y:S01]  /*6cf0*/  VIMNMX.U32 R11, PT, PT, R17, 0x7f, PT ;  /* 0x0000007f110b7848 */ /* 0x001fe20003fe0000 */
[----:B------:R0:W-:Y:S01]  /*6d00*/  STG.E.U8 desc[UR14][R4.64+0x2], R3 ;  /* 0x0000020304007986 */ /* 0x0001e2000c10110e */
[----:B------:R-:W-:-:S02]  /*6d10*/  SHF.R.U64 R19, R18, 0x1f, R19 ;  /* 0x0000001f12137819 */ /* 0x000fc40000001213 */
[----:B------:R-:W-:Y:S01]  /*6d20*/  SHF.R.U64 R9, R8, 0x1f, R9 ;  /* 0x0000001f08097819 */ /* 0x000fe20000001209 */
[----:B------:R-:W-:Y:S01]  /*6d30*/  IMAD.HI.U32 R15, R15, 0x4c032027, R6 ;  /* 0x4c0320270f0f7827 */ /* 0x000fe200078e0006 */
[----:B------:R1:W-:Y:S01]  /*6d40*/  STG.E.U8 desc[UR14][R4.64+0xaa], R11 ;  /* 0x0000aa0b04007986 */ /* 0x0003e2000c10110e */
[----:B------:R-:W-:Y:S02]  /*6d50*/  SHF.R.U32.HI R13, RZ, 0x16, R21 ;  /* 0x00000016ff0d7819 */ /* 0x000fe40000011615 */
[----:B------:R-:W-:Y:S01]  /*6d60*/  IMAD.HI.U32 R53, R53, 0x4c032027, R6 ;  /* 0x4c03202735357827 */ /* 0x000fe200078e0006 */
[----:B------:R-:W-:Y:S02]  /*6d70*/  SHF.R.U32.HI R29, RZ, 0x16, R29 ;  /* 0x00000016ff1d7819 */ /* 0x000fe4000001161d */
[----:B0-----:R-:W-:Y:S02]  /*6d80*/  VIMNMX.U32 R3, PT, PT, R0, 0x7f, PT ;  /* 0x0000007f00037848 */ /* 0x001fe40003fe0000 */
[----:B------:R-:W-:-:S02]  /*6d90*/  VIADDMNMX R57, R24, R57, RZ, !PT ;  /* 0x0000003918397246 */ /* 0x000fc400078001ff */
[C---:B------:R-:W-:Y:S02]  /*6da0*/  VIADDMNMX R45, R24.reuse, R45, RZ, !PT ;  /* 0x0000002d182d7246 */ /* 0x040fe400078001ff */
[C---:B------:R-:W-:Y:S02]  /*6db0*/  VIADDMNMX R39, R24.reuse, R39, RZ, !PT ;  /* 0x0000002718277246 */ /* 0x040fe400078001ff */
[C---:B------:R-:W-:Y:S02]  /*6dc0*/  VIADDMNMX R27, R24.reuse, R27, RZ, !PT ;  /* 0x0000001b181b7246 */ /* 0x040fe400078001ff */
[C---:B------:R-:W-:Y:S02]  /*6dd0*/  VIADDMNMX R19, R24.reuse, R19, RZ, !PT ;  /* 0x0000001318137246 */ /* 0x040fe400078001ff */
[----:B-1----:R-:W-:Y:S01]  /*6de0*/  VIADDMNMX R11, R24, R9, RZ, !PT ;  /* 0x00000009180b7246 */ /* 0x002fe200078001ff */
[----:B------:R0:W-:Y:S01]  /*6df0*/  STG.E.U8 desc[UR14][R4.64+0x72], R3 ;  /* 0x0000720304007986 */ /* 0x0001e2000c10110e */
[----:B------:R-:W-:Y:S01]  /*6e00*/  SHF.R.U32.HI R17, RZ, 0x16, R15 ;  /* 0x00000016ff117819 */ /* 0x000fe2000001160f */
[----:B------:R-:W-:Y:S01]  /*6e10*/  IMAD.HI.U32 R57, R57, 0x4c032027, R6 ;  /* 0x4c03202739397827 */ /* 0x000fe200078e0006 */
[----:B------:R-:W-:-:S02]  /*6e20*/  VIMNMX.U32 R13, PT, PT, R13, 0x7f, PT ;  /* 0x0000007f0d0d7848 */ /* 0x000fc40003fe0000 */
[----:B------:R-:W-:Y:S01]  /*6e30*/  VIMNMX.U32 R15, PT, PT, R29, 0x7f, PT ;  /* 0x0000007f1d0f7848 */ /* 0x000fe20003fe0000 */
[----:B------:R-:W-:-:S04]  /*6e40*/  IMAD.HI.U32 R45, R45, 0x4c032027, R6 ;  /* 0x4c0320272d2d7827 */ /* 0x000fc800078e0006 */
[----:B------:R-:W-:Y:S01]  /*6e50*/  IMAD.HI.U32 R39, R39, 0x4c032027, R6 ;  /* 0x4c03202727277827 */ /* 0x000fe200078e0006 */
[----:B0-----:R-:W-:-:S03]  /*6e60*/  SHF.R.U32.HI R3, RZ, 0x16, R53 ;  /* 0x00000016ff037819 */ /* 0x001fc60000011635 */
[----:B------:R-:W-:-:S04]  /*6e70*/  IMAD.HI.U32 R27, R27, 0x4c032027, R6 ;  /* 0x4c0320271b1b7827 */ /* 0x000fc800078e0006 */
[----:B------:R-:W-:Y:S01]  /*6e80*/  IMAD.HI.U32 R19, R19, 0x4c032027, R6 ;  /* 0x4c03202713137827 */ /* 0x000fe200078e0006 */
[----:B------:R-:W-:-:S03]  /*6e90*/  VIMNMX.U32 R3, PT, PT, R3, 0x7f, PT ;  /* 0x0000007f03037848 */ /* 0x000fc60003fe0000 */
[----:B------:R-:W-:Y:S01]  /*6ea0*/  IMAD.HI.U32 R11, R11, 0x4c032027, R6 ;  /* 0x4c0320270b0b7827 */ /* 0x000fe200078e0006 */
[----:B------:R0:W-:Y:S01]  /*6eb0*/  STG.E.U8 desc[UR14][R4.64+0xe2], R13 ;  /* 0x0000e20d04007986 */ /* 0x0001e2000c10110e */
[----:B------:R-:W-:Y:S02]  /*6ec0*/  SHF.R.U32.HI R9, RZ, 0x16, R57 ;  /* 0x00000016ff097819 */ /* 0x000fe40000011639 */
[----:B------:R-:W-:Y:S01]  /*6ed0*/  SHF.R.U32.HI R7, RZ, 0x16, R45 ;  /* 0x00000016ff077819 */ /* 0x000fe2000001162d */
[----:B------:R1:W-:Y:S01]  /*6ee0*/  STG.E.U8 desc[UR14][R4.64+0x11a], R15 ;  /* 0x00011a0f04007986 */ /* 0x0003e2000c10110e */
[----:B------:R-:W-:Y:S02]  /*6ef0*/  SHF.R.U32.HI R39, RZ, 0x16, R39 ;  /* 0x00000016ff277819 */ /* 0x000fe40000011627 */
[----:B------:R-:W-:Y:S01]  /*6f00*/  SHF.R.U32.HI R0, RZ, 0x16, R11 ;  /* 0x00000016ff007819 */ /* 0x000fe2000001160b */
[----:B------:R2:W-:Y:S01]  /*6f10*/  STG.E.U8 desc[UR14][R4.64+0x3], R3 ;  /* 0x0000030304007986 */ /* 0x0005e2000c10110e */
[----:B0-----:R-:W-:-:S02]  /*6f20*/  SHF.R.U32.HI R13, RZ, 0x16, R27 ;  /* 0x00000016ff0d7819 */ /* 0x001fc4000001161b */
[----:B-1----:R-:W-:Y:S02]  /*6f30*/  SHF.R.U32.HI R15, RZ, 0x16, R19 ;  /* 0x00000016ff0f7819 */ /* 0x002fe40000011613 */
[----:B------:R-:W-:Y:S02]  /*6f40*/  VIMNMX.U32 R23, PT, PT, R23, 0x7f, PT ;  /* 0x0000007f17177848 */ /* 0x000fe40003fe0000 */
[----:B------:R-:W-:Y:S02]  /*6f50*/  VIMNMX.U32 R25, PT, PT, R25, 0x7f, PT ;  /* 0x0000007f19197848 */ /* 0x000fe40003fe0000 */
[----:B------:R-:W-:Y:S02]  /*6f60*/  VIMNMX.U32 R17, PT, PT, R17, 0x7f, PT ;  /* 0x0000007f11117848 */ /* 0x000fe40003fe0000 */
[----:B------:R-:W-:Y:S02]  /*6f70*/  VIMNMX.U32 R9, PT, PT, R9, 0x7f, PT ;  /* 0x0000007f09097848 */ /* 0x000fe40003fe0000 */
[----:B------:R-:W-:-:S02]  /*6f80*/  VIMNMX.U32 R7, PT, PT, R7, 0x7f, PT ;  /* 0x0000007f07077848 */ /* 0x000fc40003fe0000 */
[----:B------:R-:W-:Y:S02]  /*6f90*/  VIMNMX.U32 R11, PT, PT, R39, 0x7f, PT ;  /* 0x0000007f270b7848 */ /* 0x000fe40003fe0000 */
[----:B------:R-:W-:Y:S02]  /*6fa0*/  VIMNMX.U32 R13, PT, PT, R13, 0x7f, PT ;  /* 0x0000007f0d0d7848 */ /* 0x000fe40003fe0000 */
[----:B------:R-:W-:Y:S02]  /*6fb0*/  VIMNMX.U32 R15, PT, PT, R15, 0x7f, PT ;  /* 0x0000007f0f0f7848 */ /* 0x000fe40003fe0000 */
[----:B--2---:R-:W-:Y:S01]  /*6fc0*/  VIMNMX.U32 R3, PT, PT, R0, 0x7f, PT ;  /* 0x0000007f00037848 */ /* 0x004fe20003fe0000 */
        /* <DEDUP_REMOVED lines=11> */
.L_x_83:
        /* <DEDUP_REMOVED lines=16> */
.L_x_381:


//--------------------- .text.fused_cast_fixed_point_multiply_nn_conv2d_cast_fixed_point_multiply_add_cast_fix_5734298839780500801__kernel0 --------------------------
	.section	.text.fused_cast_fixed_point_multiply_nn_conv2d_cast_fixed_point_multiply_add_cast_fix_5734298839780500801__kernel0,"ax",@progbits
	.align	128
        .global         fused_cast_fixed_point_multiply_nn_conv2d_cast_fixed_point_multiply_add_cast_fix_5734298839780500801__kernel0
        .type           fused_cast_fixed_point_multiply_nn_conv2d_cast_fixed_point_multiply_add_cast_fix_5734298839780500801__kernel0,@function
        .size           fused_cast_fixed_point_multiply_nn_conv2d_cast_fixed_point_multiply_add_cast_fix_5734298839780500801__kernel0,(.L_x_382 - fused_cast_fixed_point_multiply_nn_conv2d_cast_fixed_point_multiply_add_cast_fix_5734298839780500801__kernel0)
        .other          fused_cast_fixed_point_multiply_nn_conv2d_cast_fixed_point_multiply_add_cast_fix_5734298839780500801__kernel0,@"STO_CUDA_ENTRY STV_DEFAULT"
fused_cast_fixed_point_multiply_nn_conv2d_cast_fixed_point_multiply_add_cast_fix_5734298839780500801__kernel0:
.text.fused_cast_fixed_point_multiply_nn_conv2d_cast_fixed_point_multiply_add_cast_fix_5734298839780500801__kernel0:
[----:B------:R-:W-:Y:S01]  /*0000*/  LDC R1, c[0x0][0x37c] ;  /* 0x0000df00ff017b82 */ /* 0x000fe20000000800 */
[----:B------:R-:W0:Y:S01]  /*0010*/  S2R R0, SR_TID.Z ;  /* 0x0000000000007919 */ /* 0x000e220000002300 */
[----:B------:R-:W1:Y:S01]  /*0020*/  LDCU.64 UR8, c[0x0][0x358] ;  /* 0x00006b00ff0877ac */ /* 0x000e620008000a00 */
[----:B------:R-:W-:Y:S01]  /*0030*/  BSSY.RECONVERGENT B0, `(.L_x_84) ;  /* 0x0000054000007945 */ /* 0x000fe20003800200 */
[----:B------:R-:W0:Y:S01]  /*0040*/  S2R R5, SR_TID.X ;  /* 0x0000000000057919 */ /* 0x000e220000002100 */
[----:B------:R-:W2:Y:S01]  /*0050*/  S2R R3, SR_TID.Y ;  /* 0x0000000000037919 */ /* 0x000ea20000002200 */
[C---:B0-----:R-:W-:Y:S01]  /*0060*/  IMAD R2, R0.reuse, 0x70, R5 ;  /* 0x0000007000027824 */ /* 0x041fe200078e0205 */
[----:B--2---:R-:W-:-:S03]  /*0070*/  LEA R36, R0, R3, 0x4 ;  /* 0x0000000300247211 */ /* 0x004fc600078e20ff */
[----:B------:R-:W-:Y:S02]  /*0080*/  IMAD R9, R3, 0x7, R2 ;  /* 0x0000000703097824 */ /* 0x000fe400078e0202 */
[----:B------:R-:W0:Y:S01]  /*0090*/  S2R R2, SR_CTAID.Y ;  /* 0x0000000000027919 */ /* 0x000e220000002600 */
[C---:B------:R-:W-:Y:S02]  /*00a0*/  ISETP.GE.U32.AND P1, PT, R36.reuse, 0x33, PT ;  /* 0x000000332400780c */ /* 0x040fe40003f26070 */
[----:B------:R-:W-:Y:S02]  /*00b0*/  ISETP.GE.U32.AND P0, PT, R36, 0x53, PT ;  /* 0x000000532400780c */ /* 0x000fe40003f06070 */
[C---:B------:R-:W-:Y:S02]  /*00c0*/  ISETP.LT.U32.AND P1, PT, R9.reuse, 0x160, !P1 ;  /* 0x000001600900780c */ /* 0x040fe40004f21070 */
[C---:B------:R-:W-:Y:S02]  /*00d0*/  ISETP.LT.U32.AND P0, PT, R9.reuse, 0x240, !P0 ;  /* 0x000002400900780c */ /* 0x040fe40004701070 */
[----:B------:R-:W-:-:S02]  /*00e0*/  IADD3 R15, PT, PT, R9, 0xe0, RZ ;  /* 0x000000e0090f7810 */ /* 0x000fc40007ffe0ff */
[----:B------:R-:W-:Y:S02]  /*00f0*/  LOP3.LUT R10, R9, 0xffff, RZ, 0xc0, !PT ;  /* 0x0000ffff090a7812 */ /* 0x000fe400078ec0ff */
[----:B------:R-:W-:Y:S02]  /*0100*/  LOP3.LUT R11, R15, 0xffff, RZ, 0xc0, !PT ;  /* 0x0000ffff0f0b7812 */ /* 0x000fe400078ec0ff */
[----:B------:R-:W-:Y:S01]  /*0110*/  ISETP.GT.U32.AND P2, PT, R36, 0x12, PT ;  /* 0x000000122400780c */ /* 0x000fe20003f44070 */
[----:B------:R-:W-:Y:S02]  /*0120*/  IMAD R14, R10, 0xe39, RZ ;  /* 0x00000e390a0e7824 */ /* 0x000fe400078e02ff */
[----:B------:R-:W2:Y:S01]  /*0130*/  @P1 S2R R17, SR_CgaCtaId ;  /* 0x0000000000111919 */ /* 0x000ea20000008800 */
[----:B------:R-:W-:Y:S01]  /*0140*/  IMAD R13, R11, 0xe39, RZ ;  /* 0x00000e390b0d7824 */ /* 0x000fe200078e02ff */
[----:B------:R-:W-:Y:S01]  /*0150*/  @P1 MOV R6, 0x400 ;  /* 0x0000040000061802 */ /* 0x000fe20000000f00 */
[----:B------:R-:W3:Y:S01]  /*0160*/  @P0 S2R R7, SR_CgaCtaId ;  /* 0x0000000000070919 */ /* 0x000ee20000008800 */
[----:B------:R-:W-:-:S02]  /*0170*/  SHF.R.U32.HI R14, RZ, 0x11, R14 ;  /* 0x00000011ff0e7819 */ /* 0x000fc4000001160e */
[----:B------:R-:W-:Y:S02]  /*0180*/  SHF.R.U32.HI R13, RZ, 0x11, R13 ;  /* 0x00000011ff0d7819 */ /* 0x000fe4000001160d */
[----:B------:R-:W-:Y:S02]  /*0190*/  @P0 MOV R4, 0x400 ;  /* 0x0000040000040802 */ /* 0x000fe40000000f00 */
[----:B------:R-:W-:Y:S02]  /*01a0*/  PRMT R8, R14, 0x9910, RZ ;  /* 0x000099100e087816 */ /* 0x000fe400000000ff */
[----:B------:R-:W-:Y:S02]  /*01b0*/  PRMT R12, R13, 0x9910, RZ ;  /* 0x000099100d0c7816 */ /* 0x000fe400000000ff */
[----:B------:R-:W-:Y:S01]  /*01c0*/  ISETP.GT.U32.OR P2, PT, R9, 0x7f, P2 ;  /* 0x0000007f0900780c */ /* 0x000fe20001744470 */
[----:B------:R-:W-:Y:S02]  /*01d0*/  IMAD R8, R8, 0x24, RZ ;  /* 0x0000002408087824 */ /* 0x000fe400078e02ff */
[----:B------:R-:W-:-:S03]  /*01e0*/  IMAD R12, R12, 0x24, RZ ;  /* 0x000000240c0c7824 */ /* 0x000fc600078e02ff */
[----:B------:R-:W-:-:S04]  /*01f0*/  IADD3 R18, PT, PT, RZ, -R8, RZ ;  /* 0x80000008ff127210 */ /* 0x000fc80007ffe0ff */
[----:B------:R-:W-:Y:S02]  /*0200*/  PRMT R18, R18, 0x7710, RZ ;  /* 0x0000771012127816 */ /* 0x000fe400000000ff */
[----:B--2---:R-:W-:Y:S01]  /*0210*/  @P1 LEA R6, R17, R6, 0x18 ;  /* 0x0000000611061211 */ /* 0x004fe200078ec0ff */
[----:B------:R-:W-:Y:S01]  /*0220*/  IMAD R17, R3, 0x7, R5 ;  /* 0x0000000703117824 */ /* 0x000fe200078e0205 */
[----:B---3--:R-:W-:-:S03]  /*0230*/  @P0 LEA R4, R7, R4, 0x18 ;  /* 0x0000000407040211 */ /* 0x008fc600078ec0ff */
[C-C-:B------:R-:W-:Y:S01]  /*0240*/  IMAD R8, R0.reuse, 0x70, R17.reuse ;  /* 0x0000007000087824 */ /* 0x140fe200078e0211 */
[----:B------:R-:W-:Y:S02]  /*0250*/  SHF.L.U32 R7, R17, 0x2, RZ ;  /* 0x0000000211077819 */ /* 0x000fe400000006ff */
[----:B------:R-:W-:Y:S02]  /*0260*/  SHF.R.U32.HI R19, RZ, 0x2, R17 ;  /* 0x00000002ff137819 */ /* 0x000fe40000011611 */
[----:B------:R-:W-:Y:S02]  /*0270*/  LOP3.LUT R7, R7, 0xc, RZ, 0xc0, !PT ;  /* 0x0000000c07077812 */ /* 0x000fe400078ec0ff */
[----:B------:R-:W-:Y:S01]  /*0280*/  IADD3 R17, PT, PT, RZ, -R12, RZ ;  /* 0x8000000cff117210 */ /* 0x000fe20007ffe0ff */
[----:B------:R-:W-:Y:S02]  /*0290*/  IMAD R16, R0, 0x1c, R19 ;  /* 0x0000001c00107824 */ /* 0x000fe400078e0213 */
[----:B0-----:R-:W-:Y:S01]  /*02a0*/  IMAD R12, R2, 0x48000, R7 ;  /* 0x00048000020c7824 */ /* 0x001fe200078e0207 */
[----:B-1----:R-:W-:Y:S06]  /*02b0*/  @!P0 BRA `(.L_x_85) ;  /* 0x0000000000ac8947 */ /* 0x002fec0003800000 */
[----:B------:R-:W-:Y:S01]  /*02c0*/  LOP3.LUT R23, R9, 0xffff, RZ, 0xc0, !PT ;  /* 0x0000ffff09177812 */ /* 0x000fe200078ec0ff */
[----:B------:R-:W0:Y:S01]  /*02d0*/  LDCU.64 UR4, c[0x0][0x380] ;  /* 0x00007000ff0477ac */ /* 0x000e220008000a00 */
[----:B------:R-:W-:-:S03]  /*02e0*/  LOP3.LUT R20, R16, 0xffff, RZ, 0xc0, !PT ;  /* 0x0000ffff10147812 */ /* 0x000fc600078ec0ff */
[----:B------:R-:W-:Y:S02]  /*02f0*/  IMAD R19, R23, 0xe39, RZ ;  /* 0x00000e3917137824 */ /* 0x000fe400078e02ff */
[----:B------:R-:W-:-:S03]  /*0300*/  IMAD R20, R20, 0x5556, RZ ;  /* 0x0000555614147824 */ /* 0x000fc600078e02ff */
[----:B------:R-:W-:Y:S02]  /*0310*/  SHF.R.U32.HI R19, RZ, 0x11, R19 ;  /* 0x00000011ff137819 */ /* 0x000fe40000011613 */
[----:B------:R-:W-:Y:S02]  /*0320*/  SHF.R.U32.HI R20, RZ, 0x10, R20 ;  /* 0x00000010ff147819 */ /* 0x000fe40000011614 */
[----:B------:R-:W-:Y:S02]  /*0330*/  PRMT R21, R19, 0x9910, RZ ;  /* 0x0000991013157816 */ /* 0x000fe400000000ff */
[----:B------:R-:W-:-:S03]  /*0340*/  PRMT R22, R20, 0x9910, RZ ;  /* 0x0000991014167816 */ /* 0x000fc600000000ff */
[----:B------:R-:W-:Y:S01]  /*0350*/  IMAD R20, R21, 0x24, RZ ;  /* 0x0000002415147824 */ /* 0x000fe200078e02ff */
[----:B------:R-:W-:-:S04]  /*0360*/  MOV R21, R22 ;  /* 0x0000001600157202 */ /* 0x000fc80000000f00 */
[----:B------:R-:W-:Y:S02]  /*0370*/  IADD3 R22, PT, PT, RZ, -R20, RZ ;  /* 0x80000014ff167210 */ /* 0x000fe40007ffe0ff */
[----:B------:R-:W-:Y:S02]  /*0380*/  LEA R20, R21, R21, 0x1 ;  /* 0x0000001515147211 */ /* 0x000fe400078e08ff */
[----:B------:R-:W-:Y:S02]  /*0390*/  PRMT R22, R22, 0x7710, RZ ;  /* 0x0000771016167816 */ /* 0x000fe400000000ff */
[----:B------:R-:W-:Y:S02]  /*03a0*/  IADD3 R21, PT, PT, RZ, -R20, RZ ;  /* 0x80000014ff157210 */ /* 0x000fe40007ffe0ff */
[----:B------:R-:W-:Y:S02]  /*03b0*/  IADD3 R20, PT, PT, R9, R22, RZ ;  /* 0x0000001609147210 */ /* 0x000fe40007ffe0ff */
[----:B------:R-:W-:-:S02]  /*03c0*/  PRMT R21, R21, 0x7710, RZ ;  /* 0x0000771015157816 */ /* 0x000fc400000000ff */
[----:B------:R-:W-:Y:S02]  /*03d0*/  PRMT R22, R20, 0x9910, RZ ;  /* 0x0000991014167816 */ /* 0x000fe400000000ff */
[----:B------:R-:W-:Y:S02]  /*03e0*/  IADD3 R20, PT, PT, R16, R21, RZ ;  /* 0x0000001510147210 */ /* 0x000fe40007ffe0ff */
[----:B------:R-:W-:Y:S02]  /*03f0*/  MOV R21, R22 ;  /* 0x0000001600157202 */ /* 0x000fe40000000f00 */
[----:B------:R-:W-:-:S03]  /*0400*/  SHF.L.U32 R22, R20, 0x4, RZ ;  /* 0x0000000414167819 */ /* 0x000fc600000006ff */
[----:B------:R-:W-:Y:S01]  /*0410*/  IMAD R20, R21, 0x2b, RZ ;  /* 0x0000002b15147824 */ /* 0x000fe200078e02ff */
[----:B------:R-:W-:-:S04]  /*0420*/  LOP3.LUT R21, R22, 0xffff, RZ, 0xc0, !PT ;  /* 0x0000ffff16157812 */ /* 0x000fc800078ec0ff */
[----:B------:R-:W-:Y:S02]  /*0430*/  LOP3.LUT R20, R20, 0xffff, RZ, 0xc0, !PT ;  /* 0x0000ffff14147812 */ /* 0x000fe400078ec0ff */
[----:B------:R-:W-:Y:S02]  /*0440*/  IADD3 R24, PT, PT, R12, R21, RZ ;  /* 0x000000150c187210 */ /* 0x000fe40007ffe0ff */
[----:B------:R-:W-:-:S03]  /*0450*/  SHF.R.U32.HI R20, RZ, 0x9, R20 ;  /* 0x00000009ff147819 */ /* 0x000fc60000011614 */
[----:B------:R-:W-:Y:S01]  /*0460*/  IMAD R24, R19, 0x4800, R24 ;  /* 0x0000480013187824 */ /* 0x000fe200078e0218 */
[----:B------:R-:W-:-:S05]  /*0470*/  LOP3.LUT R21, R20, 0xffff, RZ, 0xc0, !PT ;  /* 0x0000ffff14157812 */ /* 0x000fca00078ec0ff */
[----:B------:R-:W-:-:S05]  /*0480*/  IMAD R24, R21, 0x30, R24 ;  /* 0x0000003015187824 */ /* 0x000fca00078e0218 */
[----:B0-----:R-:W-:-:S04]  /*0490*/  IADD3 R20, P3, PT, R24, UR4, RZ ;  /* 0x0000000418147c10 */ /* 0x001fc8000ff7e0ff */
[----:B------:R-:W-:-:S05]  /*04a0*/  IADD3.X R21, PT, PT, RZ, UR5, RZ, P3, !PT ;  /* 0x00000005ff157c10 */ /* 0x000fca0009ffe4ff */
[----:B------:R-:W2:Y:S01]  /*04b0*/  LDG.E.CONSTANT R20, desc[UR8][R20.64] ;  /* 0x0000000814147981 */ /* 0x000ea2000c1e9900 */
[----:B------:R-:W0:Y:S01]  /*04c0*/  S2UR UR5, SR_CgaCtaId ;  /* 0x00000000000579c3 */ /* 0x000e220000008800 */
[----:B------:R-:W-:Y:S01]  /*04d0*/  IMAD R19, R23, 0x2aab, RZ ;  /* 0x00002aab17137824 */ /* 0x000fe200078e02ff */
[----:B------:R-:W-:-:S04]  /*04e0*/  UMOV UR4, 0x400 ;  /* 0x0000040000047882 */ /* 0x000fc80000000000 */
[----:B------:R-:W-:-:S04]  /*04f0*/  SHF.R.U32.HI R19, RZ, 0x11, R19 ;  /* 0x00000011ff137819 */ /* 0x000fc80000011613 */
[----:B------:R-:W-:Y:S02]  /*0500*/  PRMT R23, R19, 0x9910, RZ ;  /* 0x0000991013177816 */ /* 0x000fe400000000ff */
[----:B------:R-:W-:Y:S02]  /*0510*/  PRMT R19, R22, 0x9910, RZ ;  /* 0x0000991016137816 */ /* 0x000fe400000000ff */
[----:B------:R-:W-:-:S05]  /*0520*/  MOV R22, R23 ;  /* 0x0000001700167202 */ /* 0x000fca0000000f00 */
[----:B------:R-:W-:Y:S01]  /*0530*/  IMAD R22, R22, 0x30, R19 ;  /* 0x0000003016167824 */ /* 0x000fe200078e0213 */
[----:B0-----:R-:W-:-:S04]  /*0540*/  ULEA UR4, UR5, UR4, 0x18 ;  /* 0x0000000405047291 */ /* 0x001fc8000f8ec0ff */
[----:B------:R-:W-:-:S05]  /*0550*/  LOP3.LUT R19, R7, 0xffff, R22, 0xf8, !PT ;  /* 0x0000ffff07137812 */ /* 0x000fca00078ef816 */
[----:B--2---:R0:W-:Y:S03]  /*0560*/  STS [R19+UR4], R20 ;  /* 0x0000001413007988 */ /* 0x0041e60008000804 */
.L_x_85:
[----:B------:R-:W-:Y:S05]  /*0570*/  BSYNC.RECONVERGENT B0 ;  /* 0x0000000000007941 */ /* 0x000fea0003800200 */
.L_x_84:
[----:B------:R-:W-:Y:S04]  /*0580*/  BSSY.RECONVERGENT B0, `(.L_x_86) ;  /* 0x000002e000007945 */ /* 0x000fe80003800200 */
[----:B------:R-:W-:Y:S05]  /*0590*/  @!P1 BRA `(.L_x_87) ;  /* 0x0000000000b09947 */ /* 0x000fea0003800000 */
[----:B0-----:R-:W-:Y:S01]  /*05a0*/  IADD3 R19, PT, PT, R9, 0xe0, RZ ;  /* 0x000000e009137810 */ /* 0x001fe20007ffe0ff */
[----:B------:R-:W0:Y:S01]  /*05b0*/  LDCU.64 UR4, c[0x0][0x380] ;  /* 0x00007000ff0477ac */ /* 0x000e220008000a00 */
[----:B------:R-:W-:Y:S02]  /*05c0*/  IADD3 R22, PT, PT, R16, 0x38, RZ ;  /* 0x0000003810167810 */ /* 0x000fe40007ffe0ff */
[----:B------:R-:W-:Y:S02]  /*05d0*/  LOP3.LUT R23, R19, 0xffff, RZ, 0xc0, !PT ;  /* 0x0000ffff13177812 */ /* 0x000fe400078ec0ff */
        /* <DEDUP_REMOVED lines=16> */
[----:B------:R-:W-:-:S03]  /*06e0*/  IADD3 R22, PT, PT, R22, R21, RZ ;  /* 0x0000001516167210 */ /* 0x000fc60007ffe0ff */
[----:B------:R-:W-:Y:S01]  /*06f0*/  IMAD R19, R19, 0x2b, RZ ;  /* 0x0000002b13137824 */ /* 0x000fe200078e02ff */
[----:B------:R-:W-:-:S04]  /*0700*/  SHF.L.U32 R22, R22, 0x4, RZ ;  /* 0x0000000416167819 */ /* 0x000fc800000006ff */
[----:B------:R-:W-:Y:S02]  /*0710*/  LOP3.LUT R21, R22, 0xffff, RZ, 0xc0, !PT ;  /* 0x0000ffff16157812 */ /* 0x000fe400078ec0ff */
        /* <DEDUP_REMOVED lines=20> */
.L_x_87:
[----:B------:R-:W-:Y:S05]  /*0860*/  BSYNC.RECONVERGENT B0 ;  /* 0x0000000000007941 */ /* 0x000fea0003800200 */
.L_x_86:
[----:B------:R-:W-:Y:S04]  /*0870*/  BSSY.RECONVERGENT B0, `(.L_x_88) ;  /* 0x000002e000007945 */ /* 0x000fe80003800200 */
[----:B------:R-:W-:Y:S05]  /*0880*/  @P2 BRA `(.L_x_89) ;  /* 0x0000000000b02947 */ /* 0x000fea0003800000 */
[----:B01----:R-:W-:Y:S01]  /*0890*/  IADD3 R19, PT, PT, R9, 0x1c0, RZ ;  /* 0x000001c009137810 */ /* 0x003fe20007ffe0ff */
        /* <DEDUP_REMOVED lines=43> */
.L_x_89:
[----:B------:R-:W-:Y:S05]  /*0b50*/  BSYNC.RECONVERGENT B0 ;  /* 0x0000000000007941 */ /* 0x000fea0003800200 */
.L_x_88:
[----:B012---:R-:W-:Y:S01]  /*0b60*/  PRMT R20, R17, 0x7710, RZ ;  /* 0x0000771011147816 */ /* 0x007fe200000000ff */
[----:B------:R-:W0:Y:S01]  /*0b70*/  LDCU.64 UR4, c[0x0][0x380] ;  /* 0x00007000ff0477ac */ /* 0x000e220008000a00 */
[----:B------:R-:W-:Y:S01]  /*0b80*/  IADD3 R23, PT, PT, R9, 0x1c0, RZ ;  /* 0x000001c009177810 */ /* 0x000fe20007ffe0ff */
[----:B------:R-:W-:Y:S01]  /*0b90*/  IMAD R11, R11, 0x2aab, RZ ;  /* 0x00002aab0b0b7824 */ /* 0x000fe200078e02ff */
[----:B------:R-:W-:Y:S01]  /*0ba0*/  IADD3 R22, PT, PT, R15, R20, RZ ;  /* 0x000000140f167210 */ /* 0x000fe20007ffe0ff */
[----:B------:R-:W-:Y:S01]  /*0bb0*/  S2UR UR7, SR_CgaCtaId ;  /* 0x00000000000779c3 */ /* 0x000fe20000008800 */
[----:B------:R-:W-:Y:S01]  /*0bc0*/  IADD3 R18, PT, PT, R9, R18, RZ ;  /* 0x0000001209127210 */ /* 0x000fe20007ffe0ff */
[----:B------:R-:W-:Y:S01]  /*0bd0*/  UMOV UR6, 0x400 ;  /* 0x0000040000067882 */ /* 0x000fe20000000000 */
[----:B------:R-:W-:Y:S01]  /*0be0*/  LOP3.LUT R15, R23, 0xffff, RZ, 0xc0, !PT ;  /* 0x0000ffff170f7812 */ /* 0x000fe200078ec0ff */
[----:B------:R-:W-:Y:S01]  /*0bf0*/  IMAD R33, R0, 0x51, R5 ;  /* 0x0000005100217824 */ /* 0x000fe200078e0205 */
[----:B------:R-:W-:-:S02]  /*0c00*/  LOP3.LUT R9, R8, 0xff, RZ, 0xc0, !PT ;  /* 0x000000ff08097812 */ /* 0x000fc400078ec0ff */
[----:B------:R-:W-:Y:S02]  /*0c10*/  CS2R R62, SRZ ;  /* 0x00000000003e7805 */ /* 0x000fe4000001ff00 */
[C---:B------:R-:W-:Y:S01]  /*0c20*/  IADD3 R21, PT, PT, R16.reuse, 0x38, RZ ;  /* 0x0000003810157810 */ /* 0x040fe20007ffe0ff */
[----:B------:R-:W-:Y:S01]  /*0c30*/  IMAD R24, R15, 0xe39, RZ ;  /* 0x00000e390f187824 */ /* 0x000fe200078e02ff */
[C---:B------:R-:W-:Y:S01]  /*0c40*/  LOP3.LUT R17, R16.reuse, 0xffff, RZ, 0xc0, !PT ;  /* 0x0000ffff10117812 */ /* 0x040fe200078ec0ff */
[----:B------:R-:W-:Y:S01]  /*0c50*/  IMAD R9, R9, 0x39, RZ ;  /* 0x0000003909097824 */ /* 0x000fe200078e02ff */
[----:B------:R-:W-:Y:S01]  /*0c60*/  LOP3.LUT R20, R21, 0xffff, RZ, 0xc0, !PT ;  /* 0x0000ffff15147812 */ /* 0x000fe200078ec0ff */
[----:B------:R-:W-:Y:S01]  /*0c70*/  IMAD R15, R15, 0x2aab, RZ ;  /* 0x00002aab0f0f7824 */ /* 0x000fe200078e02ff */
[----:B------:R-:W-:Y:S01]  /*0c80*/  IADD3 R25, PT, PT, R16, 0x70, RZ ;  /* 0x0000007010197810 */ /* 0x000fe20007ffe0ff */
[----:B------:R-:W-:Y:S01]  /*0c90*/  IMAD R19, R17, 0x5556, RZ ;  /* 0x0000555611137824 */ /* 0x000fe200078e02ff */
[----:B------:R-:W-:Y:S01]  /*0ca0*/  SHF.R.U32.HI R17, RZ, 0x11, R24 ;  /* 0x00000011ff117819 */ /* 0x000fe20000011618 */
[----:B------:R-:W-:Y:S01]  /*0cb0*/  IMAD R20, R20, 0x5556, RZ ;  /* 0x0000555614147824 */ /* 0x000fe200078e02ff */
[----:B------:R-:W-:-:S02]  /*0cc0*/  SHF.R.U32.HI R9, RZ, 0x9, R9 ;  /* 0x00000009ff097819 */ /* 0x000fc40000011609 */
[----:B------:R-:W-:Y:S02]  /*0cd0*/  CS2R R64, SRZ ;  /* 0x0000000000407805 */ /* 0x000fe4000001ff00 */
[----:B------:R-:W-:Y:S02]  /*0ce0*/  SHF.R.U32.HI R19, RZ, 0x10, R19 ;  /* 0x00000010ff137819 */ /* 0x000fe40000011613 */
[----:B------:R-:W-:Y:S02]  /*0cf0*/  CS2R R42, SRZ ;  /* 0x00000000002a7805 */ /* 0x000fe4000001ff00 */
[----:B------:R-:W-:Y:S02]  /*0d00*/  PRMT R24, R17, 0x9910, RZ ;  /* 0x0000991011187816 */ /* 0x000fe400000000ff */
[----:B------:R-:W-:Y:S02]  /*0d10*/  CS2R R60, SRZ ;  /* 0x00000000003c7805 */ /* 0x000fe4000001ff00 */
[----:B------:R-:W-:-:S02]  /*0d20*/  PRMT R9, R9, 0x9910, RZ ;  /* 0x0000991009097816 */ /* 0x000fc400000000ff */
[----:B------:R-:W-:Y:S02]  /*0d30*/  CS2R R58, SRZ ;  /* 0x00000000003a7805 */ /* 0x000fe4000001ff00 */
[----:B------:R-:W-:Y:S01]  /*0d40*/  SHF.R.U32.HI R20, RZ, 0x10, R20 ;  /* 0x00000010ff147819 */ /* 0x000fe20000011614 */
[----:B------:R-:W-:Y:S01]  /*0d50*/  IMAD R24, R24, 0x24, RZ ;  /* 0x0000002418187824 */ /* 0x000fe200078e02ff */
[----:B------:R-:W-:Y:S02]  /*0d60*/  PRMT R19, R19, 0x9910, RZ ;  /* 0x0000991013137816 */ /* 0x000fe400000000ff */
[----:B------:R-:W-:Y:S02]  /*0d70*/  CS2R R44, SRZ ;  /* 0x00000000002c7805 */ /* 0x000fe4000001ff00 */
[----:B------:R-:W-:Y:S02]  /*0d80*/  LEA R9, R9, R9, 0x3 ;  /* 0x0000000909097211 */ /* 0x000fe400078e18ff */
[----:B------:R-:W-:-:S02]  /*0d90*/  CS2R R56, SRZ ;  /* 0x0000000000387805 */ /* 0x000fc4000001ff00 */
[----:B------:R-:W-:Y:S02]  /*0da0*/  PRMT R20, R20, 0x9910, RZ ;  /* 0x0000991014147816 */ /* 0x000fe400000000ff */
[----:B------:R-:W-:Y:S02]  /*0db0*/  CS2R R54, SRZ ;  /* 0x0000000000367805 */ /* 0x000fe4000001ff00 */
[----:B------:R-:W-:Y:S02]  /*0dc0*/  LEA R19, R19, R19, 0x1 ;  /* 0x0000001313137211 */ /* 0x000fe400078e08ff */
[----:B------:R-:W-:Y:S02]  /*0dd0*/  CS2R R46, SRZ ;  /* 0x00000000002e7805 */ /* 0x000fe4000001ff00 */
[----:B------:R-:W-:Y:S02]  /*0de0*/  IADD3 R9, PT, PT, RZ, -R9, RZ ;  /* 0x80000009ff097210 */ /* 0x000fe40007ffe0ff */
[----:B------:R-:W-:-:S02]  /*0df0*/  CS2R R52, SRZ ;  /* 0x0000000000347805 */ /* 0x000fc4000001ff00 */
[----:B------:R-:W-:Y:S02]  /*0e00*/  IADD3 R24, PT, PT, RZ, -R24, RZ ;  /* 0x80000018ff187210 */ /* 0x000fe40007ffe0ff */
[----:B------:R-:W-:Y:S02]  /*0e10*/  CS2R R50, SRZ ;  /* 0x0000000000327805 */ /* 0x000fe4000001ff00 */
[----:B------:R-:W-:Y:S02]  /*0e20*/  LEA R20, R20, R20, 0x1 ;  /* 0x0000001414147211 */ /* 0x000fe400078e08ff */
[----:B------:R-:W-:Y:S02]  /*0e30*/  CS2R R48, SRZ ;  /* 0x0000000000307805 */ /* 0x000fe4000001ff00 */
[----:B------:R-:W-:Y:S02]  /*0e40*/  IADD3 R19, PT, PT, RZ, -R19, RZ ;  /* 0x80000013ff137210 */ /* 0x000fe40007ffe0ff */
[----:B------:R-:W-:-:S02]  /*0e50*/  PRMT R9, R9, 0x7710, RZ ;  /* 0x0000771009097816 */ /* 0x000fc400000000ff */
[----:B------:R-:W-:Y:S02]  /*0e60*/  PRMT R24, R24, 0x7710, RZ ;  /* 0x0000771018187816 */ /* 0x000fe400000000ff */
[----:B------:R-:W-:Y:S02]  /*0e70*/  IADD3 R20, PT, PT, RZ, -R20, RZ ;  /* 0x80000014ff147210 */ /* 0x000fe40007ffe0ff */
[----:B------:R-:W-:Y:S02]  /*0e80*/  PRMT R19, R19, 0x7710, RZ ;  /* 0x0000771013137816 */ /* 0x000fe400000000ff */
[----:B------:R-:W-:Y:S02]  /*0e90*/  IADD3 R9, PT, PT, R8, R9, RZ ;  /* 0x0000000908097210 */ /* 0x000fe40007ffe0ff */
[----:B------:R-:W-:Y:S02]  /*0ea0*/  IADD3 R23, PT, PT, R23, R24, RZ ;  /* 0x0000001817177210 */ /* 0x000fe40007ffe0ff */
[----:B------:R-:W-:-:S02]  /*0eb0*/  PRMT R24, R20, 0x7710, RZ ;  /* 0x0000771014187816 */ /* 0x000fc400000000ff */
[----:B------:R-:W-:Y:S02]  /*0ec0*/  LOP3.LUT R26, R25, 0xffff, RZ, 0xc0, !PT ;  /* 0x0000ffff191a7812 */ /* 0x000fe400078ec0ff */
[----:B------:R-:W-:Y:S02]  /*0ed0*/  IADD3 R20, PT, PT, R16, R19, RZ ;  /* 0x0000001310147210 */ /* 0x000fe40007ffe0ff */
[----:B------:R-:W-:Y:S01]  /*0ee0*/  IADD3 R16, PT, PT, R9, -0x8, RZ ;  /* 0xfffffff809107810 */ /* 0x000fe20007ffe0ff */
[----:B------:R-:W-:Y:S01]  /*0ef0*/  IMAD R26, R26, 0x5556, RZ ;  /* 0x000055561a1a7824 */ /* 0x000fe200078e02ff */
[----:B------:R-:W-:Y:S02]  /*0f00*/  PRMT R23, R23, 0x9910, RZ ;  /* 0x0000991017177816 */ /* 0x000fe400000000ff */
[----:B------:R-:W-:Y:S02]  /*0f10*/  LOP3.LUT R16, R16, 0xff, RZ, 0xc0, !PT ;  /* 0x000000ff10107812 */ /* 0x000fe400078ec0ff */
[----:B------:R-:W-:-:S02]  /*0f20*/  SHF.R.U32.HI R26, RZ, 0x10, R26 ;  /* 0x00000010ff1a7819 */ /* 0x000fc4000001161a */
[----:B------:R-:W-:Y:S02]  /*0f30*/  ISETP.GE.U32.AND P2, PT, R16, 0xf9, PT ;  /* 0x000000f91000780c */ /* 0x000fe40003f46070 */
[----:B------:R-:W-:Y:S02]  /*0f40*/  PRMT R16, R18, 0x9910, RZ ;  /* 0x0000991012107816 */ /* 0x000fe400000000ff */
[----:B------:R-:W-:Y:S02]  /*0f50*/  SHF.L.U32 R28, R20, 0x4, RZ ;  /* 0x00000004141c7819 */ /* 0x000fe400000006ff */
[----:B------:R-:W-:Y:S01]  /*0f60*/  MOV R20, R23 ;  /* 0x0000001700147202 */ /* 0x000fe20000000f00 */
[----:B------:R-:W-:Y:S01]  /*0f70*/  IMAD R16, R16, 0x2b, RZ ;  /* 0x0000002b10107824 */ /* 0x000fe200078e02ff */
[----:B------:R-:W-:Y:S01]  /*0f80*/  IADD3 R29, PT, PT, R21, R24, RZ ;  /* 0x00000018151d7210 */ /* 0x000fe20007ffe0ff */
[----:B------:R-:W-:Y:S01]  /*0f90*/  IMAD R21, R10, 0x2aab, RZ ;  /* 0x00002aab0a157824 */ /* 0x000fe200078e02ff */
[----:B------:R-:W-:Y:S01]  /*0fa0*/  ISETP.GE.U32.AND P3, PT, R8, 0x51, PT ;  /* 0x000000510800780c */ /* 0x000fe20003f66070 */
[----:B------:R-:W-:Y:S01]  /*0fb0*/  IMAD R20, R20, 0x2b, RZ ;  /* 0x0000002b14147824 */ /* 0x000fe200078e02ff */
[----:B------:R-:W-:-:S02]  /*0fc0*/  IADD3 R19, PT, PT, R8, -0x51, RZ ;  /* 0xffffffaf08137810 */ /* 0x000fc40007ffe0ff */
[----:B------:R-:W-:Y:S02]  /*0fd0*/  PRMT R18, R22, 0x9910, RZ ;  /* 0x0000991016127816 */ /* 0x000fe400000000ff */
[----:B------:R-:W-:Y:S02]  /*0fe0*/  PRMT R26, R26, 0x9910, RZ ;  /* 0x000099101a1a7816 */ /* 0x000fe400000000ff */
[----:B------:R-:W-:Y:S01]  /*0ff0*/  SEL R10, R8, R19, !P3 ;  /* 0x00000013080a7207 */ /* 0x000fe20005800000 */
[----:B------:R-:W-:Y:S01]  /*1000*/  IMAD R19, R18, 0x2b, RZ ;  /* 0x0000002b12137824 */ /* 0x000fe200078e02ff */
[----:B------:R-:W-:Y:S02]  /*1010*/  LEA R26, R26, R26, 0x1 ;  /* 0x0000001a1a1a7211 */ /* 0x000fe400078e08ff */
[----:B------:R-:W-:Y:S02]  /*1020*/  SHF.R.U32.HI R21, RZ, 0x11, R21 ;  /* 0x00000011ff157819 */ /* 0x000fe40000011615 */
[----:B------:R-:W-:-:S02]  /*1030*/  LOP3.LUT R16, R16, 0xffff, RZ, 0xc0, !PT ;  /* 0x0000ffff10107812 */ /* 0x000fc400078ec0ff */
[----:B------:R-:W-:Y:S02]  /*1040*/  IADD3 R26, PT, PT, RZ, -R26, RZ ;  /* 0x8000001aff1a7210 */ /* 0x000fe40007ffe0ff */
[----:B------:R-:W-:Y:S02]  /*1050*/  LOP3.LUT R20, R20, 0xffff, RZ, 0xc0, !PT ;  /* 0x0000ffff14147812 */ /* 0x000fe400078ec0ff */
[----:B------:R-:W-:Y:S02]  /*1060*/  PRMT R21, R21, 0x9910, RZ ;  /* 0x0000991015157816 */ /* 0x000fe400000000ff */
[----:B------:R-:W-:Y:S02]  /*1070*/  LOP3.LUT R19, R19, 0xffff, RZ, 0xc0, !PT ;  /* 0x0000ffff13137812 */ /* 0x000fe400078ec0ff */
[----:B------:R-:W-:Y:S02]  /*1080*/  SHF.R.U32.HI R16, RZ, 0x9, R16 ;  /* 0x00000009ff107819 */ /* 0x000fe40000011610 */
[----:B------:R-:W-:-:S02]  /*1090*/  PRMT R24, R26, 0x7710, RZ ;  /* 0x000077101a187816 */ /* 0x000fc400000000ff */
[----:B------:R-:W-:Y:S02]  /*10a0*/  SHF.R.U32.HI R20, RZ, 0x9, R20 ;  /* 0x00000009ff147819 */ /* 0x000fe40000011614 */
[----:B------:R-:W-:Y:S02]  /*10b0*/  PRMT R37, R28, 0x9910, RZ ;  /* 0x000099101c257816 */ /* 0x000fe400000000ff */
[----:B------:R-:W-:Y:S02]  /*10c0*/  MOV R18, R21 ;  /* 0x0000001500127202 */ /* 0x000fe40000000f00 */
[----:B------:R-:W-:Y:S02]  /*10d0*/  SHF.R.U32.HI R19, RZ, 0x9, R19 ;  /* 0x00000009ff137819 */ /* 0x000fe40000011613 */
[----:B------:R-:W-:Y:S01]  /*10e0*/  LOP3.LUT R16, R16, 0xffff, RZ, 0xc0, !PT ;  /* 0x0000ffff10107812 */ /* 0x000fe200078ec0ff */
[----:B------:R-:W-:Y:S01]  /*10f0*/  IMAD R37, R18, 0x30, R37 ;  /* 0x0000003012257824 */ /* 0x000fe200078e0225 */
[----:B------:R-:W-:-:S02]  /*1100*/  IADD3 R30, PT, PT, R25, R24, RZ ;  /* 0x00000018191e7210 */ /* 0x000fc40007ffe0ff */
[----:B------:R-:W-:Y:S01]  /*1110*/  LOP3.LUT R26, R20, 0xffff, RZ, 0xc0, !PT ;  /* 0x0000ffff141a7812 */ /* 0x000fe200078ec0ff */
[----:B------:R-:W-:Y:S01]  /*1120*/  IMAD.WIDE.U32 R20, R16, 0x30, RZ ;  /* 0x0000003010147825 */ /* 0x000fe200078e00ff */
[----:B------:R-:W-:Y:S02]  /*1130*/  IADD3 R22, PT, PT, R10, -0x48, RZ ;  /* 0xffffffb80a167810 */ /* 0x000fe40007ffe0ff */
[----:B------:R-:W-:Y:S01]  /*1140*/  LOP3.LUT R24, R19, 0xffff, RZ, 0xc0, !PT ;  /* 0x0000ffff13187812 */ /* 0x000fe200078ec0ff */
[----:B------:R-:W-:Y:S01]  /*1150*/  IMAD.WIDE.U32 R18, R14, 0x4800, RZ ;  /* 0x000048000e127825 */ /* 0x000fe200078e00ff */
[----:B------:R-:W-:Y:S02]  /*1160*/  ISETP.LT.U32.OR P2, PT, R22, -0x3f, !P2 ;  /* 0xffffffc11600780c */ /* 0x000fe40005741470 */
[----:B------:R-:W-:Y:S01]  /*1170*/  SHF.L.U32 R29, R29, 0x4, RZ ;  /* 0x000000041d1d7819 */ /* 0x000fe200000006ff */
[----:B------:R-:W-:Y:S01]  /*1180*/  IMAD.WIDE.U32 R16, R17, 0x4800, RZ ;  /* 0x0000480011107825 */ /* 0x000fe200078e00ff */
[----:B------:R-:W-:-:S02]  /*1190*/  LOP3.LUT R14, R28, 0xffff, RZ, 0xc0, !PT ;  /* 0x0000ffff1c0e7812 */ /* 0x000fc400078ec0ff */
[----:B------:R-:W-:Y:S01]  /*11a0*/  SHF.L.U32 R30, R30, 0x4, RZ ;  /* 0x000000041e1e7819 */ /* 0x000fe200000006ff */
[----:B------:R-:W-:Y:S01]  /*11b0*/  IMAD.WIDE.U32 R26, R26, 0x30, RZ ;  /* 0x000000301a1a7825 */ /* 0x000fe200078e00ff */
[----:B------:R-:W-:Y:S02]  /*11c0*/  SHF.R.U32.HI R15, RZ, 0x11, R15 ;  /* 0x00000011ff0f7819 */ /* 0x000fe4000001160f */
[----:B------:R-:W-:Y:S01]  /*11d0*/  SHF.R.U32.HI R11, RZ, 0x11, R11 ;  /* 0x00000011ff0b7819 */ /* 0x000fe2000001160b */
[----:B------:R-:W-:Y:S01]  /*11e0*/  IMAD.WIDE.U32 R22, R13, 0x4800, RZ ;  /* 0x000048000d167825 */ /* 0x000fe200078e00ff */
[----:B------:R-:W-:Y:S02]  /*11f0*/  LOP3.LUT R13, R18, R20, RZ, 0xfc, !PT ;  /* 0x00000014120d7212 */ /* 0x000fe400078efcff */
[----:B------:R-:W-:Y:S01]  /*1200*/  LOP3.LUT R18, R19, R21, RZ, 0xfc, !PT ;  /* 0x0000001513127212 */ /* 0x000fe200078efcff */
[----:B------:R-:W-:Y:S01]  /*1210*/  IMAD.WIDE.U32 R24, R24, 0x30, RZ ;  /* 0x0000003018187825 */ /* 0x000fe200078e00ff */
[----:B------:R-:W-:-:S02]  /*1220*/  LOP3.LUT R21, R16, R26, RZ, 0xfc, !PT ;  /* 0x0000001a10157212 */ /* 0x000fc400078efcff */
[----:B------:R-:W-:Y:S02]  /*1230*/  LOP3.LUT R16, R29, 0xffff, RZ, 0xc0, !PT ;  /* 0x0000ffff1d107812 */ /* 0x000fe400078ec0ff */
[----:B------:R-:W-:Y:S02]  /*1240*/  LOP3.LUT R19, R22, R24, RZ, 0xfc, !PT ;  /* 0x0000001816137212 */ /* 0x000fe400078efcff */
[----:B------:R-:W-:Y:S02]  /*1250*/  LOP3.LUT R22, R23, R25, RZ, 0xfc, !PT ;  /* 0x0000001917167212 */ /* 0x000fe400078efcff */
[C---:B------:R-:W-:Y:S02]  /*1260*/  IADD3 R14, P5, P6, R12.reuse, R13, R14 ;  /* 0x0000000d0c0e7210 */ /* 0x040fe40007ebe00e */
[----:B------:R-:W-:Y:S02]  /*1270*/  IADD3 R16, P3, P4, R12, R19, R16 ;  /* 0x000000130c107210 */ /* 0x000fe40007c7e010 */
[----:B------:R-:W-:-:S02]  /*1280*/  LOP3.LUT R13, R30, 0xffff, RZ, 0xc0, !PT ;  /* 0x0000ffff1e0d7812 */ /* 0x000fc400078ec0ff */
[----:B------:R-:W-:Y:S02]  /*1290*/  LOP3.LUT R26, R17, R27, RZ, 0xfc, !PT ;  /* 0x0000001b111a7212 */ /* 0x000fe400078efcff */
[----:B------:R-:W-:Y:S02]  /*12a0*/  IADD3.X R17, PT, PT, RZ, R22, RZ, P3, P4 ;  /* 0x00000016ff117210 */ /* 0x000fe40001fe84ff */
[----:B------:R-:W-:Y:S02]  /*12b0*/  IADD3 R12, P3, P4, R12, R21, R13 ;  /* 0x000000150c0c7210 */ /* 0x000fe40007c7e00d */
[----:B------:R-:W-:Y:S02]  /*12c0*/  PRMT R19, R15, 0x9910, RZ ;  /* 0x000099100f137816 */ /* 0x000fe400000000ff */
[----:B------:R-:W-:Y:S02]  /*12d0*/  IADD3.X R15, PT, PT, RZ, R18, RZ, P5, P6 ;  /* 0x00000012ff0f7210 */ /* 0x000fe40002fec4ff */
[----:B------:R-:W-:-:S02]  /*12e0*/  IADD3.X R13, PT, PT, RZ, R26, RZ, P3, P4 ;  /* 0x0000001aff0d7210 */ /* 0x000fc40001fe84ff */
[----:B0-----:R-:W-:Y:S02]  /*12f0*/  IADD3 R12, P5, PT, R12, UR4, RZ ;  /* 0x000000040c0c7c10 */ /* 0x001fe4000ffbe0ff */
[----:B------:R-:W-:Y:S02]  /*1300*/  IADD3 R14, P4, PT, R14, UR4, RZ ;  /* 0x000000040e0e7c10 */ /* 0x000fe4000ff9e0ff */
[----:B------:R-:W-:Y:S01]  /*1310*/  IADD3 R16, P3, PT, R16, UR4, RZ ;  /* 0x0000000410107c10 */ /* 0x000fe2000ff7e0ff */
[----:B------:R-:W0:Y:S01]  /*1320*/  S2UR UR4, SR_CTAID.Z ;  /* 0x00000000000479c3 */ /* 0x000e220000002700 */
[----:B------:R-:W-:Y:S02]  /*1330*/  PRMT R20, R11, 0x9910, RZ ;  /* 0x000099100b147816 */ /* 0x000fe400000000ff */
[----:B------:R-:W-:Y:S02]  /*1340*/  IADD3 R12, P6, PT, R12, 0x90, RZ ;  /* 0x000000900c0c7810 */ /* 0x000fe40007fde0ff */
[----:B------:R-:W-:-:S02]  /*1350*/  PRMT R11, R29, 0x9910, RZ ;  /* 0x000099101d0b7816 */ /* 0x000fc400000000ff */
[----:B------:R-:W-:Y:S02]  /*1360*/  CS2R R28, SRZ ;  /* 0x00000000001c7805 */ /* 0x000fe4000001ff00 */
[----:B------:R-:W-:Y:S02]  /*1370*/  PRMT R18, R30, 0x9910, RZ ;  /* 0x000099101e127816 */ /* 0x000fe400000000ff */
[----:B------:R-:W-:Y:S02]  /*1380*/  CS2R R30, SRZ ;  /* 0x00000000001e7805 */ /* 0x000fe4000001ff00 */
[----:B------:R-:W-:Y:S01]  /*1390*/  IADD3.X R13, PT, PT, RZ, UR5, R13, P6, P5 ;  /* 0x00000005ff0d7c10 */ /* 0x000fe2000b7ea40d */
[----:B------:R-:W-:Y:S01]  /*13a0*/  IMAD R20, R20, 0x30, R11 ;  /* 0x0000003014147824 */ /* 0x000fe200078e020b */
[----:B------:R-:W-:Y:S01]  /*13b0*/  IADD3 R14, P6, PT, R14, 0x90, RZ ;  /* 0x000000900e0e7810 */ /* 0x000fe20007fde0ff */
[----:B------:R-:W-:Y:S01]  /*13c0*/  IMAD R41, R19, 0x30, R18 ;  /* 0x0000003013297824 */ /* 0x000fe200078e0212 */
[----:B------:R-:W1:Y:S01]  /*13d0*/  S2R R11, SR_TID.X ;  /* 0x00000000000b7919 */ /* 0x000e620000002100 */
[----:B------:R-:W-:-:S02]  /*13e0*/  LOP3.LUT R18, R10, 0xff, RZ, 0xc0, !PT ;  /* 0x000000ff0a127812 */ /* 0x000fc400078ec0ff */
[----:B------:R-:W-:Y:S02]  /*13f0*/  IADD3 R16, P5, PT, R16, 0x90, RZ ;  /* 0x0000009010107810 */ /* 0x000fe40007fbe0ff */
[----:B------:R-:W-:Y:S01]  /*1400*/  IADD3.X R15, PT, PT, RZ, UR5, R15, P6, P4 ;  /* 0x00000005ff0f7c10 */ /* 0x000fe2000b7e840f */
[----:B------:R-:W-:Y:S01]  /*1410*/  IMAD R18, R18, 0x39, RZ ;  /* 0x0000003912127824 */ /* 0x000fe200078e02ff */
[----:B------:R-:W-:Y:S02]  /*1420*/  ISETP.GT.U32.AND P4, PT, R8, 0x50, PT ;  /* 0x000000500800780c */ /* 0x000fe40003f84070 */
[----:B------:R-:W-:Y:S01]  /*1430*/  IADD3.X R17, PT, PT, RZ, UR5, R17, P5, P3 ;  /* 0x00000005ff117c10 */ /* 0x000fe2000afe6411 */
[----:B------:R-:W-:Y:S01]  /*1440*/  UIADD3 UR5, UPT, UPT, UR6, 0x1200, URZ ;  /* 0x0000120006057890 */ /* 0x000fe2000fffe0ff */
[----:B------:R-:W-:Y:S01]  /*1450*/  SHF.R.U32.HI R32, RZ, 0x9, R18 ;  /* 0x00000009ff207819 */ /* 0x000fe20000011612 */
[----:B0-----:R-:W-:Y:S01]  /*1460*/  UIMAD UR4, UR4, 0xc400, URZ ;  /* 0x0000c400040478a4 */ /* 0x001fe2000f8e02ff */
[----:B------:R-:W-:Y:S01]  /*1470*/  SHF.L.U32 R18, R9, 0x2, RZ ;  /* 0x0000000209127819 */ /* 0x000fe200000006ff */
[----:B------:R-:W-:Y:S01]  /*1480*/  ULEA UR5, UR7, UR5, 0x18 ;  /* 0x0000000507057291 */ /* 0x000fe2000f8ec0ff */
[----:B------:R-:W-:Y:S01]  /*1490*/  ISETP.GT.U32.AND P3, PT, R36, 0x17, PT ;  /* 0x000000172400780c */ /* 0x000fe20003f64070 */
[----:B------:R-:W-:Y:S01]  /*14a0*/  UIADD3 UR10, UPT, UPT, UR4, 0x6200, URZ ;  /* 0x00006200040a7890 */ /* 0x000fe2000fffe0ff */
[----:B------:R-:W-:Y:S01]  /*14b0*/  IMAD R32, R32, 0x1c, RZ ;  /* 0x0000001c20207824 */ /* 0x000fe200078e02ff */
[----:B------:R-:W-:Y:S01]  /*14c0*/  ULEA UR6, UR7, UR6, 0x18 ;  /* 0x0000000607067291 */ /* 0x000fe2000f8ec0ff */
[----:B------:R-:W-:-:S02]  /*14d0*/  LOP3.LUT R35, R18, 0xfc, RZ, 0xc0, !PT ;  /* 0x000000fc12237812 */ /* 0x000fc400078ec0ff */
[----:B------:R-:W-:Y:S01]  /*14e0*/  MOV R38, UR5 ;  /* 0x0000000500267c02 */ /* 0x000fe20008000f00 */
[----:B------:R-:W-:Y:S01]  /*14f0*/  UMOV UR7, 0xffffff81 ;  /* 0xffffff8100077882 */ /* 0x000fe20000000000 */
[----:B------:R-:W-:Y:S02]  /*1500*/  MOV R19, UR10 ;  /* 0x0000000a00137c02 */ /* 0x000fe40008000f00 */
[----:B------:R-:W-:Y:S02]  /*1510*/  @!P4 IADD3 R19, PT, PT, RZ, UR4, RZ ;  /* 0x00000004ff13cc10 */ /* 0x000fe4000fffe0ff */
[----:B------:R-:W-:Y:S02]  /*1520*/  ISETP.GT.U32.OR P3, PT, R8, 0xa1, P3 ;  /* 0x000000a10800780c */ /* 0x000fe40001f64470 */
[----:B------:R-:W-:Y:S02]  /*1530*/  MOV R34, UR6 ;  /* 0x0000000600227c02 */ /* 0x000fe40008000f00 */
[----:B------:R-:W-:-:S02]  /*1540*/  LEA R33, R33, R38, 0x2 ;  /* 0x0000002621217211 */ /* 0x000fc400078e10ff */
[----:B------:R-:W-:Y:S02]  /*1550*/  IADD3 R35, PT, PT, R35, R19, R32 ;  /* 0x0000001323237210 */ /* 0x000fe40007ffe020 */
[----:B------:R-:W-:Y:S02]  /*1560*/  LOP3.LUT R37, R37, 0xffff, RZ, 0xc0, !PT ;  /* 0x0000ffff25257812 */ /* 0x000fe400078ec0ff */
[----:B------:R-:W-:Y:S02]  /*1570*/  LOP3.LUT R39, R20, 0xffff, RZ, 0xc0, !PT ;  /* 0x0000ffff14277812 */ /* 0x000fe400078ec0ff */
[----:B-1----:R-:W-:-:S07]  /*1580*/  LOP3.LUT R41, R41, 0xffff, RZ, 0xc0, !PT ;  /* 0x0000ffff29297812 */ /* 0x002fce00078ec0ff */
.L_x_92:
[----:B------:R-:W-:Y:S06]  /*1590*/  BAR.SYNC.DEFER_BLOCKING 0x0 ;  /* 0x0000000000007b1d */ /* 0x000fec0000010000 */
[----:B------:R-:W-:Y:S04]  /*15a0*/  BSSY.RECONVERGENT B0, `(.L_x_90) ;  /* 0x0000011000007945 */ /* 0x000fe80003800200 */
[----:B------:R-:W-:Y:S05]  /*15b0*/  @P3 BRA `(.L_x_91) ;  /* 0x00000000003c3947 */ /* 0x000fea0003800000 */
[----:B------:R-:W0:Y:S01]  /*15c0*/  @!P2 LDC.64 R20, c[0x0][0x388] ;  /* 0x0000e200ff14ab82 */ /* 0x000e220000000a00 */
[----:B------:R-:W-:Y:S01]  /*15d0*/  @!P2 IADD3 R23, PT, PT, R35, -0x20, RZ ;  /* 0xffffffe02317a810 */ /* 0x000fe20007ffe0ff */
[----:B------:R-:W-:-:S03]  /*15e0*/  HFMA2 R22, -RZ, RZ, 0, 0 ;  /* 0x00000000ff167431 */ /* 0x000fc600000001ff */
[----:B0-----:R-:W-:-:S04]  /*15f0*/  @!P2 IADD3 R20, P4, PT, R23, R20, RZ ;  /* 0x000000141714a210 */ /* 0x001fc80007f9e0ff */
[----:B------:R-:W-:-:S05]  /*1600*/  @!P2 IADD3.X R21, PT, PT, RZ, R21, RZ, P4, !PT ;  /* 0x00000015ff15a210 */ /* 0x000fca00027fe4ff */
[----:B------:R-:W2:Y:S01]  /*1610*/  @!P2 LDG.E.CONSTANT R22, desc[UR8][R20.64] ;  /* 0x000000081416a981 */ /* 0x000ea2000c1e9900 */
[----:B------:R-:W0:Y:S01]  /*1620*/  S2UR UR6, SR_CgaCtaId ;  /* 0x00000000000679c3 */ /* 0x000e220000008800 */
[----:B------:R-:W-:Y:S01]  /*1630*/  UMOV UR5, 0x400 ;  /* 0x0000040000057882 */ /* 0x000fe20000000000 */
[----:B------:R-:W-:Y:S01]  /*1640*/  LEA R36, R0, R3, 0x4 ;  /* 0x0000000300247211 */ /* 0x000fe200078e20ff */
[----:B------:R-:W-:-:S04]  /*1650*/  UIADD3 UR5, UPT, UPT, UR5, 0x1200, URZ ;  /* 0x0000120005057890 */ /* 0x000fc8000fffe0ff */
[----:B------:R-:W-:Y:S01]  /*1660*/  IMAD R5, R36, 0x7, R5 ;  /* 0x0000000724057824 */ /* 0x000fe200078e0205 */
[----:B0-----:R-:W-:-:S06]  /*1670*/  ULEA UR5, UR6, UR5, 0x18 ;  /* 0x0000000506057291 */ /* 0x001fcc000f8ec0ff */
[----:B------:R-:W-:-:S04]  /*1680*/  MOV R38, UR5 ;  /* 0x0000000500267c02 */ /* 0x000fc80008000f00 */
[----:B------:R-:W-:-:S05]  /*1690*/  LEA R5, R5, R38, 0x2 ;  /* 0x0000002605057211 */ /* 0x000fca00078e10ff */
[----:B--2---:R0:W-:Y:S02]  /*16a0*/  STS [R5], R22 ;  /* 0x0000001605007388 */ /* 0x0041e40000000800 */
.L_x_91:
[----:B------:R-:W-:Y:S05]  /*16b0*/  BSYNC.RECONVERGENT B0 ;  /* 0x0000000000007941 */ /* 0x000fea0003800200 */
.L_x_90:
[----:B0-----:R-:W-:Y:S01]  /*16c0*/  MOV R5, R11 ;  /* 0x0000000b00057202 */ /* 0x001fe20000000f00 */
[----:B------:R-:W2:Y:S01]  /*16d0*/  @P1 LDG.E.CONSTANT R22, desc[UR8][R16.64] ;  /* 0x0000000810161981 */ /* 0x000ea2000c1e9900 */
[----:B------:R-:W-:-:S03]  /*16e0*/  ISETP.GT.U32.AND P4, PT, R36, 0x12, PT ;  /* 0x000000122400780c */ /* 0x000fc60003f84070 */
[----:B------:R-:W-:-:S04]  /*16f0*/  IMAD R20, R0, 0x70, R5 ;  /* 0x0000007000147824 */ /* 0x000fc800078e0205 */
[----:B------:R-:W-:-:S05]  /*1700*/  IMAD R20, R3, 0x7, R20 ;  /* 0x0000000703147824 */ /* 0x000fca00078e0214 */
[----:B------:R-:W-:Y:S02]  /*1710*/  ISETP.GT.U32.OR P4, PT, R20, 0x7f, P4 ;  /* 0x0000007f1400780c */ /* 0x000fe40002784470 */
[----:B------:R-:W3:Y:S11]  /*1720*/  @P0 LDG.E.CONSTANT R20, desc[UR8][R14.64] ;  /* 0x000000080e140981 */ /* 0x000ef6000c1e9900 */
[----:B------:R-:W4:Y:S01]  /*1730*/  @!P4 LDG.E.CONSTANT R72, desc[UR8][R12.64] ;  /* 0x000000080c48c981 */ /* 0x000f22000c1e9900 */
[----:B------:R-:W0:Y:S01]  /*1740*/  @!P4 S2R R25, SR_CgaCtaId ;  /* 0x000000000019c919 */ /* 0x000e220000008800 */
[----:B------:R-:W-:-:S06]  /*1750*/  ULOP3.LUT UR5, UR7, 0x1, URZ, 0xc0, !UPT ;  /* 0x0000000107057892 */ /* 0x000fcc000f8ec0ff */
[----:B------:R-:W-:Y:S02]  /*1760*/  MOV R24, UR5 ;  /* 0x0000000500187c02 */ /* 0x000fe40008000f00 */
[----:B------:R-:W-:-:S03]  /*1770*/  @P0 MOV R34, R4 ;  /* 0x0000000400220202 */ /* 0x000fc60000000f00 */
[----:B------:R-:W-:Y:S01]  /*1780*/  IMAD R75, R24, 0x900, R7 ;  /* 0x00000900184b7824 */ /* 0x000fe200078e0207 */
[----:B------:R-:W-:-:S04]  /*1790*/  @!P4 MOV R24, 0x400 ;  /* 0x000004000018c802 */ /* 0x000fc80000000f00 */
[----:B------:R-:W-:Y:S02]  /*17a0*/  @P0 IADD3 R21, PT, PT, R34, R75, R37 ;  /* 0x0000004b22150210 */ /* 0x000fe40007ffe025 */
[----:B------:R-:W-:-:S04]  /*17b0*/  @P1 MOV R34, R6 ;  /* 0x0000000600221202 */ /* 0x000fc80000000f00 */
[----:B------:R-:W-:Y:S02]  /*17c0*/  @P1 IADD3 R23, PT, PT, R34, R75, R39 ;  /* 0x0000004b22171210 */ /* 0x000fe40007ffe027 */
[----:B0-----:R-:W-:-:S04]  /*17d0*/  @!P4 LEA R34, R25, R24, 0x18 ;  /* 0x000000181922c211 */ /* 0x001fc800078ec0ff */
[----:B------:R-:W-:Y:S01]  /*17e0*/  @!P4 IADD3 R75, PT, PT, R34, R75, R41 ;  /* 0x0000004b224bc210 */ /* 0x000fe20007ffe029 */
[----:B------:R-:W-:Y:S01]  /*17f0*/  UISETP.NE.U32.AND UP0, UPT, UR5, 0x1, UPT ;  /* 0x000000010500788c */ /* 0x000fe2000bf05070 */
[----:B------:R-:W-:-:S03]  /*1800*/  HFMA2 R26, -RZ, RZ, 0, 8.58306884765625e-06 ;  /* 0x00000090ff1a7431 */ /* 0x000fc600000001ff */
[----:B------:R-:W-:-:S06]  /*1810*/  USEL UR5, URZ, 0x900, !UP0 ;  /* 0x00000900ff057887 */ /* 0x000fcc000c000000 */
[----:B------:R-:W-:-:S05]  /*1820*/  IMAD R25, R3, R26, UR5 ;  /* 0x0000000503197e24 */ /* 0x000fca000f8e021a */
[----:B------:R-:W-:Y:S01]  /*1830*/  IADD3 R40, PT, PT, R34, R25, RZ ;  /* 0x0000001922287210 */ /* 0x000fe20007ffe0ff */
[----:B---3--:R-:W-:Y:S04]  /*1840*/  @P0 STS [R21], R20 ;  /* 0x0000001415000388 */ /* 0x008fe80000000800 */
[----:B--2---:R-:W-:Y:S04]  /*1850*/  @P1 STS [R23], R22 ;  /* 0x0000001617001388 */ /* 0x004fe80000000800 */
[----:B----4-:R-:W-:Y:S01]  /*1860*/  @!P4 STS [R75], R72 ;  /* 0x000000484b00c388 */ /* 0x010fe20000000800 */
[----:B------:R-:W-:Y:S06]  /*1870*/  BAR.SYNC.DEFER_BLOCKING 0x0 ;  /* 0x0000000000007b1d */ /* 0x000fec0000010000 */
[----:B------:R-:W-:Y:S04]  /*1880*/  LDS R74, [R33] ;  /* 0x00000000214a7984 */ /* 0x000fe80000000800 */
[----:B------:R-:W0:Y:S04]  /*1890*/  LDS.128 R24, [R40] ;  /* 0x0000000028187984 */ /* 0x000e280000000c00 */
[----:B------:R-:W1:Y:S04]  /*18a0*/  LDS R68, [R33+0x24] ;  /* 0x0000240021447984 */ /* 0x000e680000000800 */
[----:B------:R-:W2:Y:S04]  /*18b0*/  LDS R71, [R33+0x48] ;  /* 0x0000480021477984 */ /* 0x000ea80000000800 */
[----:B------:R-:W3:Y:S04]  /*18c0*/  LDS R70, [R33+0x6c] ;  /* 0x00006c0021467984 */ /* 0x000ee80000000800 */
[----:B------:R-:W4:Y:S04]  /*18d0*/  LDS R69, [R33+0x90] ;  /* 0x0000900021457984 */ /* 0x000f280000000800 */
[----:B------:R-:W5:Y:S04]  /*18e0*/  LDS R67, [R33+0xb4] ;  /* 0x0000b40021437984 */ /* 0x000f680000000800 */
[----:B------:R-:W5:Y:S04]  /*18f0*/  LDS R66, [R33+0xd8] ;  /* 0x0000d80021427984 */ /* 0x000f680000000800 */
[----:B------:R-:W-:Y:S01]  /*1900*/  LDS.128 R20, [R40+0x60] ;  /* 0x0000600028147984 */ /* 0x000fe20000000c00 */
[----:B0-----:R-:W-:-:S02]  /*1910*/  IDP.4A.S8.S8 R73, R74, R24, R29 ;  /* 0x000000184a497226 */ /* 0x001fc4000000061d */
[C---:B------:R-:W-:Y:S02]  /*1920*/  IDP.4A.S8.S8 R72, R74.reuse, R25, R30 ;  /* 0x000000194a487226 */ /* 0x040fe4000000061e */
[C---:B------:R-:W-:Y:S02]  /*1930*/  IDP.4A.S8.S8 R75, R74.reuse, R26, R31 ;  /* 0x0000001a4a4b7226 */ /* 0x040fe4000000061f */
[----:B------:R-:W-:Y:S02]  /*1940*/  IDP.4A.S8.S8 R74, R74, R27, R28 ;  /* 0x0000001b4a4a7226 */ /* 0x000fe4000000061c */
[----:B------:R-:W0:Y:S01]  /*1950*/  LDS.128 R28, [R40+0x30] ;  /* 0x00003000281c7984 */ /* 0x000e220000000c00 */
[----:B-1----:R-:W-:-:S03]  /*1960*/  IDP.4A.S8.S8 R76, R68, R24, R43 ;  /* 0x00000018444c7226 */ /* 0x002fc6000000062b */
[----:B------:R-:W1:Y:S01]  /*1970*/  LDS R43, [R33+0xfc] ;  /* 0x0000fc00212b7984 */ /* 0x000e620000000800 */
[C---:B------:R-:W-:Y:S02]  /*1980*/  IDP.4A.S8.S8 R48, R68.reuse, R25, R48 ;  /* 0x0000001944307226 */ /* 0x040fe40000000630 */
[C---:B------:R-:W-:Y:S02]  /*1990*/  IDP.4A.S8.S8 R45, R68.reuse, R26, R45 ;  /* 0x0000001a442d7226 */ /* 0x040fe4000000062d */
[----:B------:R-:W-:Y:S02]  /*19a0*/  IDP.4A.S8.S8 R50, R68, R27, R50 ;  /* 0x0000001b44327226 */ /* 0x000fe40000000632 */
[-C--:B--2---:R-:W-:Y:S02]  /*19b0*/  IDP.4A.S8.S8 R47, R71, R24.reuse, R47 ;  /* 0x00000018472f7226 */ /* 0x084fe4000000062f */
[-C--:B---3--:R-:W-:Y:S02]  /*19c0*/  IDP.4A.S8.S8 R51, R70, R24.reuse, R51 ;  /* 0x0000001846337226 */ /* 0x088fe40000000633 */
[----:B----4-:R-:W-:-:S02]  /*19d0*/  IDP.4A.S8.S8 R55, R69, R24, R55 ;  /* 0x0000001845377226 */ /* 0x010fc40000000637 */
[----:B-----5:R-:W-:Y:S02]  /*19e0*/  IDP.4A.S8.S8 R59, R67, R24, R59 ;  /* 0x00000018433b7226 */ /* 0x020fe4000000063b */
[-C--:B------:R-:W-:Y:S02]  /*19f0*/  IDP.4A.S8.S8 R52, R71, R25.reuse, R52 ;  /* 0x0000001947347226 */ /* 0x080fe40000000634 */
[-C--:B------:R-:W-:Y:S02]  /*1a00*/  IDP.4A.S8.S8 R56, R70, R25.reuse, R56 ;  /* 0x0000001946387226 */ /* 0x080fe40000000638 */
[-C--:B------:R-:W-:Y:S02]  /*1a10*/  IDP.4A.S8.S8 R58, R69, R25.reuse, R58 ;  /* 0x00000019453a7226 */ /* 0x080fe4000000063a */
[-C--:B------:R-:W-:Y:S02]  /*1a20*/  IDP.4A.S8.S8 R60, R67, R25.reuse, R60 ;  /* 0x00000019433c7226 */ /* 0x080fe4000000063c */
[----:B------:R-:W-:-:S02]  /*1a30*/  IDP.4A.S8.S8 R64, R66, R25, R64 ;  /* 0x0000001942407226 */ /* 0x000fc40000000640 */
[-C--:B------:R-:W-:Y:S02]  /*1a40*/  IDP.4A.S8.S8 R49, R71, R26.reuse, R49 ;  /* 0x0000001a47317226 */ /* 0x080fe40000000631 */
[CC--:B------:R-:W-:Y:S02]  /*1a50*/  IDP.4A.S8.S8 R53, R70.reuse, R26.reuse, R53 ;  /* 0x0000001a46357226 */ /* 0x0c0fe40000000635 */
[-C--:B------:R-:W-:Y:S02]  /*1a60*/  IDP.4A.S8.S8 R57, R69, R26.reuse, R57 ;  /* 0x0000001a45397226 */ /* 0x080fe40000000639 */
[----:B------:R-:W-:Y:S02]  /*1a70*/  IDP.4A.S8.S8 R61, R67, R26, R61 ;  /* 0x0000001a433d7226 */ /* 0x000fe4000000063d */
[-C--:B------:R-:W-:Y:S02]  /*1a80*/  IDP.4A.S8.S8 R46, R70, R27.reuse, R46 ;  /* 0x0000001b462e7226 */ /* 0x080fe4000000062e */
[----:B------:R-:W-:-:S02]  /*1a90*/  IDP.4A.S8.S8 R44, R69, R27, R44 ;  /* 0x0000001b452c7226 */ /* 0x000fc4000000062c */
[-C--:B------:R-:W-:Y:S02]  /*1aa0*/  IDP.4A.S8.S8 R42, R67, R27.reuse, R42 ;  /* 0x0000001b432a7226 */ /* 0x080fe4000000062a */
[C---:B------:R-:W-:Y:S02]  /*1ab0*/  IDP.4A.S8.S8 R24, R66.reuse, R24, R63 ;  /* 0x0000001842187226 */ /* 0x040fe4000000063f */
[C---:B------:R-:W-:Y:S02]  /*1ac0*/  IDP.4A.S8.S8 R26, R66.reuse, R26, R65 ;  /* 0x0000001a421a7226 */ /* 0x040fe40000000641 */
[CC--:B------:R-:W-:Y:S02]  /*1ad0*/  IDP.4A.S8.S8 R54, R71.reuse, R27.reuse, R54 ;  /* 0x0000001b47367226 */ /* 0x0c0fe40000000636 */
[----:B------:R-:W-:Y:S02]  /*1ae0*/  IDP.4A.S8.S8 R62, R66, R27, R62 ;  /* 0x0000001b423e7226 */ /* 0x000fe4000000063e */
[----:B0-----:R-:W-:-:S02]  /*1af0*/  IDP.4A.S8.S8 R25, R71, R28, R76 ;  /* 0x0000001c47197226 */ /* 0x001fc4000000064c */
[C---:B------:R-:W-:Y:S02]  /*1b00*/  IDP.4A.S8.S8 R48, R71.reuse, R29, R48 ;  /* 0x0000001d47307226 */ /* 0x040fe40000000630 */
[C---:B------:R-:W-:Y:S02]  /*1b10*/  IDP.4A.S8.S8 R45, R71.reuse, R30, R45 ;  /* 0x0000001e472d7226 */ /* 0x040fe4000000062d */
[----:B------:R-:W-:Y:S02]  /*1b20*/  IDP.4A.S8.S8 R50, R71, R31, R50 ;  /* 0x0000001f47327226 */ /* 0x000fe40000000632 */
[----:B------:R-:W-:Y:S02]  /*1b30*/  IDP.4A.S8.S8 R72, R68, R29, R72 ;  /* 0x0000001d44487226 */ /* 0x000fe40000000648 */
[-C--:B------:R-:W-:Y:S02]  /*1b40*/  IDP.4A.S8.S8 R51, R69, R28.reuse, R51 ;  /* 0x0000001c45337226 */ /* 0x080fe40000000633 */
[----:B------:R-:W-:-:S02]  /*1b50*/  IDP.4A.S8.S8 R55, R67, R28, R55 ;  /* 0x0000001c43377226 */ /* 0x000fc40000000637 */
[----:B------:R-:W-:Y:S02]  /*1b60*/  IDP.4A.S8.S8 R59, R66, R28, R59 ;  /* 0x0000001c423b7226 */ /* 0x000fe4000000063b */
[-C--:B------:R-:W-:Y:S02]  /*1b70*/  IDP.4A.S8.S8 R52, R70, R29.reuse, R52 ;  /* 0x0000001d46347226 */ /* 0x080fe40000000634 */
[-C--:B------:R-:W-:Y:S02]  /*1b80*/  IDP.4A.S8.S8 R56, R69, R29.reuse, R56 ;  /* 0x0000001d45387226 */ /* 0x080fe40000000638 */
[-C--:B------:R-:W-:Y:S02]  /*1b90*/  IDP.4A.S8.S8 R58, R67, R29.reuse, R58 ;  /* 0x0000001d433a7226 */ /* 0x080fe4000000063a */
[-C--:B------:R-:W-:Y:S02]  /*1ba0*/  IDP.4A.S8.S8 R60, R66, R29.reuse, R60 ;  /* 0x0000001d423c7226 */ /* 0x080fe4000000063c */
[----:B-1----:R-:W-:-:S02]  /*1bb0*/  IDP.4A.S8.S8 R64, R43, R29, R64 ;  /* 0x0000001d2b407226 */ /* 0x002fc40000000640 */
[-C--:B------:R-:W-:Y:S02]  /*1bc0*/  IDP.4A.S8.S8 R53, R69, R30.reuse, R53 ;  /* 0x0000001e45357226 */ /* 0x080fe40000000635 */
[-C--:B------:R-:W-:Y:S02]  /*1bd0*/  IDP.4A.S8.S8 R57, R67, R30.reuse, R57 ;  /* 0x0000001e43397226 */ /* 0x080fe40000000639 */
[C---:B------:R-:W-:Y:S02]  /*1be0*/  IDP.4A.S8.S8 R61, R66.reuse, R30, R61 ;  /* 0x0000001e423d7226 */ /* 0x040fe4000000063d */
        /* <DEDUP_REMOVED lines=9> */
[-C--:B------:R-:W-:Y:S01]  /*1c80*/  IDP.4A.S8.S8 R74, R68, R31.reuse, R74 ;  /* 0x0000001f444a7226 */ /* 0x080fe2000000064a */
[----:B------:R-:W0:Y:S01]  /*1c90*/  LDS R30, [R33+0x120] ;  /* 0x00012000211e7984 */ /* 0x000e220000000800 */
[CC--:B------:R-:W-:Y:S02]  /*1ca0*/  IDP.4A.S8.S8 R28, R70.reuse, R31.reuse, R54 ;  /* 0x0000001f461c7226 */ /* 0x0c0fe40000000636 */
[----:B------:R-:W-:Y:S01]  /*1cb0*/  IDP.4A.S8.S8 R62, R43, R31, R62 ;  /* 0x0000001f2b3e7226 */ /* 0x000fe2000000063e */
[----:B------:R-:W-:Y:S01]  /*1cc0*/  LDS R54, [R33+0x4c] ;  /* 0x00004c0021367984 */ /* 0x000fe20000000800 */
[C---:B------:R-:W-:Y:S02]  /*1cd0*/  IDP.4A.S8.S8 R31, R70.reuse, R20, R25 ;  /* 0x00000014461f7226 */ /* 0x040fe40000000619 */
[C---:B------:R-:W-:Y:S01]  /*1ce0*/  IDP.4A.S8.S8 R48, R70.reuse, R21, R48 ;  /* 0x0000001546307226 */ /* 0x040fe20000000630 */
[----:B------:R-:W-:Y:S01]  /*1cf0*/  LDS.128 R24, [R40+0x10] ;  /* 0x0000100028187984 */ /* 0x000fe20000000c00 */
[----:B------:R-:W-:-:S02]  /*1d00*/  IDP.4A.S8.S8 R45, R70, R22, R45 ;  /* 0x00000016462d7226 */ /* 0x000fc4000000062d */
[----:B------:R-:W-:Y:S02]  /*1d10*/  IDP.4A.S8.S8 R70, R70, R23, R50 ;  /* 0x0000001746467226 */ /* 0x000fe40000000632 */
[C---:B------:R-:W-:Y:S01]  /*1d20*/  IDP.4A.S8.S8 R51, R67.reuse, R20, R51 ;  /* 0x0000001443337226 */ /* 0x040fe20000000633 */
[----:B------:R-:W1:Y:S01]  /*1d30*/  LDS R50, [R33+0x4] ;  /* 0x0000040021327984 */ /* 0x000e620000000800 */
        /* <DEDUP_REMOVED lines=8> */
[C---:B------:R-:W-:Y:S01]  /*1dc0*/  IDP.4A.S8.S8 R68, R43.reuse, R21, R60 ;  /* 0x000000152b447226 */ /* 0x040fe2000000063c */
[----:B------:R-:W-:Y:S01]  /*1dd0*/  LDS R59, [R33+0x70] ;  /* 0x00007000213b7984 */ /* 0x000fe20000000800 */
[----:B------:R-:W-:-:S02]  /*1de0*/  IDP.4A.S8.S8 R67, R43, R22, R61 ;  /* 0x000000162b437226 */ /* 0x000fc4000000063d */
[----:B------:R-:W-:Y:S01]  /*1df0*/  IDP.4A.S8.S8 R66, R43, R23, R42 ;  /* 0x000000172b427226 */ /* 0x000fe2000000062a */
[----:B------:R-:W-:Y:S04]  /*1e00*/  LDS R60, [R33+0x94] ;  /* 0x00009400213c7984 */ /* 0x000fe80000000800 */
[----:B------:R-:W2:Y:S04]  /*1e10*/  LDS R43, [R33+0x28] ;  /* 0x00002800212b7984 */ /* 0x000ea80000000800 */
[----:B------:R-:W3:Y:S04]  /*1e20*/  LDS R61, [R33+0xb8] ;  /* 0x0000b800213d7984 */ /* 0x000ee80000000800 */
[----:B------:R-:W4:Y:S01]  /*1e30*/  LDS R42, [R33+0xdc] ;  /* 0x0000dc00212a7984 */ /* 0x000f220000000800 */
[----:B------:R-:W-:-:S02]  /*1e40*/  IDP.4A.S8.S8 R73, R71, R20, R73 ;  /* 0x0000001447497226 */ /* 0x000fc40000000649 */
[C---:B------:R-:W-:Y:S02]  /*1e50*/  IDP.4A.S8.S8 R72, R71.reuse, R21, R72 ;  /* 0x0000001547487226 */ /* 0x040fe40000000648 */
[C---:B------:R-:W-:Y:S02]  /*1e60*/  IDP.4A.S8.S8 R75, R71.reuse, R22, R75 ;  /* 0x00000016474b7226 */ /* 0x040fe4000000064b */
[-C--:B------:R-:W-:Y:S02]  /*1e70*/  IDP.4A.S8.S8 R74, R71, R23.reuse, R74 ;  /* 0x00000017474a7226 */ /* 0x080fe4000000064a */
[C---:B------:R-:W-:Y:S02]  /*1e80*/  IDP.4A.S8.S8 R47, R69.reuse, R20, R47 ;  /* 0x00000014452f7226 */ /* 0x040fe4000000062f */
[C---:B------:R-:W-:Y:S02]  /*1e90*/  IDP.4A.S8.S8 R49, R69.reuse, R22, R49 ;  /* 0x0000001645317226 */ /* 0x040fe40000000631 */
[----:B------:R-:W-:-:S02]  /*1ea0*/  IDP.4A.S8.S8 R28, R69, R23, R28 ;  /* 0x00000017451c7226 */ /* 0x000fc4000000061c */
[C---:B0-----:R-:W-:Y:S02]  /*1eb0*/  IDP.4A.S8.S8 R63, R30.reuse, R20, R63 ;  /* 0x000000141e3f7226 */ /* 0x041fe4000000063f */
[C---:B------:R-:W-:Y:S02]  /*1ec0*/  IDP.4A.S8.S8 R29, R30.reuse, R22, R29 ;  /* 0x000000161e1d7226 */ /* 0x040fe4000000061d */
[-C--:B------:R-:W-:Y:S02]  /*1ed0*/  IDP.4A.S8.S8 R52, R69, R21.reuse, R52 ;  /* 0x0000001545347226 */ /* 0x080fe40000000634 */
[C---:B------:R-:W-:Y:S02]  /*1ee0*/  IDP.4A.S8.S8 R64, R30.reuse, R21, R64 ;  /* 0x000000151e407226 */ /* 0x040fe40000000640 */
[----:B------:R-:W-:Y:S02]  /*1ef0*/  IDP.4A.S8.S8 R62, R30, R23, R62 ;  /* 0x000000171e3e7226 */ /* 0x000fe4000000063e */
[----:B------:R-:W0:Y:S01]  /*1f00*/  LDS.128 R20, [R40+0x40] ;  /* 0x0000400028147984 */ /* 0x000e220000000c00 */
[----:B-1----:R-:W-:-:S02]  /*1f10*/  IDP.4A.S8.S8 R73, R50, R24, R73 ;  /* 0x0000001832497226 */ /* 0x002fc40000000649 */
[C---:B------:R-:W-:Y:S02]  /*1f20*/  IDP.4A.S8.S8 R72, R50.reuse, R25, R72 ;  /* 0x0000001932487226 */ /* 0x040fe40000000648 */
[C---:B------:R-:W-:Y:S02]  /*1f30*/  IDP.4A.S8.S8 R75, R50.reuse, R26, R75 ;  /* 0x0000001a324b7226 */ /* 0x040fe4000000064b */
[----:B------:R-:W-:Y:S02]  /*1f40*/  IDP.4A.S8.S8 R74, R50, R27, R74 ;  /* 0x0000001b324a7226 */ /* 0x000fe4000000064a */
[-C--:B--2---:R-:W-:Y:S02]  /*1f50*/  IDP.4A.S8.S8 R69, R43, R24.reuse, R31 ;  /* 0x000000182b457226 */ /* 0x084fe4000000061f */
[-C--:B------:R-:W-:Y:S02]  /*1f60*/  IDP.4A.S8.S8 R50, R54, R24.reuse, R47 ;  /* 0x0000001836327226 */ /* 0x080fe4000000062f */
[-C--:B------:R-:W-:Y:S01]  /*1f70*/  IDP.4A.S8.S8 R51, R59, R24.reuse, R51 ;  /* 0x000000183b337226 */ /* 0x080fe20000000633 */
[----:B------:R-:W-:Y:S01]  /*1f80*/  LDS R47, [R33+0x100] ;  /* 0x00010000212f7984 */ /* 0x000fe20000000800 */
[----:B------:R-:W-:-:S02]  /*1f90*/  IDP.4A.S8.S8 R55, R60, R24, R55 ;  /* 0x000000183c377226 */ /* 0x000fc40000000637 */
[-C--:B---3--:R-:W-:Y:S02]  /*1fa0*/  IDP.4A.S8.S8 R65, R61, R24.reuse, R65 ;  /* 0x000000183d417226 */ /* 0x088fe40000000641 */
[----:B----4-:R-:W-:Y:S02]  /*1fb0*/  IDP.4A.S8.S8 R63, R42, R24, R63 ;  /* 0x000000182a3f7226 */ /* 0x010fe4000000063f */
[-C--:B------:R-:W-:Y:S02]  /*1fc0*/  IDP.4A.S8.S8 R45, R43, R26.reuse, R45 ;  /* 0x0000001a2b2d7226 */ /* 0x080fe4000000062d */
[-C--:B------:R-:W-:Y:S02]  /*1fd0*/  IDP.4A.S8.S8 R49, R54, R26.reuse, R49 ;  /* 0x0000001a36317226 */ /* 0x080fe40000000631 */
[-C--:B------:R-:W-:Y:S02]  /*1fe0*/  IDP.4A.S8.S8 R53, R59, R26.reuse, R53 ;  /* 0x0000001a3b357226 */ /* 0x080fe40000000635 */
[----:B------:R-:W-:-:S02]  /*1ff0*/  IDP.4A.S8.S8 R57, R60, R26, R57 ;  /* 0x0000001a3c397226 */ /* 0x000fc40000000639 */
[-C--:B------:R-:W-:Y:S02]  /*2000*/  IDP.4A.S8.S8 R67, R61, R26.reuse, R67 ;  /* 0x0000001a3d437226 */ /* 0x080fe40000000643 */
[----:B------:R-:W-:Y:S02]  /*2010*/  IDP.4A.S8.S8 R26, R42, R26, R29 ;  /* 0x0000001a2a1a7226 */ /* 0x000fe4000000061d */
[C---:B------:R-:W-:Y:S02]  /*2020*/  IDP.4A.S8.S8 R24, R54.reuse, R27, R28 ;  /* 0x0000001b36187226 */ /* 0x040fe4000000061c */
[----:B------:R-:W1:Y:S01]  /*2030*/  LDS.128 R28, [R40+0x70] ;  /* 0x00007000281c7984 */ /* 0x000e620000000c00 */
[-C--:B------:R-:W-:Y:S02]  /*2040*/  IDP.4A.S8.S8 R52, R54, R25.reuse, R52 ;  /* 0x0000001936347226 */ /* 0x080fe40000000634 */
[-C--:B------:R-:W-:Y:S02]  /*2050*/  IDP.4A.S8.S8 R48, R43, R25.reuse, R48 ;  /* 0x000000192b307226 */ /* 0x080fe40000000630 */
[----:B------:R-:W-:-:S02]  /*2060*/  IDP.4A.S8.S8 R56, R59, R25, R56 ;  /* 0x000000193b387226 */ /* 0x000fc40000000638 */
[-C--:B------:R-:W-:Y:S02]  /*2070*/  IDP.4A.S8.S8 R58, R60, R25.reuse, R58 ;  /* 0x000000193c3a7226 */ /* 0x080fe4000000063a */
[-C--:B------:R-:W-:Y:S02]  /*2080*/  IDP.4A.S8.S8 R68, R61, R25.reuse, R68 ;  /* 0x000000193d447226 */ /* 0x080fe40000000644 */
[----:B------:R-:W-:Y:S02]  /*2090*/  IDP.4A.S8.S8 R64, R42, R25, R64 ;  /* 0x000000192a407226 */ /* 0x000fe40000000640 */
[C---:B------:R-:W-:Y:S02]  /*20a0*/  IDP.4A.S8.S8 R46, R59.reuse, R27, R46 ;  /* 0x0000001b3b2e7226 */ /* 0x040fe4000000062e */
[C---:B0-----:R-:W-:Y:S02]  /*20b0*/  IDP.4A.S8.S8 R25, R59.reuse, R20, R50 ;  /* 0x000000143b197226 */ /* 0x041fe40000000632 */
[----:B------:R-:W-:-:S02]  /*20c0*/  IDP.4A.S8.S8 R52, R59, R21, R52 ;  /* 0x000000153b347226 */ /* 0x000fc40000000634 */
[C---:B------:R-:W-:Y:S02]  /*20d0*/  IDP.4A.S8.S8 R49, R59.reuse, R22, R49 ;  /* 0x000000163b317226 */ /* 0x040fe40000000631 */
[----:B------:R-:W-:Y:S02]  /*20e0*/  IDP.4A.S8.S8 R24, R59, R23, R24 ;  /* 0x000000173b187226 */ /* 0x000fe40000000618 */
[-C--:B------:R-:W-:Y:S02]  /*20f0*/  IDP.4A.S8.S8 R70, R43, R27.reuse, R70 ;  /* 0x0000001b2b467226 */ /* 0x080fe40000000646 */
[-C--:B------:R-:W-:Y:S02]  /*2100*/  IDP.4A.S8.S8 R44, R60, R27.reuse, R44 ;  /* 0x0000001b3c2c7226 */ /* 0x080fe4000000062c */
[-C--:B------:R-:W-:Y:S02]  /*2110*/  IDP.4A.S8.S8 R66, R61, R27.reuse, R66 ;  /* 0x0000001b3d427226 */ /* 0x080fe40000000642 */
[----:B------:R-:W-:-:S02]  /*2120*/  IDP.4A.S8.S8 R62, R42, R27, R62 ;  /* 0x0000001b2a3e7226 */ /* 0x000fc4000000063e */
[C---:B------:R-:W-:Y:S02]  /*2130*/  IDP.4A.S8.S8 R73, R43.reuse, R20, R73 ;  /* 0x000000142b497226 */ /* 0x040fe40000000649 */
[C---:B------:R-:W-:Y:S02]  /*2140*/  IDP.4A.S8.S8 R72, R43.reuse, R21, R72 ;  /* 0x000000152b487226 */ /* 0x040fe40000000648 */
[CC--:B------:R-:W-:Y:S02]  /*2150*/  IDP.4A.S8.S8 R75, R43.reuse, R22.reuse, R75 ;  /* 0x000000162b4b7226 */ /* 0x0c0fe4000000064b */
[----:B------:R-:W-:Y:S02]  /*2160*/  IDP.4A.S8.S8 R74, R43, R23, R74 ;  /* 0x000000172b4a7226 */ /* 0x000fe4000000064a */
[----:B------:R-:W-:Y:S02]  /*2170*/  IDP.4A.S8.S8 R43, R54, R22, R45 ;  /* 0x00000016362b7226 */ /* 0x000fe4000000062d */
[----:B------:R-:W-:-:S02]  /*2180*/  IDP.4A.S8.S8 R51, R60, R20, R51 ;  /* 0x000000143c337226 */ /* 0x000fc40000000633 */
[C---:B------:R-:W-:Y:S02]  /*2190*/  IDP.4A.S8.S8 R56, R60.reuse, R21, R56 ;  /* 0x000000153c387226 */ /* 0x040fe40000000638 */
[C---:B------:R-:W-:Y:S02]  /*21a0*/  IDP.4A.S8.S8 R53, R60.reuse, R22, R53 ;  /* 0x000000163c357226 */ /* 0x040fe40000000635 */
[C---:B------:R-:W-:Y:S02]  /*21b0*/  IDP.4A.S8.S8 R46, R60.reuse, R23, R46 ;  /* 0x000000173c2e7226 */ /* 0x040fe4000000062e */
[C---:B-1----:R-:W-:Y:S02]  /*21c0*/  IDP.4A.S8.S8 R45, R60.reuse, R28, R25 ;  /* 0x0000001c3c2d7226 */ /* 0x042fe40000000619 */
[C---:B------:R-:W-:Y:S01]  /*21d0*/  IDP.4A.S8.S8 R52, R60.reuse, R29, R52 ;  /* 0x0000001d3c347226 */ /* 0x040fe20000000634 */
[----:B------:R-:W-:Y:S01]  /*21e0*/  LDS R25, [R33+0x8] ;  /* 0x0000080021197984 */ /* 0x000fe20000000800 */
[----:B------:R-:W-:-:S02]  /*21f0*/  IDP.4A.S8.S8 R49, R60, R30, R49 ;  /* 0x0000001e3c317226 */ /* 0x000fc40000000631 */
[----:B------:R-:W-:Y:S02]  /*2200*/  IDP.4A.S8.S8 R60, R60, R31, R24 ;  /* 0x0000001f3c3c7226 */ /* 0x000fe40000000618 */
[-C--:B------:R-:W-:Y:S01]  /*2210*/  IDP.4A.S8.S8 R69, R54, R20.reuse, R69 ;  /* 0x0000001436457226 */ /* 0x080fe20000000645 */
[----:B------:R-:W0:Y:S01]  /*2220*/  LDS R24, [R33+0x124] ;  /* 0x0001240021187984 */ /* 0x000e220000000800 */
        /* <DEDUP_REMOVED lines=14> */
[----:B------:R-:W1:Y:S01]  /*2310*/  LDS.128 R20, [R40+0x20] ;  /* 0x0000200028147984 */ /* 0x000e620000000c00 */
[C---:B------:R-:W-:Y:S02]  /*2320*/  IDP.4A.S8.S8 R69, R59.reuse, R28, R69 ;  /* 0x0000001c3b457226 */ /* 0x040fe40000000645 */
[----:B------:R-:W-:-:S02]  /*2330*/  IDP.4A.S8.S8 R48, R59, R29, R48 ;  /* 0x0000001d3b307226 */ /* 0x000fc40000000630 */
[C---:B------:R-:W-:Y:S02]  /*2340*/  IDP.4A.S8.S8 R43, R59.reuse, R30, R43 ;  /* 0x0000001e3b2b7226 */ /* 0x040fe4000000062b */
[----:B------:R-:W-:Y:S02]  /*2350*/  IDP.4A.S8.S8 R50, R59, R31, R50 ;  /* 0x0000001f3b327226 */ /* 0x000fe40000000632 */
[C---:B------:R-:W-:Y:S02]  /*2360*/  IDP.4A.S8.S8 R51, R61.reuse, R28, R51 ;  /* 0x0000001c3d337226 */ /* 0x040fe40000000633 */
[C---:B------:R-:W-:Y:S02]  /*2370*/  IDP.4A.S8.S8 R56, R61.reuse, R29, R56 ;  /* 0x0000001d3d387226 */ /* 0x040fe40000000638 */
[----:B------:R-:W-:Y:S02]  /*2380*/  IDP.4A.S8.S8 R53, R61, R30, R53 ;  /* 0x0000001e3d357226 */ /* 0x000fe40000000635 */
[----:B------:R-:W-:-:S02]  /*2390*/  IDP.4A.S8.S8 R73, R54, R28, R73 ;  /* 0x0000001c36497226 */ /* 0x000fc40000000649 */
[C---:B------:R-:W-:Y:S02]  /*23a0*/  IDP.4A.S8.S8 R72, R54.reuse, R29, R72 ;  /* 0x0000001d36487226 */ /* 0x040fe40000000648 */
[C---:B------:R-:W-:Y:S02]  /*23b0*/  IDP.4A.S8.S8 R75, R54.reuse, R30, R75 ;  /* 0x0000001e364b7226 */ /* 0x040fe4000000064b */
[-C--:B------:R-:W-:Y:S02]  /*23c0*/  IDP.4A.S8.S8 R74, R54, R31.reuse, R74 ;  /* 0x0000001f364a7226 */ /* 0x080fe4000000064a */
[----:B------:R-:W-:Y:S01]  /*23d0*/  IDP.4A.S8.S8 R61, R61, R31, R46 ;  /* 0x0000001f3d3d7226 */ /* 0x000fe2000000062e */
[----:B------:R-:W2:Y:S01]  /*23e0*/  LDS R54, [R33+0x98] ;  /* 0x0000980021367984 */ /* 0x000ea20000000800 */
[C---:B------:R-:W-:Y:S02]  /*23f0*/  IDP.4A.S8.S8 R59, R42.reuse, R29, R58 ;  /* 0x0000001d2a3b7226 */ /* 0x040fe4000000063a */
[----:B------:R-:W-:Y:S01]  /*2400*/  IDP.4A.S8.S8 R70, R42, R31, R44 ;  /* 0x0000001f2a467226 */ /* 0x000fe2000000062c */
[----:B------:R-:W3:Y:S01]  /*2410*/  LDS R58, [R33+0x74] ;  /* 0x00007400213a7984 */ /* 0x000ee20000000800 */
[----:B------:R-:W-:-:S02]  /*2420*/  IDP.4A.S8.S8 R71, R47, R28, R65 ;  /* 0x0000001c2f477226 */ /* 0x000fc40000000641 */
[C---:B------:R-:W-:Y:S01]  /*2430*/  IDP.4A.S8.S8 R68, R47.reuse, R29, R68 ;  /* 0x0000001d2f447226 */ /* 0x040fe20000000644 */
[----:B------:R-:W4:Y:S01]  /*2440*/  LDS R65, [R33+0x2c] ;  /* 0x00002c0021417984 */ /* 0x000f220000000800 */
[C---:B------:R-:W-:Y:S02]  /*2450*/  IDP.4A.S8.S8 R67, R47.reuse, R30, R67 ;  /* 0x0000001e2f437226 */ /* 0x040fe40000000643 */
[----:B------:R-:W-:Y:S01]  /*2460*/  IDP.4A.S8.S8 R66, R47, R31, R66 ;  /* 0x0000001f2f427226 */ /* 0x000fe20000000642 */
[----:B------:R-:W5:Y:S04]  /*2470*/  LDS R46, [R33+0xbc] ;  /* 0x0000bc00212e7984 */ /* 0x000f680000000800 */
[----:B------:R-:W5:Y:S04]  /*2480*/  LDS R47, [R33+0x50] ;  /* 0x00005000212f7984 */ /* 0x000f680000000800 */
[----:B------:R-:W5:Y:S01]  /*2490*/  LDS R44, [R33+0xe0] ;  /* 0x0000e000212c7984 */ /* 0x000f620000000800 */
[----:B0-----:R-:W-:-:S02]  /*24a0*/  IDP.4A.S8.S8 R64, R24, R29, R64 ;  /* 0x0000001d18407226 */ /* 0x001fc40000000640 */
[C---:B------:R-:W-:Y:S02]  /*24b0*/  IDP.4A.S8.S8 R63, R24.reuse, R28, R63 ;  /* 0x0000001c183f7226 */ /* 0x040fe4000000063f */
[C---:B------:R-:W-:Y:S02]  /*24c0*/  IDP.4A.S8.S8 R29, R24.reuse, R30, R27 ;  /* 0x0000001e181d7226 */ /* 0x040fe4000000061b */
[----:B------:R-:W-:Y:S02]  /*24d0*/  IDP.4A.S8.S8 R62, R24, R31, R62 ;  /* 0x0000001f183e7226 */ /* 0x000fe4000000063e */
[C---:B-1----:R-:W-:Y:S02]  /*24e0*/  IDP.4A.S8.S8 R73, R25.reuse, R20, R73 ;  /* 0x0000001419497226 */ /* 0x042fe40000000649 */
[C---:B------:R-:W-:Y:S02]  /*24f0*/  IDP.4A.S8.S8 R72, R25.reuse, R21, R72 ;  /* 0x0000001519487226 */ /* 0x040fe40000000648 */
[----:B------:R-:W-:-:S02]  /*2500*/  IDP.4A.S8.S8 R75, R25, R22, R75 ;  /* 0x00000016194b7226 */ /* 0x000fc4000000064b */
[----:B------:R-:W-:Y:S02]  /*2510*/  IDP.4A.S8.S8 R74, R25, R23, R74 ;  /* 0x00000017194a7226 */ /* 0x000fe4000000064a */
[C---:B------:R-:W-:Y:S01]  /*2520*/  IDP.4A.S8.S8 R55, R42.reuse, R28, R55 ;  /* 0x0000001c2a377226 */ /* 0x040fe20000000637 */
[----:B------:R-:W0:Y:S01]  /*2530*/  LDS.128 R24, [R40+0x50] ;  /* 0x0000500028187984 */ /* 0x000e220000000c00 */
[----:B------:R-:W-:Y:S02]  /*2540*/  IDP.4A.S8.S8 R57, R42, R30, R57 ;  /* 0x0000001e2a397226 */ /* 0x000fe40000000639 */
[CC--:B--2---:R-:W-:Y:S01]  /*2550*/  IDP.4A.S8.S8 R55, R54.reuse, R20.reuse, R55 ;  /* 0x0000001436377226 */ /* 0x0c4fe20000000637 */
[----:B------:R-:W1:Y:S01]  /*2560*/  LDS R42, [R33+0x104] ;  /* 0x00010400212a7984 */ /* 0x000e620000000800 */
        /* <DEDUP_REMOVED lines=8> */
[-C--:B------:R-:W-:Y:S02]  /*25f0*/  IDP.4A.S8.S8 R52, R47, R21.reuse, R52 ;  /* 0x000000152f347226 */ /* 0x080fe40000000634 */
[C---:B------:R-:W-:Y:S02]  /*2600*/  IDP.4A.S8.S8 R63, R44.reuse, R20, R63 ;  /* 0x000000142c3f7226 */ /* 0x040fe4000000063f */
        /* <DEDUP_REMOVED lines=13> */
[----:B------:R-:W2:Y:S04]  /*26e0*/  LDS.128 R20, [R40+0x80] ;  /* 0x0000800028147984 */ /* 0x000ea80000000c00 */
[----:B------:R-:W3:Y:S01]  /*26f0*/  LDS R62, [R33+0x128] ;  /* 0x00012800213e7984 */ /* 0x000ee20000000800 */
[----:B------:R-:W-:Y:S01]  /*2700*/  UIADD3 UR7, UPT, UPT, UR7, 0x1, URZ ;  /* 0x0000000107077890 */ /* 0x000fe2000fffe0ff */
[----:B0-----:R-:W-:-:S03]  /*2710*/  IDP.4A.S8.S8 R73, R65, R24, R73 ;  /* 0x0000001841497226 */ /* 0x001fc60000000649 */
[----:B------:R-:W-:Y:S01]  /*2720*/  UISETP.NE.AND UP0, UPT, UR7, URZ, UPT ;  /* 0x000000ff0700728c */ /* 0x000fe2000bf05270 */
[C---:B------:R-:W-:Y:S02]  /*2730*/  IDP.4A.S8.S8 R72, R65.reuse, R25, R72 ;  /* 0x0000001941487226 */ /* 0x040fe40000000648 */
[C---:B------:R-:W-:Y:S02]  /*2740*/  IDP.4A.S8.S8 R75, R65.reuse, R26, R75 ;  /* 0x0000001a414b7226 */ /* 0x040fe4000000064b */
[----:B------:R-:W-:Y:S02]  /*2750*/  IDP.4A.S8.S8 R74, R65, R27, R74 ;  /* 0x0000001b414a7226 */ /* 0x000fe4000000064a */
[-C--:B------:R-:W-:Y:S02]  /*2760*/  IDP.4A.S8.S8 R65, R58, R24.reuse, R45 ;  /* 0x000000183a417226 */ /* 0x080fe4000000062d */
[-C--:B------:R-:W-:Y:S02]  /*2770*/  IDP.4A.S8.S8 R69, R47, R24.reuse, R69 ;  /* 0x000000182f457226 */ /* 0x080fe40000000645 */
[----:B------:R-:W-:-:S02]  /*2780*/  IDP.4A.S8.S8 R51, R54, R24, R51 ;  /* 0x0000001836337226 */ /* 0x000fc40000000633 */
[CC--:B------:R-:W-:Y:S02]  /*2790*/  IDP.4A.S8.S8 R48, R47.reuse, R25.reuse, R48 ;  /* 0x000000192f307226 */ /* 0x0c0fe40000000630 */
        /* <DEDUP_REMOVED lines=8> */
[----:B-1----:R-:W-:Y:S02]  /*2820*/  IDP.4A.S8.S8 R64, R42, R25, R64 ;  /* 0x000000192a407226 */ /* 0x002fe40000000640 */
[-C--:B------:R-:W-:Y:S02]  /*2830*/  IDP.4A.S8.S8 R60, R58, R27.reuse, R60 ;  /* 0x0000001b3a3c7226 */ /* 0x080fe4000000063c */
[----:B------:R-:W-:-:S02]  /*2840*/  IDP.4A.S8.S8 R61, R54, R27, R61 ;  /* 0x0000001b363d7226 */ /* 0x000fc4000000063d */
[-C--:B------:R-:W-:Y:S02]  /*2850*/  IDP.4A.S8.S8 R70, R46, R27.reuse, R70 ;  /* 0x0000001b2e467226 */ /* 0x080fe40000000646 */
[----:B------:R-:W-:Y:S01]  /*2860*/  IDP.4A.S8.S8 R66, R44, R27, R66 ;  /* 0x0000001b2c427226 */ /* 0x000fe20000000642 */
[----:B------:R-:W-:Y:S01]  /*2870*/  IADD3 R16, P5, PT, R16, 0x90, RZ ;  /* 0x0000009010107810 */ /* 0x000fe20007fbe0ff */
[-C--:B------:R-:W-:Y:S01]  /*2880*/  IDP.4A.S8.S8 R55, R46, R24.reuse, R55 ;  /* 0x000000182e377226 */ /* 0x080fe20000000637 */
[----:B------:R-:W-:Y:S01]  /*2890*/  IADD3 R14, P6, PT, R14, 0x90, RZ ;  /* 0x000000900e0e7810 */ /* 0x000fe20007fde0ff */
[-C--:B------:R-:W-:Y:S01]  /*28a0*/  IDP.4A.S8.S8 R71, R44, R24.reuse, R71 ;  /* 0x000000182c477226 */ /* 0x080fe20000000647 */
[----:B------:R-:W-:Y:S01]  /*28b0*/  IADD3 R12, P4, PT, R12, 0x90, RZ ;  /* 0x000000900c0c7810 */ /* 0x000fe20007f9e0ff */
[----:B------:R-:W-:Y:S02]  /*28c0*/  IDP.4A.S8.S8 R63, R42, R24, R63 ;  /* 0x000000182a3f7226 */ /* 0x000fe4000000063f */
[----:B------:R-:W-:-:S02]  /*28d0*/  IDP.4A.S8.S8 R57, R46, R26, R57 ;  /* 0x0000001a2e397226 */ /* 0x000fc40000000639 */
[-C--:B------:R-:W-:Y:S02]  /*28e0*/  IDP.4A.S8.S8 R67, R44, R26.reuse, R67 ;  /* 0x0000001a2c437226 */ /* 0x080fe40000000643 */
[C---:B------:R-:W-:Y:S02]  /*28f0*/  IDP.4A.S8.S8 R25, R42.reuse, R26, R29 ;  /* 0x0000001a2a197226 */ /* 0x040fe4000000061d */
[----:B------:R-:W-:Y:S02]  /*2900*/  IDP.4A.S8.S8 R27, R42, R27, R28 ;  /* 0x0000001b2a1b7226 */ /* 0x000fe4000000061c */
[C---:B--2---:R-:W-:Y:S02]  /*2910*/  IDP.4A.S8.S8 R29, R47.reuse, R20, R73 ;  /* 0x000000142f1d7226 */ /* 0x044fe40000000649 */
        /* <DEDUP_REMOVED lines=15> */
[C---:B------:R-:W-:Y:S01]  /*2a10*/  IDP.4A.S8.S8 R58, R44.reuse, R21, R59 ;  /* 0x000000152c3a7226 */ /* 0x040fe2000000063b */
[----:B------:R-:W-:Y:S01]  /*2a20*/  IADD3.X R17, PT, PT, RZ, R17, RZ, P5, !PT ;  /* 0x00000011ff117210 */ /* 0x000fe20002ffe4ff */
[C---:B------:R-:W-:Y:S01]  /*2a30*/  IDP.4A.S8.S8 R55, R44.reuse, R20, R55 ;  /* 0x000000142c377226 */ /* 0x040fe20000000637 */
[----:B------:R-:W-:Y:S01]  /*2a40*/  IADD3.X R15, PT, PT, RZ, R15, RZ, P6, !PT ;  /* 0x0000000fff0f7210 */ /* 0x000fe200037fe4ff */
[----:B------:R-:W-:Y:S01]  /*2a50*/  IDP.4A.S8.S8 R57, R44, R22, R57 ;  /* 0x000000162c397226 */ /* 0x000fe20000000639 */
[----:B------:R-:W-:Y:S01]  /*2a60*/  IADD3 R35, PT, PT, R35, 0xc4, RZ ;  /* 0x000000c423237810 */ /* 0x000fe20007ffe0ff */
[C---:B------:R-:W-:Y:S01]  /*2a70*/  IDP.4A.S8.S8 R59, R42.reuse, R20, R71 ;  /* 0x000000142a3b7226 */ /* 0x040fe20000000647 */
[----:B------:R-:W-:Y:S01]  /*2a80*/  IADD3.X R13, PT, PT, RZ, R13, RZ, P4, !PT ;  /* 0x0000000dff0d7210 */ /* 0x000fe200027fe4ff */
[----:B------:R-:W-:-:S02]  /*2a90*/  IDP.4A.S8.S8 R60, R42, R21, R68 ;  /* 0x000000152a3c7226 */ /* 0x000fc40000000644 */
[----:B------:R-:W-:Y:S02]  /*2aa0*/  IDP.4A.S8.S8 R61, R42, R22, R67 ;  /* 0x000000162a3d7226 */ /* 0x000fe40000000643 */
[C---:B---3--:R-:W-:Y:S02]  /*2ab0*/  IDP.4A.S8.S8 R63, R62.reuse, R20, R63 ;  /* 0x000000143e3f7226 */ /* 0x048fe4000000063f */
[C---:B------:R-:W-:Y:S02]  /*2ac0*/  IDP.4A.S8.S8 R64, R62.reuse, R21, R64 ;  /* 0x000000153e407226 */ /* 0x040fe40000000640 */
[----:B------:R-:W-:Y:S02]  /*2ad0*/  IDP.4A.S8.S8 R65, R62, R22, R25 ;  /* 0x000000163e417226 */ /* 0x000fe40000000619 */
[-C--:B------:R-:W-:Y:S02]  /*2ae0*/  IDP.4A.S8.S8 R44, R44, R23.reuse, R70 ;  /* 0x000000172c2c7226 */ /* 0x080fe40000000646 */
[----:B------:R-:W-:-:S02]  /*2af0*/  IDP.4A.S8.S8 R42, R42, R23, R66 ;  /* 0x000000172a2a7226 */ /* 0x000fc40000000642 */
[----:B------:R-:W-:Y:S01]  /*2b00*/  IDP.4A.S8.S8 R62, R62, R23, R27 ;  /* 0x000000173e3e7226 */ /* 0x000fe2000000061b */
[----:B------:R-:W-:Y:S06]  /*2b10*/  BRA.U UP0, `(.L_x_92) ;  /* 0xffffffe9009c7547 */ /* 0x000fec000b83ffff */
[----:B------:R-:W-:Y:S01]  /*2b20*/  BAR.SYNC.DEFER_BLOCKING 0x0 ;  /* 0x0000000000007b1d */ /* 0x000fe20000010000 */
[----:B------:R-:W-:-:S04]  /*2b30*/  ISETP.GT.U32.AND P0, PT, R36, 0x17, PT ;  /* 0x000000172400780c */ /* 0x000fc80003f04070 */
[----:B------:R-:W-:Y:S01]  /*2b40*/  ISETP.GT.U32.OR P0, PT, R8, 0xa1, P0 ;  /* 0x000000a10800780c */ /* 0x000fe20000704470 */
[----:B------:R-:W-:-:S12]  /*2b50*/  BSSY.RECONVERGENT B0, `(.L_x_93) ;  /* 0x0000016000007945 */ /* 0x000fd80003800200 */
[----:B------:R-:W-:Y:S05]  /*2b60*/  @P0 BRA `(.L_x_94) ;  /* 0x0000000000500947 */ /* 0x000fea0003800000 */
[----:B------:R-:W-:Y:S01]  /*2b70*/  IADD3 R9, PT, PT, R9, -0x1, RZ ;  /* 0xffffffff09097810 */ /* 0x000fe20007ffe0ff */
[----:B------:R-:W-:Y:S01]  /*2b80*/  BSSY.RECONVERGENT B1, `(.L_x_95) ;  /* 0x0000011000017945 */ /* 0x000fe20003800200 */
[----:B------:R-:W-:Y:S02]  /*2b90*/  IADD3 R10, PT, PT, R10, -0x9, RZ ;  /* 0xfffffff70a0a7810 */ /* 0x000fe40007ffe0ff */
[----:B------:R-:W-:Y:S02]  /*2ba0*/  LOP3.LUT R9, R9, 0xff, RZ, 0xc0, !PT ;  /* 0x000000ff09097812 */ /* 0x000fe400078ec0ff */
[----:B------:R-:W-:Y:S02]  /*2bb0*/  LEA R4, R0, R3, 0x4 ;  /* 0x0000000300047211 */ /* 0x000fe400078e20ff */
[----:B------:R-:W-:Y:S02]  /*2bc0*/  ISETP.GT.U32.AND P0, PT, R9, 0x6, PT ;  /* 0x000000060900780c */ /* 0x000fe40003f04070 */
[----:B------:R-:W-:Y:S01]  /*2bd0*/  MOV R6, RZ ;  /* 0x000000ff00067202 */ /* 0x000fe20000000f00 */
[----:B------:R-:W-:Y:S01]  /*2be0*/  IMAD R7, R4, 0x7, R5 ;  /* 0x0000000704077824 */ /* 0x000fe200078e0205 */
[----:B------:R-:W-:-:S04]  /*2bf0*/  ISETP.GT.U32.OR P0, PT, R10, 0x3e, P0 ;  /* 0x0000003e0a00780c */ /* 0x000fc80000704470 */
[----:B------:R-:W-:-:S09]  /*2c00*/  LEA R9, R7, R38, 0x2 ;  /* 0x0000002607097211 */ /* 0x000fd200078e10ff */
[----:B------:R-:W-:Y:S05]  /*2c10*/  @P0 BRA `(.L_x_96) ;  /* 0x00000000001c0947 */ /* 0x000fea0003800000 */
[----:B------:R-:W0:Y:S01]  /*2c20*/  LDCU.64 UR6, c[0x0][0x388] ;  /* 0x00007100ff0677ac */ /* 0x000e220008000a00 */
[----:B------:R-:W-:-:S04]  /*2c30*/  LOP3.LUT R6, R18, 0xff, RZ, 0xc0, !PT ;  /* 0x000000ff12067812 */ /* 0x000fc800078ec0ff */
[----:B------:R-:W-:-:S04]  /*2c40*/  IADD3 R6, P0, P1, R32, R19, R6 ;  /* 0x0000001320067210 */ /* 0x000fc8000791e006 */
[----:B------:R-:W-:Y:S02]  /*2c50*/  IADD3.X R4, PT, PT, RZ, RZ, RZ, P0, P1 ;  /* 0x000000ffff047210 */ /* 0x000fe400007e24ff */
[----:B0-----:R-:W-:-:S04]  /*2c60*/  IADD3 R6, P2, PT, R6, UR6, RZ ;  /* 0x0000000606067c10 */ /* 0x001fc8000ff5e0ff */
[----:B------:R-:W-:-:S05]  /*2c70*/  IADD3.X R7, PT, PT, R4, UR7, RZ, P2, !PT ;  /* 0x0000000704077c10 */ /* 0x000fca00097fe4ff */
[----:B------:R0:W5:Y:S04]  /*2c80*/  LDG.E.CONSTANT R6, desc[UR8][R6.64+0x611c] ;  /* 0x00611c0806067981 */ /* 0x000168000c1e9900 */
.L_x_96:
[----:B------:R-:W-:Y:S05]  /*2c90*/  BSYNC.RECONVERGENT B1 ;  /* 0x0000000000017941 */ /* 0x000fea0003800200 */
.L_x_95:
[----:B-----5:R1:W-:Y:S02]  /*2ca0*/  STS [R9], R6 ;  /* 0x0000000609007388 */ /* 0x0203e40000000800 */
.L_x_94:
[----:B------:R-:W-:Y:S05]  /*2cb0*/  BSYNC.RECONVERGENT B0 ;  /* 0x0000000000007941 */ /* 0x000fea0003800200 */
.L_x_93:
[----:B------:R-:W-:Y:S01]  /*2cc0*/  BAR.SYNC.DEFER_BLOCKING 0x0 ;  /* 0x0000000000007b1d */ /* 0x000fe20000010000 */
[----:B------:R-:W-:Y:S02]  /*2cd0*/  HFMA2 R17, -RZ, RZ, 0, 768 ;  /* 0x00006200ff117431 */ /* 0x000fe400000001ff */
[----:B------:R-:W-:-:S03]  /*2ce0*/  IMAD R20, R3, 0x90, R34 ;  /* 0x0000009003147824 */ /* 0x000fc600078e0222 */
[----:B------:R-:W-:-:S04]  /*2cf0*/  IMAD R17, R0, R17, UR4 ;  /* 0x0000000400117e24 */ /* 0x000fc8000f8e0211 */
[C---:B------:R-:W-:Y:S01]  /*2d00*/  IMAD R0, R2.reuse, 0xc40, R17 ;  /* 0x00000c4002007824 */ /* 0x040fe200078e0211 */
[----:B------:R-:W-:-:S03]  /*2d10*/  LEA R2, R2, R3, 0x4 ;  /* 0x0000000302027211 */ /* 0x000fc600078e20ff */
[----:B------:R-:W-:Y:S01]  /*2d20*/  IMAD R0, R3, 0xc4, R0 ;  /* 0x000000c403007824 */ /* 0x000fe200078e0200 */
[----:B------:R-:W-:Y:S04]  /*2d30*/  LDS R40, [R33] ;  /* 0x0000000021287984 */ /* 0x000fe80000000800 */
[----:B------:R-:W-:Y:S01]  /*2d40*/  LEA R5, R5, R0, 0x2 ;  /* 0x0000000005057211 */ /* 0x000fe200078e10ff */
[----:B-1----:R-:W1:Y:S04]  /*2d50*/  LDS.128 R8, [R20+0x900] ;  /* 0x0009000014087984 */ /* 0x002e680000000c00 */
[----:B------:R-:W2:Y:S04]  /*2d60*/  LDS R23, [R33+0x24] ;  /* 0x0000240021177984 */ /* 0x000ea80000000800 */
[----:B------:R-:W3:Y:S04]  /*2d70*/  LDS R22, [R33+0x48] ;  /* 0x0000480021167984 */ /* 0x000ee80000000800 */
[----:B------:R-:W4:Y:S04]  /*2d80*/  LDS R21, [R33+0x6c] ;  /* 0x00006c0021157984 */ /* 0x000f280000000800 */
[----:B0-----:R-:W0:Y:S04]  /*2d90*/  LDS R7, [R33+0x90] ;  /* 0x0000900021077984 */ /* 0x001e280000000800 */
[----:B------:R-:W5:Y:S04]  /*2da0*/  LDS R6, [R33+0xb4] ;  /* 0x0000b40021067984 */ /* 0x000f680000000800 */
[----:B------:R-:W5:Y:S04]  /*2db0*/  LDS R4, [R33+0xd8] ;  /* 0x0000d80021047984 */ /* 0x000f680000000800 */
[----:B------:R-:W5:Y:S04]  /*2dc0*/  LDS.128 R12, [R20+0x930] ;  /* 0x00093000140c7984 */ /* 0x000f680000000c00 */
[----:B------:R-:W5:Y:S04]  /*2dd0*/  LDS R3, [R33+0xfc] ;  /* 0x0000fc0021037984 */ /* 0x000f680000000800 */
[----:B------:R-:W5:Y:S01]  /*2de0*/  LDS.128 R16, [R20+0x960] ;  /* 0x0009600014107984 */ /* 0x000f620000000c00 */
[----:B-1----:R-:W-:-:S03]  /*2df0*/  IDP.4A.S8.S8 R29, R40, R8, R29 ;  /* 0x00000008281d7226 */ /* 0x002fc6000000061d */
[----:B------:R-:W-:Y:S01]  /*2e00*/  LDS R38, [R33+0x28] ;  /* 0x0000280021267984 */ /* 0x000fe20000000800 */
[C---:B------:R-:W-:Y:S02]  /*2e10*/  IDP.4A.S8.S8 R30, R40.reuse, R9, R30 ;  /* 0x00000009281e7226 */ /* 0x040fe4000000061e */
[C---:B------:R-:W-:Y:S01]  /*2e20*/  IDP.4A.S8.S8 R41, R40.reuse, R10, R31 ;  /* 0x0000000a28297226 */ /* 0x040fe2000000061f */
[----:B------:R-:W-:Y:S01]  /*2e30*/  LDS R35, [R33+0x4c] ;  /* 0x00004c0021237984 */ /* 0x000fe20000000800 */
[----:B------:R-:W-:Y:S02]  /*2e40*/  IDP.4A.S8.S8 R40, R40, R11, R28 ;  /* 0x0000000b28287226 */ /* 0x000fe4000000061c */
[-C--:B--2---:R-:W-:Y:S01]  /*2e50*/  IDP.4A.S8.S8 R43, R23, R8.reuse, R43 ;  /* 0x00000008172b7226 */ /* 0x084fe2000000062b */
[----:B------:R-:W-:Y:S01]  /*2e60*/  LDS R34, [R33+0x94] ;  /* 0x0000940021227984 */ /* 0x000fe20000000800 */
[CC--:B---3--:R-:W-:Y:S02]  /*2e70*/  IDP.4A.S8.S8 R28, R22.reuse, R8.reuse, R47 ;  /* 0x00000008161c7226 */ /* 0x0c8fe4000000062f */
[----:B----4-:R-:W-:Y:S01]  /*2e80*/  IDP.4A.S8.S8 R51, R21, R8, R51 ;  /* 0x0000000815337226 */ /* 0x010fe20000000633 */
[----:B------:R-:W-:Y:S01]  /*2e90*/  LDS R68, [R33+0x100] ;  /* 0x0001000021447984 */ /* 0x000fe20000000800 */
[----:B------:R-:W-:-:S02]  /*2ea0*/  IDP.4A.S8.S8 R49, R22, R10, R49 ;  /* 0x0000000a16317226 */ /* 0x000fc40000000631 */
[-C--:B0-----:R-:W-:Y:S01]  /*2eb0*/  IDP.4A.S8.S8 R25, R7, R8.reuse, R55 ;  /* 0x0000000807197226 */ /* 0x081fe20000000637 */
[----:B------:R-:W-:Y:S01]  /*2ec0*/  LDS R66, [R33+0x124] ;  /* 0x0001240021427984 */ /* 0x000fe20000000800 */
[CC--:B------:R-:W-:Y:S02]  /*2ed0*/  IDP.4A.S8.S8 R48, R23.reuse, R9.reuse, R48 ;  /* 0x0000000917307226 */ /* 0x0c0fe40000000630 */
[----:B-----5:R-:W-:Y:S02]  /*2ee0*/  IDP.4A.S8.S8 R59, R6, R8, R59 ;  /* 0x00000008063b7226 */ /* 0x020fe4000000063b */
[----:B------:R-:W-:Y:S02]  /*2ef0*/  IDP.4A.S8.S8 R45, R23, R10, R45 ;  /* 0x0000000a172d7226 */ /* 0x000fe4000000062d */
[----:B------:R-:W-:Y:S02]  /*2f00*/  IDP.4A.S8.S8 R27, R4, R8, R63 ;  /* 0x00000008041b7226 */ /* 0x000fe4000000063f */
[----:B------:R-:W-:-:S02]  /*2f10*/  IDP.4A.S8.S8 R8, R22, R9, R52 ;  /* 0x0000000916087226 */ /* 0x000fc40000000634 */
[-C--:B------:R-:W-:Y:S02]  /*2f20*/  IDP.4A.S8.S8 R53, R21, R10.reuse, R53 ;  /* 0x0000000a15357226 */ /* 0x080fe40000000635 */
[CC--:B------:R-:W-:Y:S02]  /*2f30*/  IDP.4A.S8.S8 R57, R7.reuse, R10.reuse, R57 ;  /* 0x0000000a07397226 */ /* 0x0c0fe40000000639 */
[-C--:B------:R-:W-:Y:S02]  /*2f40*/  IDP.4A.S8.S8 R61, R6, R10.reuse, R61 ;  /* 0x0000000a063d7226 */ /* 0x080fe4000000063d */
[----:B------:R-:W-:Y:S02]  /*2f50*/  IDP.4A.S8.S8 R37, R4, R10, R65 ;  /* 0x0000000a04257226 */ /* 0x000fe40000000641 */
[----:B------:R-:W-:Y:S02]  /*2f60*/  IDP.4A.S8.S8 R0, R7, R11, R44 ;  /* 0x0000000b07007226 */ /* 0x000fe4000000062c */
[----:B------:R-:W-:-:S02]  /*2f70*/  IDP.4A.S8.S8 R56, R21, R9, R56 ;  /* 0x0000000915387226 */ /* 0x000fc40000000638 */
[-C--:B------:R-:W-:Y:S02]  /*2f80*/  IDP.4A.S8.S8 R39, R7, R9.reuse, R58 ;  /* 0x0000000907277226 */ /* 0x080fe4000000063a */
[-C--:B------:R-:W-:Y:S02]  /*2f90*/  IDP.4A.S8.S8 R60, R6, R9.reuse, R60 ;  /* 0x00000009063c7226 */ /* 0x080fe4000000063c */
[----:B------:R-:W-:Y:S02]  /*2fa0*/  IDP.4A.S8.S8 R26, R4, R9, R64 ;  /* 0x00000009041a7226 */ /* 0x000fe40000000640 */
[----:B------:R-:W-:Y:S01]  /*2fb0*/  IDP.4A.S8.S8 R32, R6, R11, R42 ;  /* 0x0000000b06207226 */ /* 0x000fe2000000062a */
[----:B------:R-:W-:Y:S01]  /*2fc0*/  LDS R64, [R33+0x104] ;  /* 0x0001040021407984 */ /* 0x000fe20000000800 */
        /* <DEDUP_REMOVED lines=8> */
[----:B------:R-:W-:Y:S02]  /*3050*/  IDP.4A.S8.S8 R27, R3, R12, R27 ;  /* 0x0000000c031b7226 */ /* 0x000fe4000000061b */
[C---:B------:R-:W-:Y:S02]  /*3060*/  IDP.4A.S8.S8 R52, R22.reuse, R13, R48 ;  /* 0x0000000d16347226 */ /* 0x040fe40000000630 */
[-C--:B------:R-:W-:Y:S02]  /*3070*/  IDP.4A.S8.S8 R55, R22, R14.reuse, R45 ;  /* 0x0000000e16377226 */ /* 0x080fe4000000062d */
[-C--:B------:R-:W-:Y:S02]  /*3080*/  IDP.4A.S8.S8 R49, R7, R14.reuse, R53 ;  /* 0x0000000e07317226 */ /* 0x080fe40000000635 */
[-C--:B------:R-:W-:Y:S02]  /*3090*/  IDP.4A.S8.S8 R43, R6, R14.reuse, R57 ;  /* 0x0000000e062b7226 */ /* 0x080fe40000000639 */
        /* <DEDUP_REMOVED lines=9> */
[-C--:B------:R-:W-:Y:S01]  /*3130*/  IDP.4A.S8.S8 R44, R7, R13.reuse, R56 ;  /* 0x0000000d072c7226 */ /* 0x080fe20000000638 */
[----:B------:R-:W-:Y:S01]  /*3140*/  LDS.128 R8, [R20+0x910] ;  /* 0x0009100014087984 */ /* 0x000fe20000000c00 */
[-C--:B------:R-:W-:Y:S02]  /*3150*/  IDP.4A.S8.S8 R39, R6, R13.reuse, R39 ;  /* 0x0000000d06277226 */ /* 0x080fe40000000627 */
[-C--:B------:R-:W-:Y:S02]  /*3160*/  IDP.4A.S8.S8 R12, R4, R13.reuse, R60 ;  /* 0x0000000d040c7226 */ /* 0x080fe4000000063c */
[----:B------:R-:W-:Y:S02]  /*3170*/  IDP.4A.S8.S8 R26, R3, R13, R26 ;  /* 0x0000000d031a7226 */ /* 0x000fe4000000061a */
[-C--:B------:R-:W-:Y:S01]  /*3180*/  IDP.4A.S8.S8 R51, R6, R15.reuse, R0 ;  /* 0x0000000f06337226 */ /* 0x080fe20000000600 */
[----:B------:R-:W1:Y:S01]  /*3190*/  LDS R13, [R33+0x4] ;  /* 0x00000400210d7984 */ /* 0x000e620000000800 */
[----:B------:R-:W-:-:S02]  /*31a0*/  IDP.4A.S8.S8 R40, R23, R15, R40 ;  /* 0x0000000f17287226 */ /* 0x000fc40000000628 */
[-C--:B------:R-:W-:Y:S01]  /*31b0*/  IDP.4A.S8.S8 R54, R21, R15.reuse, R54 ;  /* 0x0000000f15367226 */ /* 0x080fe20000000636 */
[----:B------:R-:W2:Y:S01]  /*31c0*/  LDS R0, [R33+0xb8] ;  /* 0x0000b80021007984 */ /* 0x000ea20000000800 */
[-C--:B------:R-:W-:Y:S02]  /*31d0*/  IDP.4A.S8.S8 R57, R7, R15.reuse, R46 ;  /* 0x0000000f07397226 */ /* 0x080fe4000000062e */
[-C--:B------:R-:W-:Y:S01]  /*31e0*/  IDP.4A.S8.S8 R46, R4, R15.reuse, R32 ;  /* 0x0000000f042e7226 */ /* 0x080fe20000000620 */
[----:B------:R-:W-:Y:S01]  /*31f0*/  LDS R23, [R33+0x70] ;  /* 0x0000700021177984 */ /* 0x000fe20000000800 */
[CC--:B------:R-:W-:Y:S02]  /*3200*/  IDP.4A.S8.S8 R56, R22.reuse, R15.reuse, R50 ;  /* 0x0000000f16387226 */ /* 0x0c0fe40000000632 */
[----:B------:R-:W-:Y:S01]  /*3210*/  IDP.4A.S8.S8 R62, R3, R15, R62 ;  /* 0x0000000f033e7226 */ /* 0x000fe2000000063e */
[----:B------:R-:W3:Y:S01]  /*3220*/  LDS R32, [R33+0xdc] ;  /* 0x0000dc0021207984 */ /* 0x000ee20000000800 */
[----:B------:R-:W-:-:S02]  /*3230*/  IDP.4A.S8.S8 R45, R22, R16, R31 ;  /* 0x00000010162d7226 */ /* 0x000fc4000000061f */
[C---:B------:R-:W-:Y:S02]  /*3240*/  IDP.4A.S8.S8 R50, R22.reuse, R17, R30 ;  /* 0x0000001116327226 */ /* 0x040fe4000000061e */
[C---:B------:R-:W-:Y:S02]  /*3250*/  IDP.4A.S8.S8 R47, R22.reuse, R18, R41 ;  /* 0x00000012162f7226 */ /* 0x040fe40000000629 */
[----:B------:R-:W-:Y:S02]  /*3260*/  IDP.4A.S8.S8 R40, R22, R19, R40 ;  /* 0x0000001316287226 */ /* 0x000fe40000000628 */
[----:B------:R-:W-:Y:S02]  /*3270*/  IDP.4A.S8.S8 R15, R21, R17, R52 ;  /* 0x00000011150f7226 */ /* 0x000fe40000000634 */
[C---:B------:R-:W-:Y:S02]  /*3280*/  IDP.4A.S8.S8 R22, R7.reuse, R19, R54 ;  /* 0x0000001307167226 */ /* 0x040fe40000000636 */
[----:B------:R-:W-:-:S02]  /*3290*/  IDP.4A.S8.S8 R52, R7, R16, R28 ;  /* 0x0000001007347226 */ /* 0x000fc4000000061c */
[CC--:B------:R-:W-:Y:S02]  /*32a0*/  IDP.4A.S8.S8 R54, R6.reuse, R16.reuse, R29 ;  /* 0x0000001006367226 */ /* 0x0c0fe4000000061d */
[----:B------:R-:W4:Y:S01]  /*32b0*/  LDS.128 R28, [R20+0x940] ;  /* 0x00094000141c7984 */ /* 0x000f220000000c00 */
[-C--:B------:R-:W-:Y:S02]  /*32c0*/  IDP.4A.S8.S8 R12, R3, R17.reuse, R12 ;  /* 0x00000011030c7226 */ /* 0x080fe4000000060c */
[----:B------:R-:W-:Y:S02]  /*32d0*/  IDP.4A.S8.S8 R53, R21, R16, R42 ;  /* 0x0000001015357226 */ /* 0x000fe4000000062a */
[CC--:B------:R-:W-:Y:S02]  /*32e0*/  IDP.4A.S8.S8 R48, R7.reuse, R17.reuse, R48 ;  /* 0x0000001107307226 */ /* 0x0c0fe40000000630 */
[----:B------:R-:W-:Y:S02]  /*32f0*/  IDP.4A.S8.S8 R42, R7, R18, R58 ;  /* 0x00000012072a7226 */ /* 0x000fe4000000063a */
[----:B------:R-:W-:-:S02]  /*3300*/  IDP.4A.S8.S8 R44, R6, R17, R44 ;  /* 0x00000011062c7226 */ /* 0x000fc4000000062c */
[C---:B------:R-:W-:Y:S02]  /*3310*/  IDP.4A.S8.S8 R25, R4.reuse, R16, R25 ;  /* 0x0000001004197226 */ /* 0x040fe40000000619 */
[C---:B------:R-:W-:Y:S02]  /*3320*/  IDP.4A.S8.S8 R39, R4.reuse, R17, R39 ;  /* 0x0000001104277226 */ /* 0x040fe40000000627 */
[CC--:B------:R-:W-:Y:S02]  /*3330*/  IDP.4A.S8.S8 R43, R4.reuse, R18.reuse, R43 ;  /* 0x00000012042b7226 */ /* 0x0c0fe4000000062b */
[----:B------:R-:W-:Y:S02]  /*3340*/  IDP.4A.S8.S8 R51, R4, R19, R51 ;  /* 0x0000001304337226 */ /* 0x000fe40000000633 */
[----:B------:R-:W-:Y:S02]  /*3350*/  IDP.4A.S8.S8 R7, R3, R18, R36 ;  /* 0x0000001203077226 */ /* 0x000fe40000000624 */
        /* <DEDUP_REMOVED lines=8> */
[-C--:B------:R-:W-:Y:S02]  /*33e0*/  IDP.4A.S8.S8 R4, R38, R9.reuse, R15 ;  /* 0x0000000926047226 */ /* 0x080fe4000000060f */
[----:B--2---:R-:W-:Y:S02]  /*33f0*/  IDP.4A.S8.S8 R70, R0, R9, R12 ;  /* 0x0000000900467226 */ /* 0x004fe4000000060c */
[----:B------:R-:W0:Y:S01]  /*3400*/  LDS.128 R12, [R20+0x970] ;  /* 0x00097000140c7984 */ /* 0x000e220000000c00 */
[CC--:B------:R-:W-:Y:S02]  /*3410*/  IDP.4A.S8.S8 R49, R6.reuse, R18.reuse, R49 ;  /* 0x0000001206317226 */ /* 0x0c0fe40000000631 */
[----:B------:R-:W-:Y:S02]  /*3420*/  IDP.4A.S8.S8 R41, R21, R18, R55 ;  /* 0x0000001215297226 */ /* 0x000fe40000000637 */
[----:B------:R-:W-:-:S02]  /*3430*/  IDP.4A.S8.S8 R6, R6, R19, R57 ;  /* 0x0000001306067226 */ /* 0x000fc40000000639 */
[----:B------:R-:W-:Y:S02]  /*3440*/  IDP.4A.S8.S8 R65, R3, R16, R24 ;  /* 0x0000001003417226 */ /* 0x000fe40000000618 */
[-C--:B------:R-:W-:Y:S02]  /*3450*/  IDP.4A.S8.S8 R21, R21, R19.reuse, R56 ;  /* 0x0000001315157226 */ /* 0x080fe40000000638 */
[----:B------:R-:W-:Y:S02]  /*3460*/  IDP.4A.S8.S8 R46, R3, R19, R46 ;  /* 0x00000013032e7226 */ /* 0x000fe4000000062e */
[-C--:B------:R-:W-:Y:S02]  /*3470*/  IDP.4A.S8.S8 R37, R34, R8.reuse, R25 ;  /* 0x0000000822257226 */ /* 0x080fe40000000619 */
[----:B---3--:R-:W-:Y:S02]  /*3480*/  IDP.4A.S8.S8 R63, R32, R8, R27 ;  /* 0x00000008203f7226 */ /* 0x008fe4000000061b */
[----:B------:R-:W-:-:S02]  /*3490*/  IDP.4A.S8.S8 R40, R35, R9, R48 ;  /* 0x0000000923287226 */ /* 0x000fc40000000630 */
[C---:B------:R-:W-:Y:S02]  /*34a0*/  IDP.4A.S8.S8 R3, R23.reuse, R8, R54 ;  /* 0x0000000817037226 */ /* 0x040fe40000000636 */
[-C--:B------:R-:W-:Y:S02]  /*34b0*/  IDP.4A.S8.S8 R44, R23, R9.reuse, R44 ;  /* 0x00000009172c7226 */ /* 0x080fe4000000062c */
[-C--:B------:R-:W-:Y:S02]  /*34c0*/  IDP.4A.S8.S8 R48, R34, R9.reuse, R39 ;  /* 0x0000000922307226 */ /* 0x080fe40000000627 */
[----:B------:R-:W-:Y:S02]  /*34d0*/  IDP.4A.S8.S8 R26, R32, R9, R26 ;  /* 0x00000009201a7226 */ /* 0x000fe4000000061a */
[-C--:B------:R-:W-:Y:S02]  /*34e0*/  IDP.4A.S8.S8 R25, R34, R10.reuse, R43 ;  /* 0x0000000a22197226 */ /* 0x080fe4000000062b */
        /* <DEDUP_REMOVED lines=11> */
[C---:B----4-:R-:W-:Y:S02]  /*35a0*/  IDP.4A.S8.S8 R6, R38.reuse, R28, R45 ;  /* 0x0000001c26067226 */ /* 0x050fe4000000062d */
[----:B------:R-:W-:-:S02]  /*35b0*/  IDP.4A.S8.S8 R10, R38, R29, R50 ;  /* 0x0000001d260a7226 */ /* 0x000fc40000000632 */
[C---:B------:R-:W-:Y:S02]  /*35c0*/  IDP.4A.S8.S8 R9, R38.reuse, R30, R47 ;  /* 0x0000001e26097226 */ /* 0x040fe4000000062f */
[----:B------:R-:W-:Y:S02]  /*35d0*/  IDP.4A.S8.S8 R36, R38, R31, R36 ;  /* 0x0000001f26247226 */ /* 0x000fe40000000624 */
[CC--:B------:R-:W-:Y:S02]  /*35e0*/  IDP.4A.S8.S8 R22, R35.reuse, R11.reuse, R22 ;  /* 0x0000000b23167226 */ /* 0x0c0fe40000000616 */
[-C--:B------:R-:W-:Y:S02]  /*35f0*/  IDP.4A.S8.S8 R51, R34, R11.reuse, R51 ;  /* 0x0000000b22337226 */ /* 0x080fe40000000633 */
[----:B------:R-:W-:Y:S02]  /*3600*/  IDP.4A.S8.S8 R46, R0, R11, R46 ;  /* 0x0000000b002e7226 */ /* 0x000fe4000000062e */
[----:B------:R-:W-:-:S02]  /*3610*/  IDP.4A.S8.S8 R42, R35, R29, R4 ;  /* 0x0000001d232a7226 */ /* 0x000fc40000000604 */
[-C--:B------:R-:W-:Y:S01]  /*3620*/  IDP.4A.S8.S8 R40, R23, R29.reuse, R40 ;  /* 0x0000001d17287226 */ /* 0x080fe20000000628 */
[----:B------:R-:W-:Y:S01]  /*3630*/  LDS R4, [R33+0x2c] ;  /* 0x00002c0021047984 */ /* 0x000fe20000000800 */
[-C--:B------:R-:W-:Y:S02]  /*3640*/  IDP.4A.S8.S8 R38, R34, R29.reuse, R44 ;  /* 0x0000001d22267226 */ /* 0x080fe4000000062c */
[-C--:B------:R-:W-:Y:S02]  /*3650*/  IDP.4A.S8.S8 R48, R0, R29.reuse, R48 ;  /* 0x0000001d00307226 */ /* 0x080fe40000000630 */
[-C--:B------:R-:W-:Y:S02]  /*3660*/  IDP.4A.S8.S8 R70, R32, R29.reuse, R70 ;  /* 0x0000001d20467226 */ /* 0x080fe40000000646 */
[----:B------:R-:W-:Y:S02]  /*3670*/  IDP.4A.S8.S8 R62, R68, R29, R26 ;  /* 0x0000001d443e7226 */ /* 0x000fe4000000061a */
[----:B------:R-:W-:-:S02]  /*3680*/  IDP.4A.S8.S8 R41, R34, R28, R3 ;  /* 0x0000001c22297226 */ /* 0x000fc40000000603 */
[-C--:B------:R-:W-:Y:S01]  /*3690*/  IDP.4A.S8.S8 R29, R0, R30.reuse, R25 ;  /* 0x0000001e001d7226 */ /* 0x080fe20000000619 */
[----:B------:R-:W-:Y:S01]  /*36a0*/  LDS R3, [R33+0x8] ;  /* 0x0000080021037984 */ /* 0x000fe20000000800 */
[----:B------:R-:W-:Y:S02]  /*36b0*/  IDP.4A.S8.S8 R11, R32, R30, R27 ;  /* 0x0000001e200b7226 */ /* 0x000fe4000000061b */
[-C--:B------:R-:W-:Y:S01]  /*36c0*/  IDP.4A.S8.S8 R39, R35, R28.reuse, R53 ;  /* 0x0000001c23277226 */ /* 0x080fe20000000635 */
[----:B------:R-:W1:Y:S01]  /*36d0*/  LDS.128 R24, [R20+0x920] ;  /* 0x0009200014187984 */ /* 0x000e620000000c00 */
        /* <DEDUP_REMOVED lines=12> */
[----:B------:R-:W-:Y:S01]  /*37a0*/  LDS R7, [R33+0x50] ;  /* 0x0000500021077984 */ /* 0x000fe20000000800 */
[-C--:B------:R-:W-:Y:S02]  /*37b0*/  IDP.4A.S8.S8 R28, R32, R31.reuse, R46 ;  /* 0x0000001f201c7226 */ /* 0x080fe4000000062e */
[----:B------:R-:W-:Y:S02]  /*37c0*/  IDP.4A.S8.S8 R31, R68, R31, R16 ;  /* 0x0000001f441f7226 */ /* 0x000fe40000000610 */
[----:B------:R-:W2:Y:S01]  /*37d0*/  LDS.128 R16, [R20+0x950] ;  /* 0x0009500014107984 */ /* 0x000ea20000000c00 */
[----:B0-----:R-:W-:-:S02]  /*37e0*/  IDP.4A.S8.S8 R39, R23, R12, R39 ;  /* 0x0000000c17277226 */ /* 0x001fc40000000627 */
[C---:B------:R-:W-:Y:S02]  /*37f0*/  IDP.4A.S8.S8 R42, R23.reuse, R13, R42 ;  /* 0x0000000d172a7226 */ /* 0x040fe4000000062a */
[C---:B------:R-:W-:Y:S02]  /*3800*/  IDP.4A.S8.S8 R45, R23.reuse, R14, R45 ;  /* 0x0000000e172d7226 */ /* 0x040fe4000000062d */
[-C--:B------:R-:W-:Y:S02]  /*3810*/  IDP.4A.S8.S8 R44, R23, R15.reuse, R44 ;  /* 0x0000000f172c7226 */ /* 0x080fe4000000062c */
[C---:B------:R-:W-:Y:S02]  /*3820*/  IDP.4A.S8.S8 R46, R34.reuse, R12, R21 ;  /* 0x0000000c222e7226 */ /* 0x040fe40000000615 */
[C---:B------:R-:W-:Y:S02]  /*3830*/  IDP.4A.S8.S8 R50, R34.reuse, R15, R22 ;  /* 0x0000000f22327226 */ /* 0x040fe40000000616 */
[----:B------:R-:W0:Y:S01]  /*3840*/  LDS.128 R20, [R20+0x980] ;  /* 0x0009800014147984 */ /* 0x000e220000000c00 */
[----:B------:R-:W-:-:S02]  /*3850*/  IDP.4A.S8.S8 R40, R34, R13, R40 ;  /* 0x0000000d22287226 */ /* 0x000fc40000000628 */
[----:B------:R-:W-:Y:S02]  /*3860*/  IDP.4A.S8.S8 R47, R34, R14, R47 ;  /* 0x0000000e222f7226 */ /* 0x000fe4000000062f */
[C---:B------:R-:W-:Y:S02]  /*3870*/  IDP.4A.S8.S8 R41, R0.reuse, R12, R41 ;  /* 0x0000000c00297226 */ /* 0x040fe40000000629 */
[C---:B------:R-:W-:Y:S02]  /*3880*/  IDP.4A.S8.S8 R38, R0.reuse, R13, R38 ;  /* 0x0000000d00267226 */ /* 0x040fe40000000626 */
[CC--:B------:R-:W-:Y:S02]  /*3890*/  IDP.4A.S8.S8 R43, R0.reuse, R14.reuse, R43 ;  /* 0x0000000e002b7226 */ /* 0x0c0fe4000000062b */
[----:B------:R-:W-:Y:S02]  /*38a0*/  IDP.4A.S8.S8 R34, R0, R15, R30 ;  /* 0x0000000f00227226 */ /* 0x000fe4000000061e */
[----:B------:R-:W3:Y:S01]  /*38b0*/  LDS R0, [R33+0x74] ;  /* 0x0000740021007984 */ /* 0x000ee20000000800 */
[----:B------:R-:W-:-:S02]  /*38c0*/  IDP.4A.S8.S8 R9, R35, R14, R9 ;  /* 0x0000000e23097226 */ /* 0x000fc40000000609 */
[C---:B------:R-:W-:Y:S02]  /*38d0*/  IDP.4A.S8.S8 R8, R35.reuse, R13, R10 ;  /* 0x0000000d23087226 */ /* 0x040fe4000000060a */
[C---:B------:R-:W-:Y:S02]  /*38e0*/  IDP.4A.S8.S8 R6, R35.reuse, R12, R6 ;  /* 0x0000000c23067226 */ /* 0x040fe40000000606 */
[----:B------:R-:W-:Y:S02]  /*38f0*/  IDP.4A.S8.S8 R10, R35, R15, R36 ;  /* 0x0000000f230a7226 */ /* 0x000fe40000000624 */
[----:B-1----:R-:W-:Y:S02]  /*3900*/  IDP.4A.S8.S8 R9, R3, R26, R9 ;  /* 0x0000001a03097226 */ /* 0x002fe40000000609 */
[-C--:B------:R-:W-:Y:S02]  /*3910*/  IDP.4A.S8.S8 R48, R32, R13.reuse, R48 ;  /* 0x0000000d20307226 */ /* 0x080fe40000000630 */
[----:B------:R-:W-:-:S02]  /*3920*/  IDP.4A.S8.S8 R70, R68, R13, R70 ;  /* 0x0000000d44467226 */ /* 0x000fc40000000646 */
[----:B------:R-:W-:Y:S02]  /*3930*/  IDP.4A.S8.S8 R62, R66, R13, R62 ;  /* 0x0000000d423e7226 */ /* 0x000fe4000000063e */
[C---:B------:R-:W-:Y:S02]  /*3940*/  IDP.4A.S8.S8 R13, R3.reuse, R24, R6 ;  /* 0x00000018030d7226 */ /* 0x040fe40000000606 */
[C---:B------:R-:W-:Y:S02]  /*3950*/  IDP.4A.S8.S8 R8, R3.reuse, R25, R8 ;  /* 0x0000001903087226 */ /* 0x040fe40000000608 */
[----:B------:R-:W-:Y:S02]  /*3960*/  IDP.4A.S8.S8 R10, R3, R27, R10 ;  /* 0x0000001b030a7226 */ /* 0x000fe4000000060a */
[C---:B------:R-:W-:Y:S02]  /*3970*/  IDP.4A.S8.S8 R3, R4.reuse, R26, R45 ;  /* 0x0000001a04037226 */ /* 0x040fe4000000062d */
[----:B--2---:R-:W-:-:S02]  /*3980*/  IDP.4A.S8.S8 R9, R4, R18, R9 ;  /* 0x0000001204097226 */ /* 0x004fc40000000609 */
[C---:B------:R-:W-:Y:S02]  /*3990*/  IDP.4A.S8.S8 R49, R7.reuse, R18, R3 ;  /* 0x0000001207317226 */ /* 0x040fe40000000603 */
[----:B------:R-:W-:Y:S02]  /*39a0*/  IDP.4A.S8.S8 R13, R4, R16, R13 ;  /* 0x00000010040d7226 */ /* 0x000fe4000000060d */
[C---:B0-----:R-:W-:Y:S02]  /*39b0*/  IDP.4A.S8.S8 R3, R7.reuse, R22, R9 ;  /* 0x0000001607037226 */ /* 0x041fe40000000609 */
[----:B------:R-:W0:Y:S01]  /*39c0*/  LDS R9, [R33+0x98] ;  /* 0x0000980021097984 */ /* 0x000e220000000800 */
[----:B------:R-:W-:Y:S02]  /*39d0*/  IDP.4A.S8.S8 R13, R7, R20, R13 ;  /* 0x00000014070d7226 */ /* 0x000fe4000000060d */
[C---:B------:R-:W-:Y:S02]  /*39e0*/  IDP.4A.S8.S8 R35, R32.reuse, R12, R37 ;  /* 0x0000000c20237226 */ /* 0x040fe40000000625 */
[----:B------:R-:W-:-:S02]  /*39f0*/  IDP.4A.S8.S8 R36, R32, R14, R29 ;  /* 0x0000000e20247226 */ /* 0x000fc4000000061d */
[C---:B------:R-:W-:Y:S02]  /*3a00*/  IDP.4A.S8.S8 R65, R68.reuse, R12, R65 ;  /* 0x0000000c44417226 */ /* 0x040fe40000000641 */
[----:B------:R-:W-:Y:S02]  /*3a10*/  IDP.4A.S8.S8 R11, R68, R14, R11 ;  /* 0x0000000e440b7226 */ /* 0x000fe4000000060b */
[C---:B------:R-:W-:Y:S02]  /*3a20*/  IDP.4A.S8.S8 R63, R66.reuse, R12, R63 ;  /* 0x0000000c423f7226 */ /* 0x040fe4000000063f */
[----:B------:R-:W-:Y:S02]  /*3a30*/  IDP.4A.S8.S8 R61, R66, R14, R61 ;  /* 0x0000000e423d7226 */ /* 0x000fe4000000063d */
[----:B------:R-:W-:Y:S02]  /*3a40*/  IDP.4A.S8.S8 R8, R4, R17, R8 ;  /* 0x0000001104087226 */ /* 0x000fe40000000608 */
[----:B------:R-:W-:-:S02]  /*3a50*/  IDP.4A.S8.S8 R32, R32, R15, R51 ;  /* 0x0000000f20207226 */ /* 0x000fc40000000633 */
[-C--:B------:R-:W-:Y:S02]  /*3a60*/  IDP.4A.S8.S8 R68, R68, R15.reuse, R28 ;  /* 0x0000000f44447226 */ /* 0x080fe4000000061c */
[----:B------:R-:W-:Y:S01]  /*3a70*/  IDP.4A.S8.S8 R66, R66, R15, R31 ;  /* 0x0000000f42427226 */ /* 0x000fe2000000061f */
[----:B------:R-:W-:Y:S01]  /*3a80*/  SHF.L.U32 R15, R2, 0x2, RZ ;  /* 0x00000002020f7819 */ /* 0x000fe200000006ff */
[C---:B------:R-:W-:Y:S01]  /*3a90*/  IDP.4A.S8.S8 R39, R4.reuse, R24, R39 ;  /* 0x0000001804277226 */ /* 0x040fe20000000627 */
[----:B------:R-:W-:Y:S01]  /*3aa0*/  SHF.R.S32.HI R2, RZ, 0x1f, R13 ;  /* 0x0000001fff027819 */ /* 0x000fe2000001140d */
[----:B------:R-:W-:Y:S01]  /*3ab0*/  IDP.4A.S8.S8 R59, R7, R21, R8 ;  /* 0x00000015073b7226 */ /* 0x000fe20000000608 */
[----:B------:R-:W1:Y:S01]  /*3ac0*/  LDC.64 R30, c[0x0][0x3a0] ;  /* 0x0000e800ff1e7b82 */ /* 0x000e620000000a00 */
[C---:B------:R-:W-:Y:S02]  /*3ad0*/  IDP.4A.S8.S8 R6, R4.reuse, R27, R44 ;  /* 0x0000001b04067226 */ /* 0x040fe4000000062c */
[----:B------:R-:W-:-:S02]  /*3ae0*/  IDP.4A.S8.S8 R10, R4, R19, R10 ;  /* 0x00000013040a7226 */ /* 0x000fc4000000060a */
[C---:B------:R-:W-:Y:S02]  /*3af0*/  IDP.4A.S8.S8 R37, R7.reuse, R16, R39 ;  /* 0x0000001007257226 */ /* 0x040fe40000000627 */
[----:B------:R-:W-:Y:S01]  /*3b00*/  IMAD R8, R2, 0x2cd40000, RZ ;  /* 0x2cd4000002087824 */ /* 0x000fe200078e02ff */
[----:B------:R-:W-:Y:S01]  /*3b10*/  SHF.R.S32.HI R2, RZ, 0x1f, R59 ;  /* 0x0000001fff027819 */ /* 0x000fe2000001143b */
[CC--:B------:R-:W-:Y:S01]  /*3b20*/  IDP.4A.S8.S8 R47, R7.reuse, R26.reuse, R47 ;  /* 0x0000001a072f7226 */ /* 0x0c0fe2000000062f */
[----:B------:R-:W2:Y:S01]  /*3b30*/  LDC.64 R44, c[0x0][0x398] ;  /* 0x0000e600ff2c7b82 */ /* 0x000ea20000000a00 */
[C---:B------:R-:W-:Y:S02]  /*3b40*/  IDP.4A.S8.S8 R6, R7.reuse, R19, R6 ;  /* 0x0000001307067226 */ /* 0x040fe40000000606 */
[----:B------:R-:W-:Y:S02]  /*3b50*/  IDP.4A.S8.S8 R53, R7, R23, R10 ;  /* 0x0000001707357226 */ /* 0x000fe4000000060a */
[----:B---3--:R-:W-:-:S02]  /*3b60*/  IDP.4A.S8.S8 R39, R0, R26, R43 ;  /* 0x0000001a00277226 */ /* 0x008fc4000000062b */
[----:B------:R-:W-:Y:S02]  /*3b70*/  IDP.4A.S8.S8 R42, R4, R25, R42 ;  /* 0x00000019042a7226 */ /* 0x000fe4000000062a */
[C---:B------:R-:W-:Y:S02]  /*3b80*/  IDP.4A.S8.S8 R43, R0.reuse, R20, R37 ;  /* 0x00000014002b7226 */ /* 0x040fe40000000625 */
[C---:B------:R-:W-:Y:S02]  /*3b90*/  IDP.4A.S8.S8 R37, R0.reuse, R22, R49 ;  /* 0x0000001600257226 */ /* 0x040fe40000000631 */
[C---:B------:R-:W-:Y:S02]  /*3ba0*/  IDP.4A.S8.S8 R10, R0.reuse, R18, R47 ;  /* 0x00000012000a7226 */ /* 0x040fe4000000062f */
[----:B------:R-:W-:Y:S02]  /*3bb0*/  HFMA2 R47, -RZ, RZ, 0, 0 ;  /* 0x00000000ff2f7431 */ /* 0x000fe400000001ff */
[----:B------:R-:W-:Y:S01]  /*3bc0*/  IDP.4A.S8.S8 R51, R0, R23, R6 ;  /* 0x0000001700337226 */ /* 0x000fe20000000606 */
[----:B------:R-:W-:Y:S01]  /*3bd0*/  SHF.R.S32.HI R6, RZ, 0x1f, R3 ;  /* 0x0000001fff067819 */ /* 0x000fe20000011403 */
[----:B------:R-:W-:-:S02]  /*3be0*/  IMAD R49, R13, 0x591b, R8 ;  /* 0x0000591b0d317824 */ /* 0x000fc400078e0208 */
[C---:B------:R-:W-:Y:S02]  /*3bf0*/  IDP.4A.S8.S8 R4, R7.reuse, R25, R40 ;  /* 0x0000001907047226 */ /* 0x040fe40000000628 */
[----:B------:R-:W-:Y:S01]  /*3c00*/  IMAD R8, R2, 0x2cd40000, RZ ;  /* 0x2cd4000002087824 */ /* 0x000fe200078e02ff */
[----:B------:R-:W-:Y:S01]  /*3c10*/  SHF.R.S32.HI R2, RZ, 0x1f, R53 ;  /* 0x0000001fff027819 */ /* 0x000fe20000011435 */
[C---:B------:R-:W-:Y:S01]  /*3c20*/  IDP.4A.S8.S8 R29, R7.reuse, R24, R46 ;  /* 0x00000018071d7226 */ /* 0x040fe2000000062e */
[----:B------:R-:W-:Y:S01]  /*3c30*/  MOV R46, 0x40000000 ;  /* 0x40000000002e7802 */ /* 0x000fe20000000f00 */
[C---:B------:R-:W-:Y:S02]  /*3c40*/  IDP.4A.S8.S8 R40, R7.reuse, R27, R50 ;  /* 0x0000001b07287226 */ /* 0x040fe40000000632 */
[----:B------:R-:W-:Y:S01]  /*3c50*/  IDP.4A.S8.S8 R42, R7, R17, R42 ;  /* 0x00000011072a7226 */ /* 0x000fe2000000062a */
[----:B------:R-:W-:Y:S01]  /*3c60*/  SHF.R.S32.HI R7, RZ, 0x1f, R43 ;  /* 0x0000001fff077819 */ /* 0x000fe2000001142b */
[----:B------:R-:W-:-:S02]  /*3c70*/  IMAD R6, R6, 0x2cd40000, RZ ;  /* 0x2cd4000006067824 */ /* 0x000fc400078e02ff */
[----:B------:R-:W-:Y:S02]  /*3c80*/  IMAD R55, R59, 0x591b, R8 ;  /* 0x0000591b3b377824 */ /* 0x000fe400078e0208 */
[----:B------:R-:W-:Y:S02]  /*3c90*/  IMAD R2, R2, 0x2cd40000, RZ ;  /* 0x2cd4000002027824 */ /* 0x000fe400078e02ff */
[----:B------:R-:W-:Y:S02]  /*3ca0*/  IMAD R8, R7, 0x2cd40000, RZ ;  /* 0x2cd4000007087824 */ /* 0x000fe400078e02ff */
[----:B------:R-:W-:Y:S02]  /*3cb0*/  IMAD R57, R3, 0x591b, R6 ;  /* 0x0000591b03397824 */ /* 0x000fe400078e0206 */
[----:B------:R-:W-:-:S04]  /*3cc0*/  IMAD.WIDE.U32 R58, R59, 0x2cd40000, R46 ;  /* 0x2cd400003b3a7825 */ /* 0x000fc800078e002e */
[----:B------:R-:W-:-:S04]  /*3cd0*/  IMAD.WIDE.U32 R6, R3, 0x2cd40000, R46 ;  /* 0x2cd4000003067825 */ /* 0x000fc800078e002e */
[----:B------:R-:W-:Y:S02]  /*3ce0*/  IMAD R67, R53, 0x591b, R2 ;  /* 0x0000591b35437824 */ /* 0x000fe400078e0202 */
[----:B------:R-:W-:-:S04]  /*3cf0*/  IMAD.WIDE.U32 R12, R13, 0x2cd40000, R46 ;  /* 0x2cd400000d0c7825 */ /* 0x000fc800078e002e */
[C---:B------:R-:W-:Y:S02]  /*3d00*/  IMAD R69, R43.reuse, 0x591b, R8 ;  /* 0x0000591b2b457824 */ /* 0x040fe400078e0208 */
[----:B------:R-:W-:Y:S01]  /*3d10*/  IMAD.WIDE.U32 R2, R43, 0x2cd40000, R46 ;  /* 0x2cd400002b027825 */ /* 0x000fe200078e002e */
[----:B------:R-:W-:Y:S02]  /*3d20*/  IADD3 R43, PT, PT, R59, R55, RZ ;  /* 0x000000373b2b7210 */ /* 0x000fe40007ffe0ff */
[----:B------:R-:W-:Y:S01]  /*3d30*/  IADD3 R49, PT, PT, R13, R49, RZ ;  /* 0x000000310d317210 */ /* 0x000fe20007ffe0ff */
[----:B-1----:R-:W-:Y:S01]  /*3d40*/  IMAD.WIDE.U32 R30, R15, 0x4, R30 ;  /* 0x000000040f1e7825 */ /* 0x002fe200078e001e */
[----:B------:R-:W-:Y:S02]  /*3d50*/  IADD3 R3, PT, PT, R3, R69, RZ ;  /* 0x0000004503037210 */ /* 0x000fe40007ffe0ff */
[----:B------:R-:W-:Y:S01]  /*3d60*/  IADD3 R13, PT, PT, R7, R57, RZ ;  /* 0x00000039070d7210 */ /* 0x000fe20007ffe0ff */
[----:B------:R-:W-:-:S02]  /*3d70*/  IDP.4A.S8.S8 R15, R0, R24, R41 ;  /* 0x00000018000f7226 */ /* 0x000fc40000000629 */
[----:B------:R-:W-:Y:S01]  /*3d80*/  IMAD.WIDE.U32 R52, R53, 0x2cd40000, R46 ;  /* 0x2cd4000035347825 */ /* 0x000fe200078e002e */
[----:B------:R-:W-:Y:S01]  /*3d90*/  SHF.R.U64 R58, R58, 0x1f, R43 ;  /* 0x0000001f3a3a7819 */ /* 0x000fe2000000122b */
[----:B------:R-:W3:Y:S02]  /*3da0*/  LDG.E.CONSTANT R57, desc[UR8][R30.64+0x4] ;  /* 0x000004081e397981 */ /* 0x000ee4000c1e9900 */
[C---:B------:R-:W-:Y:S02]  /*3db0*/  IDP.4A.S8.S8 R28, R0.reuse, R16, R29 ;  /* 0x00000010001c7226 */ /* 0x040fe4000000061d */
[----:B------:R-:W-:Y:S01]  /*3dc0*/  IDP.4A.S8.S8 R41, R0, R21, R42 ;  /* 0x0000001500297226 */ /* 0x000fe2000000062a */
[----:B------:R-:W-:Y:S01]  /*3dd0*/  SHF.R.U64 R60, R2, 0x1f, R3 ;  /* 0x0000001f023c7819 */ /* 0x000fe20000001203 */
[----:B------:R-:W1:Y:S01]  /*3de0*/  LDS R43, [R33+0xbc] ;  /* 0x0000bc00212b7984 */ /* 0x000e620000000800 */
[----:B------:R-:W-:Y:S01]  /*3df0*/  IADD3 R7, PT, PT, R53, R67, RZ ;  /* 0x0000004335077210 */ /* 0x000fe20007ffe0ff */
[----:B0-----:R-:W-:Y:S01]  /*3e00*/  IDP.4A.S8.S8 R3, R9, R20, R28 ;  /* 0x0000001409037226 */ /* 0x001fe2000000061c */
[----:B------:R-:W-:Y:S01]  /*3e10*/  SHF.R.U64 R8, R6, 0x1f, R13 ;  /* 0x0000001f06087819 */ /* 0x000fe2000000120d */
[C---:B------:R-:W-:Y:S01]  /*3e20*/  IDP.4A.S8.S8 R14, R0.reuse, R25, R38 ;  /* 0x00000019000e7226 */ /* 0x040fe20000000626 */
[----:B------:R-:W-:Y:S01]  /*3e30*/  SHF.R.S32.HI R6, RZ, 0x1f, R41 ;  /* 0x0000001fff067819 */ /* 0x000fe20000011429 */
[----:B------:R-:W-:Y:S01]  /*3e40*/  IDP.4A.S8.S8 R4, R0, R17, R4 ;  /* 0x0000001100047226 */ /* 0x000fe20000000604 */
[----:B------:R-:W-:Y:S01]  /*3e50*/  SHF.R.U64 R52, R52, 0x1f, R7 ;  /* 0x0000001f34347819 */ /* 0x000fe20000001207 */
[----:B------:R-:W4:Y:S01]  /*3e60*/  LDG.E.CONSTANT R29, desc[UR8][R30.64] ;  /* 0x000000081e1d7981 */ /* 0x000f22000c1e9900 */
[----:B------:R-:W-:Y:S01]  /*3e70*/  SHF.R.U64 R38, R12, 0x1f, R49 ;  /* 0x0000001f0c267819 */ /* 0x000fe20000001231 */
[----:B------:R-:W-:Y:S01]  /*3e80*/  IMAD R12, R6, 0x2cd40000, RZ ;  /* 0x2cd40000060c7824 */ /* 0x000fe200078e02ff */
[----:B------:R-:W-:Y:S01]  /*3e90*/  SHF.R.S32.HI R2, RZ, 0x1f, R37 ;  /* 0x0000001fff027819 */ /* 0x000fe20000011425 */
[----:B------:R-:W-:Y:S01]  /*3ea0*/  IDP.4A.S8.S8 R40, R0, R19, R40 ;  /* 0x0000001300287226 */ /* 0x000fe20000000628 */
[----:B------:R-:W-:Y:S01]  /*3eb0*/  SHF.R.S32.HI R7, RZ, 0x1f, R3 ;  /* 0x0000001fff077819 */ /* 0x000fe20000011403 */
[----:B--2---:R-:W-:Y:S01]  /*3ec0*/  IMAD.WIDE.U32 R44, R5, 0x4, R44 ;  /* 0x00000004052c7825 */ /* 0x004fe200078e002c */
[----:B------:R-:W-:-:S03]  /*3ed0*/  SHF.R.S32.HI R6, RZ, 0x1f, R51 ;  /* 0x0000001fff067819 */ /* 0x000fc60000011433 */
[----:B------:R-:W-:Y:S02]  /*3ee0*/  IMAD R2, R2, 0x2cd40000, RZ ;  /* 0x2cd4000002027824 */ /* 0x000fe400078e02ff */
[----:B------:R-:W-:Y:S02]  /*3ef0*/  IMAD R42, R7, 0x2cd40000, RZ ;  /* 0x2cd40000072a7824 */ /* 0x000fe400078e02ff */
[----:B------:R-:W-:Y:S02]  /*3f00*/  IMAD R28, R6, 0x2cd40000, RZ ;  /* 0x2cd40000061c7824 */ /* 0x000fe400078e02ff */
[----:B------:R-:W-:Y:S02]  /*3f10*/  IMAD R49, R41, 0x591b, R12 ;  /* 0x0000591b29317824 */ /* 0x000fe400078e020c */
[----:B------:R-:W-:Y:S02]  /*3f20*/  IMAD R53, R37, 0x591b, R2 ;  /* 0x0000591b25357824 */ /* 0x000fe400078e0202 */
[----:B------:R-:W-:-:S02]  /*3f30*/  IMAD R59, R3, 0x591b, R42 ;  /* 0x0000591b033b7824 */ /* 0x000fc400078e022a */
[--C-:B------:R-:W-:Y:S01]  /*3f40*/  IMAD.WIDE.U32 R12, R41, 0x2cd40000, R46.reuse ;  /* 0x2cd40000290c7825 */ /* 0x100fe200078e002e */
[----:B------:R-:W2:Y:S03]  /*3f50*/  LDG.E.CONSTANT R42, desc[UR8][R44.64+0x78] ;  /* 0x000078082c2a7981 */ /* 0x000ea6000c1e9900 */
[----:B------:R-:W-:-:S04]  /*3f60*/  IMAD.WIDE.U32 R2, R3, 0x2cd40000, R46 ;  /* 0x2cd4000003027825 */ /* 0x000fc800078e002e */
[----:B------:R-:W-:-:S04]  /*3f70*/  IMAD.WIDE.U32 R6, R37, 0x2cd40000, R46 ;  /* 0x2cd4000025067825 */ /* 0x000fc800078e002e */
[----:B------:R-:W-:Y:S01]  /*3f80*/  IMAD R55, R51, 0x591b, R28 ;  /* 0x0000591b33377824 */ /* 0x000fe200078e021c */
[----:B------:R-:W-:Y:S01]  /*3f90*/  IADD3 R41, PT, PT, R13, R49, RZ ;  /* 0x000000310d297210 */ /* 0x000fe20007ffe0ff */
[----:B------:R-:W-:Y:S01]  /*3fa0*/  IMAD.WIDE.U32 R50, R51, 0x2cd40000, R46 ;  /* 0x2cd4000033327825 */ /* 0x000fe200078e002e */
[----:B------:R-:W-:Y:S01]  /*3fb0*/  IADD3 R3, PT, PT, R3, R59, RZ ;  /* 0x0000003b03037210 */ /* 0x000fe20007ffe0ff */
[----:B------:R-:W5:Y:S01]  /*3fc0*/  LDG.E.CONSTANT R37, desc[UR8][R44.64+0x4] ;  /* 0x000004082c257981 */ /* 0x000f62000c1e9900 */
[----:B------:R-:W-:Y:S01]  /*3fd0*/  IADD3 R13, PT, PT, R7, R53, RZ ;  /* 0x00000035070d7210 */ /* 0x000fe20007ffe0ff */
[----:B------:R-:W-:Y:S01]  /*3fe0*/  IDP.4A.S8.S8 R34, R0, R27, R34 ;  /* 0x0000001b00227226 */ /* 0x000fe20000000622 */
[----:B------:R-:W-:Y:S01]  /*3ff0*/  IADD3 R7, PT, PT, R51, R55, RZ ;  /* 0x0000003733077210 */ /* 0x000fe20007ffe0ff */
[C---:B------:R-:W-:Y:S01]  /*4000*/  IDP.4A.S8.S8 R55, R9.reuse, R21, R4 ;  /* 0x0000001509377226 */ /* 0x040fe20000000604 */
[----:B------:R-:W-:Y:S01]  /*4010*/  SHF.R.U64 R4, R2, 0x1f, R3 ;  /* 0x0000001f02047819 */ /* 0x000fe20000001203 */
[----:B------:R-:W-:Y:S01]  /*4020*/  IDP.4A.S8.S8 R3, R9, R22, R10 ;  /* 0x0000001609037226 */ /* 0x000fe2000000060a */
[----:B------:R-:W-:Y:S01]  /*4030*/  SHF.R.U64 R56, R6, 0x1f, R13 ;  /* 0x0000001f06387819 */ /* 0x000fe2000000120d */
[----:B------:R-:W0:Y:S01]  /*4040*/  LDS R59, [R33+0xe0] ;  /* 0x0000e000213b7984 */ /* 0x000e220000000800 */
[----:B------:R-:W-:-:S02]  /*4050*/  SHF.R.S32.HI R2, RZ, 0x1f, R55 ;  /* 0x0000001fff027819 */ /* 0x000fc40000011437 */
[----:B------:R-:W-:Y:S01]  /*4060*/  SHF.R.S32.HI R6, RZ, 0x1f, R3 ;  /* 0x0000001fff067819 */ /* 0x000fe20000011403 */
[C---:B------:R-:W-:Y:S01]  /*4070*/  IDP.4A.S8.S8 R15, R9.reuse, R16, R15 ;  /* 0x00000010090f7226 */ /* 0x040fe2000000060f */
[----:B------:R-:W-:Y:S01]  /*4080*/  SHF.R.U64 R50, R50, 0x1f, R7 ;  /* 0x0000001f32327819 */ /* 0x000fe20000001207 */
[----:B------:R-:W-:Y:S02]  /*4090*/  IMAD R2, R2, 0x2cd40000, RZ ;  /* 0x2cd4000002027824 */ /* 0x000fe400078e02ff */
[C---:B------:R-:W-:Y:S01]  /*40a0*/  IDP.4A.S8.S8 R14, R9.reuse, R17, R14 ;  /* 0x00000011090e7226 */ /* 0x040fe2000000060e */
[----:B------:R-:W-:Y:S01]  /*40b0*/  SHF.R.U64 R28, R12, 0x1f, R41 ;  /* 0x0000001f0c1c7819 */ /* 0x000fe20000001229 */
[----:B------:R-:W-:Y:S01]  /*40c0*/  IMAD R6, R6, 0x2cd40000, RZ ;  /* 0x2cd4000006067824 */ /* 0x000fe200078e02ff */
[----:B------:R-:W3:Y:S01]  /*40d0*/  LDG.E.CONSTANT R0, desc[UR8][R44.64] ;  /* 0x000000082c007981 */ /* 0x000ee2000c1e9900 */
[----:B------:R-:W-:Y:S02]  /*40e0*/  IDP.4A.S8.S8 R13, R9, R23, R40 ;  /* 0x00000017090d7226 */ /* 0x000fe40000000628 */
[----:B------:R-:W-:Y:S01]  /*40f0*/  IMAD R49, R55, 0x591b, R2 ;  /* 0x0000591b37317824 */ /* 0x000fe200078e0202 */
[----:B------:R-:W2:Y:S01]  /*4100*/  LDG.E.CONSTANT R53, desc[UR8][R30.64+0x8] ;  /* 0x000008081e357981 */ /* 0x000ea2000c1e9900 */
[----:B------:R-:W-:-:S02]  /*4110*/  IMAD R7, R3, 0x591b, R6 ;  /* 0x0000591b03077824 */ /* 0x000fc400078e0206 */
[----:B-1----:R-:W-:Y:S01]  /*4120*/  IDP.4A.S8.S8 R15, R43, R20, R15 ;  /* 0x000000142b0f7226 */ /* 0x002fe2000000060f */
[----:B------:R1:W2:Y:S01]  /*4130*/  LDG.E.CONSTANT R51, desc[UR8][R30.64+0xc] ;  /* 0x00000c081e337981 */ /* 0x0002a2000c1e9900 */
[----:B------:R-:W-:Y:S01]  /*4140*/  IMAD.WIDE.U32 R2, R3, 0x2cd40000, R46 ;  /* 0x2cd4000003027825 */ /* 0x000fe200078e002e */
[----:B------:R-:W-:Y:S02]  /*4150*/  SHF.R.S32.HI R6, RZ, 0x1f, R13 ;  /* 0x0000001fff067819 */ /* 0x000fe4000001140d */
[----:B------:R-:W2:Y:S01]  /*4160*/  LDG.E.CONSTANT R10, desc[UR8][R44.64+0x8] ;  /* 0x000008082c0a7981 */ /* 0x000ea2000c1e9900 */
[----:B------:R-:W-:Y:S02]  /*4170*/  IDP.4A.S8.S8 R41, R43, R21, R14 ;  /* 0x000000152b297226 */ /* 0x000fe4000000060e */
[----:B------:R-:W-:Y:S01]  /*4180*/  IMAD.WIDE.U32 R54, R55, 0x2cd40000, R46 ;  /* 0x2cd4000037367825 */ /* 0x000fe200078e002e */
[----:B------:R-:W-:Y:S02]  /*4190*/  SHF.R.S32.HI R12, RZ, 0x1f, R15 ;  /* 0x0000001fff0c7819 */ /* 0x000fe4000001140f */
[----:B------:R-:W-:-:S02]  /*41a0*/  IADD3 R7, PT, PT, R3, R7, RZ ;  /* 0x0000000703077210 */ /* 0x000fc40007ffe0ff */
[----:B------:R-:W-:Y:S01]  /*41b0*/  SHF.R.S32.HI R3, RZ, 0x1f, R41 ;  /* 0x0000001fff037819 */ /* 0x000fe20000011429 */
[----:B------:R-:W-:Y:S01]  /*41c0*/  IMAD R6, R6, 0x2cd40000, RZ ;  /* 0x2cd4000006067824 */ /* 0x000fe200078e02ff */
[----:B------:R-:W-:Y:S02]  /*41d0*/  IADD3 R49, PT, PT, R55, R49, RZ ;  /* 0x0000003137317210 */ /* 0x000fe40007ffe0ff */
[----:B------:R-:W-:Y:S01]  /*41e0*/  SHF.R.U64 R7, R2, 0x1f, R7 ;  /* 0x0000001f02077819 */ /* 0x000fe20000001207 */
[----:B------:R-:W-:Y:S01]  /*41f0*/  IMAD R2, R12, 0x2cd40000, RZ ;  /* 0x2cd400000c027824 */ /* 0x000fe200078e02ff */
[----:B------:R-:W-:Y:S01]  /*4200*/  SHF.R.U64 R54, R54, 0x1f, R49 ;  /* 0x0000001f36367819 */ /* 0x000fe20000001231 */
[----:B------:R-:W-:Y:S02]  /*4210*/  IMAD R40, R3, 0x2cd40000, RZ ;  /* 0x2cd4000003287824 */ /* 0x000fe400078e02ff */
[----:B------:R-:W-:Y:S02]  /*4220*/  IMAD R49, R13, 0x591b, R6 ;  /* 0x0000591b0d317824 */ /* 0x000fe400078e0206 */
[----:B------:R-:W-:-:S02]  /*4230*/  IDP.4A.S8.S8 R39, R9, R18, R39 ;  /* 0x0000001209277226 */ /* 0x000fc40000000627 */
[----:B------:R-:W-:-:S04]  /*4240*/  IMAD.WIDE.U32 R12, R13, 0x2cd40000, R46 ;  /* 0x2cd400000d0c7825 */ /* 0x000fc800078e002e */
[C---:B------:R-:W-:Y:S02]  /*4250*/  IMAD R55, R15.reuse, 0x591b, R2 ;  /* 0x0000591b0f377824 */ /* 0x040fe400078e0202 */
[----:B------:R-:W-:-:S04]  /*4260*/  IMAD.WIDE.U32 R14, R15, 0x2cd40000, R46 ;  /* 0x2cd400000f0e7825 */ /* 0x000fc800078e002e */
[C---:B------:R-:W-:Y:S02]  /*4270*/  IMAD R67, R41.reuse, 0x591b, R40 ;  /* 0x0000591b29437824 */ /* 0x040fe400078e0228 */
[----:B------:R-:W-:Y:S01]  /*4280*/  IMAD.WIDE.U32 R2, R41, 0x2cd40000, R46 ;  /* 0x2cd4000029027825 */ /* 0x000fe200078e002e */
[----:B------:R-:W-:Y:S01]  /*4290*/  IADD3 R41, PT, PT, R13, R49, RZ ;  /* 0x000000310d297210 */ /* 0x000fe20007ffe0ff */
[----:B------:R-:W2:Y:S02]  /*42a0*/  LDG.E.CONSTANT R40, desc[UR8][R44.64+0x74] ;  /* 0x000074082c287981 */ /* 0x000ea4000c1e9900 */
[----:B------:R-:W-:Y:S01]  /*42b0*/  IDP.4A.S8.S8 R39, R43, R22, R39 ;  /* 0x000000162b277226 */ /* 0x000fe20000000627 */
[----:B------:R-:W-:Y:S02]  /*42c0*/  IADD3 R13, PT, PT, R15, R55, RZ ;  /* 0x000000370f0d7210 */ /* 0x000fe40007ffe0ff */
[----:B------:R-:W-:Y:S01]  /*42d0*/  IADD3 R55, PT, PT, R3, R67, RZ ;  /* 0x0000004303377210 */ /* 0x000fe20007ffe0ff */
[C---:B------:R-:W-:Y:S01]  /*42e0*/  IDP.4A.S8.S8 R35, R9.reuse, R24, R35 ;  /* 0x0000001809237226 */ /* 0x040fe20000000623 */
[----:B------:R-:W-:Y:S01]  /*42f0*/  SHF.R.S32.HI R3, RZ, 0x1f, R39 ;  /* 0x0000001fff037819 */ /* 0x000fe20000011427 */
[----:B------:R-:W-:Y:S01]  /*4300*/  IDP.4A.S8.S8 R48, R9, R25, R48 ;  /* 0x0000001909307226 */ /* 0x000fe20000000630 */
[----:B------:R-:W-:Y:S01]  /*4310*/  SHF.R.U64 R6, R12, 0x1f, R41 ;  /* 0x0000001f0c067819 */ /* 0x000fe20000001229 */
[----:B-1----:R-:W-:Y:S01]  /*4320*/  IDP.4A.S8.S8 R31, R43, R16, R35 ;  /* 0x000000102b1f7226 */ /* 0x002fe20000000623 */
[----:B------:R-:W-:Y:S01]  /*4330*/  SHF.R.U64 R14, R14, 0x1f, R13 ;  /* 0x0000001f0e0e7819 */ /* 0x000fe2000000120d */
[----:B------:R-:W-:Y:S01]  /*4340*/  IMAD R12, R3, 0x2cd40000, RZ ;  /* 0x2cd40000030c7824 */ /* 0x000fe200078e02ff */
[----:B------:R-:W2:Y:S01]  /*4350*/  LDG.E.CONSTANT R15, desc[UR8][R44.64+0xc] ;  /* 0x00000c082c0f7981 */ /* 0x000ea2000c1e9900 */
[----:B------:R-:W-:-:S02]  /*4360*/  IDP.4A.S8.S8 R48, R43, R17, R48 ;  /* 0x000000112b307226 */ /* 0x000fc40000000630 */
[----:B------:R-:W-:Y:S02]  /*4370*/  IMAD R49, R39, 0x591b, R12 ;  /* 0x0000591b27317824 */ /* 0x000fe400078e020c */
[C---:B------:R-:W-:Y:S02]  /*4380*/  IDP.4A.S8.S8 R34, R9.reuse, R19, R34 ;  /* 0x0000001309227226 */ /* 0x040fe40000000622 */
[----:B------:R-:W-:Y:S01]  /*4390*/  IDP.4A.S8.S8 R32, R9, R27, R32 ;  /* 0x0000001b09207226 */ /* 0x000fe20000000620 */
[----:B------:R-:W-:Y:S01]  /*43a0*/  SHF.R.U64 R55, R2, 0x1f, R55 ;  /* 0x0000001f02377819 */ /* 0x000fe20000001237 */
[----:B------:R-:W-:Y:S01]  /*43b0*/  IMAD.WIDE.U32 R12, R39, 0x2cd40000, R46 ;  /* 0x2cd40000270c7825 */ /* 0x000fe200078e002e */
[----:B------:R-:W2:Y:S03]  /*43c0*/  LDG.E.CONSTANT R2, desc[UR8][R44.64+0x70] ;  /* 0x000070082c027981 */ /* 0x000ea6000c1e9900 */
[C---:B0-----:R-:W-:Y:S01]  /*43d0*/  IDP.4A.S8.S8 R31, R59.reuse, R20, R31 ;  /* 0x000000143b1f7226 */ /* 0x041fe2000000061f */
[----:B------:R-:W2:Y:S01]  /*43e0*/  LDG.E.CONSTANT R41, desc[UR8][R44.64+0x7c] ;  /* 0x00007c082c297981 */ /* 0x000ea2000c1e9900 */
[----:B------:R-:W-:Y:S01]  /*43f0*/  IDP.4A.S8.S8 R3, R59, R21, R48 ;  /* 0x000000153b037226 */ /* 0x000fe20000000630 */
[----:B------:R-:W-:Y:S01]  /*4400*/  IADD3 R49, PT, PT, R13, R49, RZ ;  /* 0x000000310d317210 */ /* 0x000fe20007ffe0ff */
[----:B------:R-:W-:Y:S01]  /*4410*/  IDP.4A.S8.S8 R35, R43, R23, R34 ;  /* 0x000000172b237226 */ /* 0x000fe20000000622 */
[----:B------:R-:W-:-:S02]  /*4420*/  SHF.R.S32.HI R34, RZ, 0x1f, R31 ;  /* 0x0000001fff227819 */ /* 0x000fc4000001141f */
[----:B------:R-:W-:Y:S01]  /*4430*/  SHF.R.S32.HI R39, RZ, 0x1f, R3 ;  /* 0x0000001fff277819 */ /* 0x000fe20000011403 */
[----:B------:R-:W-:Y:S01]  /*4440*/  IDP.4A.S8.S8 R13, R9, R26, R36 ;  /* 0x0000001a090d7226 */ /* 0x000fe20000000624 */
[----:B------:R-:W-:Y:S01]  /*4450*/  SHF.R.U64 R36, R12, 0x1f, R49 ;  /* 0x0000001f0c247819 */ /* 0x000fe20000001231 */
[----:B------:R-:W-:Y:S02]  /*4460*/  IMAD R12, R34, 0x2cd40000, RZ ;  /* 0x2cd40000220c7824 */ /* 0x000fe400078e02ff */
[----:B------:R-:W-:Y:S01]  /*4470*/  IMAD R48, R39, 0x2cd40000, RZ ;  /* 0x2cd4000027307824 */ /* 0x000fe200078e02ff */
[----:B------:R-:W-:Y:S01]  /*4480*/  SHF.R.S32.HI R30, RZ, 0x1f, R35 ;  /* 0x0000001fff1e7819 */ /* 0x000fe20000011423 */
[----:B------:R-:W-:Y:S02]  /*4490*/  IDP.4A.S8.S8 R67, R43, R18, R13 ;  /* 0x000000122b437226 */ /* 0x000fe4000000060d */
[----:B------:R-:W-:Y:S02]  /*44a0*/  IMAD R39, R31, 0x591b, R12 ;  /* 0x0000591b1f277824 */ /* 0x000fe400078e020c */
[----:B------:R-:W-:-:S02]  /*44b0*/  IMAD R69, R3, 0x591b, R48 ;  /* 0x0000591b03457824 */ /* 0x000fc400078e0230 */
[----:B------:R-:W-:-:S04]  /*44c0*/  IMAD.WIDE.U32 R12, R3, 0x2cd40000, R46 ;  /* 0x2cd40000030c7825 */ /* 0x000fc800078e002e */
[----:B------:R-:W-:Y:S01]  /*44d0*/  IMAD R30, R30, 0x2cd40000, RZ ;  /* 0x2cd400001e1e7824 */ /* 0x000fe200078e02ff */
[----:B------:R-:W-:Y:S01]  /*44e0*/  IADD3 R3, PT, PT, R13, R69, RZ ;  /* 0x000000450d037210 */ /* 0x000fe20007ffe0ff */
[----:B------:R-:W-:Y:S01]  /*44f0*/  IDP.4A.S8.S8 R67, R59, R22, R67 ;  /* 0x000000163b437226 */ /* 0x000fe20000000643 */
[----:B------:R-:W2:Y:S01]  /*4500*/  LDG.E.CONSTANT R13, desc[UR8][R44.64+0xe8] ;  /* 0x0000e8082c0d7981 */ /* 0x000ea2000c1e9900 */
[----:B------:R-:W-:Y:S01]  /*4510*/  IMAD R49, R35, 0x591b, R30 ;  /* 0x0000591b23317824 */ /* 0x000fe200078e021e */
[----:B------:R-:W-:Y:S01]  /*4520*/  SHF.R.U64 R3, R12, 0x1f, R3 ;  /* 0x0000001f0c037819 */ /* 0x000fe20000001203 */
[----:B------:R-:W-:Y:S01]  /*4530*/  IMAD.WIDE.U32 R30, R31, 0x2cd40000, R46 ;  /* 0x2cd400001f1e7825 */ /* 0x000fe200078e002e */
[----:B------:R-:W-:-:S03]  /*4540*/  SHF.R.S32.HI R12, RZ, 0x1f, R67 ;  /* 0x0000001fff0c7819 */ /* 0x000fc60000011443 */
[----:B------:R-:W-:Y:S01]  /*4550*/  IDP.4A.S8.S8 R32, R43, R19, R32 ;  /* 0x000000132b207226 */ /* 0x000fe20000000620 */
[----:B------:R-:W-:Y:S01]  /*4560*/  IADD3 R31, PT, PT, R31, R39, RZ ;  /* 0x000000271f1f7210 */ /* 0x000fe20007ffe0ff */
[----:B------:R-:W-:Y:S01]  /*4570*/  IMAD R12, R12, 0x2cd40000, RZ ;  /* 0x2cd400000c0c7824 */ /* 0x000fe200078e02ff */
[----:B------:R-:W2:Y:S01]  /*4580*/  LDG.E.CONSTANT R39, desc[UR8][R44.64+0xe0] ;  /* 0x0000e0082c277981 */ /* 0x000ea2000c1e9900 */
[----:B------:R-:W-:Y:S01]  /*4590*/  IDP.4A.S8.S8 R69, R59, R23, R32 ;  /* 0x000000173b457226 */ /* 0x000fe20000000620 */
[----:B------:R-:W-:Y:S01]  /*45a0*/  SHF.R.U64 R9, R30, 0x1f, R31 ;  /* 0x0000001f1e097819 */ /* 0x000fe2000000121f */
[C---:B------:R-:W-:Y:S01]  /*45b0*/  IMAD R71, R67.reuse, 0x591b, R12 ;  /* 0x0000591b43477824 */ /* 0x040fe200078e020c */
[----:B------:R-:W2:Y:S01]  /*45c0*/  LDG.E.CONSTANT R32, desc[UR8][R44.64+0x150] ;  /* 0x000150082c207981 */ /* 0x000ea2000c1e9900 */
[----:B------:R-:W-:Y:S01]  /*45d0*/  IMAD.WIDE.U32 R30, R67, 0x2cd40000, R46 ;  /* 0x2cd40000431e7825 */ /* 0x000fe200078e002e */
[----:B------:R-:W-:-:S04]  /*45e0*/  SHF.R.S32.HI R12, RZ, 0x1f, R69 ;  /* 0x0000001fff0c7819 */ /* 0x000fc80000011445 */
[----:B------:R-:W-:Y:S01]  /*45f0*/  IADD3 R31, PT, PT, R31, R71, RZ ;  /* 0x000000471f1f7210 */ /* 0x000fe20007ffe0ff */
[----:B------:R-:W-:-:S03]  /*4600*/  IMAD R12, R12, 0x2cd40000, RZ ;  /* 0x2cd400000c0c7824 */ /* 0x000fc600078e02ff */
[----:B------:R-:W-:Y:S01]  /*4610*/  SHF.R.U64 R48, R30, 0x1f, R31 ;  /* 0x0000001f1e307819 */ /* 0x000fe2000000121f */
[C---:B------:R-:W-:Y:S02]  /*4620*/  IMAD R67, R69.reuse, 0x591b, R12 ;  /* 0x0000591b45437824 */ /* 0x040fe400078e020c */
[----:B------:R-:W-:-:S04]  /*4630*/  IMAD.WIDE.U32 R30, R69, 0x2cd40000, R46 ;  /* 0x2cd40000451e7825 */ /* 0x000fc800078e002e */
[----:B------:R-:W-:Y:S01]  /*4640*/  IMAD.WIDE.U32 R34, R35, 0x2cd40000, R46 ;  /* 0x2cd4000023227825 */ /* 0x000fe200078e002e */
[----:B------:R-:W-:-:S03]  /*4650*/  IADD3 R31, PT, PT, R31, R67, RZ ;  /* 0x000000431f1f7210 */ /* 0x000fc60007ffe0ff */
[----:B------:R-:W-:Y:S01]  /*4660*/  IDP.4A.S8.S8 R12, R43, R24, R65 ;  /* 0x000000182b0c7226 */ /* 0x000fe20000000641 */
[----:B------:R-:W-:Y:S01]  /*4670*/  IADD3 R49, PT, PT, R35, R49, RZ ;  /* 0x0000003123317210 */ /* 0x000fe20007ffe0ff */
[----:B------:R-:W-:Y:S01]  /*4680*/  IDP.4A.S8.S8 R70, R43, R25, R70 ;  /* 0x000000192b467226 */ /* 0x000fe20000000646 */
[----:B------:R-:W2:Y:S01]  /*4690*/  LDG.E.CONSTANT R35, desc[UR8][R44.64+0xec] ;  /* 0x0000ec082c237981 */ /* 0x000ea2000c1e9900 */
[C---:B------:R-:W-:Y:S01]  /*46a0*/  IDP.4A.S8.S8 R67, R59.reuse, R16, R12 ;  /* 0x000000103b437226 */ /* 0x040fe2000000060c */
[----:B------:R-:W-:Y:S02]  /*46b0*/  SHF.R.U64 R49, R34, 0x1f, R49 ;  /* 0x0000001f22317819 */ /* 0x000fe40000001231 */
[----:B------:R-:W2:Y:S01]  /*46c0*/  LDG.E.CONSTANT R34, desc[UR8][R44.64+0xe4] ;  /* 0x0000e4082c227981 */ /* 0x000ea2000c1e9900 */
[C---:B------:R-:W-:Y:S02]  /*46d0*/  IDP.4A.S8.S8 R71, R64.reuse, R20, R67 ;  /* 0x0000001440477226 */ /* 0x040fe40000000643 */
[C---:B------:R-:W-:Y:S01]  /*46e0*/  IDP.4A.S8.S8 R70, R59.reuse, R17, R70 ;  /* 0x000000113b467226 */ /* 0x040fe20000000646 */
[----:B------:R-:W2:Y:S01]  /*46f0*/  LDG.E.CONSTANT R12, desc[UR8][R44.64+0x158] ;  /* 0x000158082c0c7981 */ /* 0x000ea2000c1e9900 */
[----:B------:R-:W-:Y:S01]  /*4700*/  IDP.4A.S8.S8 R69, R59, R24, R63 ;  /* 0x000000183b457226 */ /* 0x000fe2000000063f */
[----:B------:R-:W-:Y:S01]  /*4710*/  SHF.R.S32.HI R63, RZ, 0x1f, R71 ;  /* 0x0000001fff3f7819 */ /* 0x000fe20000011447 */
[C---:B------:R-:W-:Y:S01]  /*4720*/  IDP.4A.S8.S8 R73, R64.reuse, R21, R70 ;  /* 0x0000001540497226 */ /* 0x040fe20000000646 */
[----:B------:R-:W2:Y:S01]  /*4730*/  LDG.E.CONSTANT R24, desc[UR8][R44.64+0x1c4] ;  /* 0x0001c4082c187981 */ /* 0x000ea2000c1e9900 */
[----:B------:R-:W-:-:S02]  /*4740*/  IDP.4A.S8.S8 R69, R64, R16, R69 ;  /* 0x0000001040457226 */ /* 0x000fc40000000645 */
[----:B------:R-:W-:Y:S01]  /*4750*/  IMAD R72, R63, 0x2cd40000, RZ ;  /* 0x2cd400003f487824 */ /* 0x000fe200078e02ff */
[----:B------:R-:W-:Y:S01]  /*4760*/  SHF.R.S32.HI R16, RZ, 0x1f, R73 ;  /* 0x0000001fff107819 */ /* 0x000fe20000011449 */
[----:B------:R-:W-:Y:S02]  /*4770*/  IDP.4A.S8.S8 R67, R59, R25, R62 ;  /* 0x000000193b437226 */ /* 0x000fe4000000063e */
[C---:B------:R-:W-:Y:S02]  /*4780*/  IMAD R25, R71.reuse, 0x591b, R72 ;  /* 0x0000591b47197824 */ /* 0x040fe400078e0248 */
[----:B------:R-:W-:-:S04]  /*4790*/  IMAD.WIDE.U32 R62, R71, 0x2cd40000, R46 ;  /* 0x2cd40000473e7825 */ /* 0x000fc800078e002e */
[----:B------:R-:W-:Y:S02]  /*47a0*/  IDP.4A.S8.S8 R65, R43, R26, R11 ;  /* 0x0000001a2b417226 */ /* 0x000fe4000000060b */
[----:B------:R-:W-:Y:S01]  /*47b0*/  IMAD R16, R16, 0x2cd40000, RZ ;  /* 0x2cd4000010107824 */ /* 0x000fe200078e02ff */
[----:B------:R-:W-:Y:S01]  /*47c0*/  IADD3 R25, PT, PT, R63, R25, RZ ;  /* 0x000000193f197210 */ /* 0x000fe20007ffe0ff */
[-C--:B------:R-:W-:Y:S01]  /*47d0*/  IDP.4A.S8.S8 R68, R43, R27.reuse, R68 ;  /* 0x0000001b2b447226 */ /* 0x080fe20000000644 */
[----:B------:R-:W-:Y:S01]  /*47e0*/  SHF.R.U64 R43, R30, 0x1f, R31 ;  /* 0x0000001f1e2b7819 */ /* 0x000fe2000000121f */
[----:B------:R-:W2:Y:S01]  /*47f0*/  LDG.E.CONSTANT R11, desc[UR8][R44.64+0x15c] ;  /* 0x00015c082c0b7981 */ /* 0x000ea2000c1e9900 */
[C---:B------:R-:W-:Y:S02]  /*4800*/  IDP.4A.S8.S8 R63, R59.reuse, R27, R66 ;  /* 0x0000001b3b3f7226 */ /* 0x040fe40000000642 */
[----:B------:R-:W-:Y:S01]  /*4810*/  IDP.4A.S8.S8 R70, R64, R17, R67 ;  /* 0x0000001140467226 */ /* 0x000fe20000000643 */
[----:B------:R-:W2:Y:S01]  /*4820*/  LDG.E.CONSTANT R30, desc[UR8][R44.64+0x1c0] ;  /* 0x0001c0082c1e7981 */ /* 0x000ea2000c1e9900 */
[----:B------:R-:W-:-:S02]  /*4830*/  IDP.4A.S8.S8 R65, R59, R18, R65 ;  /* 0x000000123b417226 */ /* 0x000fc40000000641 */
[C---:B------:R-:W-:Y:S01]  /*4840*/  IMAD R75, R73.reuse, 0x591b, R16 ;  /* 0x0000591b494b7824 */ /* 0x040fe200078e0210 */
[----:B------:R-:W-:Y:S01]  /*4850*/  SHF.R.U64 R62, R62, 0x1f, R25 ;  /* 0x0000001f3e3e7819 */ /* 0x000fe20000001219 */
[----:B------:R-:W-:Y:S01]  /*4860*/  IMAD.WIDE.U32 R66, R73, 0x2cd40000, R46 ;  /* 0x2cd4000049427825 */ /* 0x000fe200078e002e */
[----:B------:R-:W2:Y:S03]  /*4870*/  LDG.E.CONSTANT R27, desc[UR8][R44.64+0x1c8] ;  /* 0x0001c8082c1b7981 */ /* 0x000ea6000c1e9900 */
[----:B------:R-:W-:Y:S01]  /*4880*/  IDP.4A.S8.S8 R71, R59, R26, R61 ;  /* 0x0000001a3b477226 */ /* 0x000fe2000000063d */
[----:B------:R-:W2:Y:S01]  /*4890*/  LDG.E.CONSTANT R25, desc[UR8][R44.64+0x1cc] ;  /* 0x0001cc082c197981 */ /* 0x000ea2000c1e9900 */
[C---:B------:R-:W-:Y:S01]  /*48a0*/  IDP.4A.S8.S8 R17, R64.reuse, R22, R65 ;  /* 0x0000001640117226 */ /* 0x040fe20000000641 */
[----:B------:R-:W-:Y:S01]  /*48b0*/  IADD3 R65, PT, PT, R67, R75, RZ ;  /* 0x0000004b43417210 */ /* 0x000fe20007ffe0ff */
[----:B------:R-:W-:Y:S01]  /*48c0*/  IDP.4A.S8.S8 R68, R59, R19, R68 ;  /* 0x000000133b447226 */ /* 0x000fe20000000644 */
[----:B------:R-:W2:Y:S01]  /*48d0*/  LDG.E.CONSTANT R61, desc[UR8][R44.64+0x234] ;  /* 0x000234082c3d7981 */ /* 0x000ea2000c1e9900 */
[----:B------:R-:W-:-:S03]  /*48e0*/  IDP.4A.S8.S8 R71, R64, R18, R71 ;  /* 0x0000001240477226 */ /* 0x000fc60000000647 */
[----:B------:R-:W2:Y:S01]  /*48f0*/  LDG.E.CONSTANT R31, desc[UR8][R44.64+0x154] ;  /* 0x000154082c1f7981 */ /* 0x000ea2000c1e9900 */
[----:B------:R-:W-:Y:S01]  /*4900*/  IDP.4A.S8.S8 R19, R64, R19, R63 ;  /* 0x0000001340137226 */ /* 0x000fe2000000063f */
[----:B------:R-:W-:Y:S01]  /*4910*/  SHF.R.U64 R66, R66, 0x1f, R65 ;  /* 0x0000001f42427819 */ /* 0x000fe20000001241 */
[----:B------:R-:W-:Y:S01]  /*4920*/  IDP.4A.S8.S8 R73, R64, R23, R68 ;  /* 0x0000001740497226 */ /* 0x000fe20000000644 */
[----:B------:R0:W1:Y:S04]  /*4930*/  LDS R18, [R33+0x128] ;  /* 0x0001280021127984 */ /* 0x0000680000000800 */
[----:B------:R-:W2:Y:S04]  /*4940*/  LDG.E.CONSTANT R26, desc[UR8][R44.64+0x230] ;  /* 0x000230082c1a7981 */ /* 0x000ea8000c1e9900 */
[----:B------:R-:W2:Y:S04]  /*4950*/  LDG.E.CONSTANT R59, desc[UR8][R44.64+0x238] ;  /* 0x000238082c3b7981 */ /* 0x000ea8000c1e9900 */
[----:B------:R-:W2:Y:S04]  /*4960*/  LDG.E.CONSTANT R65, desc[UR8][R44.64+0x23c] ;  /* 0x00023c082c417981 */ /* 0x000ea8000c1e9900 */
[----:B------:R-:W2:Y:S04]  /*4970*/  LDG.E.CONSTANT R64, desc[UR8][R44.64+0x2a0] ;  /* 0x0002a0082c407981 */ /* 0x000ea8000c1e9900 */
[----:B0-----:R-:W2:Y:S04]  /*4980*/  LDG.E.CONSTANT R33, desc[UR8][R44.64+0x2a4] ;  /* 0x0002a4082c217981 */ /* 0x001ea8000c1e9900 */
[----:B------:R-:W2:Y:S04]  /*4990*/  LDG.E.CONSTANT R63, desc[UR8][R44.64+0x2a8] ;  /* 0x0002a8082c3f7981 */ /* 0x000ea8000c1e9900 */
[----:B------:R0:W2:Y:S01]  /*49a0*/  LDG.E.CONSTANT R67, desc[UR8][R44.64+0x2ac] ;  /* 0x0002ac082c437981 */ /* 0x0000a2000c1e9900 */
[----:B------:R-:W-:-:S05]  /*49b0*/  SHF.R.S32.HI R16, RZ, 0x1f, R17 ;  /* 0x0000001fff107819 */ /* 0x000fca0000011411 */
[----:B------:R-:W-:-:S04]  /*49c0*/  IMAD R16, R16, 0x2cd40000, RZ ;  /* 0x2cd4000010107824 */ /* 0x000fc800078e02ff */
[C---:B------:R-:W-:Y:S02]  /*49d0*/  IMAD R75, R17.reuse, 0x591b, R16 ;  /* 0x0000591b114b7824 */ /* 0x040fe400078e0210 */
[----:B------:R-:W-:-:S05]  /*49e0*/  IMAD.WIDE.U32 R16, R17, 0x2cd40000, R46 ;  /* 0x2cd4000011107825 */ /* 0x000fca00078e002e */
[----:B------:R-:W-:-:S04]  /*49f0*/  IADD3 R17, PT, PT, R17, R75, RZ ;  /* 0x0000004b11117210 */ /* 0x000fc80007ffe0ff */
[----:B------:R-:W-:Y:S02]  /*4a00*/  SHF.R.U64 R68, R16, 0x1f, R17 ;  /* 0x0000001f10447819 */ /* 0x000fe40000001211 */
[----:B------:R-:W-:Y:S01]  /*4a10*/  SHF.R.S32.HI R16, RZ, 0x1f, R73 ;  /* 0x0000001fff107819 */ /* 0x000fe20000011449 */
[----:B-1----:R-:W-:-:S04]  /*4a20*/  IDP.4A.S8.S8 R23, R18, R23, R19 ;  /* 0x0000001712177226 */ /* 0x002fc80000000613 */
[----:B------:R-:W-:-:S04]  /*4a30*/  IMAD R16, R16, 0x2cd40000, RZ ;  /* 0x2cd4000010107824 */ /* 0x000fc800078e02ff */
[C---:B------:R-:W-:Y:S02]  /*4a40*/  IMAD R19, R73.reuse, 0x591b, R16 ;  /* 0x0000591b49137824 */ /* 0x040fe400078e0210 */
[----:B------:R-:W-:-:S05]  /*4a50*/  IMAD.WIDE.U32 R16, R73, 0x2cd40000, R46 ;  /* 0x2cd4000049107825 */ /* 0x000fca00078e002e */
[----:B------:R-:W-:Y:S02]  /*4a60*/  IADD3 R19, PT, PT, R17, R19, RZ ;  /* 0x0000001311137210 */ /* 0x000fe40007ffe0ff */
[----:B------:R-:W-:Y:S02]  /*4a70*/  SHF.R.S32.HI R17, RZ, 0x1f, R23 ;  /* 0x0000001fff117819 */ /* 0x000fe40000011417 */
[----:B0-----:R-:W-:Y:S01]  /*4a80*/  SHF.R.U64 R44, R16, 0x1f, R19 ;  /* 0x0000001f102c7819 */ /* 0x001fe20000001213 */
[C---:B------:R-:W-:Y:S02]  /*4a90*/  IDP.4A.S8.S8 R69, R18.reuse, R20, R69 ;  /* 0x0000001412457226 */ /* 0x040fe40000000645 */
[----:B------:R-:W-:Y:S02]  /*4aa0*/  IMAD R16, R17, 0x2cd40000, RZ ;  /* 0x2cd4000011107824 */ /* 0x000fe400078e02ff */
[----:B------:R-:W-:Y:S02]  /*4ab0*/  IDP.4A.S8.S8 R19, R18, R21, R70 ;  /* 0x0000001512137226 */ /* 0x000fe40000000646 */
[C---:B------:R-:W-:Y:S01]  /*4ac0*/  IMAD R21, R23.reuse, 0x591b, R16 ;  /* 0x0000591b17157824 */ /* 0x040fe200078e0210 */
[----:B------:R-:W-:Y:S01]  /*4ad0*/  SHF.R.S32.HI R20, RZ, 0x1f, R69 ;  /* 0x0000001fff147819 */ /* 0x000fe20000011445 */
[----:B------:R-:W-:-:S04]  /*4ae0*/  IMAD.WIDE.U32 R16, R23, 0x2cd40000, R46 ;  /* 0x2cd4000017107825 */ /* 0x000fc800078e002e */
[----:B------:R-:W-:Y:S01]  /*4af0*/  IDP.4A.S8.S8 R71, R18, R22, R71 ;  /* 0x0000001612477226 */ /* 0x000fe20000000647 */
[----:B------:R-:W-:Y:S01]  /*4b00*/  SHF.R.S32.HI R18, RZ, 0x1f, R19 ;  /* 0x0000001fff127819 */ /* 0x000fe20000011413 */
[----:B------:R-:W-:Y:S01]  /*4b10*/  IMAD R22, R20, 0x2cd40000, RZ ;  /* 0x2cd4000014167824 */ /* 0x000fe200078e02ff */
[----:B------:R-:W-:Y:S02]  /*4b20*/  IADD3 R17, PT, PT, R17, R21, RZ ;  /* 0x0000001511117210 */ /* 0x000fe40007ffe0ff */
[----:B------:R-:W-:Y:S01]  /*4b30*/  SHF.R.S32.HI R20, RZ, 0x1f, R71 ;  /* 0x0000001fff147819 */ /* 0x000fe20000011447 */
[----:B------:R-:W-:Y:S01]  /*4b40*/  IMAD R18, R18, 0x2cd40000, RZ ;  /* 0x2cd4000012127824 */ /* 0x000fe200078e02ff */
[----:B------:R-:W-:Y:S01]  /*4b50*/  SHF.R.U64 R70, R16, 0x1f, R17 ;  /* 0x0000001f10467819 */ /* 0x000fe20000001211 */
[C---:B------:R-:W-:Y:S02]  /*4b60*/  IMAD R23, R69.reuse, 0x591b, R22 ;  /* 0x0000591b45177824 */ /* 0x040fe400078e0216 */
[----:B------:R-:W-:-:S04]  /*4b70*/  IMAD.WIDE.U32 R16, R69, 0x2cd40000, R46 ;  /* 0x2cd4000045107825 */ /* 0x000fc800078e002e */
[C---:B------:R-:W-:Y:S02]  /*4b80*/  IMAD R21, R19.reuse, 0x591b, R18 ;  /* 0x0000591b13157824 */ /* 0x040fe400078e0212 */
[----:B------:R-:W-:Y:S01]  /*4b90*/  IMAD.WIDE.U32 R18, R19, 0x2cd40000, R46 ;  /* 0x2cd4000013127825 */ /* 0x000fe200078e002e */
[----:B------:R-:W-:-:S03]  /*4ba0*/  IADD3 R23, PT, PT, R17, R23, RZ ;  /* 0x0000001711177210 */ /* 0x000fc60007ffe0ff */
[----:B------:R-:W-:Y:S01]  /*4bb0*/  IMAD R20, R20, 0x2cd40000, RZ ;  /* 0x2cd4000014147824 */ /* 0x000fe200078e02ff */
[----:B------:R-:W-:-:S03]  /*4bc0*/  IADD3 R17, PT, PT, R19, R21, RZ ;  /* 0x0000001513117210 */ /* 0x000fc60007ffe0ff */
[C---:B------:R-:W-:Y:S02]  /*4bd0*/  IMAD R45, R71.reuse, 0x591b, R20 ;  /* 0x0000591b472d7824 */ /* 0x040fe400078e0214 */
[----:B------:R-:W-:Y:S01]  /*4be0*/  IMAD.WIDE.U32 R20, R71, 0x2cd40000, R46 ;  /* 0x2cd4000047147825 */ /* 0x000fe200078e002e */
[----:B------:R-:W-:-:S04]  /*4bf0*/  SHF.R.U64 R74, R16, 0x1f, R23 ;  /* 0x0000001f104a7819 */ /* 0x000fc80000001217 */
[----:B------:R-:W-:Y:S02]  /*4c00*/  IADD3 R19, PT, PT, R21, R45, RZ ;  /* 0x0000002d15137210 */ /* 0x000fe40007ffe0ff */
[----:B------:R-:W-:Y:S02]  /*4c10*/  SHF.R.U64 R72, R18, 0x1f, R17 ;  /* 0x0000001f12487819 */ /* 0x000fe40000001211 */
[----:B----4-:R-:W-:Y:S01]  /*4c20*/  IADD3 R21, PT, PT, R29, R38, RZ ;  /* 0x000000261d157210 */ /* 0x010fe20007ffe0ff */
[----:B------:R-:W0:Y:S01]  /*4c30*/  LDC.64 R16, c[0x0][0x390] ;  /* 0x0000e400ff107b82 */ /* 0x000e220000000a00 */
[----:B------:R-:W-:Y:S01]  /*4c40*/  SHF.R.U64 R38, R20, 0x1f, R19 ;  /* 0x0000001f14267819 */ /* 0x000fe20000001213 */
[----:B------:R-:W-:Y:S01]  /*4c50*/  HFMA2 R19, -RZ, RZ, 0, 5.9604644775390625e-08 ;  /* 0x00000001ff137431 */ /* 0x000fe200000001ff */
[----:B------:R-:W-:Y:S01]  /*4c60*/  MOV R18, 0x0 ;  /* 0x0000000000127802 */ /* 0x000fe20000000f00 */
[----:B------:R-:W-:Y:S01]  /*4c70*/  IMAD.WIDE R20, R21, 0x7e1e2bf1, R46 ;  /* 0x7e1e2bf115147825 */ /* 0x000fe200078e022e */
[----:B------:R-:W-:-:S03]  /*4c80*/  IADD3 R23, PT, PT, R29, R60, RZ ;  /* 0x0000003c1d177210 */ /* 0x000fc60007ffe0ff */
[----:B---3--:R-:W-:Y:S01]  /*4c90*/  IMAD.HI R22, R0, 0x52caff0d, R18 ;  /* 0x52caff0d00167827 */ /* 0x008fe200078e0212 */
[----:B------:R-:W-:-:S04]  /*4ca0*/  SHF.R.U64 R0, R20, 0x1f, R21 ;  /* 0x0000001f14007819 */ /* 0x000fc80000001215 */
[----:B------:R-:W-:Y:S02]  /*4cb0*/  SHF.R.S32.HI R73, RZ, 0x1, R22 ;  /* 0x00000001ff497819 */ /* 0x000fe40000011416 */
[C---:B------:R-:W-:Y:S02]  /*4cc0*/  IADD3 R21, PT, PT, R29.reuse, R4, RZ ;  /* 0x000000041d157210 */ /* 0x040fe40007ffe0ff */
[C---:B------:R-:W-:Y:S02]  /*4cd0*/  IADD3 R71, PT, PT, R29.reuse, R14, RZ ;  /* 0x0000000e1d477210 */ /* 0x040fe40007ffe0ff */
[C---:B------:R-:W-:Y:S02]  /*4ce0*/  IADD3 R69, PT, PT, R29.reuse, R9, RZ ;  /* 0x000000091d457210 */ /* 0x040fe40007ffe0ff */
[C---:B------:R-:W-:Y:S02]  /*4cf0*/  IADD3 R45, PT, PT, R29.reuse, R62, RZ ;  /* 0x0000003e1d2d7210 */ /* 0x040fe40007ffe0ff */
[----:B------:R-:W-:-:S02]  /*4d00*/  IADD3 R29, PT, PT, R29, R74, RZ ;  /* 0x0000004a1d1d7210 */ /* 0x000fc40007ffe0ff */
[----:B------:R-:W-:Y:S01]  /*4d10*/  VIADDMNMX R4, R0, R73, RZ, !PT ;  /* 0x0000004900047246 */ /* 0x000fe200078001ff */
[----:B------:R-:W-:-:S03]  /*4d20*/  IMAD.WIDE R22, R23, 0x7e1e2bf1, R46 ;  /* 0x7e1e2bf117167825 */ /* 0x000fc600078e022e */
[----:B------:R-:W-:Y:S01]  /*4d30*/  I2FP.F32.U32 R14, R4 ;  /* 0x00000004000e7245 */ /* 0x000fe20000201000 */
[----:B0-----:R-:W-:Y:S01]  /*4d40*/  IMAD.WIDE.U32 R74, R5, 0x4, R16 ;  /* 0x00000004054a7825 */ /* 0x001fe200078e0010 */
[----:B------:R-:W-:-:S03]  /*4d50*/  SHF.R.U64 R0, R22, 0x1f, R23 ;  /* 0x0000001f16007819 */ /* 0x000fc60000001217 */
[----:B------:R-:W-:-:S04]  /*4d60*/  IMAD.WIDE R20, R21, 0x7e1e2bf1, R46 ;  /* 0x7e1e2bf115147825 */ /* 0x000fc800078e022e */
[----:B------:R-:W-:Y:S01]  /*4d70*/  IMAD.WIDE R4, R29, 0x7e1e2bf1, R46 ;  /* 0x7e1e2bf11d047825 */ /* 0x000fe200078e022e */
[----:B------:R-:W-:-:S03]  /*4d80*/  SHF.R.U64 R9, R20, 0x1f, R21 ;  /* 0x0000001f14097819 */ /* 0x000fc60000001215 */
[----:B------:R-:W-:Y:S01]  /*4d90*/  IMAD.WIDE R22, R71, 0x7e1e2bf1, R46 ;  /* 0x7e1e2bf147167825 */ /* 0x000fe200078e022e */
[----:B------:R-:W-:-:S03]  /*4da0*/  SHF.R.U64 R29, R4, 0x1f, R5 ;  /* 0x0000001f041d7819 */ /* 0x000fc60000001205 */
[----:B------:R-:W-:Y:S01]  /*4db0*/  IMAD.WIDE R16, R45, 0x7e1e2bf1, R46 ;  /* 0x7e1e2bf12d107825 */ /* 0x000fe200078e022e */
[----:B------:R-:W-:-:S03]  /*4dc0*/  IADD3 R5, PT, PT, R57, R58, RZ ;  /* 0x0000003a39057210 */ /* 0x000fc60007ffe0ff */
[----:B------:R-:W-:Y:S01]  /*4dd0*/  IMAD.WIDE R20, R69, 0x7e1e2bf1, R46 ;  /* 0x7e1e2bf145147825 */ /* 0x000fe200078e022e */
[----:B------:R-:W-:-:S03]  /*4de0*/  SHF.R.U64 R22, R22, 0x1f, R23 ;  /* 0x0000001f16167819 */ /* 0x000fc60000001217 */
[----:B------:R-:W-:Y:S01]  /*4df0*/  FMUL R45, R14, 1.5471959713408978132e-08 ;  /* 0x3284e7330e2d7820 */ /* 0x000fe20000400000 */
[----:B------:R-:W-:Y:S01]  /*4e00*/  SHF.R.U64 R23, R16, 0x1f, R17 ;  /* 0x0000001f10177819 */ /* 0x000fe20000001211 */
[----:B------:R-:W-:Y:S01]  /*4e10*/  IMAD.WIDE R4, R5, 0x7e1e2bf1, R46 ;  /* 0x7e1e2bf105047825 */ /* 0x000fe200078e022e */
[C---:B------:R-:W-:Y:S02]  /*4e20*/  IADD3 R17, PT, PT, R57.reuse, R28, RZ ;  /* 0x0000001c39117210 */ /* 0x040fe40007ffe0ff */
[----:B------:R-:W-:Y:S02]  /*4e30*/  SHF.R.U64 R14, R20, 0x1f, R21 ;  /* 0x0000001f140e7819 */ /* 0x000fe40000001215 */
[C---:B------:R-:W-:Y:S02]  /*4e40*/  IADD3 R21, PT, PT, R57.reuse, R54, RZ ;  /* 0x0000003639157210 */ /* 0x040fe40007ffe0ff */
[----:B------:R-:W-:Y:S01]  /*4e50*/  IADD3 R69, PT, PT, R57, R55, RZ ;  /* 0x0000003739457210 */ /* 0x000fe20007ffe0ff */
[----:B-----5:R-:W-:Y:S01]  /*4e60*/  IMAD.HI R37, R37, 0x52caff0d, R18 ;  /* 0x52caff0d25257827 */ /* 0x020fe200078e0212 */
[----:B------:R-:W-:-:S02]  /*4e70*/  IADD3 R71, PT, PT, R57, R3, RZ ;  /* 0x0000000339477210 */ /* 0x000fc40007ffe0ff */
[----:B------:R-:W-:Y:S01]  /*4e80*/  SHF.R.U64 R54, R4, 0x1f, R5 ;  /* 0x0000001f04367819 */ /* 0x000fe20000001205 */
[--C-:B------:R-:W-:Y:S01]  /*4e90*/  IMAD.WIDE R16, R17, 0x7e1e2bf1, R46.reuse ;  /* 0x7e1e2bf111107825 */ /* 0x100fe200078e022e */
[C---:B------:R-:W-:Y:S02]  /*4ea0*/  IADD3 R55, PT, PT, R57.reuse, R66, RZ ;  /* 0x0000004239377210 */ /* 0x040fe40007ffe0ff */
[----:B------:R-:W-:Y:S01]  /*4eb0*/  IADD3 R57, PT, PT, R57, R72, RZ ;  /* 0x0000004839397210 */ /* 0x000fe20007ffe0ff */
[----:B------:R-:W-:Y:S01]  /*4ec0*/  IMAD.WIDE R20, R21, 0x7e1e2bf1, R46 ;  /* 0x7e1e2bf115147825 */ /* 0x000fe200078e022e */
[----:B------:R-:W-:-:S03]  /*4ed0*/  SHF.R.S32.HI R37, RZ, 0x1, R37 ;  /* 0x00000001ff257819 */ /* 0x000fc60000011425 */
[----:B------:R-:W-:Y:S01]  /*4ee0*/  IMAD.WIDE R4, R69, 0x7e1e2bf1, R46 ;  /* 0x7e1e2bf145047825 */ /* 0x000fe200078e022e */
[----:B------:R-:W-:Y:S01]  /*4ef0*/  SHF.R.U64 R3, R16, 0x1f, R17 ;  /* 0x0000001f10037819 */ /* 0x000fe20000001211 */
[----:B------:R0:W-:Y:S01]  /*4f00*/  STG.E desc[UR8][R74.64], R45 ;  /* 0x0000002d4a007986 */ /* 0x0001e2000c101908 */
[----:B------:R-:W-:Y:S01]  /*4f10*/  SHF.R.U64 R28, R20, 0x1f, R21 ;  /* 0x0000001f141c7819 */ /* 0x000fe20000001215 */
[----:B------:R-:W-:Y:S01]  /*4f20*/  IMAD.WIDE R16, R71, 0x7e1e2bf1, R46 ;  /* 0x7e1e2bf147107825 */ /* 0x000fe200078e022e */
[----:B------:R-:W-:Y:S02]  /*4f30*/  VIADDMNMX R20, R54, R37, RZ, !PT ;  /* 0x0000002536147246 */ /* 0x000fe400078001ff */
[----:B--2---:R-:W-:Y:S02]  /*4f40*/  IADD3 R21, PT, PT, R53, R8, RZ ;  /* 0x0000000835157210 */ /* 0x004fe40007ffe0ff */
[----:B------:R-:W-:Y:S02]  /*4f50*/  SHF.R.U64 R8, R16, 0x1f, R17 ;  /* 0x0000001f10087819 */ /* 0x000fe40000001211 */
[----:B0-----:R-:W-:Y:S01]  /*4f60*/  SHF.R.U64 R45, R4, 0x1f, R5 ;  /* 0x0000001f042d7819 */ /* 0x001fe20000001205 */
[----:B------:R-:W-:Y:S01]  /*4f70*/  IMAD.WIDE R4, R57, 0x7e1e2bf1, R46 ;  /* 0x7e1e2bf139047825 */ /* 0x000fe200078e022e */
[----:B------:R-:W-:-:S03]  /*4f80*/  I2FP.F32.U32 R37, R20 ;  /* 0x0000001400257245 */ /* 0x000fc60000201000 */
[----:B------:R-:W-:Y:S01]  /*4f90*/  IMAD.WIDE R16, R55, 0x7e1e2bf1, R46 ;  /* 0x7e1e2bf137107825 */ /* 0x000fe200078e022e */
[----:B------:R-:W-:Y:S02]  /*4fa0*/  SHF.R.U64 R54, R4, 0x1f, R5 ;  /* 0x0000001f04367819 */ /* 0x000fe40000001205 */
[----:B------:R-:W-:Y:S01]  /*4fb0*/  IADD3 R5, PT, PT, R53, R7, RZ ;  /* 0x0000000735057210 */ /* 0x000fe20007ffe0ff */
[----:B------:R-:W-:-:S04]  /*4fc0*/  IMAD.WIDE R20, R21, 0x7e1e2bf1, R46 ;  /* 0x7e1e2bf115147825 */ /* 0x000fc800078e022e */
[----:B------:R-:W-:Y:S01]  /*4fd0*/  IMAD.HI R55, R10, 0x52caff0d, R18 ;  /* 0x52caff0d0a377827 */ /* 0x000fe200078e0212 */
[----:B------:R-:W-:Y:S02]  /*4fe0*/  SHF.R.U64 R10, R16, 0x1f, R17 ;  /* 0x0000001f100a7819 */ /* 0x000fe40000001211 */
[----:B------:R-:W-:Y:S01]  /*4ff0*/  SHF.R.U64 R20, R20, 0x1f, R21 ;  /* 0x0000001f14147819 */ /* 0x000fe20000001215 */
[----:B------:R-:W-:Y:S01]  /*5000*/  IMAD.WIDE R4, R5, 0x7e1e2bf1, R46 ;  /* 0x7e1e2bf105047825 */ /* 0x000fe200078e022e */
[----:B------:R-:W-:Y:S02]  /*5010*/  SHF.R.S32.HI R55, RZ, 0x1, R55 ;  /* 0x00000001ff377819 */ /* 0x000fe40000011437 */
[C---:B------:R-:W-:Y:S02]  /*5020*/  IADD3 R17, PT, PT, R53.reuse, R56, RZ ;  /* 0x0000003835117210 */ /* 0x040fe40007ffe0ff */
[----:B------:R-:W-:Y:S02]  /*5030*/  IADD3 R69, PT, PT, R53, R38, RZ ;  /* 0x0000002635457210 */ /* 0x000fe40007ffe0ff */
[----:B------:R-:W-:Y:S01]  /*5040*/  VIADDMNMX R7, R20, R55, RZ, !PT ;  /* 0x0000003714077246 */ /* 0x000fe200078001ff */
[----:B------:R-:W-:Y:S01]  /*5050*/  IMAD.WIDE R16, R17, 0x7e1e2bf1, R46 ;  /* 0x7e1e2bf111107825 */ /* 0x000fe200078e022e */
[----:B------:R-:W-:-:S02]  /*5060*/  IADD3 R21, PT, PT, R53, R36, RZ ;  /* 0x0000002435157210 */ /* 0x000fc40007ffe0ff */
[C---:B------:R-:W-:Y:S02]  /*5070*/  IADD3 R55, PT, PT, R53.reuse, R48, RZ ;  /* 0x0000003035377210 */ /* 0x040fe40007ffe0ff */
[----:B------:R-:W-:Y:S02]  /*5080*/  IADD3 R57, PT, PT, R53, R68, RZ ;  /* 0x0000004435397210 */ /* 0x000fe40007ffe0ff */
[----:B------:R-:W-:Y:S01]  /*5090*/  SHF.R.U64 R53, R4, 0x1f, R5 ;  /* 0x0000001f04357819 */ /* 0x000fe20000001205 */
[----:B------:R-:W-:-:S04]  /*50a0*/  IMAD.WIDE R4, R69, 0x7e1e2bf1, R46 ;  /* 0x7e1e2bf145047825 */ /* 0x000fc800078e022e */
[----:B------:R-:W-:Y:S01]  /*50b0*/  FMUL R37, R37, 1.5471959713408978132e-08 ;  /* 0x3284e73325257820 */ /* 0x000fe20000400000 */
[----:B------:R-:W-:Y:S01]  /*50c0*/  SHF.R.U64 R38, R16, 0x1f, R17 ;  /* 0x0000001f10267819 */ /* 0x000fe20000001211 */
[----:B------:R-:W-:Y:S01]  /*50d0*/  IMAD.WIDE R16, R57, 0x7e1e2bf1, R46 ;  /* 0x7e1e2bf139107825 */ /* 0x000fe200078e022e */
[----:B------:R-:W-:Y:S02]  /*50e0*/  SHF.R.U64 R58, R4, 0x1f, R5 ;  /* 0x0000001f043a7819 */ /* 0x000fe40000001205 */
[----:B------:R-:W-:Y:S02]  /*50f0*/  I2FP.F32.U32 R7, R7 ;  /* 0x0000000700077245 */ /* 0x000fe40000201000 */
[C---:B------:R-:W-:Y:S01]  /*5100*/  IADD3 R5, PT, PT, R51.reuse, R52, RZ ;  /* 0x0000003433057210 */ /* 0x040fe20007ffe0ff */
[----:B------:R0:W-:Y:S01]  /*5110*/  STG.E desc[UR8][R74.64+0x4], R37 ;  /* 0x000004254a007986 */ /* 0x0001e2000c101908 */
[----:B------:R-:W-:Y:S02]  /*5120*/  IADD3 R69, PT, PT, R51, R44, RZ ;  /* 0x0000002c33457210 */ /* 0x000fe40007ffe0ff */
[----:B------:R-:W-:Y:S01]  /*5130*/  SHF.R.U64 R57, R16, 0x1f, R17 ;  /* 0x0000001f10397819 */ /* 0x000fe20000001211 */
[----:B------:R-:W-:Y:S01]  /*5140*/  FMUL R7, R7, 1.5471959713408978132e-08 ;  /* 0x3284e73307077820 */ /* 0x000fe20000400000 */
[----:B------:R-:W-:Y:S01]  /*5150*/  IADD3 R17, PT, PT, R51, R49, RZ ;  /* 0x0000003133117210 */ /* 0x000fe20007ffe0ff */
[----:B------:R-:W-:Y:S01]  /*5160*/  IMAD.WIDE R48, R5, 0x7e1e2bf1, R46 ;  /* 0x7e1e2bf105307825 */ /* 0x000fe200078e022e */
[----:B------:R-:W-:-:S03]  /*5170*/  IADD3 R43, PT, PT, R51, R43, RZ ;  /* 0x0000002b332b7210 */ /* 0x000fc60007ffe0ff */
[----:B------:R-:W-:-:S04]  /*5180*/  IMAD.HI R15, R15, 0x52caff0d, R18 ;  /* 0x52caff0d0f0f7827 */ /* 0x000fc800078e0212 */
[----:B0-----:R-:W-:-:S04]  /*5190*/  IMAD.WIDE R36, R21, 0x7e1e2bf1, R46 ;  /* 0x7e1e2bf115247825 */ /* 0x001fc800078e022e */
[----:B------:R-:W-:-:S04]  /*51a0*/  IMAD.WIDE R20, R55, 0x7e1e2bf1, R46 ;  /* 0x7e1e2bf137147825 */ /* 0x000fc800078e022e */
[----:B------:R-:W-:Y:S01]  /*51b0*/  IMAD.WIDE R4, R69, 0x7e1e2bf1, R46 ;  /* 0x7e1e2bf145047825 */ /* 0x000fe200078e022e */
[----:B------:R-:W-:Y:S01]  /*51c0*/  SHF.R.U64 R56, R20, 0x1f, R21 ;  /* 0x0000001f14387819 */ /* 0x000fe20000001215 */
[----:B------:R0:W-:Y:S01]  /*51d0*/  STG.E desc[UR8][R74.64+0x8], R7 ;  /* 0x000008074a007986 */ /* 0x0001e2000c101908 */
[----:B------:R-:W-:Y:S01]  /*51e0*/  IADD3 R21, PT, PT, R51, R6, RZ ;  /* 0x0000000633157210 */ /* 0x000fe20007ffe0ff */
[----:B------:R-:W-:Y:S01]  /*51f0*/  IMAD.HI R40, R40, 0x52caff0d, R18 ;  /* 0x52caff0d28287827 */ /* 0x000fe200078e0212 */
[----:B------:R-:W-:Y:S02]  /*5200*/  SHF.R.U64 R48, R48, 0x1f, R49 ;  /* 0x0000001f30307819 */ /* 0x000fe40000001231 */
[----:B------:R-:W-:Y:S02]  /*5210*/  SHF.R.S32.HI R15, RZ, 0x1, R15 ;  /* 0x00000001ff0f7819 */ /* 0x000fe4000001140f */
[----:B------:R-:W-:Y:S01]  /*5220*/  SHF.R.U64 R4, R4, 0x1f, R5 ;  /* 0x0000001f04047819 */ /* 0x000fe20000001205 */
[----:B------:R-:W-:Y:S01]  /*5230*/  IMAD.HI R5, R2, 0x52caff0d, R18 ;  /* 0x52caff0d02057827 */ /* 0x000fe200078e0212 */
[----:B------:R-:W-:-:S03]  /*5240*/  VIADDMNMX R2, R48, R15, RZ, !PT ;  /* 0x0000000f30027246 */ /* 0x000fc600078001ff */
[----:B0-----:R-:W-:Y:S01]  /*5250*/  IMAD.WIDE R6, R43, 0x7e1e2bf1, R46 ;  /* 0x7e1e2bf12b067825 */ /* 0x001fe200078e022e */
[----:B------:R-:W-:Y:S02]  /*5260*/  SHF.R.S32.HI R40, RZ, 0x1, R40 ;  /* 0x00000001ff287819 */ /* 0x000fe40000011428 */
[----:B------:R-:W-:Y:S02]  /*5270*/  I2FP.F32.U32 R2, R2 ;  /* 0x0000000200027245 */ /* 0x000fe40000201000 */
[----:B------:R-:W-:Y:S02]  /*5280*/  SHF.R.U64 R6, R6, 0x1f, R7 ;  /* 0x0000001f06067819 */ /* 0x000fe40000001207 */
[----:B------:R-:W-:Y:S02]  /*5290*/  SHF.R.S32.HI R7, RZ, 0x1, R5 ;  /* 0x00000001ff077819 */ /* 0x000fe40000011405 */
[----:B------:R-:W-:Y:S02]  /*52a0*/  VIADDMNMX R3, R3, R40, RZ, !PT ;  /* 0x0000002803037246 */ /* 0x000fe400078001ff */
[----:B------:R-:W-:-:S02]  /*52b0*/  VIADDMNMX R0, R0, R7, RZ, !PT ;  /* 0x0000000700007246 */ /* 0x000fc400078001ff */
[----:B------:R-:W-:Y:S01]  /*52c0*/  I2FP.F32.U32 R7, R3 ;  /* 0x0000000300077245 */ /* 0x000fe20000201000 */
[----:B------:R-:W-:Y:S01]  /*52d0*/  FMUL R3, R2, 1.5471959713408978132e-08 ;  /* 0x3284e73302037820 */ /* 0x000fe20000400000 */
[----:B------:R-:W-:-:S04]  /*52e0*/  IMAD.WIDE R20, R21, 0x7e1e2bf1, R46 ;  /* 0x7e1e2bf115147825 */ /* 0x000fc800078e022e */
[----:B------:R-:W-:-:S04]  /*52f0*/  IMAD.HI R34, R34, 0x52caff0d, R18 ;  /* 0x52caff0d22227827 */ /* 0x000fc800078e0212 */
[--C-:B------:R-:W-:Y:S01]  /*5300*/  IMAD.HI R35, R35, 0x52caff0d, R18.reuse ;  /* 0x52caff0d23237827 */ /* 0x100fe200078e0212 */
[----:B------:R0:W-:Y:S03]  /*5310*/  STG.E desc[UR8][R74.64+0xc], R3 ;  /* 0x00000c034a007986 */ /* 0x0001e6000c101908 */
[----:B------:R-:W-:Y:S01]  /*5320*/  IMAD.HI R42, R42, 0x52caff0d, R18 ;  /* 0x52caff0d2a2a7827 */ /* 0x000fe200078e0212 */
[----:B------:R-:W-:Y:S02]  /*5330*/  SHF.R.U64 R20, R20, 0x1f, R21 ;  /* 0x0000001f14147819 */ /* 0x000fe40000001215 */
[----:B------:R-:W-:Y:S01]  /*5340*/  SHF.R.S32.HI R35, RZ, 0x1, R35 ;  /* 0x00000001ff237819 */ /* 0x000fe20000011423 */
[----:B------:R-:W-:Y:S01]  /*5350*/  IMAD.HI R32, R32, 0x52caff0d, R18 ;  /* 0x52caff0d20207827 */ /* 0x000fe200078e0212 */
[----:B------:R-:W-:Y:S02]  /*5360*/  SHF.R.S32.HI R5, RZ, 0x1, R42 ;  /* 0x00000001ff057819 */ /* 0x000fe4000001142a */
[----:B------:R-:W-:-:S02]  /*5370*/  I2FP.F32.U32 R0, R0 ;  /* 0x0000000000007245 */ /* 0x000fc40000201000 */
[----:B0-----:R-:W-:Y:S02]  /*5380*/  SHF.R.S32.HI R3, RZ, 0x1, R34 ;  /* 0x00000001ff037819 */ /* 0x001fe40000011422 */
[----:B------:R-:W-:Y:S02]  /*5390*/  VIADDMNMX R20, R20, R35, RZ, !PT ;  /* 0x0000002314147246 */ /* 0x000fe400078001ff */
[----:B------:R-:W-:Y:S02]  /*53a0*/  VIADDMNMX R28, R28, R3, RZ, !PT ;  /* 0x000000031c1c7246 */ /* 0x000fe400078001ff */
[----:B------:R-:W-:Y:S01]  /*53b0*/  VIADDMNMX R38, R38, R5, RZ, !PT ;  /* 0x0000000526267246 */ /* 0x000fe200078001ff */
[----:B------:R-:W-:Y:S01]  /*53c0*/  FMUL R5, R0, 1.5471959713408978132e-08 ;  /* 0x3284e73300057820 */ /* 0x000fe20000400000 */
[----:B------:R-:W-:Y:S02]  /*53d0*/  SHF.R.S32.HI R3, RZ, 0x1, R32 ;  /* 0x00000001ff037819 */ /* 0x000fe40000011420 */
[----:B------:R-:W-:-:S02]  /*53e0*/  I2FP.F32.U32 R28, R28 ;  /* 0x0000001c001c7245 */ /* 0x000fc40000201000 */
[----:B------:R-:W-:Y:S01]  /*53f0*/  I2FP.F32.U32 R20, R20 ;  /* 0x0000001400147245 */ /* 0x000fe20000201000 */
[----:B------:R0:W-:Y:S01]  /*5400*/  STG.E desc[UR8][R74.64+0x70], R5 ;  /* 0x000070054a007986 */ /* 0x0001e2000c101908 */
[----:B------:R-:W-:Y:S01]  /*5410*/  VIADDMNMX R22, R22, R3, RZ, !PT ;  /* 0x0000000316167246 */ /* 0x000fe200078001ff */
[----:B------:R-:W-:Y:S01]  /*5420*/  FMUL R3, R28, 1.5471959713408978132e-08 ;  /* 0x3284e7331c037820 */ /* 0x000fe20000400000 */
[----:B------:R-:W-:-:S04]  /*5430*/  IMAD.WIDE R16, R17, 0x7e1e2bf1, R46 ;  /* 0x7e1e2bf111107825 */ /* 0x000fc800078e022e */
[----:B------:R-:W-:-:S04]  /*5440*/  IMAD.HI R11, R11, 0x52caff0d, R18 ;  /* 0x52caff0d0b0b7827 */ /* 0x000fc800078e0212 */
[----:B------:R-:W-:-:S04]  /*5450*/  IMAD.HI R30, R30, 0x52caff0d, R18 ;  /* 0x52caff0d1e1e7827 */ /* 0x000fc800078e0212 */
[----:B0-----:R-:W-:Y:S01]  /*5460*/  FMUL R5, R20, 1.5471959713408978132e-08 ;  /* 0x3284e73314057820 */ /* 0x001fe20000400000 */
[--C-:B------:R-:W-:Y:S01]  /*5470*/  IMAD.HI R24, R24, 0x52caff0d, R18.reuse ;  /* 0x52caff0d18187827 */ /* 0x100fe200078e0212 */
[----:B------:R0:W-:Y:S03]  /*5480*/  STG.E desc[UR8][R74.64+0xe4], R3 ;  /* 0x0000e4034a007986 */ /* 0x0001e6000c101908 */
[----:B------:R-:W-:Y:S01]  /*5490*/  IMAD.HI R13, R13, 0x52caff0d, R18 ;  /* 0x52caff0d0d0d7827 */ /* 0x000fe200078e0212 */
[----:B------:R1:W-:Y:S01]  /*54a0*/  STG.E desc[UR8][R74.64+0xec], R5 ;  /* 0x0000ec054a007986 */ /* 0x0003e2000c101908 */
[----:B------:R-:W-:Y:S02]  /*54b0*/  SHF.R.U64 R55, R36, 0x1f, R37 ;  /* 0x0000001f24377819 */ /* 0x000fe40000001225 */
[----:B------:R-:W-:Y:S01]  /*54c0*/  FMUL R7, R7, 1.5471959713408978132e-08 ;  /* 0x3284e73307077820 */ /* 0x000fe20000400000 */
[----:B------:R-:W-:Y:S01]  /*54d0*/  SHF.R.U64 R16, R16, 0x1f, R17 ;  /* 0x0000001f10107819 */ /* 0x000fe20000001211 */
[----:B------:R-:W-:Y:S01]  /*54e0*/  IMAD.HI R39, R39, 0x52caff0d, R18 ;  /* 0x52caff0d27277827 */ /* 0x000fe200078e0212 */
[----:B------:R-:W-:-:S02]  /*54f0*/  SHF.R.S32.HI R11, RZ, 0x1, R11 ;  /* 0x00000001ff0b7819 */ /* 0x000fc4000001140b */
[----:B------:R-:W-:Y:S01]  /*5500*/  IADD3 R37, PT, PT, R51, R50, RZ ;  /* 0x0000003233257210 */ /* 0x000fe20007ffe0ff */
[----:B------:R-:W-:Y:S01]  /*5510*/  IMAD.HI R27, R27, 0x52caff0d, R18 ;  /* 0x52caff0d1b1b7827 */ /* 0x000fe200078e0212 */
[----:B0-----:R-:W-:Y:S02]  /*5520*/  SHF.R.S32.HI R3, RZ, 0x1, R24 ;  /* 0x00000001ff037819 */ /* 0x001fe40000011418 */
[----:B-1----:R-:W-:Y:S01]  /*5530*/  SHF.R.S32.HI R5, RZ, 0x1, R30 ;  /* 0x00000001ff057819 */ /* 0x002fe2000001141e */
[----:B------:R-:W-:Y:S01]  /*5540*/  IMAD.HI R25, R25, 0x52caff0d, R18 ;  /* 0x52caff0d19197827 */ /* 0x000fe200078e0212 */
[----:B------:R-:W-:Y:S02]  /*5550*/  IADD3 R51, PT, PT, R51, R70, RZ ;  /* 0x0000004633337210 */ /* 0x000fe40007ffe0ff */
[----:B------:R-:W-:Y:S01]  /*5560*/  SHF.R.S32.HI R0, RZ, 0x1, R13 ;  /* 0x00000001ff007819 */ /* 0x000fe2000001140d */
[----:B------:R-:W-:Y:S01]  /*5570*/  IMAD.HI R61, R61, 0x52caff0d, R18 ;  /* 0x52caff0d3d3d7827 */ /* 0x000fe200078e0212 */
[----:B------:R-:W-:-:S03]  /*5580*/  I2FP.F32.U32 R22, R22 ;  /* 0x0000001600167245 */ /* 0x000fc60000201000 */
[----:B------:R-:W-:Y:S01]  /*5590*/  IMAD.HI R31, R31, 0x52caff0d, R18 ;  /* 0x52caff0d1f1f7827 */ /* 0x000fe200078e0212 */
[----:B------:R-:W-:Y:S02]  /*55a0*/  VIADDMNMX R16, R16, R11, RZ, !PT ;  /* 0x0000000b10107246 */ /* 0x000fe400078001ff */
[----:B------:R-:W-:Y:S02]  /*55b0*/  VIADDMNMX R14, R14, R5, RZ, !PT ;  /* 0x000000050e0e7246 */ /* 0x000fe400078001ff */
[----:B------:R-:W-:Y:S01]  /*55c0*/  VIADDMNMX R8, R8, R3, RZ, !PT ;  /* 0x0000000308087246 */ /* 0x000fe200078001ff */
[----:B------:R-:W-:Y:S01]  /*55d0*/  IMAD.WIDE R36, R37, 0x7e1e2bf1, R46 ;  /* 0x7e1e2bf125247825 */ /* 0x000fe200078e022e */
[----:B------:R0:W-:Y:S01]  /*55e0*/  STG.E desc[UR8][R74.64+0x74], R7 ;  /* 0x000074074a007986 */ /* 0x0001e2000c101908 */
[----:B------:R-:W-:Y:S02]  /*55f0*/  SHF.R.S32.HI R2, RZ, 0x1, R39 ;  /* 0x00000001ff027819 */ /* 0x000fe40000011427 */
[----:B------:R-:W-:Y:S01]  /*5600*/  VIADDMNMX R53, R53, R0, RZ, !PT ;  /* 0x0000000035357246 */ /* 0x000fe200078001ff */
[----:B------:R-:W-:Y:S01]  /*5610*/  IMAD.WIDE R46, R51, 0x7e1e2bf1, R46 ;  /* 0x7e1e2bf1332e7825 */ /* 0x000fe200078e022e */
[----:B------:R-:W-:-:S02]  /*5620*/  SHF.R.S32.HI R27, RZ, 0x1, R27 ;  /* 0x00000001ff1b7819 */ /* 0x000fc4000001141b */
[----:B------:R-:W-:Y:S01]  /*5630*/  SHF.R.S32.HI R25, RZ, 0x1, R25 ;  /* 0x00000001ff197819 */ /* 0x000fe20000011419 */
[----:B------:R-:W-:Y:S01]  /*5640*/  IMAD.HI R41, R41, 0x52caff0d, R18 ;  /* 0x52caff0d29297827 */ /* 0x000fe200078e0212 */
[----:B------:R-:W-:Y:S02]  /*5650*/  SHF.R.S32.HI R61, RZ, 0x1, R61 ;  /* 0x00000001ff3d7819 */ /* 0x000fe4000001143d */
[----:B------:R-:W-:Y:S01]  /*5660*/  SHF.R.S32.HI R0, RZ, 0x1, R31 ;  /* 0x00000001ff007819 */ /* 0x000fe2000001141f */
[----:B0-----:R-:W-:Y:S01]  /*5670*/  FMUL R7, R22, 1.5471959713408978132e-08 ;  /* 0x3284e73316077820 */ /* 0x001fe20000400000 */
[--C-:B------:R-:W-:Y:S01]  /*5680*/  IMAD.HI R12, R12, 0x52caff0d, R18.reuse ;  /* 0x52caff0d0c0c7827 */ /* 0x100fe200078e0212 */
[----:B------:R-:W-:Y:S02]  /*5690*/  I2FP.F32.U32 R16, R16 ;  /* 0x0000001000107245 */ /* 0x000fe40000201000 */
[----:B------:R-:W-:Y:S01]  /*56a0*/  I2FP.F32.U32 R14, R14 ;  /* 0x0000000e000e7245 */ /* 0x000fe20000201000 */
[----:B------:R-:W-:Y:S01]  /*56b0*/  IMAD.HI R26, R26, 0x52caff0d, R18 ;  /* 0x52caff0d1a1a7827 */ /* 0x000fe200078e0212 */
[----:B------:R-:W-:-:S03]  /*56c0*/  I2FP.F32.U32 R8, R8 ;  /* 0x0000000800087245 */ /* 0x000fc60000201000 */
[----:B------:R-:W-:Y:S01]  /*56d0*/  IMAD.HI R59, R59, 0x52caff0d, R18 ;  /* 0x52caff0d3b3b7827 */ /* 0x000fe200078e0212 */
[----:B------:R-:W-:-:S03]  /*56e0*/  VIADDMNMX R9, R9, R2, RZ, !PT ;  /* 0x0000000209097246 */ /* 0x000fc600078001ff */
[----:B------:R-:W-:Y:S01]  /*56f0*/  IMAD.HI R65, R65, 0x52caff0d, R18 ;  /* 0x52caff0d41417827 */ /* 0x000fe200078e0212 */
[----:B------:R-:W-:-:S03]  /*5700*/  VIADDMNMX R56, R56, R27, RZ, !PT ;  /* 0x0000001b38387246 */ /* 0x000fc600078001ff */
[----:B------:R-:W-:Y:S01]  /*5710*/  IMAD.HI R64, R64, 0x52caff0d, R18 ;  /* 0x52caff0d40407827 */ /* 0x000fe200078e0212 */
[----:B------:R-:W-:-:S03]  /*5720*/  VIADDMNMX R6, R6, R25, RZ, !PT ;  /* 0x0000001906067246 */ /* 0x000fc600078001ff */
[----:B------:R-:W-:Y:S01]  /*5730*/  IMAD.HI R33, R33, 0x52caff0d, R18 ;  /* 0x52caff0d21217827 */ /* 0x000fe200078e0212 */
[----:B------:R-:W-:-:S03]  /*5740*/  VIADDMNMX R10, R10, R61, RZ, !PT ;  /* 0x0000003d0a0a7246 */ /* 0x000fc600078001ff */
[----:B------:R-:W-:-:S04]  /*5750*/  IMAD.HI R63, R63, 0x52caff0d, R18 ;  /* 0x52caff0d3f3f7827 */ /* 0x000fc800078e0212 */
[----:B------:R-:W-:Y:S01]  /*5760*/  IMAD.HI R67, R67, 0x52caff0d, R18 ;  /* 0x52caff0d43437827 */ /* 0x000fe200078e0212 */
[----:B------:R-:W-:Y:S01]  /*5770*/  VIADDMNMX R45, R45, R0, RZ, !PT ;  /* 0x000000002d2d7246 */ /* 0x000fe200078001ff */
[----:B------:R0:W-:Y:S01]  /*5780*/  STG.E desc[UR8][R74.64+0x150], R7 ;  /* 0x000150074a007986 */ /* 0x0001e2000c101908 */
[----:B------:R-:W-:Y:S01]  /*5790*/  SHF.R.U64 R36, R36, 0x1f, R37 ;  /* 0x0000001f24247819 */ /* 0x000fe20000001225 */
[----:B------:R-:W-:Y:S01]  /*57a0*/  FMUL R3, R16, 1.5471959713408978132e-08 ;  /* 0x3284e73310037820 */ /* 0x000fe20000400000 */
[----:B------:R-:W-:Y:S01]  /*57b0*/  SHF.R.U64 R46, R46, 0x1f, R47 ;  /* 0x0000001f2e2e7819 */ /* 0x000fe2000000122f */
[----:B------:R-:W-:Y:S01]  /*57c0*/  FMUL R5, R14, 1.5471959713408978132e-08 ;  /* 0x3284e7330e057820 */ /* 0x000fe20000400000 */
[----:B------:R-:W-:Y:S02]  /*57d0*/  SHF.R.S32.HI R41, RZ, 0x1, R41 ;  /* 0x00000001ff297819 */ /* 0x000fe40000011429 */
[----:B------:R-:W-:Y:S02]  /*57e0*/  SHF.R.S32.HI R12, RZ, 0x1, R12 ;  /* 0x00000001ff0c7819 */ /* 0x000fe4000001140c */
[----:B------:R-:W-:-:S02]  /*57f0*/  SHF.R.S32.HI R26, RZ, 0x1, R26 ;  /* 0x00000001ff1a7819 */ /* 0x000fc4000001141a */
[----:B------:R-:W-:Y:S01]  /*5800*/  SHF.R.S32.HI R0, RZ, 0x1, R59 ;  /* 0x00000001ff007819 */ /* 0x000fe2000001143b */
[----:B0-----:R-:W-:Y:S01]  /*5810*/  FMUL R7, R8, 1.5471959713408978132e-08 ;  /* 0x3284e73308077820 */ /* 0x001fe20000400000 */
[----:B------:R-:W-:Y:S02]  /*5820*/  SHF.R.S32.HI R65, RZ, 0x1, R65 ;  /* 0x00000001ff417819 */ /* 0x000fe40000011441 */
[----:B------:R-:W-:Y:S02]  /*5830*/  SHF.R.S32.HI R64, RZ, 0x1, R64 ;  /* 0x00000001ff407819 */ /* 0x000fe40000011440 */
[----:B------:R-:W-:Y:S02]  /*5840*/  SHF.R.S32.HI R33, RZ, 0x1, R33 ;  /* 0x00000001ff217819 */ /* 0x000fe40000011421 */
[----:B------:R-:W-:Y:S02]  /*5850*/  SHF.R.S32.HI R63, RZ, 0x1, R63 ;  /* 0x00000001ff3f7819 */ /* 0x000fe4000001143f */
[----:B------:R-:W-:-:S02]  /*5860*/  SHF.R.S32.HI R67, RZ, 0x1, R67 ;  /* 0x00000001ff437819 */ /* 0x000fc40000011443 */
[----:B------:R-:W-:Y:S02]  /*5870*/  I2FP.F32.U32 R9, R9 ;  /* 0x0000000900097245 */ /* 0x000fe40000201000 */
[----:B------:R-:W-:Y:S02]  /*5880*/  I2FP.F32.U32 R56, R56 ;  /* 0x0000003800387245 */ /* 0x000fe40000201000 */
[----:B------:R-:W-:Y:S02]  /*5890*/  I2FP.F32.U32 R6, R6 ;  /* 0x0000000600067245 */ /* 0x000fe40000201000 */
[----:B------:R-:W-:Y:S02]  /*58a0*/  I2FP.F32.U32 R10, R10 ;  /* 0x0000000a000a7245 */ /* 0x000fe40000201000 */
[----:B------:R-:W-:Y:S02]  /*58b0*/  VIADDMNMX R36, R36, R41, RZ, !PT ;  /* 0x0000002924247246 */ /* 0x000fe400078001ff */
[----:B------:R-:W-:-:S02]  /*58c0*/  VIADDMNMX R55, R55, R12, RZ, !PT ;  /* 0x0000000c37377246 */ /* 0x000fc400078001ff */
[----:B------:R-:W-:Y:S02]  /*58d0*/  VIADDMNMX R23, R23, R26, RZ, !PT ;  /* 0x0000001a17177246 */ /* 0x000fe400078001ff */
[----:B------:R-:W-:Y:S02]  /*58e0*/  VIADDMNMX R57, R57, R0, RZ, !PT ;  /* 0x0000000039397246 */ /* 0x000fe400078001ff */
[----:B------:R-:W-:Y:S02]  /*58f0*/  VIADDMNMX R4, R4, R65, RZ, !PT ;  /* 0x0000004104047246 */ /* 0x000fe400078001ff */
[----:B------:R-:W-:Y:S02]  /*5900*/  VIADDMNMX R29, R29, R64, RZ, !PT ;  /* 0x000000401d1d7246 */ /* 0x000fe400078001ff */
[----:B------:R-:W-:Y:S02]  /*5910*/  VIADDMNMX R54, R54, R33, RZ, !PT ;  /* 0x0000002136367246 */ /* 0x000fe400078001ff */
[----:B------:R-:W-:-:S02]  /*5920*/  VIADDMNMX R58, R58, R63, RZ, !PT ;  /* 0x0000003f3a3a7246 */ /* 0x000fc400078001ff */
[----:B------:R-:W-:Y:S01]  /*5930*/  VIADDMNMX R46, R46, R67, RZ, !PT ;  /* 0x000000432e2e7246 */ /* 0x000fe200078001ff */
[----:B------:R0:W-:Y:S01]  /*5940*/  STG.E desc[UR8][R74.64+0x15c], R3 ;  /* 0x00015c034a007986 */ /* 0x0001e2000c101908 */
[----:B------:R-:W-:Y:S01]  /*5950*/  FMUL R9, R9, 1.5471959713408978132e-08 ;  /* 0x3284e73309097820 */ /* 0x000fe20000400000 */
[----:B------:R-:W-:Y:S02]  /*5960*/  I2FP.F32.U32 R38, R38 ;  /* 0x0000002600267245 */ /* 0x000fe40000201000 */
[----:B------:R1:W-:Y:S01]  /*5970*/  STG.E desc[UR8][R74.64+0x1c0], R5 ;  /* 0x0001c0054a007986 */ /* 0x0003e2000c101908 */
[----:B------:R-:W-:-:S03]  /*5980*/  I2FP.F32.U32 R36, R36 ;  /* 0x0000002400247245 */ /* 0x000fc60000201000 */
[----:B------:R2:W-:Y:S01]  /*5990*/  STG.E desc[UR8][R74.64+0x1c4], R7 ;  /* 0x0001c4074a007986 */ /* 0x0005e2000c101908 */
[----:B------:R-:W-:Y:S02]  /*59a0*/  I2FP.F32.U32 R53, R53 ;  /* 0x0000003500357245 */ /* 0x000fe40000201000 */
[----:B------:R-:W-:Y:S01]  /*59b0*/  I2FP.F32.U32 R45, R45 ;  /* 0x0000002d002d7245 */ /* 0x000fe20000201000 */
[----:B0-----:R-:W-:Y:S01]  /*59c0*/  FMUL R3, R56, 1.5471959713408978132e-08 ;  /* 0x3284e73338037820 */ /* 0x001fe20000400000 */
[----:B------:R-:W-:Y:S02]  /*59d0*/  I2FP.F32.U32 R55, R55 ;  /* 0x0000003700377245 */ /* 0x000fe40000201000 */
[----:B------:R-:W-:Y:S01]  /*59e0*/  I2FP.F32.U32 R23, R23 ;  /* 0x0000001700177245 */ /* 0x000fe20000201000 */
[----:B-1----:R-:W-:Y:S01]  /*59f0*/  FMUL R5, R6, 1.5471959713408978132e-08 ;  /* 0x3284e73306057820 */ /* 0x002fe20000400000 */
[----:B------:R-:W-:Y:S02]  /*5a00*/  I2FP.F32.U32 R57, R57 ;  /* 0x0000003900397245 */ /* 0x000fe40000201000 */
[----:B------:R-:W-:Y:S01]  /*5a10*/  I2FP.F32.U32 R4, R4 ;  /* 0x0000000400047245 */ /* 0x000fe20000201000 */
[----:B--2---:R-:W-:Y:S01]  /*5a20*/  FMUL R7, R10, 1.5471959713408978132e-08 ;  /* 0x3284e7330a077820 */ /* 0x004fe20000400000 */
[----:B------:R-:W-:-:S02]  /*5a30*/  I2FP.F32.U32 R29, R29 ;  /* 0x0000001d001d7245 */ /* 0x000fc40000201000 */
[----:B------:R-:W-:Y:S02]  /*5a40*/  I2FP.F32.U32 R54, R54 ;  /* 0x0000003600367245 */ /* 0x000fe40000201000 */
[----:B------:R-:W-:Y:S02]  /*5a50*/  I2FP.F32.U32 R58, R58 ;  /* 0x0000003a003a7245 */ /* 0x000fe40000201000 */
[----:B------:R-:W-:Y:S01]  /*5a60*/  I2FP.F32.U32 R46, R46 ;  /* 0x0000002e002e7245 */ /* 0x000fe20000201000 */
[----:B------:R0:W-:Y:S01]  /*5a70*/  STG.E desc[UR8][R74.64+0xe0], R9 ;  /* 0x0000e0094a007986 */ /* 0x0001e2000c101908 */
[----:B------:R-:W-:Y:S01]  /*5a80*/  FMUL R15, R38, 1.5471959713408978132e-08 ;  /* 0x3284e733260f7820 */ /* 0x000fe20000400000 */
[----:B------:R-:W-:Y:S01]  /*5a90*/  FMUL R17, R36, 1.5471959713408978132e-08 ;  /* 0x3284e73324117820 */ /* 0x000fe20000400000 */
[----:B------:R-:W-:Y:S01]  /*5aa0*/  FMUL R53, R53, 1.5471959713408978132e-08 ;  /* 0x3284e73335357820 */ /* 0x000fe20000400000 */
[----:B------:R1:W-:Y:S01]  /*5ab0*/  STG.E desc[UR8][R74.64+0x1c8], R3 ;  /* 0x0001c8034a007986 */ /* 0x0003e2000c101908 */
[----:B------:R-:W-:Y:S01]  /*5ac0*/  FMUL R45, R45, 1.5471959713408978132e-08 ;  /* 0x3284e7332d2d7820 */ /* 0x000fe20000400000 */
[----:B------:R-:W-:Y:S01]  /*5ad0*/  FMUL R55, R55, 1.5471959713408978132e-08 ;  /* 0x3284e73337377820 */ /* 0x000fe20000400000 */
[----:B------:R-:W-:Y:S01]  /*5ae0*/  FMUL R23, R23, 1.5471959713408978132e-08 ;  /* 0x3284e73317177820 */ /* 0x000fe20000400000 */
[----:B------:R2:W-:Y:S01]  /*5af0*/  STG.E desc[UR8][R74.64+0x1cc], R5 ;  /* 0x0001cc054a007986 */ /* 0x0005e2000c101908 */
[----:B------:R-:W-:Y:S01]  /*5b00*/  FMUL R57, R57, 1.5471959713408978132e-08 ;  /* 0x3284e73339397820 */ /* 0x000fe20000400000 */
[----:B------:R-:W-:-:S02]  /*5b10*/  FMUL R29, R29, 1.5471959713408978132e-08 ;  /* 0x3284e7331d1d7820 */ /* 0x000fc40000400000 */
[----:B------:R3:W-:Y:S01]  /*5b20*/  STG.E desc[UR8][R74.64+0x234], R7 ;  /* 0x000234074a007986 */ /* 0x0007e2000c101908 */
[----:B0-----:R-:W-:Y:S01]  /*5b30*/  FMUL R9, R46, 1.5471959713408978132e-08 ;  /* 0x3284e7332e097820 */ /* 0x001fe20000400000 */
[----:B-1----:R-:W-:Y:S01]  /*5b40*/  FMUL R3, R4, 1.5471959713408978132e-08 ;  /* 0x3284e73304037820 */ /* 0x002fe20000400000 */
[----:B--2---:R-:W-:Y:S01]  /*5b50*/  FMUL R5, R54, 1.5471959713408978132e-08 ;  /* 0x3284e73336057820 */ /* 0x004fe20000400000 */
[----:B---3--:R-:W-:Y:S01]  /*5b60*/  FMUL R7, R58, 1.5471959713408978132e-08 ;  /* 0x3284e7333a077820 */ /* 0x008fe20000400000 */
        /* <DEDUP_REMOVED lines=13> */
.L_x_97:
        /* <DEDUP_REMOVED lines=12> */
.L_x_382:


//--------------------- .text.fused_cast_fixed_point_multiply_clip_cast_2_kernel0 --------------------------
	.section	.text.fused_cast_fixed_point_multiply_clip_cast_2_kernel0,"ax",@progbits
	.align	128
        .global         fused_cast_fixed_point_multiply_clip_cast_2_kernel0
        .type           fused_cast_fixed_point_multiply_clip_cast_2_kernel0,@function
        .size           fused_cast_fixed_point_multiply_clip_cast_2_kernel0,(.L_x_383 - fused_cast_fixed_point_multiply_clip_cast_2_kernel0)
        .other          fused_cast_fixed_point_multiply_clip_cast_2_kernel0,@"STO_CUDA_ENTRY STV_DEFAULT"
fused_cast_fixed_point_multiply_clip_cast_2_kernel0:
.text.fused_cast_fixed_point_multiply_clip_cast_2_kernel0:
[----:B------:R-:W-:Y:S01]  /*0000*/  LDC R1, c[0x0][0x37c] ;  /* 0x0000df00ff017b82 */ /* 0x000fe20000000800 */
[----:B------:R-:W0:Y:S07]  /*0010*/  S2R R0, SR_CTAID.X ;  /* 0x0000000000007919 */ /* 0x000e2e0000002500 */
[----:B------:R-:W1:Y:S01]  /*0020*/  LDC.64 R2, c[0x0][0x388] ;  /* 0x0000e200ff027b82 */ /* 0x000e620000000a00 */
[----:B------:R-:W2:Y:S01]  /*0030*/  LDCU.64 UR4, c[0x0][0x358] ;  /* 0x00006b00ff0477ac */ /* 0x000ea20008000a00 */
[----:B------:R-:W3:Y:S01]  /*0040*/  S2R R5, SR_TID.X ;  /* 0x0000000000057919 */ /* 0x000ee20000002100 */
[----:B------:R-:W4:Y:S01]  /*0050*/  LDCU.64 UR6, c[0x0][0x380] ;  /* 0x00007000ff0677ac */ /* 0x000f220008000a00 */
[----:B0-----:R-:W-:-:S02]  /*0060*/  IMAD.SHL.U32 R6, R0, 0x400, RZ ;  /* 0x0000040000067824 */ /* 0x001fc400078e00ff */
[----:B------:R-:W-:-:S03]  /*0070*/  IMAD.SHL.U32 R0, R0, 0x100, RZ ;  /* 0x0000010000007824 */ /* 0x000fc600078e00ff */
[----:B---3--:R-:W-:-:S04]  /*0080*/  LOP3.LUT R6, R6, R5, RZ, 0xfc, !PT ;  /* 0x0000000506067212 */ /* 0x008fc800078efcff */
[C---:B------:R-:W-:Y:S01]  /*0090*/  ISETP.GT.U32.AND P2, PT, R6.reuse, 0x41ffff, PT ;  /* 0x0041ffff0600780c */ /* 0x040fe20003f44070 */
[C---:B-1----:R-:W-:Y:S01]  /*00a0*/  IMAD.WIDE.U32 R2, R6.reuse, 0x4, R2 ;  /* 0x0000000406027825 */ /* 0x042fe200078e0002 */
[C---:B------:R-:W-:Y:S02]  /*00b0*/  ISETP.GT.U32.AND P0, PT, R6.reuse, 0x39ffff, PT ;  /* 0x0039ffff0600780c */ /* 0x040fe40003f04070 */
[----:B------:R-:W-:Y:S02]  /*00c0*/  ISETP.GT.U32.AND P1, PT, R6, 0x3dffff, PT ;  /* 0x003dffff0600780c */ /* 0x000fe40003f24070 */
[C---:B------:R-:W-:Y:S02]  /*00d0*/  ISETP.GT.U32.OR P2, PT, R0.reuse, 0x107fff, P2 ;  /* 0x00107fff0000780c */ /* 0x040fe40001744470 */
[C---:B------:R-:W-:Y:S02]  /*00e0*/  ISETP.GT.U32.OR P0, PT, R0.reuse, 0xe7fff, P0 ;  /* 0x000e7fff0000780c */ /* 0x040fe40000704470 */
[----:B------:R-:W-:-:S09]  /*00f0*/  ISETP.GT.U32.OR P1, PT, R0, 0xf7fff, P1 ;  /* 0x000f7fff0000780c */ /* 0x000fd20000f24470 */
[C---:B------:R-:W-:Y:S02]  /*0100*/  @!P2 IADD3 R8, P3, PT, R2.reuse, 0x1000000, RZ ;  /* 0x010000000208a810 */ /* 0x040fe40007f7e0ff */
[C---:B------:R-:W-:Y:S02]  /*0110*/  @!P0 IADD3 R14, P5, PT, R2.reuse, 0x1000000, RZ ;  /* 0x01000000020e8810 */ /* 0x040fe40007fbe0ff */
[----:B------:R-:W-:Y:S01]  /*0120*/  @!P1 IADD3 R10, P4, PT, R2, 0x1000000, RZ ;  /* 0x01000000020a9810 */ /* 0x000fe20007f9e0ff */
[--C-:B------:R-:W-:Y:S02]  /*0130*/  @!P2 IMAD.X R9, RZ, RZ, R3.reuse, P3 ;  /* 0x000000ffff09a224 */ /* 0x100fe400018e0603 */
[--C-:B------:R-:W-:Y:S02]  /*0140*/  @!P0 IMAD.X R15, RZ, RZ, R3.reuse, P5 ;  /* 0x000000ffff0f8224 */ /* 0x100fe400028e0603 */
[----:B------:R-:W-:Y:S02]  /*0150*/  @!P1 IMAD.X R11, RZ, RZ, R3, P4 ;  /* 0x000000ffff0b9224 */ /* 0x000fe400020e0603 */
[----:B--2---:R-:W2:Y:S04]  /*0160*/  @!P2 LDG.E.CONSTANT R9, desc[UR4][R8.64+-0x800000] ;  /* 0x800000040809a981 */ /* 0x004ea8000c1e9900 */
[----:B------:R-:W3:Y:S04]  /*0170*/  @!P0 LDG.E.CONSTANT R15, desc[UR4][R14.64+-0x600000] ;  /* 0xa00000040e0f8981 */ /* 0x000ee8000c1e9900 */
[----:B------:R-:W5:Y:S01]  /*0180*/  @!P1 LDG.E.CONSTANT R11, desc[UR4][R10.64+-0x700000] ;  /* 0x900000040a0b9981 */ /* 0x000f62000c1e9900 */
[C---:B------:R-:W-:Y:S01]  /*0190*/  ISETP.GT.U32.AND P5, PT, R6.reuse, 0x31ffff, PT ;  /* 0x0031ffff0600780c */ /* 0x040fe20003fa4070 */
[----:B------:R-:W-:Y:S01]  /*01a0*/  @!P2 IMAD.MOV.U32 R4, RZ, RZ, 0x0 ;  /* 0x00000000ff04a424 */ /* 0x000fe200078e00ff */
[----:B------:R-:W-:Y:S01]  /*01b0*/  ISETP.GT.U32.AND P6, PT, R6, 0x35ffff, PT ;  /* 0x0035ffff0600780c */ /* 0x000fe20003fc4070 */
[----:B------:R-:W-:-:S02]  /*01c0*/  @!P2 IMAD.MOV.U32 R5, RZ, RZ, 0x400000 ;  /* 0x00400000ff05a424 */ /* 0x000fc400078e00ff */
[----:B------:R-:W-:Y:S02]  /*01d0*/  @!P0 IMAD.MOV.U32 R16, RZ, RZ, 0x0 ;  /* 0x00000000ff108424 */ /* 0x000fe400078e00ff */
[----:B------:R-:W-:Y:S01]  /*01e0*/  @!P0 IMAD.MOV.U32 R17, RZ, RZ, 0x400000 ;  /* 0x00400000ff118424 */ /* 0x000fe200078e00ff */
[C---:B------:R-:W-:Y:S01]  /*01f0*/  ISETP.GT.U32.OR P5, PT, R0.reuse, 0xc7fff, P5 ;  /* 0x000c7fff0000780c */ /* 0x040fe20002fa4470 */
[----:B------:R-:W-:Y:S02]  /*0200*/  @!P1 IMAD.MOV.U32 R12, RZ, RZ, 0x0 ;  /* 0x00000000ff0c9424 */ /* 0x000fe400078e00ff */
[----:B------:R-:W-:Y:S01]  /*0210*/  @!P1 IMAD.MOV.U32 R13, RZ, RZ, 0x400000 ;  /* 0x00400000ff0d9424 */ /* 0x000fe200078e00ff */
[----:B------:R-:W-:Y:S02]  /*0220*/  ISETP.GT.U32.OR P6, PT, R0, 0xd7fff, P6 ;  /* 0x000d7fff0000780c */ /* 0x000fe400037c4470 */
[----:B------:R-:W-:-:S04]  /*0230*/  ISETP.GT.U32.AND P4, PT, R6, 0x2dffff, PT ;  /* 0x002dffff0600780c */ /* 0x000fc80003f84070 */
[----:B------:R-:W-:Y:S01]  /*0240*/  ISETP.GT.U32.OR P4, PT, R0, 0xb7fff, P4 ;  /* 0x000b7fff0000780c */ /* 0x000fe20002784470 */
[----:B--2---:R-:W-:Y:S01]  /*0250*/  @!P2 IMAD.HI R7, R9, 0x6915df10, R4 ;  /* 0x6915df100907a827 */ /* 0x004fe200078e0204 */
[----:B----4-:R-:W-:-:S03]  /*0260*/  IADD3 R4, P3, PT, R6, UR6, RZ ;  /* 0x0000000606047c10 */ /* 0x010fc6000ff7e0ff */
[----:B---3--:R-:W-:-:S04]  /*0270*/  @!P0 IMAD.HI R16, R15, 0x6915df10, R16 ;  /* 0x6915df100f108827 */ /* 0x008fc800078e0210 */
[----:B-----5:R-:W-:Y:S01]  /*0280*/  @!P1 IMAD.HI R12, R11, 0x6915df10, R12 ;  /* 0x6915df100b0c9827 */ /* 0x020fe200078e020c */
[----:B------:R-:W-:Y:S02]  /*0290*/  @!P2 SHF.R.U32.HI R11, RZ, 0x17, R7 ;  /* 0x00000017ff0ba819 */ /* 0x000fe40000011607 */
[----:B------:R-:W-:Y:S01]  /*02a0*/  @!P0 SHF.R.U32.HI R7, RZ, 0x17, R16 ;  /* 0x00000017ff078819 */ /* 0x000fe20000011610 */
[----:B------:R-:W-:Y:S01]  /*02b0*/  IMAD.X R5, RZ, RZ, UR7, P3 ;  /* 0x00000007ff057e24 */ /* 0x000fe200098e06ff */
[----:B------:R-:W-:Y:S02]  /*02c0*/  @!P1 SHF.R.U32.HI R9, RZ, 0x17, R12 ;  /* 0x00000017ff099819 */ /* 0x000fe4000001160c */
[----:B------:R-:W-:Y:S02]  /*02d0*/  ISETP.GT.U32.AND P3, PT, R6, 0x29ffff, PT ;  /* 0x0029ffff0600780c */ /* 0x000fe40003f64070 */
[----:B------:R0:W-:Y:S01]  /*02e0*/  @!P0 STG.E.U8 desc[UR4][R4.64+0x280000], R7 ;  /* 0x2800000704008986 */ /* 0x0001e2000c101104 */
[----:B------:R-:W-:-:S02]  /*02f0*/  @!P5 IADD3 R24, P0, PT, R2, 0x1000000, RZ ;  /* 0x010000000218d810 */ /* 0x000fc40007f1e0ff */
[----:B------:R-:W-:Y:S01]  /*0300*/  ISETP.GT.U32.OR P3, PT, R0, 0xa7fff, P3 ;  /* 0x000a7fff0000780c */ /* 0x000fe20001f64470 */
[----:B------:R1:W-:Y:S01]  /*0310*/  @!P2 STG.E.U8 desc[UR4][R4.64+0x200000], R11 ;  /* 0x2000000b0400a986 */ /* 0x0003e2000c101104 */
[----:B------:R-:W-:-:S03]  /*0320*/  @!P6 IADD3 R20, P2, PT, R2, 0x1000000, RZ ;  /* 0x010000000214e810 */ /* 0x000fc60007f5e0ff */
[----:B------:R2:W-:Y:S01]  /*0330*/  @!P1 STG.E.U8 desc[UR4][R4.64+0x240000], R9 ;  /* 0x2400000904009986 */ /* 0x0005e2000c101104 */
[----:B------:R-:W-:Y:S01]  /*0340*/  ISETP.GT.U32.AND P1, PT, R6, 0x25ffff, PT ;  /* 0x0025ffff0600780c */ /* 0x000fe20003f24070 */
[--C-:B------:R-:W-:Y:S01]  /*0350*/  @!P5 IMAD.X R25, RZ, RZ, R3.reuse, P0 ;  /* 0x000000ffff19d224 */ /* 0x100fe200000e0603 */
[----:B------:R-:W-:Y:S01]  /*0360*/  @!P4 IADD3 R26, P0, PT, R2, 0x1000000, RZ ;  /* 0x01000000021ac810 */ /* 0x000fe20007f1e0ff */
[--C-:B------:R-:W-:Y:S01]  /*0370*/  @!P6 IMAD.X R21, RZ, RZ, R3.reuse, P2 ;  /* 0x000000ffff15e224 */ /* 0x100fe200010e0603 */
[----:B------:R-:W-:Y:S02]  /*0380*/  ISETP.GT.U32.OR P1, PT, R0, 0x97fff, P1 ;  /* 0x00097fff0000780c */ /* 0x000fe40000f24470 */
[----:B------:R-:W-:Y:S01]  /*0390*/  ISETP.GT.U32.AND P2, PT, R6, 0x21ffff, PT ;  /* 0x0021ffff0600780c */ /* 0x000fe20003f44070 */
[----:B------:R-:W-:Y:S01]  /*03a0*/  @!P4 IMAD.X R27, RZ, RZ, R3, P0 ;  /* 0x000000ffff1bc224 */ /* 0x000fe200000e0603 */
[----:B------:R-:W-:Y:S02]  /*03b0*/  @!P3 IADD3 R22, P0, PT, R2, 0x1000000, RZ ;  /* 0x010000000216b810 */ /* 0x000fe40007f1e0ff */
[----:B------:R-:W-:-:S02]  /*03c0*/  ISETP.GT.U32.OR P2, PT, R0, 0x87fff, P2 ;  /* 0x00087fff0000780c */ /* 0x000fc40001744470 */
[----:B0-----:R-:W-:Y:S01]  /*03d0*/  P2R R7, PR, RZ, 0x40 ;  /* 0x00000040ff077803 */ /* 0x001fe20000000000 */
[--C-:B------:R-:W-:Y:S01]  /*03e0*/  @!P3 IMAD.X R23, RZ, RZ, R3.reuse, P0 ;  /* 0x000000ffff17b224 */ /* 0x100fe200000e0603 */
[----:B------:R-:W3:Y:S03]  /*03f0*/  @!P4 LDG.E.CONSTANT R16, desc[UR4][R26.64+-0x300000] ;  /* 0xd00000041a10c981 */ /* 0x000ee6000c1e9900 */
[C---:B------:R-:W-:Y:S01]  /*0400*/  @!P1 IADD3 R12, P0, PT, R2.reuse, 0x1000000, RZ ;  /* 0x01000000020c9810 */ /* 0x040fe20007f1e0ff */
[----:B------:R-:W4:Y:S04]  /*0410*/  @!P3 LDG.E.CONSTANT R17, desc[UR4][R22.64+-0x200000] ;  /* 0xe00000041611b981 */ /* 0x000f28000c1e9900 */
[----:B------:R-:W-:Y:S01]  /*0420*/  @!P1 IMAD.X R13, RZ, RZ, R3, P0 ;  /* 0x000000ffff0d9224 */ /* 0x000fe200000e0603 */
[----:B------:R-:W-:-:S04]  /*0430*/  @!P2 IADD3 R10, P0, PT, R2, 0x1000000, RZ ;  /* 0x01000000020aa810 */ /* 0x000fc80007f1e0ff */
[----:B------:R-:W5:Y:S01]  /*0440*/  @!P1 LDG.E.CONSTANT R12, desc[UR4][R12.64+-0x100000] ;  /* 0xf00000040c0c9981 */ /* 0x000f62000c1e9900 */
[----:B-1----:R-:W-:Y:S01]  /*0450*/  @!P2 IMAD.X R11, RZ, RZ, R3, P0 ;  /* 0x000000ffff0ba224 */ /* 0x002fe200000e0603 */
[----:B------:R-:W-:-:S04]  /*0460*/  ISETP.GT.U32.AND P0, PT, R6, 0x1dffff, PT ;  /* 0x001dffff0600780c */ /* 0x000fc80003f04070 */
[----:B------:R-:W-:Y:S01]  /*0470*/  ISETP.GT.U32.OR P0, PT, R0, 0x77fff, P0 ;  /* 0x00077fff0000780c */ /* 0x000fe20000704470 */
[----:B------:R-:W5:-:S12]  /*0480*/  @!P2 LDG.E.CONSTANT R10, desc[UR4][R10.64] ;  /* 0x000000040a0aa981 */ /* 0x000f58000c1e9900 */
[----:B------:R-:W-:-:S05]  /*0490*/  @!P0 IADD3 R8, P6, PT, R2, 0x1000000, RZ ;  /* 0x0100000002088810 */ /* 0x000fca0007fde0ff */
[----:B--2---:R-:W-:Y:S01]  /*04a0*/  @!P0 IMAD.X R9, RZ, RZ, R3, P6 ;  /* 0x000000ffff098224 */ /* 0x004fe200030e0603 */
[----:B------:R-:W-:Y:S02]  /*04b0*/  ISETP.NE.AND P6, PT, R7, RZ, PT ;  /* 0x000000ff0700720c */ /* 0x000fe40003fc5270 */
[----:B------:R-:W2:Y:S04]  /*04c0*/  @!P5 LDG.E.CONSTANT R7, desc[UR4][R24.64+-0x400000] ;  /* 0xc00000041807d981 */ /* 0x000ea8000c1e9900 */
[----:B------:R-:W5:Y:S07]  /*04d0*/  @!P0 LDG.E.CONSTANT R8, desc[UR4][R8.64+0x100000] ;  /* 0x1000000408088981 */ /* 0x000f6e000c1e9900 */
[----:B------:R0:W3:Y:S01]  /*04e0*/  @!P6 LDG.E.CONSTANT R21, desc[UR4][R20.64+-0x500000] ;  /* 0xb00000041415e981 */ /* 0x0000e2000c1e9900 */
[----:B------:R-:W-:-:S02]  /*04f0*/  @!P6 IMAD.MOV.U32 R18, RZ, RZ, 0x0 ;  /* 0x00000000ff12e424 */ /* 0x000fc400078e00ff */
[----:B------:R-:W-:Y:S02]  /*0500*/  @!P6 IMAD.MOV.U32 R19, RZ, RZ, 0x400000 ;  /* 0x00400000ff13e424 */ /* 0x000fe400078e00ff */
[----:B------:R-:W-:Y:S02]  /*0510*/  @!P5 IMAD.MOV.U32 R14, RZ, RZ, 0x0 ;  /* 0x00000000ff0ed424 */ /* 0x000fe400078e00ff */
[----:B------:R-:W-:Y:S02]  /*0520*/  @!P5 IMAD.MOV.U32 R15, RZ, RZ, 0x400000 ;  /* 0x00400000ff0fd424 */ /* 0x000fe400078e00ff */
[----:B0-----:R-:W-:Y:S02]  /*0530*/  @!P3 IMAD.MOV.U32 R20, RZ, RZ, 0x0 ;  /* 0x00000000ff14b424 */ /* 0x001fe400078e00ff */
[----:B------:R-:W-:Y:S02]  /*0540*/  @!P0 IMAD.MOV.U32 R11, RZ, RZ, 0x400000 ;  /* 0x00400000ff0b8424 */ /* 0x000fe400078e00ff */
[----:B--2---:R-:W-:-:S04]  /*0550*/  @!P5 IMAD.HI R7, R7, 0x6915df10, R14 ;  /* 0x6915df100707d827 */ /* 0x004fc800078e020e */
[----:B---3--:R-:W-:-:S04]  /*0560*/  @!P6 IMAD.HI R28, R21, 0x6915df10, R18 ;  /* 0x6915df10151ce827 */ /* 0x008fc800078e0212 */
[----:B------:R-:W-:Y:S02]  /*0570*/  @!P3 IMAD.MOV.U32 R21, RZ, RZ, 0x400000 ;  /* 0x00400000ff15b424 */ /* 0x000fe400078e00ff */
[----:B------:R-:W-:Y:S02]  /*0580*/  @!P4 IMAD.MOV.U32 R18, RZ, RZ, 0x0 ;  /* 0x00000000ff12c424 */ /* 0x000fe400078e00ff */
[----:B------:R-:W-:Y:S02]  /*0590*/  @!P4 IMAD.MOV.U32 R19, RZ, RZ, 0x400000 ;  /* 0x00400000ff13c424 */ /* 0x000fe400078e00ff */
[----:B----4-:R-:W-:Y:S01]  /*05a0*/  @!P3 IMAD.HI R17, R17, 0x6915df10, R20 ;  /* 0x6915df101111b827 */ /* 0x010fe200078e0214 */
[----:B------:R-:W-:-:S03]  /*05b0*/  @!P5 SHF.R.U32.HI R13, RZ, 0x17, R7 ;  /* 0x00000017ff0dd819 */ /* 0x000fc60000011607 */
[----:B------:R-:W-:Y:S01]  /*05c0*/  @!P4 IMAD.HI R16, R16, 0x6915df10, R18 ;  /* 0x6915df101010c827 */ /* 0x000fe200078e0212 */
[----:B------:R-:W-:-:S03]  /*05d0*/  @!P3 SHF.R.U32.HI R7, RZ, 0x17, R17 ;  /* 0x00000017ff07b819 */ /* 0x000fc60000011611 */
[----:B------:R-:W-:Y:S01]  /*05e0*/  @!P1 IMAD.MOV.U32 R14, RZ, RZ, 0x0 ;  /* 0x00000000ff0e9424 */ /* 0x000fe200078e00ff */
[----:B------:R-:W-:Y:S01]  /*05f0*/  @!P4 SHF.R.U32.HI R9, RZ, 0x17, R16 ;  /* 0x00000017ff09c819 */ /* 0x000fe20000011610 */
[----:B------:R-:W-:Y:S02]  /*0600*/  @!P1 IMAD.MOV.U32 R15, RZ, RZ, 0x400000 ;  /* 0x00400000ff0f9424 */ /* 0x000fe400078e00ff */
[----:B------:R-:W-:Y:S02]  /*0610*/  @!P2 IMAD.MOV.U32 R16, RZ, RZ, 0x0 ;  /* 0x00000000ff10a424 */ /* 0x000fe400078e00ff */
[----:B------:R-:W-:Y:S01]  /*0620*/  @!P2 IMAD.MOV.U32 R17, RZ, RZ, 0x400000 ;  /* 0x00400000ff11a424 */ /* 0x000fe200078e00ff */
[----:B------:R-:W-:Y:S01]  /*0630*/  @!P3 STG.E.U8 desc[UR4][R4.64+0x380000], R7 ;  /* 0x380000070400b986 */ /* 0x000fe2000c101104 */
[----:B-----5:R-:W-:Y:S01]  /*0640*/  @!P1 IMAD.HI R12, R12, 0x6915df10, R14 ;  /* 0x6915df100c0c9827 */ /* 0x020fe200078e020e */
[C---:B------:R-:W-:Y:S02]  /*0650*/  ISETP.GT.U32.AND P3, PT, R6.reuse, 0x15ffff, PT ;  /* 0x0015ffff0600780c */ /* 0x040fe40003f64070 */
[----:B------:R0:W-:Y:S01]  /*0660*/  @!P4 STG.E.U8 desc[UR4][R4.64+0x340000], R9 ;  /* 0x340000090400c986 */ /* 0x0001e2000c101104 */
[----:B------:R-:W-:Y:S01]  /*0670*/  ISETP.GT.U32.AND P4, PT, R6, 0x19ffff, PT ;  /* 0x0019ffff0600780c */ /* 0x000fe20003f84070 */
[----:B------:R-:W-:Y:S01]  /*0680*/  @!P2 IMAD.HI R16, R10, 0x6915df10, R16 ;  /* 0x6915df100a10a827 */ /* 0x000fe200078e0210 */
[----:B------:R-:W-:-:S03]  /*0690*/  @!P1 SHF.R.U32.HI R17, RZ, 0x17, R12 ;  /* 0x00000017ff119819 */ /* 0x000fc6000001160c */
[----:B------:R-:W-:Y:S01]  /*06a0*/  @!P0 IMAD.MOV.U32 R10, RZ, RZ, 0x0 ;  /* 0x00000000ff0a8424 */ /* 0x000fe200078e00ff */
[C---:B------:R-:W-:Y:S01]  /*06b0*/  ISETP.GT.U32.OR P3, PT, R0.reuse, 0x57fff, P3 ;  /* 0x00057fff0000780c */ /* 0x040fe20001f64470 */
[----:B------:R1:W-:Y:S01]  /*06c0*/  @!P5 STG.E.U8 desc[UR4][R4.64+0x300000], R13 ;  /* 0x3000000d0400d986 */ /* 0x0003e2000c101104 */
[----:B------:R-:W-:Y:S01]  /*06d0*/  ISETP.GT.U32.OR P4, PT, R0, 0x67fff, P4 ;  /* 0x00067fff0000780c */ /* 0x000fe20002784470 */
[----:B------:R-:W-:Y:S01]  /*06e0*/  @!P0 IMAD.HI R8, R8, 0x6915df10, R10 ;  /* 0x6915df1008088827 */ /* 0x000fe200078e020a */
[----:B------:R-:W-:Y:S02]  /*06f0*/  @!P6 SHF.R.U32.HI R25, RZ, 0x17, R28 ;  /* 0x00000017ff19e819 */ /* 0x000fe4000001161c */
[----:B------:R-:W-:Y:S01]  /*0700*/  ISETP.GT.U32.AND P5, PT, R6, 0x11ffff, PT ;  /* 0x0011ffff0600780c */ /* 0x000fe20003fa4070 */
[----:B------:R2:W-:Y:S01]  /*0710*/  @!P1 STG.E.U8 desc[UR4][R4.64+0x3c0000], R17 ;  /* 0x3c00001104009986 */ /* 0x0005e2000c101104 */
[----:B0-----:R-:W-:Y:S02]  /*0720*/  @!P2 SHF.R.U32.HI R9, RZ, 0x17, R16 ;  /* 0x00000017ff09a819 */ /* 0x001fe40000011610 */
[----:B------:R-:W-:Y:S01]  /*0730*/  ISETP.GT.U32.OR P1, PT, R0, 0x47fff, P5 ;  /* 0x00047fff0000780c */ /* 0x000fe20002f24470 */
[----:B------:R0:W-:Y:S01]  /*0740*/  @!P6 STG.E.U8 desc[UR4][R4.64+0x2c0000], R25 ;  /* 0x2c0000190400e986 */ /* 0x0001e2000c101104 */
[----:B------:R-:W-:-:S02]  /*0750*/  @!P0 SHF.R.U32.HI R7, RZ, 0x17, R8 ;  /* 0x00000017ff078819 */ /* 0x000fc40000011608 */
[C---:B------:R-:W-:Y:S01]  /*0760*/  ISETP.GT.U32.AND P6, PT, R6.reuse, 0xdffff, PT ;  /* 0x000dffff0600780c */ /* 0x040fe20003fc4070 */
[----:B------:R-:W-:Y:S01]  /*0770*/  @!P2 STG.E.U8 desc[UR4][R4.64+0x400000], R9 ;  /* 0x400000090400a986 */ /* 0x000fe2000c101104 */
[----:B------:R-:W-:Y:S02]  /*0780*/  ISETP.GT.U32.AND P5, PT, R6, 0x9ffff, PT ;  /* 0x0009ffff0600780c */ /* 0x000fe40003fa4070 */
[----:B------:R-:W-:Y:S01]  /*0790*/  ISETP.GT.U32.OR P2, PT, R0, 0x37fff, P6 ;  /* 0x00037fff0000780c */ /* 0x000fe20003744470 */
[----:B------:R3:W-:Y:S01]  /*07a0*/  @!P0 STG.E.U8 desc[UR4][R4.64+0x440000], R7 ;  /* 0x4400000704008986 */ /* 0x0007e2000c101104 */
[C---:B------:R-:W-:Y:S02]  /*07b0*/  @!P3 IADD3 R14, P0, PT, R2.reuse, 0x1000000, RZ ;  /* 0x01000000020eb810 */ /* 0x040fe40007f1e0ff */
[----:B------:R-:W-:Y:S02]  /*07c0*/  @!P4 IADD3 R12, P6, PT, R2, 0x1000000, RZ ;  /* 0x01000000020cc810 */ /* 0x000fe40007fde0ff */
[----:B------:R-:W-:Y:S01]  /*07d0*/  ISETP.GT.U32.OR P5, PT, R0, 0x27fff, P5 ;  /* 0x00027fff0000780c */ /* 0x000fe20002fa4470 */
[--C-:B------:R-:W-:Y:S01]  /*07e0*/  @!P3 IMAD.X R15, RZ, RZ, R3.reuse, P0 ;  /* 0x000000ffff0fb224 */ /* 0x100fe200000e0603 */
[----:B------:R-:W-:Y:S01]  /*07f0*/  @!P1 IADD3 R16, P0, PT, R2, 0x1000000, RZ ;  /* 0x0100000002109810 */ /* 0x000fe20007f1e0ff */
[----:B-1----:R-:W-:Y:S01]  /*0800*/  @!P4 IMAD.X R13, RZ, RZ, R3, P6 ;  /* 0x000000ffff0dc224 */ /* 0x002fe200030e0603 */
[----:B------:R-:W-:-:S02]  /*0810*/  ISETP.GT.U32.AND P6, PT, R6, 0x5ffff, PT ;  /* 0x0005ffff0600780c */ /* 0x000fc40003fc4070 */
[----:B------:R-:W4:Y:S01]  /*0820*/  @!P3 LDG.E.CONSTANT R27, desc[UR4][R14.64+0x300000] ;  /* 0x300000040e1bb981 */ /* 0x000f22000c1e9900 */
[--C-:B--2---:R-:W-:Y:S01]  /*0830*/  @!P1 IMAD.X R17, RZ, RZ, R3.reuse, P0 ;  /* 0x000000ffff119224 */ /* 0x104fe200000e0603 */
[----:B------:R-:W-:Y:S02]  /*0840*/  ISETP.GT.U32.OR P6, PT, R0, 0x17fff, P6 ;  /* 0x00017fff0000780c */ /* 0x000fe400037c4470 */
[C---:B------:R-:W-:Y:S01]  /*0850*/  @!P2 IADD3 R18, P0, PT, R2.reuse, 0x1000000, RZ ;  /* 0x010000000212a810 */ /* 0x040fe20007f1e0ff */
[----:B0-----:R0:W2:Y:S04]  /*0860*/  @!P4 LDG.E.CONSTANT R25, desc[UR4][R12.64+0x200000] ;  /* 0x200000040c19c981 */ /* 0x0010a8000c1e9900 */
[--C-:B------:R-:W-:Y:S01]  /*0870*/  @!P2 IMAD.X R19, RZ, RZ, R3.reuse, P0 ;  /* 0x000000ffff13a224 */ /* 0x100fe200000e0603 */
[C---:B------:R-:W-:Y:S01]  /*0880*/  @!P5 IADD3 R20, P0, PT, R2.reuse, 0x1000000, RZ ;  /* 0x010000000214d810 */ /* 0x040fe20007f1e0ff */
[----:B------:R-:W5:Y:S04]  /*0890*/  @!P1 LDG.E.CONSTANT R11, desc[UR4][R16.64+0x400000] ;  /* 0x40000004100b9981 */ /* 0x000f68000c1e9900 */
[--C-:B------:R-:W-:Y:S01]  /*08a0*/  @!P5 IMAD.X R21, RZ, RZ, R3.reuse, P0 ;  /* 0x000000ffff15d224 */ /* 0x100fe200000e0603 */
[----:B------:R-:W-:Y:S01]  /*08b0*/  @!P6 IADD3 R22, P0, PT, R2, 0x1000000, RZ ;  /* 0x010000000216e810 */ /* 0x000fe20007f1e0ff */
[----:B------:R-:W5:Y:S04]  /*08c0*/  @!P2 LDG.E.CONSTANT R10, desc[UR4][R18.64+0x500000] ;  /* 0x50000004120aa981 */ /* 0x000f68000c1e9900 */
[----:B------:R-:W-:Y:S01]  /*08d0*/  @!P6 IMAD.X R23, RZ, RZ, R3, P0 ;  /* 0x000000ffff17e224 */ /* 0x000fe200000e0603 */
[----:B------:R-:W-:Y:S01]  /*08e0*/  ISETP.GT.U32.AND P0, PT, R6, 0x61ffff, PT ;  /* 0x0061ffff0600780c */ /* 0x000fe20003f04070 */
[----:B---3--:R-:W3:Y:S03]  /*08f0*/  @!P5 LDG.E.CONSTANT R7, desc[UR4][R20.64+0x600000] ;  /* 0x600000041407d981 */ /* 0x008ee6000c1e9900 */
[----:B------:R-:W-:Y:S01]  /*0900*/  ISETP.GT.U32.OR P0, PT, R0, 0x187fff, P0 ;  /* 0x00187fff0000780c */ /* 0x000fe20000704470 */
[----:B------:R-:W3:-:S12]  /*0910*/  @!P6 LDG.E.CONSTANT R8, desc[UR4][R22.64+0x700000] ;  /* 0x700000041608e981 */ /* 0x000ed8000c1e9900 */
[----:B------:R-:W3:Y:S01]  /*0920*/  @!P0 LDG.E.CONSTANT R9, desc[UR4][R2.64] ;  /* 0x0000000402098981 */ /* 0x000ee2000c1e9900 */
[----:B0-----:R-:W-:Y:S02]  /*0930*/  @!P4 IMAD.MOV.U32 R12, RZ, RZ, 0x0 ;  /* 0x00000000ff0cc424 */ /* 0x001fe400078e00ff */
[----:B------:R-:W-:Y:S02]  /*0940*/  @!P4 IMAD.MOV.U32 R13, RZ, RZ, 0x400000 ;  /* 0x00400000ff0dc424 */ /* 0x000fe400078e00ff */
[----:B------:R-:W-:Y:S02]  /*0950*/  @!P3 IMAD.MOV.U32 R14, RZ, RZ, 0x0 ;  /* 0x00000000ff0eb424 */ /* 0x000fe400078e00ff */
[----:B------:R-:W-:Y:S02]  /*0960*/  @!P3 IMAD.MOV.U32 R15, RZ, RZ, 0x400000 ;  /* 0x00400000ff0fb424 */ /* 0x000fe400078e00ff */
[----:B----4-:R-:W-:-:S04]  /*0970*/  @!P3 IMAD.HI R14, R27, 0x6915df10, R14 ;  /* 0x6915df101b0eb827 */ /* 0x010fc800078e020e */
[----:B--2---:R-:W-:Y:S01]  /*0980*/  @!P4 IMAD.HI R12, R25, 0x6915df10, R12 ;  /* 0x6915df10190cc827 */ /* 0x004fe200078e020c */
        /* <DEDUP_REMOVED lines=8> */
[----:B------:R-:W-:-:S03]  /*0a10*/  ISETP.GT.U32.AND P4, PT, R6, 0x5dffff, PT ;  /* 0x005dffff0600780c */ /* 0x000fc60003f84070 */
[----:B------:R-:W-:Y:S02]  /*0a20*/  @!P5 IMAD.MOV.U32 R12, RZ, RZ, 0x0 ;  /* 0x00000000ff0cd424 */ /* 0x000fe400078e00ff */
[----:B------:R-:W-:Y:S02]  /*0a30*/  @!P5 IMAD.MOV.U32 R13, RZ, RZ, 0x400000 ;  /* 0x00400000ff0dd424 */ /* 0x000fe400078e00ff */
[----:B------:R-:W-:Y:S01]  /*0a40*/  @!P2 IMAD.HI R17, R10, 0x6915df10, R14 ;  /* 0x6915df100a11a827 */ /* 0x000fe200078e020e */
[----:B------:R-:W-:-:S03]  /*0a50*/  ISETP.GT.U32.OR P4, PT, R0, 0x177fff, P4 ;  /* 0x00177fff0000780c */ /* 0x000fc60002784470 */
[----:B------:R-:W-:Y:S02]  /*0a60*/  @!P6 IMAD.MOV.U32 R14, RZ, RZ, 0x0 ;  /* 0x00000000ff0ee424 */ /* 0x000fe400078e00ff */
[----:B------:R-:W-:Y:S02]  /*0a70*/  @!P6 IMAD.MOV.U32 R15, RZ, RZ, 0x400000 ;  /* 0x00400000ff0fe424 */ /* 0x000fe400078e00ff */
[----:B------:R-:W-:Y:S02]  /*0a80*/  @!P0 IMAD.MOV.U32 R10, RZ, RZ, 0x0 ;  /* 0x00000000ff0a8424 */ /* 0x000fe400078e00ff */
[----:B------:R-:W-:Y:S02]  /*0a90*/  @!P0 IMAD.MOV.U32 R11, RZ, RZ, 0x400000 ;  /* 0x00400000ff0b8424 */ /* 0x000fe400078e00ff */
[----:B---3--:R-:W-:Y:S01]  /*0aa0*/  @!P5 IMAD.HI R7, R7, 0x6915df10, R12 ;  /* 0x6915df100707d827 */ /* 0x008fe200078e020c */
[----:B------:R-:W-:Y:S01]  /*0ab0*/  @!P3 STG.E.U8 desc[UR4][R4.64+0x4c0000], R25 ;  /* 0x4c0000190400b986 */ /* 0x000fe2000c101104 */
[----:B------:R-:W-:-:S02]  /*0ac0*/  ISETP.GT.U32.AND P3, PT, R6, 0x59ffff, PT ;  /* 0x0059ffff0600780c */ /* 0x000fc40003f64070 */
[----:B------:R-:W-:Y:S01]  /*0ad0*/  @!P6 IMAD.HI R8, R8, 0x6915df10, R14 ;  /* 0x6915df100808e827 */ /* 0x000fe200078e020e */
[----:B------:R-:W-:Y:S01]  /*0ae0*/  @!P2 SHF.R.U32.HI R13, RZ, 0x17, R17 ;  /* 0x00000017ff0da819 */ /* 0x000fe20000011611 */
[----:B------:R-:W2:Y:S02]  /*0af0*/  @!P4 LDG.E.CONSTANT R15, desc[UR4][R2.64+0x100000] ;  /* 0x10000004020fc981 */ /* 0x000ea4000c1e9900 */
[----:B------:R-:W-:Y:S01]  /*0b00*/  @!P0 IMAD.HI R9, R9, 0x6915df10, R10 ;  /* 0x6915df1009098827 */ /* 0x000fe200078e020a */
[----:B------:R-:W-:Y:S02]  /*0b10*/  @!P5 SHF.R.U32.HI R11, RZ, 0x17, R7 ;  /* 0x00000017ff0bd819 */ /* 0x000fe40000011607 */
[----:B------:R-:W-:Y:S02]  /*0b20*/  @!P6 SHF.R.U32.HI R7, RZ, 0x17, R8 ;  /* 0x00000017ff07e819 */ /* 0x000fe40000011608 */
[----:B------:R-:W-:Y:S02]  /*0b30*/  @!P1 SHF.R.U32.HI R19, RZ, 0x17, R16 ;  /* 0x00000017ff139819 */ /* 0x000fe40000011610 */
[----:B------:R-:W-:-:S02]  /*0b40*/  ISETP.GT.U32.OR P3, PT, R0, 0x167fff, P3 ;  /* 0x00167fff0000780c */ /* 0x000fc40001f64470 */
[----:B------:R-:W-:Y:S01]  /*0b50*/  @!P0 SHF.R.U32.HI R9, RZ, 0x17, R9 ;  /* 0x00000017ff098819 */ /* 0x000fe20000011609 */
[----:B------:R-:W-:Y:S01]  /*0b60*/  @!P2 STG.E.U8 desc[UR4][R4.64+0x540000], R13 ;  /* 0x5400000d0400a986 */ /* 0x000fe2000c101104 */
[----:B------:R-:W-:-:S03]  /*0b70*/  ISETP.GT.U32.AND P2, PT, R6, 0x55ffff, PT ;  /* 0x0055ffff0600780c */ /* 0x000fc60003f44070 */
[----:B------:R-:W-:Y:S01]  /*0b80*/  @!P6 STG.E.U8 desc[UR4][R4.64+0x5c0000], R7 ;  /* 0x5c0000070400e986 */ /* 0x000fe2000c101104 */
[----:B------:R-:W-:-:S03]  /*0b90*/  ISETP.GT.U32.AND P6, PT, R6, 0x4dffff, PT ;  /* 0x004dffff0600780c */ /* 0x000fc60003fc4070 */
[----:B------:R-:W-:Y:S01]  /*0ba0*/  @!P1 STG.E.U8 desc[UR4][R4.64+0x500000], R19 ;  /* 0x5000001304009986 */ /* 0x000fe2000c101104 */
[----:B------:R-:W-:-:S03]  /*0bb0*/  ISETP.GT.U32.AND P1, PT, R6, 0x45ffff, PT ;  /* 0x0045ffff0600780c */ /* 0x000fc60003f24070 */
[----:B------:R0:W-:Y:S01]  /*0bc0*/  @!P5 STG.E.U8 desc[UR4][R4.64+0x580000], R11 ;  /* 0x5800000b0400d986 */ /* 0x0001e2000c101104 */
[----:B------:R-:W-:-:S03]  /*0bd0*/  ISETP.GT.U32.AND P5, PT, R6, 0x51ffff, PT ;  /* 0x0051ffff0600780c */ /* 0x000fc60003fa4070 */
[----:B------:R1:W-:Y:S01]  /*0be0*/  @!P0 STG.E.U8 desc[UR4][R4.64], R9 ;  /* 0x0000000904008986 */ /* 0x0003e2000c101104 */
[----:B------:R-:W-:Y:S02]  /*0bf0*/  ISETP.GT.U32.AND P0, PT, R6, 0x49ffff, PT ;  /* 0x0049ffff0600780c */ /* 0x000fe40003f04070 */
[C---:B------:R-:W-:Y:S01]  /*0c00*/  ISETP.GT.U32.OR P2, PT, R0.reuse, 0x157fff, P2 ;  /* 0x00157fff0000780c */ /* 0x040fe20001744470 */
[----:B------:R-:W3:Y:S01]  /*0c10*/  @!P3 LDG.E.CONSTANT R17, desc[UR4][R2.64+0x200000] ;  /* 0x200000040211b981 */ /* 0x000ee2000c1e9900 */
[C---:B------:R-:W-:Y:S02]  /*0c20*/  ISETP.GT.U32.OR P6, PT, R0.reuse, 0x137fff, P6 ;  /* 0x00137fff0000780c */ /* 0x040fe400037c4470 */
[C---:B------:R-:W-:Y:S02]  /*0c30*/  ISETP.GT.U32.OR P5, PT, R0.reuse, 0x147fff, P5 ;  /* 0x00147fff0000780c */ /* 0x040fe40002fa4470 */
[C---:B------:R-:W-:Y:S02]  /*0c40*/  ISETP.GT.U32.OR P0, PT, R0.reuse, 0x127fff, P0 ;  /* 0x00127fff0000780c */ /* 0x040fe40000704470 */
[----:B------:R-:W-:-:S05]  /*0c50*/  ISETP.GT.U32.OR P1, PT, R0, 0x117fff, P1 ;  /* 0x00117fff0000780c */ /* 0x000fca0000f24470 */
[----:B0-----:R-:W4:Y:S04]  /*0c60*/  @!P2 LDG.E.CONSTANT R11, desc[UR4][R2.64+0x300000] ;  /* 0x30000004020ba981 */ /* 0x001f28000c1e9900 */
[----:B-1----:R-:W5:Y:S04]  /*0c70*/  @!P6 LDG.E.CONSTANT R9, desc[UR4][R2.64+0x500000] ;  /* 0x500000040209e981 */ /* 0x002f68000c1e9900 */
[----:B------:R-:W5:Y:S04]  /*0c80*/  @!P5 LDG.E.CONSTANT R10, desc[UR4][R2.64+0x400000] ;  /* 0x40000004020ad981 */ /* 0x000f68000c1e9900 */
[----:B------:R-:W5:Y:S04]  /*0c90*/  @!P0 LDG.E.CONSTANT R8, desc[UR4][R2.64+0x600000] ;  /* 0x6000000402088981 */ /* 0x000f68000c1e9900 */
[----:B------:R-:W5:Y:S01]  /*0ca0*/  @!P1 LDG.E.CONSTANT R7, desc[UR4][R2.64+0x700000] ;  /* 0x7000000402079981 */ /* 0x000f62000c1e9900 */
[----:B------:R-:W-:-:S02]  /*0cb0*/  @!P4 IMAD.MOV.U32 R12, RZ, RZ, 0x0 ;  /* 0x00000000ff0cc424 */ /* 0x000fc400078e00ff */
[----:B------:R-:W-:Y:S02]  /*0cc0*/  @!P4 IMAD.MOV.U32 R13, RZ, RZ, 0x400000 ;  /* 0x00400000ff0dc424 */ /* 0x000fe400078e00ff */
[----:B------:R-:W-:Y:S02]  /*0cd0*/  @!P2 IMAD.MOV.U32 R16, RZ, RZ, 0x0 ;  /* 0x00000000ff10a424 */ /* 0x000fe400078e00ff */
[----:B------:R-:W-:Y:S02]  /*0ce0*/  @!P6 IMAD.MOV.U32 R20, RZ, RZ, 0x0 ;  /* 0x00000000ff14e424 */ /* 0x000fe400078e00ff */
[----:B------:R-:W-:Y:S02]  /*0cf0*/  @!P6 IMAD.MOV.U32 R21, RZ, RZ, 0x400000 ;  /* 0x00400000ff15e424 */ /* 0x000fe400078e00ff */
[----:B------:R-:W-:Y:S02]  /*0d00*/  @!P5 IMAD.MOV.U32 R18, RZ, RZ, 0x0 ;  /* 0x00000000ff12d424 */ /* 0x000fe400078e00ff */
[----:B------:R-:W-:-:S02]  /*0d10*/  @!P5 IMAD.MOV.U32 R19, RZ, RZ, 0x400000 ;  /* 0x00400000ff13d424 */ /* 0x000fc400078e00ff */
[----:B------:R-:W-:Y:S02]  /*0d20*/  @!P0 IMAD.MOV.U32 R14, RZ, RZ, 0x0 ;  /* 0x00000000ff0e8424 */ /* 0x000fe400078e00ff */
[----:B--2---:R-:W-:-:S04]  /*0d30*/  @!P4 IMAD.HI R15, R15, 0x6915df10, R12 ;  /* 0x6915df100f0fc827 */ /* 0x004fc800078e020c */
[----:B------:R-:W-:Y:S02]  /*0d40*/  @!P3 IMAD.MOV.U32 R12, RZ, RZ, 0x0 ;  /* 0x00000000ff0cb424 */ /* 0x000fe400078e00ff */
[----:B------:R-:W-:Y:S01]  /*0d50*/  @!P3 IMAD.MOV.U32 R13, RZ, RZ, 0x400000 ;  /* 0x00400000ff0db424 */ /* 0x000fe200078e00ff */
[----:B------:R-:W-:Y:S01]  /*0d60*/  @!P4 SHF.R.U32.HI R25, RZ, 0x17, R15 ;  /* 0x00000017ff19c819 */ /* 0x000fe2000001160f */
[----:B------:R-:W-:-:S04]  /*0d70*/  @!P0 IMAD.MOV.U32 R15, RZ, RZ, 0x400000 ;  /* 0x00400000ff0f8424 */ /* 0x000fc800078e00ff */
[----:B------:R0:W-:Y:S01]  /*0d80*/  @!P4 STG.E.U8 desc[UR4][R4.64+0x40000], R25 ;  /* 0x040000190400c986 */ /* 0x0001e2000c101104 */
[----:B------:R-:W-:-:S04]  /*0d90*/  ISETP.GT.U32.AND P4, PT, R6, 0x1ffff, PT ;  /* 0x0001ffff0600780c */ /* 0x000fc80003f84070 */
[----:B------:R-:W-:Y:S01]  /*0da0*/  ISETP.GT.U32.OR P4, PT, R0, 0x7fff, P4 ;  /* 0x00007fff0000780c */ /* 0x000fe20002784470 */
[----:B---3--:R-:W-:-:S04]  /*0db0*/  @!P3 IMAD.HI R12, R17, 0x6915df10, R12 ;  /* 0x6915df10110cb827 */ /* 0x008fc800078e020c */
[----:B------:R-:W-:Y:S01]  /*0dc0*/  @!P2 IMAD.MOV.U32 R17, RZ, RZ, 0x400000 ;  /* 0x00400000ff11a424 */ /* 0x000fe200078e00ff */
[----:B------:R-:W-:Y:S01]  /*0dd0*/  @!P3 SHF.R.U32.HI R23, RZ, 0x17, R12 ;  /* 0x00000017ff17b819 */ /* 0x000fe2000001160c */
[----:B------:R-:W-:Y:S02]  /*0de0*/  @!P1 IMAD.MOV.U32 R12, RZ, RZ, 0x0 ;  /* 0x00000000ff0c9424 */ /* 0x000fe400078e00ff */
[----:B------:R-:W-:Y:S02]  /*0df0*/  @!P1 IMAD.MOV.U32 R13, RZ, RZ, 0x400000 ;  /* 0x00400000ff0d9424 */ /* 0x000fe400078e00ff */
[----:B----4-:R-:W-:-:S04]  /*0e00*/  @!P2 IMAD.HI R11, R11, 0x6915df10, R16 ;  /* 0x6915df100b0ba827 */ /* 0x010fc800078e0210 */
[----:B-----5:R-:W-:-:S04]  /*0e10*/  @!P6 IMAD.HI R9, R9, 0x6915df10, R20 ;  /* 0x6915df100909e827 */ /* 0x020fc800078e0214 */
[----:B------:R-:W-:-:S04]  /*0e20*/  @!P5 IMAD.HI R10, R10, 0x6915df10, R18 ;  /* 0x6915df100a0ad827 */ /* 0x000fc800078e0212 */
[----:B------:R-:W-:Y:S01]  /*0e30*/  @!P0 IMAD.HI R8, R8, 0x6915df10, R14 ;  /* 0x6915df1008088827 */ /* 0x000fe200078e020e */
[----:B------:R-:W-:-:S03]  /*0e40*/  @!P2 SHF.R.U32.HI R15, RZ, 0x17, R11 ;  /* 0x00000017ff0fa819 */ /* 0x000fc6000001160b */
[----:B------:R-:W-:Y:S01]  /*0e50*/  @!P1 IMAD.HI R7, R7, 0x6915df10, R12 ;  /* 0x6915df1007079827 */ /* 0x000fe200078e020c */
[----:B------:R-:W-:Y:S02]  /*0e60*/  @!P6 SHF.R.U32.HI R11, RZ, 0x17, R9 ;  /* 0x00000017ff0be819 */ /* 0x000fe40000011609 */
[----:B------:R-:W-:Y:S02]  /*0e70*/  @!P5 SHF.R.U32.HI R13, RZ, 0x17, R10 ;  /* 0x00000017ff0dd819 */ /* 0x000fe4000001160a */
[----:B------:R-:W-:Y:S02]  /*0e80*/  @!P0 SHF.R.U32.HI R9, RZ, 0x17, R8 ;  /* 0x00000017ff098819 */ /* 0x000fe40000011608 */
[----:B------:R-:W-:Y:S01]  /*0e90*/  @!P1 SHF.R.U32.HI R7, RZ, 0x17, R7 ;  /* 0x00000017ff079819 */ /* 0x000fe20000011607 */
[----:B------:R0:W-:Y:S04]  /*0ea0*/  @!P3 STG.E.U8 desc[UR4][R4.64+0x80000], R23 ;  /* 0x080000170400b986 */ /* 0x0001e8000c101104 */
[----:B------:R0:W-:Y:S04]  /*0eb0*/  @!P2 STG.E.U8 desc[UR4][R4.64+0xc0000], R15 ;  /* 0x0c00000f0400a986 */ /* 0x0001e8000c101104 */
[----:B------:R0:W-:Y:S04]  /*0ec0*/  @!P5 STG.E.U8 desc[UR4][R4.64+0x100000], R13 ;  /* 0x1000000d0400d986 */ /* 0x0001e8000c101104 */
[----:B------:R0:W-:Y:S04]  /*0ed0*/  @!P6 STG.E.U8 desc[UR4][R4.64+0x140000], R11 ;  /* 0x1400000b0400e986 */ /* 0x0001e8000c101104 */
[----:B------:R0:W-:Y:S04]  /*0ee0*/  @!P0 STG.E.U8 desc[UR4][R4.64+0x180000], R9 ;  /* 0x1800000904008986 */ /* 0x0001e8000c101104 */
[----:B------:R0:W-:Y:S01]  /*0ef0*/  @!P1 STG.E.U8 desc[UR4][R4.64+0x1c0000], R7 ;  /* 0x1c00000704009986 */ /* 0x0001e2000c101104 */
[----:B------:R-:W-:Y:S05]  /*0f00*/  @P4 EXIT ;  /* 0x000000000000494d */ /* 0x000fea0003800000 */
[----:B------:R-:W-:-:S05]  /*0f10*/  IADD3 R2, P0, PT, R2, 0x2000000, RZ ;  /* 0x0200000002027810 */ /* 0x000fca0007f1e0ff */
[----:B------:R-:W-:-:S06]  /*0f20*/  IMAD.X R3, RZ, RZ, R3, P0 ;  /* 0x000000ffff037224 */ /* 0x000fcc00000e0603 */
[----:B------:R-:W2:Y:S01]  /*0f30*/  LDG.E.CONSTANT R3, desc[UR4][R2.64+-0x800000] ;  /* 0x8000000402037981 */ /* 0x000ea2000c1e9900 */
[----:B------:R-:W-:Y:S02]  /*0f40*/  IMAD.MOV.U32 R6, RZ, RZ, 0x0 ;  /* 0x00000000ff067424 */ /* 0x000fe400078e00ff */
[----:B0-----:R-:W-:Y:S02]  /*0f50*/  IMAD.MOV.U32 R7, RZ, RZ, 0x400000 ;  /* 0x00400000ff077424 */ /* 0x001fe400078e00ff */
[----:B--2---:R-:W-:-:S05]  /*0f60*/  IMAD.HI R6, R3, 0x6915df10, R6 ;  /* 0x6915df1003067827 */ /* 0x004fca00078e0206 */
[----:B------:R-:W-:-:S05]  /*0f70*/  SHF.R.U32.HI R7, RZ, 0x17, R6 ;  /* 0x00000017ff077819 */ /* 0x000fca0000011606 */
[----:B------:R-:W-:Y:S01]  /*0f80*/  STG.E.U8 desc[UR4][R4.64+0x600000], R7 ;  /* 0x6000000704007986 */ /* 0x000fe2000c101104 */
[----:B------:R-:W-:Y:S05]  /*0f90*/  EXIT ;  /* 0x000000000000794d */ /* 0x000fea0003800000 */
.L_x_98:
        /* <DEDUP_REMOVED lines=14> */
.L_x_383:


//--------------------- .text.fused_nn_conv2d_cast_fixed_point_multiply_add_cast_nn_relu_cast_fixed_point_mult_18399029763786111876__6_kernel0 --------------------------
	.section	.text.fused_nn_conv2d_cast_fixed_point_multiply_add_cast_nn_relu_cast_fixed_point_mult_18399029763786111876__6_kernel0,"ax",@progbits
	.align	128
        .global         fused_nn_conv2d_cast_fixed_point_multiply_add_cast_nn_relu_cast_fixed_point_mult_18399029763786111876__6_kernel0
        .type           fused_nn_conv2d_cast_fixed_point_multiply_add_cast_nn_relu_cast_fixed_point_mult_18399029763786111876__6_kernel0,@function
        .size           fused_nn_conv2d_cast_fixed_point_multiply_add_cast_nn_relu_cast_fixed_point_mult_18399029763786111876__6_kernel0,(.L_x_384 - fused_nn_conv2d_cast_fixed_point_multiply_add_cast_nn_relu_cast_fixed_point_mult_18399029763786111876__6_kernel0)
        .other          fused_nn_conv2d_cast_fixed_point_multiply_add_cast_nn_relu_cast_fixed_point_mult_18399029763786111876__6_kernel0,@"STO_CUDA_ENTRY STV_DEFAULT"
fused_nn_conv2d_cast_fixed_point_multiply_add_cast_nn_relu_cast_fixed_point_mult_18399029763786111876__6_kernel0:
.text.fused_nn_conv2d_cast_fixed_point_multiply_add_cast_nn_relu_cast_fixed_point_mult_18399029763786111876__6_kernel0:
[----:B------:R-:W-:Y:S01]  /*0000*/  LDC R1, c[0x0][0x37c] ;  /* 0x0000df00ff017b82 */ /* 0x000fe20000000800 */
[----:B------:R-:W0:Y:S07]  /*0010*/  S2R R5, SR_TID.Y ;  /* 0x0000000000057919 */ /* 0x000e2e0000002200 */
[----:B------:R-:W1:Y:S01]  /*0020*/  S2UR UR5, SR_CgaCtaId ;  /* 0x00000000000579c3 */ /* 0x000e620000008800 */
[----:B------:R-:W-:Y:S01]  /*0030*/  UMOV UR4, 0x400 ;  /* 0x0000040000047882 */ /* 0x000fe20000000000 */
[----:B------:R-:W-:Y:S01]  /*0040*/  HFMA2 R91, -RZ, RZ, 0, 0 ;  /* 0x00000000ff5b7431 */ /* 0x000fe200000001ff */
[----:B------:R-:W2:Y:S01]  /*0050*/  S2R R54, SR_TID.X ;  /* 0x0000000000367919 */ /* 0x000ea20000002100 */
[----:B------:R-:W-:Y:S01]  /*0060*/  HFMA2 R87, -RZ, RZ, 0, 0 ;  /* 0x00000000ff577431 */ /* 0x000fe200000001ff */
[----:B------:R-:W-:-:S02]  /*0070*/  CS2R R84, SRZ ;  /* 0x0000000000547805 */ /* 0x000fc4000001ff00 */
[----:B------:R-:W-:Y:S01]  /*0080*/  CS2R R78, SRZ ;  /* 0x00000000004e7805 */ /* 0x000fe2000001ff00 */
[----:B------:R-:W3:Y:S01]  /*0090*/  S2R R44, SR_CTAID.Z ;  /* 0x00000000002c7919 */ /* 0x000ee20000002700 */
[----:B------:R-:W-:Y:S02]  /*00a0*/  CS2R R74, SRZ ;  /* 0x00000000004a7805 */ /* 0x000fe4000001ff00 */
[----:B------:R-:W-:Y:S02]  /*00b0*/  CS2R R66, SRZ ;  /* 0x0000000000427805 */ /* 0x000fe4000001ff00 */
[----:B------:R-:W-:Y:S01]  /*00c0*/  CS2R R60, SRZ ;  /* 0x00000000003c7805 */ /* 0x000fe2000001ff00 */
[----:B------:R-:W4:Y:S01]  /*00d0*/  S2R R46, SR_CTAID.Y ;  /* 0x00000000002e7919 */ /* 0x000f220000002600 */
[----:B------:R-:W-:Y:S02]  /*00e0*/  CS2R R58, SRZ ;  /* 0x00000000003a7805 */ /* 0x000fe4000001ff00 */
[----:B------:R-:W-:-:S02]  /*00f0*/  CS2R R76, SRZ ;  /* 0x00000000004c7805 */ /* 0x000fc4000001ff00 */
[----:B------:R-:W-:Y:S02]  /*0100*/  CS2R R72, SRZ ;  /* 0x0000000000487805 */ /* 0x000fe4000001ff00 */
[----:B------:R-:W-:Y:S02]  /*0110*/  CS2R R64, SRZ ;  /* 0x0000000000407805 */ /* 0x000fe4000001ff00 */
[----:B------:R-:W-:Y:S01]  /*0120*/  MOV R89, RZ ;  /* 0x000000ff00597202 */ /* 0x000fe20000000f00 */
[----:B------:R-:W-:Y:S01]  /*0130*/  IMAD.MOV.U32 R57, RZ, RZ, RZ ;  /* 0x000000ffff397224 */ /* 0x000fe200078e00ff */
[----:B------:R-:W-:Y:S02]  /*0140*/  CS2R R82, SRZ ;  /* 0x0000000000527805 */ /* 0x000fe4000001ff00 */
[----:B------:R-:W-:Y:S02]  /*0150*/  CS2R R70, SRZ ;  /* 0x0000000000467805 */ /* 0x000fe4000001ff00 */
[----:B------:R-:W-:-:S02]  /*0160*/  CS2R R80, SRZ ;  /* 0x0000000000507805 */ /* 0x000fc4000001ff00 */
[----:B------:R-:W-:Y:S02]  /*0170*/  CS2R R68, SRZ ;  /* 0x0000000000447805 */ /* 0x000fe4000001ff00 */
[----:B------:R-:W-:Y:S01]  /*0180*/  CS2R R62, SRZ ;  /* 0x00000000003e7805 */ /* 0x000fe2000001ff00 */
[----:B------:R-:W3:Y:S01]  /*0190*/  LDCU.64 UR8, c[0x0][0x358] ;  /* 0x00006b00ff0877ac */ /* 0x000ee20008000a00 */
[----:B-1----:R-:W-:Y:S02]  /*01a0*/  ULEA UR6, UR5, UR4, 0x18 ;  /* 0x0000000405067291 */ /* 0x002fe4000f8ec0ff */
[----:B------:R-:W-:Y:S01]  /*01b0*/  UIADD3 UR4, UPT, UPT, UR4, 0x1e0, URZ ;  /* 0x000001e004047890 */ /* 0x000fe2000fffe0ff */
[C---:B0-----:R-:W-:Y:S02]  /*01c0*/  ISETP.GE.U32.AND P2, PT, R5.reuse, 0xa, PT ;  /* 0x0000000a0500780c */ /* 0x041fe40003f46070 */
[C---:B------:R-:W-:Y:S01]  /*01d0*/  ISETP.GE.U32.AND P0, PT, R5.reuse, 0x37, PT ;  /* 0x000000370500780c */ /* 0x040fe20003f06070 */
[----:B------:R-:W-:Y:S01]  /*01e0*/  ULEA UR5, UR5, UR4, 0x18 ;  /* 0x0000000405057291 */ /* 0x000fe2000f8ec0ff */
[C---:B--2---:R-:W-:Y:S01]  /*01f0*/  IMAD R42, R5.reuse, 0x7, R54 ;  /* 0x00000007052a7824 */ /* 0x044fe200078e0236 */
[----:B------:R-:W-:-:S02]  /*0200*/  ISETP.GE.U32.AND P1, PT, R5, 0x7, PT ;  /* 0x000000070500780c */ /* 0x000fc40003f26070 */
[----:B------:R-:W-:Y:S01]  /*0210*/  LEA R54, R54, UR6, 0x3 ;  /* 0x0000000636367c11 */ /* 0x000fe2000f8e18ff */
[C---:B------:R-:W-:Y:S01]  /*0220*/  VIADD R27, R42.reuse, 0x70 ;  /* 0x000000702a1b7836 */ /* 0x040fe20000000000 */
[C---:B------:R-:W-:Y:S01]  /*0230*/  IADD3 R17, PT, PT, R42.reuse, 0x38, RZ ;  /* 0x000000382a117810 */ /* 0x040fe20007ffe0ff */
[C---:B------:R-:W-:Y:S01]  /*0240*/  VIADD R24, R42.reuse, 0xe0 ;  /* 0x000000e02a187836 */ /* 0x040fe20000000000 */
[C---:B------:R-:W-:Y:S01]  /*0250*/  IADD3 R26, PT, PT, R42.reuse, 0xa8, RZ ;  /* 0x000000a82a1a7810 */ /* 0x040fe20007ffe0ff */
[----:B------:R-:W-:Y:S01]  /*0260*/  VIADD R32, R42, 0x150 ;  /* 0x000001502a207836 */ /* 0x000fe20000000000 */
[C---:B------:R-:W-:Y:S02]  /*0270*/  LOP3.LUT R0, R17.reuse, 0xff, RZ, 0xc0, !PT ;  /* 0x000000ff11007812 */ /* 0x040fe400078ec0ff */
[----:B------:R-:W-:Y:S02]  /*0280*/  LOP3.LUT R4, R17, 0xffff, RZ, 0xc0, !PT ;  /* 0x0000ffff11047812 */ /* 0x000fe400078ec0ff */
[----:B------:R-:W-:Y:S01]  /*0290*/  LOP3.LUT R8, R26, 0xffff, RZ, 0xc0, !PT ;  /* 0x0000ffff1a087812 */ /* 0x000fe200078ec0ff */
[----:B------:R-:W-:Y:S01]  /*02a0*/  IMAD R0, R0, 0x89, RZ ;  /* 0x0000008900007824 */ /* 0x000fe200078e02ff */
[----:B------:R-:W-:Y:S01]  /*02b0*/  LOP3.LUT R10, R27, 0xffff, RZ, 0xc0, !PT ;  /* 0x0000ffff1b0a7812 */ /* 0x000fe200078ec0ff */
[----:B------:R-:W-:Y:S01]  /*02c0*/  IMAD R4, R4, 0xaaab, RZ ;  /* 0x0000aaab04047824 */ /* 0x000fe200078e02ff */
[----:B------:R-:W-:Y:S01]  /*02d0*/  IADD3 R29, PT, PT, R42, 0x118, RZ ;  /* 0x000001182a1d7810 */ /* 0x000fe20007ffe0ff */
[----:B------:R-:W-:Y:S01]  /*02e0*/  IMAD R8, R8, 0xaaab, RZ ;  /* 0x0000aaab08087824 */ /* 0x000fe200078e02ff */
[--C-:B------:R-:W-:Y:S01]  /*02f0*/  SHF.R.U32.HI R2, RZ, 0xb, R0.reuse ;  /* 0x0000000bff027819 */ /* 0x100fe20000011600 */
[----:B------:R-:W-:Y:S01]  /*0300*/  IMAD R10, R10, 0xaaab, RZ ;  /* 0x0000aaab0a0a7824 */ /* 0x000fe200078e02ff */
[----:B------:R-:W-:-:S02]  /*0310*/  SHF.R.U32.HI R11, RZ, 0xc, R0 ;  /* 0x0000000cff0b7819 */ /* 0x000fc40000011600 */
[----:B------:R-:W-:Y:S02]  /*0320*/  SHF.R.U32.HI R9, RZ, 0x14, R4 ;  /* 0x00000014ff097819 */ /* 0x000fe40000011604 */
[----:B------:R-:W-:Y:S02]  /*0330*/  PRMT R0, R2, 0x9910, RZ ;  /* 0x0000991002007816 */ /* 0x000fe400000000ff */
[----:B------:R-:W-:Y:S02]  /*0340*/  PRMT R2, R11, 0x9910, RZ ;  /* 0x000099100b027816 */ /* 0x000fe400000000ff */
[----:B------:R-:W-:Y:S01]  /*0350*/  PRMT R3, R9, 0x9910, RZ ;  /* 0x0000991009037816 */ /* 0x000fe200000000ff */
[----:B------:R-:W-:Y:S01]  /*0360*/  IMAD R0, R0, 0xf, RZ ;  /* 0x0000000f00007824 */ /* 0x000fe200078e02ff */
[----:B------:R-:W-:Y:S01]  /*0370*/  SHF.R.U32.HI R14, RZ, 0x14, R8 ;  /* 0x00000014ff0e7819 */ /* 0x000fe20000011608 */
[----:B------:R-:W-:Y:S01]  /*0380*/  IMAD R2, R2, 0x1e, RZ ;  /* 0x0000001e02027824 */ /* 0x000fe200078e02ff */
[----:B------:R-:W-:Y:S01]  /*0390*/  LOP3.LUT R7, R24, 0xffff, RZ, 0xc0, !PT ;  /* 0x0000ffff18077812 */ /* 0x000fe200078ec0ff */
[----:B------:R-:W-:Y:S01]  /*03a0*/  IMAD R3, R3, 0x18, RZ ;  /* 0x0000001803037824 */ /* 0x000fe200078e02ff */
[----:B------:R-:W-:Y:S01]  /*03b0*/  PRMT R18, R14, 0x9910, RZ ;  /* 0x000099100e127816 */ /* 0x000fe200000000ff */
[----:B------:R-:W-:Y:S01]  /*03c0*/  IMAD.MOV R0, RZ, RZ, -R0 ;  /* 0x000000ffff007224 */ /* 0x000fe200078e0a00 */
[----:B------:R-:W-:Y:S01]  /*03d0*/  IADD3 R2, PT, PT, RZ, -R2, RZ ;  /* 0x80000002ff027210 */ /* 0x000fe20007ffe0ff */
[----:B------:R-:W-:Y:S01]  /*03e0*/  IMAD.MOV R3, RZ, RZ, -R3 ;  /* 0x000000ffff037224 */ /* 0x000fe200078e0a03 */
[----:B------:R-:W-:Y:S01]  /*03f0*/  SHF.R.U32.HI R15, RZ, 0x14, R10 ;  /* 0x00000014ff0f7819 */ /* 0x000fe2000001160a */
[----:B------:R-:W-:Y:S01]  /*0400*/  IMAD R7, R7, 0xaaab, RZ ;  /* 0x0000aaab07077824 */ /* 0x000fe200078e02ff */
[----:B------:R-:W-:Y:S01]  /*0410*/  PRMT R22, R2, 0x7710, RZ ;  /* 0x0000771002167816 */ /* 0x000fe200000000ff */
[----:B------:R-:W-:Y:S01]  /*0420*/  IMAD R18, R18, 0x18, RZ ;  /* 0x0000001812127824 */ /* 0x000fe200078e02ff */
[----:B------:R-:W-:-:S02]  /*0430*/  PRMT R0, R0, 0x7710, RZ ;  /* 0x0000771000007816 */ /* 0x000fc400000000ff */
[----:B------:R-:W-:Y:S01]  /*0440*/  PRMT R2, R3, 0x7710, RZ ;  /* 0x0000771003027816 */ /* 0x000fe200000000ff */
[C---:B------:R-:W-:Y:S01]  /*0450*/  IMAD.IADD R22, R17.reuse, 0x1, R22 ;  /* 0x0000000111167824 */ /* 0x040fe200078e0216 */
[C---:B------:R-:W-:Y:S02]  /*0460*/  IADD3 R0, PT, PT, R17.reuse, R0, RZ ;  /* 0x0000000011007210 */ /* 0x040fe40007ffe0ff */
[----:B------:R-:W-:Y:S02]  /*0470*/  IADD3 R17, PT, PT, R17, R2, RZ ;  /* 0x0000000211117210 */ /* 0x000fe40007ffe0ff */
[----:B------:R-:W-:Y:S02]  /*0480*/  LOP3.LUT R2, R27, 0xff, RZ, 0xc0, !PT ;  /* 0x000000ff1b027812 */ /* 0x000fe400078ec0ff */
[----:B------:R-:W-:Y:S02]  /*0490*/  LOP3.LUT R3, R29, 0xffff, RZ, 0xc0, !PT ;  /* 0x0000ffff1d037812 */ /* 0x000fe400078ec0ff */
[----:B------:R-:W-:Y:S01]  /*04a0*/  PRMT R6, R15, 0x9910, RZ ;  /* 0x000099100f067816 */ /* 0x000fe200000000ff */
[----:B------:R-:W-:Y:S01]  /*04b0*/  IMAD R2, R2, 0x89, RZ ;  /* 0x0000008902027824 */ /* 0x000fe200078e02ff */
[----:B------:R-:W-:Y:S01]  /*04c0*/  SHF.R.U32.HI R13, RZ, 0x14, R7 ;  /* 0x00000014ff0d7819 */ /* 0x000fe20000011607 */
[----:B------:R-:W-:Y:S01]  /*04d0*/  IMAD R3, R3, 0xaaab, RZ ;  /* 0x0000aaab03037824 */ /* 0x000fe200078e02ff */
[----:B------:R-:W-:Y:S01]  /*04e0*/  IADD3 R18, PT, PT, RZ, -R18, RZ ;  /* 0x80000012ff127210 */ /* 0x000fe20007ffe0ff */
[----:B------:R-:W-:Y:S01]  /*04f0*/  IMAD R6, R6, 0x18, RZ ;  /* 0x0000001806067824 */ /* 0x000fe200078e02ff */
[----:B------:R-:W-:-:S02]  /*0500*/  SHF.R.U32.HI R5, RZ, 0xb, R2 ;  /* 0x0000000bff057819 */ /* 0x000fc40000011602 */
[----:B------:R-:W-:Y:S01]  /*0510*/  SHF.R.U32.HI R16, RZ, 0xc, R2 ;  /* 0x0000000cff107819 */ /* 0x000fe20000011602 */
[----:B------:R-:W-:Y:S01]  /*0520*/  IMAD.MOV R6, RZ, RZ, -R6 ;  /* 0x000000ffff067224 */ /* 0x000fe200078e0a06 */
[----:B------:R-:W-:Y:S02]  /*0530*/  PRMT R2, R5, 0x9910, RZ ;  /* 0x0000991005027816 */ /* 0x000fe400000000ff */
[----:B------:R-:W-:Y:S02]  /*0540*/  PRMT R5, R16, 0x9910, RZ ;  /* 0x0000991010057816 */ /* 0x000fe400000000ff */
[----:B------:R-:W-:Y:S01]  /*0550*/  SHF.R.U32.HI R12, RZ, 0x14, R3 ;  /* 0x00000014ff0c7819 */ /* 0x000fe20000011603 */
[----:B------:R-:W-:Y:S01]  /*0560*/  IMAD R2, R2, 0xf, RZ ;  /* 0x0000000f02027824 */ /* 0x000fe200078e02ff */
[----:B------:R-:W-:Y:S01]  /*0570*/  PRMT R19, R13, 0x9910, RZ ;  /* 0x000099100d137816 */ /* 0x000fe200000000ff */
[----:B------:R-:W-:Y:S01]  /*0580*/  IMAD R5, R5, 0x1e, RZ ;  /* 0x0000001e05057824 */ /* 0x000fe200078e02ff */
[----:B------:R-:W-:Y:S01]  /*0590*/  PRMT R20, R12, 0x9910, RZ ;  /* 0x000099100c147816 */ /* 0x000fe200000000ff */
[----:B------:R-:W-:Y:S01]  /*05a0*/  IMAD.MOV R2, RZ, RZ, -R2 ;  /* 0x000000ffff027224 */ /* 0x000fe200078e0a02 */
[----:B------:R-:W-:Y:S01]  /*05b0*/  PRMT R6, R6, 0x7710, RZ ;  /* 0x0000771006067816 */ /* 0x000fe200000000ff */
[----:B------:R-:W-:Y:S01]  /*05c0*/  IMAD R19, R19, 0x18, RZ ;  /* 0x0000001813137824 */ /* 0x000fe200078e02ff */
[----:B------:R-:W-:-:S02]  /*05d0*/  IADD3 R5, PT, PT, RZ, -R5, RZ ;  /* 0x80000005ff057210 */ /* 0x000fc40007ffe0ff */
[----:B------:R-:W-:Y:S01]  /*05e0*/  PRMT R2, R2, 0x7710, RZ ;  /* 0x0000771002027816 */ /* 0x000fe200000000ff */
[----:B------:R-:W-:Y:S01]  /*05f0*/  IMAD.MOV R19, RZ, RZ, -R19 ;  /* 0x000000ffff137224 */ /* 0x000fe200078e0a13 */
[----:B------:R-:W-:Y:S02]  /*0600*/  PRMT R28, R5, 0x7710, RZ ;  /* 0x00007710051c7816 */ /* 0x000fe400000000ff */
[----:B------:R-:W-:Y:S02]  /*0610*/  PRMT R5, R18, 0x7710, RZ ;  /* 0x0000771012057816 */ /* 0x000fe400000000ff */
[----:B------:R-:W-:Y:S01]  /*0620*/  LOP3.LUT R25, R42, 0xffff, RZ, 0xc0, !PT ;  /* 0x0000ffff2a197812 */ /* 0x000fe200078ec0ff */
[C---:B------:R-:W-:Y:S01]  /*0630*/  IMAD.IADD R28, R27.reuse, 0x1, R28 ;  /* 0x000000011b1c7824 */ /* 0x040fe200078e021c */
[C---:B------:R-:W-:Y:S01]  /*0640*/  IADD3 R2, PT, PT, R27.reuse, R2, RZ ;  /* 0x000000021b027210 */ /* 0x040fe20007ffe0ff */
[----:B------:R-:W-:Y:S01]  /*0650*/  IMAD.IADD R26, R26, 0x1, R5 ;  /* 0x000000011a1a7824 */ /* 0x000fe200078e0205 */
[----:B------:R-:W-:Y:S01]  /*0660*/  IADD3 R27, PT, PT, R27, R6, RZ ;  /* 0x000000061b1b7210 */ /* 0x000fe20007ffe0ff */
[----:B------:R-:W-:Y:S01]  /*0670*/  IMAD R5, R20, 0x18, RZ ;  /* 0x0000001814057824 */ /* 0x000fe200078e02ff */
[----:B------:R-:W-:Y:S01]  /*0680*/  SHF.R.U32.HI R20, RZ, 0x2, R42 ;  /* 0x00000002ff147819 */ /* 0x000fe2000001162a */
[----:B------:R-:W-:Y:S01]  /*0690*/  IMAD R25, R25, 0xaaab, RZ ;  /* 0x0000aaab19197824 */ /* 0x000fe200078e02ff */
[----:B------:R-:W-:-:S02]  /*06a0*/  PRMT R19, R19, 0x7710, RZ ;  /* 0x0000771013137816 */ /* 0x000fc400000000ff */
[----:B------:R-:W-:Y:S01]  /*06b0*/  IADD3 R30, PT, PT, RZ, -R5, RZ ;  /* 0x80000005ff1e7210 */ /* 0x000fe20007ffe0ff */
[----:B------:R-:W-:Y:S01]  /*06c0*/  VIADD R33, R20, 0xe ;  /* 0x0000000e14217836 */ /* 0x000fe20000000000 */
[----:B------:R-:W-:Y:S02]  /*06d0*/  LOP3.LUT R6, R42, 0xff, RZ, 0xc0, !PT ;  /* 0x000000ff2a067812 */ /* 0x000fe400078ec0ff */
[----:B------:R-:W-:Y:S02]  /*06e0*/  LOP3.LUT R5, R32, 0xffff, RZ, 0xc0, !PT ;  /* 0x0000ffff20057812 */ /* 0x000fe400078ec0ff */
[----:B------:R-:W-:Y:S01]  /*06f0*/  LOP3.LUT R18, R33, 0xffff, RZ, 0xc0, !PT ;  /* 0x0000ffff21127812 */ /* 0x000fe200078ec0ff */
[----:B------:R-:W-:Y:S01]  /*0700*/  IMAD R6, R6, 0x89, RZ ;  /* 0x0000008906067824 */ /* 0x000fe200078e02ff */
[----:B------:R-:W-:Y:S01]  /*0710*/  IADD3 R24, PT, PT, R24, R19, RZ ;  /* 0x0000001318187210 */ /* 0x000fe20007ffe0ff */
[----:B------:R-:W-:Y:S01]  /*0720*/  IMAD R5, R5, 0x2aab, RZ ;  /* 0x00002aab05057824 */ /* 0x000fe200078e02ff */
[----:B------:R-:W-:Y:S01]  /*0730*/  PRMT R30, R30, 0x7710, RZ ;  /* 0x000077101e1e7816 */ /* 0x000fe200000000ff */
[----:B------:R-:W-:Y:S01]  /*0740*/  IMAD R31, R18, 0xaaab, RZ ;  /* 0x0000aaab121f7824 */ /* 0x000fe200078e02ff */
[----:B------:R-:W-:-:S02]  /*0750*/  SHF.R.U32.HI R19, RZ, 0x14, R25 ;  /* 0x00000014ff137819 */ /* 0x000fc40000011619 */
[----:B------:R-:W-:Y:S02]  /*0760*/  IADD3 R29, PT, PT, R29, R30, RZ ;  /* 0x0000001e1d1d7210 */ /* 0x000fe40007ffe0ff */
[----:B------:R-:W-:Y:S02]  /*0770*/  LOP3.LUT R34, R20, 0xffff, RZ, 0xc0, !PT ;  /* 0x0000ffff14227812 */ /* 0x000fe400078ec0ff */
[----:B------:R-:W-:Y:S02]  /*0780*/  PRMT R30, R19, 0x9910, RZ ;  /* 0x00009910131e7816 */ /* 0x000fe400000000ff */
[----:B------:R-:W-:Y:S01]  /*0790*/  SHF.R.U32.HI R23, RZ, 0xc, R6 ;  /* 0x0000000cff177819 */ /* 0x000fe20000011606 */
[----:B------:R-:W-:Y:S01]  /*07a0*/  IMAD R35, R34, 0xaaab, RZ ;  /* 0x0000aaab22237824 */ /* 0x000fe200078e02ff */
[----:B------:R-:W-:Y:S01]  /*07b0*/  SHF.R.U32.HI R18, RZ, 0x12, R5 ;  /* 0x00000012ff127819 */ /* 0x000fe20000011605 */
[----:B------:R-:W-:Y:S01]  /*07c0*/  IMAD R30, R30, 0x18, RZ ;  /* 0x000000181e1e7824 */ /* 0x000fe200078e02ff */
[----:B------:R-:W-:-:S02]  /*07d0*/  SHF.R.U32.HI R31, RZ, 0x11, R31 ;  /* 0x00000011ff1f7819 */ /* 0x000fc4000001161f */
[----:B------:R-:W-:Y:S02]  /*07e0*/  PRMT R21, R23, 0x9910, RZ ;  /* 0x0000991017157816 */ /* 0x000fe400000000ff */
[----:B------:R-:W-:Y:S02]  /*07f0*/  PRMT R36, R18, 0x9910, RZ ;  /* 0x0000991012247816 */ /* 0x000fe400000000ff */
[----:B------:R-:W-:Y:S01]  /*0800*/  PRMT R37, R31, 0x9910, RZ ;  /* 0x000099101f257816 */ /* 0x000fe200000000ff */
[----:B------:R-:W-:Y:S01]  /*0810*/  IMAD R21, R21, 0x1e, RZ ;  /* 0x0000001e15157824 */ /* 0x000fe200078e02ff */
[----:B------:R-:W-:Y:S01]  /*0820*/  SHF.R.U32.HI R31, RZ, 0x11, R35 ;  /* 0x00000011ff1f7819 */ /* 0x000fe20000011623 */
[----:B------:R-:W-:Y:S01]  /*0830*/  IMAD R34, R36, 0x18, RZ ;  /* 0x0000001824227824 */ /* 0x000fe200078e02ff */
[----:B------:R-:W-:Y:S01]  /*0840*/  IADD3 R35, PT, PT, RZ, -R30, RZ ;  /* 0x8000001eff237210 */ /* 0x000fe20007ffe0ff */
[----:B------:R-:W-:Y:S01]  /*0850*/  IMAD.MOV.U32 R30, RZ, RZ, R37 ;  /* 0x000000ffff1e7224 */ /* 0x000fe200078e0025 */
[----:B------:R-:W-:Y:S01]  /*0860*/  IADD3 R38, PT, PT, R20, 0x54, RZ ;  /* 0x0000005414267810 */ /* 0x000fe20007ffe0ff */
[----:B------:R-:W-:Y:S01]  /*0870*/  IMAD.MOV R21, RZ, RZ, -R21 ;  /* 0x000000ffff157224 */ /* 0x000fe200078e0a15 */
[----:B------:R-:W-:-:S02]  /*0880*/  PRMT R35, R35, 0x7710, RZ ;  /* 0x0000771023237816 */ /* 0x000fc400000000ff */
[----:B------:R-:W-:Y:S02]  /*0890*/  IADD3 R37, PT, PT, RZ, -R34, RZ ;  /* 0x80000022ff257210 */ /* 0x000fe40007ffe0ff */
[----:B------:R-:W-:Y:S01]  /*08a0*/  PRMT R34, R31, 0x9910, RZ ;  /* 0x000099101f227816 */ /* 0x000fe200000000ff */
[----:B------:R-:W-:Y:S01]  /*08b0*/  IMAD R31, R30, 0x3, RZ ;  /* 0x000000031e1f7824 */ /* 0x000fe200078e02ff */
[----:B------:R-:W-:Y:S01]  /*08c0*/  PRMT R21, R21, 0x7710, RZ ;  /* 0x0000771015157816 */ /* 0x000fe200000000ff */
[----:B------:R-:W-:Y:S01]  /*08d0*/  IMAD.IADD R30, R42, 0x1, R35 ;  /* 0x000000012a1e7824 */ /* 0x000fe200078e0223 */
[----:B------:R-:W-:Y:S02]  /*08e0*/  PRMT R37, R37, 0x7710, RZ ;  /* 0x0000771025257816 */ /* 0x000fe400000000ff */
[----:B------:R-:W-:Y:S01]  /*08f0*/  IADD3 R36, PT, PT, RZ, -R31, RZ ;  /* 0x8000001fff247210 */ /* 0x000fe20007ffe0ff */
[----:B------:R-:W-:Y:S01]  /*0900*/  IMAD R31, R34, 0x3, RZ ;  /* 0x00000003221f7824 */ /* 0x000fe200078e02ff */
[----:B------:R-:W-:Y:S01]  /*0910*/  LOP3.LUT R34, R30, 0xffff, RZ, 0xc0, !PT ;  /* 0x0000ffff1e227812 */ /* 0x000fe200078ec0ff */
[----:B------:R-:W-:Y:S01]  /*0920*/  IMAD.IADD R21, R42, 0x1, R21 ;  /* 0x000000012a157824 */ /* 0x000fe200078e0215 */
[----:B------:R-:W-:Y:S01]  /*0930*/  PRMT R36, R36, 0x7710, RZ ;  /* 0x0000771024247816 */ /* 0x000fe200000000ff */
[----:B------:R-:W-:Y:S01]  /*0940*/  VIADD R30, R20, 0x1c ;  /* 0x0000001c141e7836 */ /* 0x000fe20000000000 */
[----:B------:R-:W-:-:S02]  /*0950*/  IADD3 R35, PT, PT, RZ, -R31, RZ ;  /* 0x8000001fff237210 */ /* 0x000fc40007ffe0ff */
[----:B------:R-:W-:Y:S02]  /*0960*/  LOP3.LUT R21, R21, 0xff, RZ, 0xc0, !PT ;  /* 0x000000ff15157812 */ /* 0x000fe400078ec0ff */
[----:B------:R-:W-:Y:S02]  /*0970*/  ISETP.GT.U32.AND P3, PT, R34, 0xb, PT ;  /* 0x0000000b2200780c */ /* 0x000fe40003f64070 */
[----:B------:R-:W-:Y:S02]  /*0980*/  LOP3.LUT R34, R30, 0xffff, RZ, 0xc0, !PT ;  /* 0x0000ffff1e227812 */ /* 0x000fe400078ec0ff */
[----:B------:R-:W-:Y:S02]  /*0990*/  PRMT R35, R35, 0x7710, RZ ;  /* 0x0000771023237816 */ /* 0x000fe400000000ff */
[----:B------:R-:W-:Y:S01]  /*09a0*/  ISETP.GT.U32.AND P6, PT, R21, 0xe, PT ;  /* 0x0000000e1500780c */ /* 0x000fe20003fc4070 */
[----:B------:R-:W-:Y:S01]  /*09b0*/  IMAD.IADD R21, R33, 0x1, R36 ;  /* 0x0000000121157824 */ /* 0x000fe200078e0224 */
[----:B------:R-:W-:Y:S01]  /*09c0*/  IADD3 R32, PT, PT, R32, R37, RZ ;  /* 0x0000002520207210 */ /* 0x000fe20007ffe0ff */
[C---:B------:R-:W-:Y:S01]  /*09d0*/  VIADD R33, R20.reuse, 0x38 ;  /* 0x0000003814217836 */ /* 0x040fe20000000000 */
[----:B------:R-:W-:Y:S01]  /*09e0*/  IADD3 R31, PT, PT, R20, 0x2a, RZ ;  /* 0x0000002a141f7810 */ /* 0x000fe20007ffe0ff */
[----:B------:R-:W-:Y:S01]  /*09f0*/  IMAD R37, R34, 0xaaab, RZ ;  /* 0x0000aaab22257824 */ /* 0x000fe200078e02ff */
[C---:B------:R-:W-:Y:S01]  /*0a00*/  IADD3 R36, PT, PT, R20.reuse, 0x46, RZ ;  /* 0x0000004614247810 */ /* 0x040fe20007ffe0ff */
[----:B------:R-:W-:Y:S01]  /*0a10*/  IMAD.IADD R34, R20, 0x1, R35 ;  /* 0x0000000114227824 */ /* 0x000fe200078e0223 */
[----:B------:R-:W-:-:S02]  /*0a20*/  LOP3.LUT R35, R31, 0xffff, RZ, 0xc0, !PT ;  /* 0x0000ffff1f237812 */ /* 0x000fc400078ec0ff */
[----:B------:R-:W-:Y:S02]  /*0a30*/  LOP3.LUT R39, R33, 0xffff, RZ, 0xc0, !PT ;  /* 0x0000ffff21277812 */ /* 0x000fe400078ec0ff */
[----:B------:R-:W-:Y:S01]  /*0a40*/  SHF.R.U32.HI R20, RZ, 0x11, R37 ;  /* 0x00000011ff147819 */ /* 0x000fe20000011625 */
[----:B------:R-:W-:Y:S01]  /*0a50*/  IMAD R35, R35, 0xaaab, RZ ;  /* 0x0000aaab23237824 */ /* 0x000fe200078e02ff */
[----:B------:R-:W-:Y:S01]  /*0a60*/  LOP3.LUT R41, R38, 0xffff, RZ, 0xc0, !PT ;  /* 0x0000ffff26297812 */ /* 0x000fe200078ec0ff */
[----:B------:R-:W-:Y:S01]  /*0a70*/  IMAD R39, R39, 0xaaab, RZ ;  /* 0x0000aaab27277824 */ /* 0x000fe200078e02ff */
[----:B------:R-:W-:Y:S02]  /*0a80*/  LOP3.LUT R40, R36, 0xffff, RZ, 0xc0, !PT ;  /* 0x0000ffff24287812 */ /* 0x000fe400078ec0ff */
[----:B------:R-:W-:Y:S01]  /*0a90*/  PRMT R43, R20, 0x9910, RZ ;  /* 0x00009910142b7816 */ /* 0x000fe200000000ff */
[----:B------:R-:W-:Y:S01]  /*0aa0*/  IMAD R41, R41, 0x5556, RZ ;  /* 0x0000555629297824 */ /* 0x000fe200078e02ff */
[----:B------:R-:W-:Y:S01]  /*0ab0*/  SHF.R.U32.HI R20, RZ, 0x11, R35 ;  /* 0x00000011ff147819 */ /* 0x000fe20000011623 */
[----:B------:R-:W-:Y:S01]  /*0ac0*/  IMAD R37, R40, 0xaaab, RZ ;  /* 0x0000aaab28257824 */ /* 0x000fe200078e02ff */
[----:B------:R-:W-:Y:S01]  /*0ad0*/  SHF.R.U32.HI R35, RZ, 0x11, R39 ;  /* 0x00000011ff237819 */ /* 0x000fe20000011627 */
[----:B------:R-:W-:Y:S01]  /*0ae0*/  IMAD.MOV.U32 R40, RZ, RZ, R43 ;  /* 0x000000ffff287224 */ /* 0x000fe200078e002b */
[----:B------:R-:W-:-:S02]  /*0af0*/  SHF.R.U32.HI R39, RZ, 0x10, R41 ;  /* 0x00000010ff277819 */ /* 0x000fc40000011629 */
[----:B------:R-:W-:Y:S02]  /*0b00*/  SHF.R.U32.HI R37, RZ, 0x11, R37 ;  /* 0x00000011ff257819 */ /* 0x000fe40000011625 */
[----:B------:R-:W-:Y:S01]  /*0b10*/  PRMT R41, R20, 0x9910, RZ ;  /* 0x0000991014297816 */ /* 0x000fe200000000ff */
[----:B------:R-:W-:Y:S01]  /*0b20*/  IMAD R20, R40, 0x3, RZ ;  /* 0x0000000328147824 */ /* 0x000fe200078e02ff */
[----:B------:R-:W-:Y:S02]  /*0b30*/  PRMT R40, R35, 0x9910, RZ ;  /* 0x0000991023287816 */ /* 0x000fe400000000ff */
[----:B------:R-:W-:Y:S01]  /*0b40*/  PRMT R43, R37, 0x9910, RZ ;  /* 0x00009910252b7816 */ /* 0x000fe200000000ff */
[----:B------:R-:W-:Y:S01]  /*0b50*/  IMAD.MOV R20, RZ, RZ, -R20 ;  /* 0x000000ffff147224 */ /* 0x000fe200078e0a14 */
[----:B------:R-:W-:Y:S02]  /*0b60*/  PRMT R39, R39, 0x9910, RZ ;  /* 0x0000991027277816 */ /* 0x000fe400000000ff */
[----:B------:R-:W-:-:S02]  /*0b70*/  MOV R35, R41 ;  /* 0x0000002900237202 */ /* 0x000fc40000000f00 */
[----:B------:R-:W-:Y:S01]  /*0b80*/  MOV R37, R40 ;  /* 0x0000002800257202 */ /* 0x000fe20000000f00 */
[----:B------:R-:W-:Y:S01]  /*0b90*/  IMAD.MOV.U32 R40, RZ, RZ, R43 ;  /* 0x000000ffff287224 */ /* 0x000fe200078e002b */
[----:B------:R-:W-:Y:S02]  /*0ba0*/  MOV R41, R39 ;  /* 0x0000002700297202 */ /* 0x000fe40000000f00 */
[----:B------:R-:W-:Y:S01]  /*0bb0*/  PRMT R39, R20, 0x7710, RZ ;  /* 0x0000771014277816 */ /* 0x000fe200000000ff */
[----:B------:R-:W-:Y:S01]  /*0bc0*/  IMAD R20, R35, 0x3, RZ ;  /* 0x0000000323147824 */ /* 0x000fe200078e02ff */
[----:B------:R-:W-:Y:S01]  /*0bd0*/  LOP3.LUT R28, R28, 0xff, RZ, 0xc0, !PT ;  /* 0x000000ff1c1c7812 */ /* 0x000fe200078ec0ff */
[----:B------:R-:W-:Y:S01]  /*0be0*/  IMAD R35, R37, 0x3, RZ ;  /* 0x0000000325237824 */ /* 0x000fe200078e02ff */
[----:B------:R-:W-:Y:S01]  /*0bf0*/  LOP3.LUT R17, R17, 0xffff, RZ, 0xc0, !PT ;  /* 0x0000ffff11117812 */ /* 0x000fe200078ec0ff */
[----:B------:R-:W-:Y:S01]  /*0c00*/  IMAD R37, R40, 0x3, RZ ;  /* 0x0000000328257824 */ /* 0x000fe200078e02ff */
[----:B------:R-:W-:Y:S01]  /*0c10*/  IADD3 R20, PT, PT, RZ, -R20, RZ ;  /* 0x80000014ff147210 */ /* 0x000fe20007ffe0ff */
[----:B------:R-:W-:Y:S01]  /*0c20*/  IMAD.MOV R35, RZ, RZ, -R35 ;  /* 0x000000ffff237224 */ /* 0x000fe200078e0a23 */
[----:B------:R-:W-:Y:S01]  /*0c30*/  ISETP.GT.U32.AND P5, PT, R28, 0xe, PT ;  /* 0x0000000e1c00780c */ /* 0x000fe20003fa4070 */
[----:B------:R-:W-:Y:S01]  /*0c40*/  IMAD.IADD R30, R30, 0x1, R39 ;  /* 0x000000011e1e7824 */ /* 0x000fe200078e0227 */
[----:B------:R-:W-:Y:S01]  /*0c50*/  IADD3 R37, PT, PT, RZ, -R37, RZ ;  /* 0x80000025ff257210 */ /* 0x000fe20007ffe0ff */
[----:B------:R-:W-:Y:S01]  /*0c60*/  IMAD R39, R41, 0x3, RZ ;  /* 0x0000000329277824 */ /* 0x000fe200078e02ff */
[----:B------:R-:W-:Y:S01]  /*0c70*/  PRMT R20, R20, 0x7710, RZ ;  /* 0x0000771014147816 */ /* 0x000fe200000000ff */
[----:B------:R-:W-:Y:S01]  /*0c80*/  IMAD.SHL.U32 R30, R30, 0x10, RZ ;  /* 0x000000101e1e7824 */ /* 0x000fe200078e00ff */
[----:B------:R-:W-:-:S02]  /*0c90*/  PRMT R40, R35, 0x7710, RZ ;  /* 0x0000771023287816 */ /* 0x000fc400000000ff */
[----:B------:R-:W-:Y:S01]  /*0ca0*/  PRMT R35, R37, 0x7710, RZ ;  /* 0x0000771025237816 */ /* 0x000fe200000000ff */
[----:B------:R-:W-:Y:S01]  /*0cb0*/  IMAD.MOV R37, RZ, RZ, -R39 ;  /* 0x000000ffff257224 */ /* 0x000fe200078e0a27 */
[----:B------:R-:W-:Y:S01]  /*0cc0*/  IADD3 R31, PT, PT, R31, R20, RZ ;  /* 0x000000141f1f7210 */ /* 0x000fe20007ffe0ff */
[----:B------:R-:W-:Y:S01]  /*0cd0*/  IMAD.IADD R33, R33, 0x1, R40 ;  /* 0x0000000121217824 */ /* 0x000fe200078e0228 */
[----:B------:R-:W-:Y:S02]  /*0ce0*/  IADD3 R20, PT, PT, R36, R35, RZ ;  /* 0x0000002324147210 */ /* 0x000fe40007ffe0ff */
[----:B------:R-:W-:Y:S01]  /*0cf0*/  LOP3.LUT R35, R22, 0xff, RZ, 0xc0, !PT ;  /* 0x000000ff16237812 */ /* 0x000fe200078ec0ff */
[----:B------:R-:W-:Y:S01]  /*0d00*/  IMAD.SHL.U32 R33, R33, 0x10, RZ ;  /* 0x0000001021217824 */ /* 0x000fe200078e00ff */
[----:B------:R-:W-:Y:S02]  /*0d10*/  LOP3.LUT R28, R27, 0xffff, RZ, 0xc0, !PT ;  /* 0x0000ffff1b1c7812 */ /* 0x000fe400078ec0ff */
[----:B------:R-:W-:-:S02]  /*0d20*/  ISETP.GT.U32.AND P4, PT, R35, 0xe, PT ;  /* 0x0000000e2300780c */ /* 0x000fc40003f84070 */
[----:B------:R-:W-:Y:S02]  /*0d30*/  LOP3.LUT R35, R26, 0xffff, RZ, 0xc0, !PT ;  /* 0x0000ffff1a237812 */ /* 0x000fe400078ec0ff */
[----:B------:R-:W-:Y:S02]  /*0d40*/  SEL R27, RZ, 0x310, !P4 ;  /* 0x00000310ff1b7807 */ /* 0x000fe40006000000 */
[----:B------:R-:W-:Y:S02]  /*0d50*/  ISETP.GT.U32.AND P4, PT, R17, 0xb, PT ;  /* 0x0000000b1100780c */ /* 0x000fe40003f84070 */
[----:B------:R-:W-:Y:S02]  /*0d60*/  LOP3.LUT R24, R24, 0xffff, RZ, 0xc0, !PT ;  /* 0x0000ffff18187812 */ /* 0x000fe400078ec0ff */
[----:B------:R-:W-:Y:S02]  /*0d70*/  SEL R26, RZ, 0x310, !P5 ;  /* 0x00000310ff1a7807 */ /* 0x000fe40006800000 */
[----:B------:R-:W-:-:S02]  /*0d80*/  ISETP.GT.U32.AND P5, PT, R28, 0xb, PT ;  /* 0x0000000b1c00780c */ /* 0x000fc40003fa4070 */
[----:B------:R-:W-:Y:S02]  /*0d90*/  SEL R28, RZ, 0x90, !P4 ;  /* 0x00000090ff1c7807 */ /* 0x000fe40006000000 */
[----:B------:R-:W-:Y:S02]  /*0da0*/  ISETP.GT.U32.AND P4, PT, R24, 0xb, PT ;  /* 0x0000000b1800780c */ /* 0x000fe40003f84070 */
[----:B------:R-:W-:Y:S02]  /*0db0*/  SHF.R.U32.HI R24, RZ, 0x13, R25 ;  /* 0x00000013ff187819 */ /* 0x000fe40000011619 */
[----:B------:R-:W-:Y:S02]  /*0dc0*/  PRMT R37, R37, 0x7710, RZ ;  /* 0x0000771025257816 */ /* 0x000fe400000000ff */
[----:B------:R-:W-:Y:S02]  /*0dd0*/  SEL R17, RZ, 0x310, !P6 ;  /* 0x00000310ff117807 */ /* 0x000fe40007000000 */
[----:B------:R-:W-:Y:S01]  /*0de0*/  PRMT R40, R24, 0x9910, RZ ;  /* 0x0000991018287816 */ /* 0x000fe200000000ff */
[----:B------:R-:W-:Y:S01]  /*0df0*/  IMAD.IADD R22, R38, 0x1, R37 ;  /* 0x0000000126167824 */ /* 0x000fe200078e0225 */
[----:B------:R-:W-:Y:S01]  /*0e00*/  ISETP.GT.U32.AND P6, PT, R35, 0xb, PT ;  /* 0x0000000b2300780c */ /* 0x000fe20003fc4070 */
[----:B---3--:R-:W-:Y:S01]  /*0e10*/  IMAD R37, R44, 0x31000, R26 ;  /* 0x000310002c257824 */ /* 0x008fe200078e021a */
[----:B------:R-:W-:Y:S01]  /*0e20*/  SHF.L.U32 R24, R34, 0x4, RZ ;  /* 0x0000000422187819 */ /* 0x000fe200000006ff */
[----:B------:R-:W-:Y:S01]  /*0e30*/  IMAD R38, R44, 0x31000, R27 ;  /* 0x000310002c267824 */ /* 0x000fe200078e021b */
[----:B------:R-:W-:Y:S01]  /*0e40*/  LOP3.LUT R35, R29, 0xffff, RZ, 0xc0, !PT ;  /* 0x0000ffff1d237812 */ /* 0x000fe200078ec0ff */
[----:B----4-:R-:W-:Y:S01]  /*0e50*/  IMAD R34, R46, 0x24000, R28 ;  /* 0x000240002e227824 */ /* 0x010fe200078e021c */
[----:B------:R-:W-:Y:S01]  /*0e60*/  SEL R25, RZ, 0x90, !P3 ;  /* 0x00000090ff197807 */ /* 0x000fe20005800000 */
[----:B------:R-:W-:Y:S01]  /*0e70*/  IMAD R16, R16, 0xc400, R37 ;  /* 0x0000c40010107824 */ /* 0x000fe200078e0225 */
[----:B------:R-:W-:Y:S01]  /*0e80*/  SEL R29, RZ, 0x90, !P5 ;  /* 0x00000090ff1d7807 */ /* 0x000fe20006800000 */
[----:B------:R-:W-:Y:S01]  /*0e90*/  IMAD R9, R9, 0x2400, R34 ;  /* 0x0000240009097824 */ /* 0x000fe200078e0222 */
[----:B------:R-:W-:Y:S01]  /*0ea0*/  PRMT R26, R24, 0x9910, RZ ;  /* 0x00009910181a7816 */ /* 0x000fe200000000ff */
[C---:B------:R-:W-:Y:S01]  /*0eb0*/  IMAD R36, R46.reuse, 0x24000, R25 ;  /* 0x000240002e247824 */ /* 0x040fe200078e0219 */
[----:B------:R-:W-:Y:S01]  /*0ec0*/  ISETP.GT.U32.AND P5, PT, R35, 0xb, PT ;  /* 0x0000000b2300780c */ /* 0x000fe20003fa4070 */
[----:B------:R-:W-:Y:S01]  /*0ed0*/  IMAD R28, R46, 0x24000, R29 ;  /* 0x000240002e1c7824 */ /* 0x000fe200078e021d */
[----:B------:R-:W-:Y:S01]  /*0ee0*/  LOP3.LUT R32, R32, 0xffff, RZ, 0xc0, !PT ;  /* 0x0000ffff20207812 */ /* 0x000fe200078ec0ff */
[----:B------:R-:W-:Y:S01]  /*0ef0*/  IMAD.MOV.U32 R25, RZ, RZ, R26 ;  /* 0x000000ffff197224 */ /* 0x000fe200078e001a */
[----:B------:R-:W-:Y:S01]  /*0f00*/  SEL R27, RZ, 0x90, !P5 ;  /* 0x00000090ff1b7807 */ /* 0x000fe20006800000 */
[----:B------:R-:W-:Y:S01]  /*0f10*/  IMAD R28, R15, 0x2400, R28 ;  /* 0x000024000f1c7824 */ /* 0x000fe200078e021c */
[----:B------:R-:W-:Y:S01]  /*0f20*/  SEL R26, RZ, 0x90, !P4 ;  /* 0x00000090ff1a7807 */ /* 0x000fe20006000000 */
[----:B------:R-:W-:Y:S01]  /*0f30*/  IMAD R11, R11, 0xc400, R38 ;  /* 0x0000c4000b0b7824 */ /* 0x000fe200078e0226 */
[----:B------:R-:W-:Y:S01]  /*0f40*/  ISETP.GT.U32.AND P3, PT, R32, 0xb, PT ;  /* 0x0000000b2000780c */ /* 0x000fe20003f64070 */
[----:B------:R-:W-:Y:S01]  /*0f50*/  IMAD R32, R44, 0x31000, R17 ;  /* 0x000310002c207824 */ /* 0x000fe200078e0211 */
[----:B------:R-:W-:Y:S01]  /*0f60*/  SHF.R.U32.HI R7, RZ, 0x13, R7 ;  /* 0x00000013ff077819 */ /* 0x000fe20000011607 */
[C---:B------:R-:W-:Y:S01]  /*0f70*/  IMAD R29, R46.reuse, 0x24000, R27 ;  /* 0x000240002e1d7824 */ /* 0x040fe200078e021b */
[----:B------:R-:W-:Y:S01]  /*0f80*/  SHF.R.U32.HI R10, RZ, 0x13, R10 ;  /* 0x00000013ff0a7819 */ /* 0x000fe2000001160a */
[----:B------:R-:W-:Y:S01]  /*0f90*/  IMAD R26, R46, 0x24000, R26 ;  /* 0x000240002e1a7824 */ /* 0x000fe200078e021a */
[----:B------:R-:W-:Y:S01]  /*0fa0*/  SHF.R.U32.HI R4, RZ, 0x13, R4 ;  /* 0x00000013ff047819 */ /* 0x000fe20000011604 */
[----:B------:R-:W-:Y:S01]  /*0fb0*/  IMAD R17, R23, 0xc400, R32 ;  /* 0x0000c40017117824 */ /* 0x000fe200078e0220 */
[----:B------:R-:W-:Y:S01]  /*0fc0*/  SEL R23, RZ, 0x90, !P6 ;  /* 0x00000090ff177807 */ /* 0x000fe20007000000 */
[----:B------:R-:W-:Y:S01]  /*0fd0*/  IMAD R12, R12, 0x2400, R29 ;  /* 0x000024000c0c7824 */ /* 0x000fe200078e021d */
[----:B------:R-:W-:Y:S01]  /*0fe0*/  SEL R32, RZ, 0x90, !P3 ;  /* 0x00000090ff207807 */ /* 0x000fe20005800000 */
[----:B------:R-:W-:Y:S01]  /*0ff0*/  IMAD R13, R13, 0x2400, R26 ;  /* 0x000024000d0d7824 */ /* 0x000fe200078e021a */
[----:B------:R-:W-:Y:S01]  /*1000*/  PRMT R29, R7, 0x9910, RZ ;  /* 0x00009910071d7816 */ /* 0x000fe200000000ff */
[----:B------:R-:W-:Y:S01]  /*1010*/  IMAD R35, R46, 0x24000, R23 ;  /* 0x000240002e237824 */ /* 0x000fe200078e0217 */
[----:B------:R-:W-:Y:S01]  /*1020*/  PRMT R26, R10, 0x9910, RZ ;  /* 0x000099100a1a7816 */ /* 0x000fe200000000ff */
[----:B------:R-:W-:Y:S01]  /*1030*/  IMAD R27, R46, 0x24000, R32 ;  /* 0x000240002e1b7824 */ /* 0x000fe200078e0220 */
[----:B------:R-:W-:Y:S01]  /*1040*/  PRMT R7, R30, 0x9910, RZ ;  /* 0x000099101e077816 */ /* 0x000fe200000000ff */
[----:B------:R-:W-:Y:S01]  /*1050*/  IMAD R23, R19, 0x2400, R36 ;  /* 0x0000240013177824 */ /* 0x000fe200078e0224 */
[----:B------:R-:W-:Y:S01]  /*1060*/  SHF.L.U32 R21, R21, 0x4, RZ ;  /* 0x0000000415157819 */ /* 0x000fe200000006ff */
[----:B------:R-:W-:Y:S01]  /*1070*/  IMAD R19, R40, 0x30, R25 ;  /* 0x0000003028137824 */ /* 0x000fe200078e0219 */
[----:B------:R-:W-:Y:S01]  /*1080*/  SHF.R.U32.HI R8, RZ, 0x13, R8 ;  /* 0x00000013ff087819 */ /* 0x000fe20000011608 */
[----:B------:R-:W-:Y:S01]  /*1090*/  IMAD R25, R26, 0x30, R7 ;  /* 0x000000301a197824 */ /* 0x000fe200078e0207 */
[----:B------:R-:W-:Y:S01]  /*10a0*/  PRMT R15, R4, 0x9910, RZ ;  /* 0x00009910040f7816 */ /* 0x000fe200000000ff */
[----:B------:R-:W-:Y:S01]  /*10b0*/  IMAD R18, R18, 0x2400, R27 ;  /* 0x0000240012127824 */ /* 0x000fe200078e021b */
[----:B------:R-:W-:Y:S01]  /*10c0*/  SHF.L.U32 R31, R31, 0x4, RZ ;  /* 0x000000041f1f7819 */ /* 0x000fe200000006ff */
[----:B------:R-:W0:Y:S01]  /*10d0*/  S2R R26, SR_CTAID.X ;  /* 0x00000000001a7919 */ /* 0x000e220000002500 */
[----:B------:R-:W-:Y:S01]  /*10e0*/  PRMT R4, R21, 0x9910, RZ ;  /* 0x0000991015047816 */ /* 0x000fe200000000ff */
[----:B------:R-:W-:Y:S01]  /*10f0*/  IMAD R14, R14, 0x2400, R35 ;  /* 0x000024000e0e7824 */ /* 0x000fe200078e0223 */
[----:B------:R-:W-:-:S02]  /*1100*/  PRMT R27, R8, 0x9910, RZ ;  /* 0x00009910081b7816 */ /* 0x000fc400000000ff */
[----:B------:R-:W-:Y:S01]  /*1110*/  SHF.R.U32.HI R6, RZ, 0xb, R6 ;  /* 0x0000000bff067819 */ /* 0x000fe20000011606 */
[----:B------:R-:W-:Y:S01]  /*1120*/  IMAD R15, R15, 0x30, R4 ;  /* 0x000000300f0f7824 */ /* 0x000fe200078e0204 */
[----:B------:R-:W-:Y:S02]  /*1130*/  PRMT R8, R31, 0x9910, RZ ;  /* 0x000099101f087816 */ /* 0x000fe400000000ff */
[----:B------:R-:W-:Y:S02]  /*1140*/  PRMT R10, R33, 0x9910, RZ ;  /* 0x00009910210a7816 */ /* 0x000fe400000000ff */
[----:B------:R-:W-:Y:S01]  /*1150*/  SHF.R.U32.HI R3, RZ, 0x13, R3 ;  /* 0x00000013ff037819 */ /* 0x000fe20000011603 */
[----:B------:R-:W-:Y:S01]  /*1160*/  IMAD R27, R27, 0x30, R8 ;  /* 0x000000301b1b7824 */ /* 0x000fe200078e0208 */
[----:B------:R-:W-:Y:S01]  /*1170*/  SHF.L.U32 R4, R42, 0x2, RZ ;  /* 0x000000022a047819 */ /* 0x000fe200000006ff */
[----:B------:R-:W-:Y:S01]  /*1180*/  IMAD R29, R29, 0x30, R10 ;  /* 0x000000301d1d7824 */ /* 0x000fe200078e020a */
[----:B------:R-:W-:Y:S01]  /*1190*/  PRMT R7, R6, 0x9910, RZ ;  /* 0x0000991006077816 */ /* 0x000fe200000000ff */
[----:B------:R-:W-:Y:S01]  /*11a0*/  IMAD.SHL.U32 R8, R20, 0x10, RZ ;  /* 0x0000001014087824 */ /* 0x000fe200078e00ff */
[----:B------:R-:W-:-:S02]  /*11b0*/  PRMT R10, R3, 0x9910, RZ ;  /* 0x00009910030a7816 */ /* 0x000fc400000000ff */
[----:B------:R-:W-:Y:S01]  /*11c0*/  LOP3.LUT R20, R4, 0xc, RZ, 0xc0, !PT ;  /* 0x0000000c04147812 */ /* 0x000fe200078ec0ff */
[----:B------:R-:W-:Y:S01]  /*11d0*/  IMAD R4, R7, 0xf, RZ ;  /* 0x0000000f07047824 */ /* 0x000fe200078e02ff */
[----:B------:R-:W-:Y:S02]  /*11e0*/  LOP3.LUT R3, R24, 0xffff, RZ, 0xc0, !PT ;  /* 0x0000ffff18037812 */ /* 0x000fe400078ec0ff */
[----:B------:R-:W-:Y:S02]  /*11f0*/  SHF.R.U32.HI R5, RZ, 0x11, R5 ;  /* 0x00000011ff057819 */ /* 0x000fe40000011605 */
[----:B------:R-:W-:Y:S01]  /*1200*/  IADD3 R3, PT, PT, R3, R23, R20 ;  /* 0x0000001703037210 */ /* 0x000fe20007ffe014 */
[----:B------:R-:W-:Y:S01]  /*1210*/  IMAD.MOV R23, RZ, RZ, -R4 ;  /* 0x000000ffff177224 */ /* 0x000fe200078e0a04 */
[----:B------:R-:W-:Y:S02]  /*1220*/  LOP3.LUT R21, R21, 0xffff, RZ, 0xc0, !PT ;  /* 0x0000ffff15157812 */ /* 0x000fe400078ec0ff */
[----:B------:R-:W-:-:S02]  /*1230*/  PRMT R37, R5, 0x9910, RZ ;  /* 0x0000991005257816 */ /* 0x000fc400000000ff */
[----:B------:R-:W-:Y:S01]  /*1240*/  PRMT R23, R23, 0x7710, RZ ;  /* 0x0000771017177816 */ /* 0x000fe200000000ff */
[----:B0-----:R-:W-:Y:S01]  /*1250*/  IMAD R24, R26, 0x70, R17 ;  /* 0x000000701a187824 */ /* 0x001fe200078e0211 */
[----:B------:R-:W-:Y:S02]  /*1260*/  PRMT R5, R8, 0x9910, RZ ;  /* 0x0000991008057816 */ /* 0x000fe400000000ff */
[----:B------:R-:W-:Y:S02]  /*1270*/  SHF.L.U32 R22, R22, 0x4, RZ ;  /* 0x0000000416167819 */ /* 0x000fe400000006ff */
[----:B------:R-:W-:Y:S01]  /*1280*/  IADD3 R4, PT, PT, R21, R9, R20 ;  /* 0x0000000915047210 */ /* 0x000fe20007ffe014 */
[----:B------:R-:W-:Y:S01]  /*1290*/  IMAD R35, R10, 0x30, R5 ;  /* 0x000000300a237824 */ /* 0x000fe200078e0205 */
[----:B------:R-:W-:Y:S02]  /*12a0*/  LOP3.LUT R7, R33, 0xffff, RZ, 0xc0, !PT ;  /* 0x0000ffff21077812 */ /* 0x000fe400078ec0ff */
[----:B------:R-:W-:Y:S01]  /*12b0*/  IADD3 R44, PT, PT, R42, R23, RZ ;  /* 0x000000172a2c7210 */ /* 0x000fe20007ffe0ff */
[----:B------:R-:W-:Y:S01]  /*12c0*/  IMAD R23, R26, 0x70, R11 ;  /* 0x000000701a177824 */ /* 0x000fe200078e020b */
[----:B------:R-:W-:-:S02]  /*12d0*/  LOP3.LUT R9, R8, 0xffff, RZ, 0xc0, !PT ;  /* 0x0000ffff08097812 */ /* 0x000fc400078ec0ff */
[----:B------:R-:W-:Y:S01]  /*12e0*/  PRMT R6, R22, 0x9910, RZ ;  /* 0x0000991016067816 */ /* 0x000fe200000000ff */
[----:B------:R-:W-:Y:S01]  /*12f0*/  IMAD.SHL.U32 R10, R44, 0x4, RZ ;  /* 0x000000042c0a7824 */ /* 0x000fe200078e00ff */
[----:B------:R-:W-:Y:S01]  /*1300*/  IADD3 R7, PT, PT, R7, R13, R20 ;  /* 0x0000000d07077210 */ /* 0x000fe20007ffe014 */
[----:B------:R-:W-:Y:S01]  /*1310*/  IMAD.SHL.U32 R13, R2, 0x4, RZ ;  /* 0x00000004020d7824 */ /* 0x000fe200078e00ff */
[----:B------:R-:W-:Y:S01]  /*1320*/  LOP3.LUT R21, R22, 0xffff, RZ, 0xc0, !PT ;  /* 0x0000ffff16157812 */ /* 0x000fe200078ec0ff */
[----:B------:R-:W-:Y:S01]  /*1330*/  IMAD R37, R37, 0x30, R6 ;  /* 0x0000003025257824 */ /* 0x000fe200078e0206 */
[----:B------:R-:W-:Y:S01]  /*1340*/  IADD3 R8, PT, PT, R9, R12, R20 ;  /* 0x0000000c09087210 */ /* 0x000fe20007ffe014 */
[----:B------:R-:W-:Y:S01]  /*1350*/  IMAD R22, R26, 0x70, R16 ;  /* 0x000000701a167824 */ /* 0x000fe200078e0210 */
[----:B------:R-:W-:Y:S02]  /*1360*/  SHF.L.U32 R12, R0, 0x2, RZ ;  /* 0x00000002000c7819 */ /* 0x000fe400000006ff */
[----:B------:R-:W-:-:S02]  /*1370*/  LOP3.LUT R31, R31, 0xffff, RZ, 0xc0, !PT ;  /* 0x0000ffff1f1f7812 */ /* 0x000fc400078ec0ff */
[----:B------:R-:W-:Y:S02]  /*1380*/  IADD3 R9, PT, PT, R21, R18, R20 ;  /* 0x0000001215097210 */ /* 0x000fe40007ffe014 */
[----:B------:R-:W-:Y:S02]  /*1390*/  LOP3.LUT R5, R30, 0xffff, RZ, 0xc0, !PT ;  /* 0x0000ffff1e057812 */ /* 0x000fe400078ec0ff */
[----:B------:R-:W-:Y:S02]  /*13a0*/  LOP3.LUT R17, R10, 0xfc, RZ, 0xc0, !PT ;  /* 0x000000fc0a117812 */ /* 0x000fe400078ec0ff */
[----:B------:R-:W-:Y:S02]  /*13b0*/  LOP3.LUT R18, R12, 0xfc, RZ, 0xc0, !PT ;  /* 0x000000fc0c127812 */ /* 0x000fe400078ec0ff */
[----:B------:R-:W-:Y:S02]  /*13c0*/  LOP3.LUT R21, R13, 0xfc, RZ, 0xc0, !PT ;  /* 0x000000fc0d157812 */ /* 0x000fe400078ec0ff */
[----:B------:R-:W-:-:S02]  /*13d0*/  ISETP.LT.U32.AND P2, PT, R42, 0x40, !P2 ;  /* 0x000000402a00780c */ /* 0x000fc40005741070 */
[--C-:B------:R-:W-:Y:S02]  /*13e0*/  IADD3 R6, PT, PT, R31, R14, R20.reuse ;  /* 0x0000000e1f067210 */ /* 0x100fe40007ffe014 */
[C---:B------:R-:W-:Y:S02]  /*13f0*/  LOP3.LUT R10, R20.reuse, 0xffff, R19, 0xf8, !PT ;  /* 0x0000ffff140a7812 */ /* 0x040fe400078ef813 */
[----:B------:R-:W-:Y:S02]  /*1400*/  LOP3.LUT R11, R20, 0xffff, R15, 0xf8, !PT ;  /* 0x0000ffff140b7812 */ /* 0x000fe400078ef80f */
[C---:B------:R-:W-:Y:S02]  /*1410*/  ISETP.LT.U32.AND P0, PT, R42.reuse, 0x180, !P0 ;  /* 0x000001802a00780c */ /* 0x040fe40004701070 */
[----:B------:R-:W-:Y:S02]  /*1420*/  ISETP.LT.U32.AND P1, PT, R42, 0x30, !P1 ;  /* 0x000000302a00780c */ /* 0x000fe40004f21070 */
[----:B------:R-:W-:-:S02]  /*1430*/  IADD3 R5, PT, PT, R5, R28, R20 ;  /* 0x0000001c05057210 */ /* 0x000fc40007ffe014 */
[C---:B------:R-:W-:Y:S02]  /*1440*/  LOP3.LUT R12, R20.reuse, 0xffff, R25, 0xf8, !PT ;  /* 0x0000ffff140c7812 */ /* 0x040fe400078ef819 */
[C---:B------:R-:W-:Y:S02]  /*1450*/  LOP3.LUT R13, R20.reuse, 0xffff, R27, 0xf8, !PT ;  /* 0x0000ffff140d7812 */ /* 0x040fe400078ef81b */
[C---:B------:R-:W-:Y:S02]  /*1460*/  LOP3.LUT R14, R20.reuse, 0xffff, R29, 0xf8, !PT ;  /* 0x0000ffff140e7812 */ /* 0x040fe400078ef81d */
[C---:B------:R-:W-:Y:S02]  /*1470*/  LOP3.LUT R15, R20.reuse, 0xffff, R35, 0xf8, !PT ;  /* 0x0000ffff140f7812 */ /* 0x040fe400078ef823 */
[----:B------:R-:W-:Y:S02]  /*1480*/  LOP3.LUT R16, R20, 0xffff, R37, 0xf8, !PT ;  /* 0x0000ffff14107812 */ /* 0x000fe400078ef825 */
[----:B------:R-:W-:-:S02]  /*1490*/  IADD3 R17, PT, PT, R24, -0x3c, R17 ;  /* 0xffffffc418117810 */ /* 0x000fc40007ffe011 */
[----:B------:R-:W-:Y:S02]  /*14a0*/  IADD3 R18, PT, PT, R23, -0x3c, R18 ;  /* 0xffffffc417127810 */ /* 0x000fe40007ffe012 */
[----:B------:R-:W-:Y:S02]  /*14b0*/  IADD3 R19, PT, PT, R22, -0x3c, R21 ;  /* 0xffffffc416137810 */ /* 0x000fe40007ffe015 */
[----:B------:R-:W-:Y:S02]  /*14c0*/  P2R R56, PR, RZ, 0x4 ;  /* 0x00000004ff387803 */ /* 0x000fe40000000000 */
[----:B------:R-:W-:Y:S02]  /*14d0*/  MOV R34, RZ ;  /* 0x000000ff00227202 */ /* 0x000fe40000000f00 */
[----:B------:R-:W-:-:S07]  /*14e0*/  LEA R42, R42, UR6, 0x2 ;  /* 0x000000062a2a7c11 */ /* 0x000fce000f8e10ff */
.L_x_112:
[----:B------:R-:W0:Y:S01]  /*14f0*/  S2R R33, SR_TID.Y ;  /* 0x0000000000217919 */ /* 0x000e220000002200 */
[----:B------:R-:W-:Y:S01]  /*1500*/  MOV R21, 0x400 ;  /* 0x0000040000157802 */ /* 0x000fe20000000f00 */
[C---:B------:R-:W-:Y:S01]  /*1510*/  IMAD R45, R34.reuse, 0x30, R9 ;  /* 0x00000030222d7824 */ /* 0x040fe200078e0209 */
[----:B------:R-:W1:Y:S01]  /*1520*/  LDCU.64 UR10, c[0x0][0x380] ;  /* 0x00007000ff0a77ac */ /* 0x000e620008000a00 */
[----:B------:R-:W2:Y:S01]  /*1530*/  S2R R20, SR_TID.X ;  /* 0x0000000000147919 */ /* 0x000ea20000002100 */
[C---:B------:R-:W-:Y:S02]  /*1540*/  IMAD R37, R34.reuse, 0x30, R8 ;  /* 0x0000003022257824 */ /* 0x040fe400078e0208 */
[----:B------:R-:W-:Y:S01]  /*1550*/  VIADD R21, R21, 0x1e0 ;  /* 0x000001e015157836 */ /* 0x000fe20000000000 */
[----:B------:R-:W3:Y:S01]  /*1560*/  S2R R22, SR_CgaCtaId ;  /* 0x0000000000167919 */ /* 0x000ee20000008800 */
[C---:B------:R-:W-:Y:S01]  /*1570*/  IMAD R39, R34.reuse, 0x30, R7 ;  /* 0x0000003022277824 */ /* 0x040fe200078e0207 */
[----:B------:R-:W-:Y:S01]  /*1580*/  UMOV UR4, URZ ;  /* 0x000000ff00047c82 */ /* 0x000fe20008000000 */
[----:B------:R-:W-:-:S02]  /*1590*/  IMAD R41, R34, 0x30, R6 ;  /* 0x0000003022297824 */ /* 0x000fc400078e0206 */
[C---:B------:R-:W-:Y:S02]  /*15a0*/  IMAD R43, R34.reuse, 0x30, R5 ;  /* 0x00000030222b7824 */ /* 0x040fe400078e0205 */
[C---:B------:R-:W-:Y:S02]  /*15b0*/  IMAD R35, R34.reuse, 0x30, R4 ;  /* 0x0000003022237824 */ /* 0x040fe400078e0204 */
[C---:B------:R-:W-:Y:S02]  /*15c0*/  IMAD R55, R34.reuse, 0x30, R3 ;  /* 0x0000003022377824 */ /* 0x040fe400078e0203 */
[C---:B------:R-:W-:Y:S02]  /*15d0*/  IMAD R32, R34.reuse, 0x38, R19 ;  /* 0x0000003822207824 */ /* 0x040fe400078e0213 */
[C---:B------:R-:W-:Y:S02]  /*15e0*/  IMAD R38, R34.reuse, 0x38, R18 ;  /* 0x0000003822267824 */ /* 0x040fe400078e0212 */
[----:B------:R-:W-:Y:S01]  /*15f0*/  IMAD R40, R34, 0x38, R17 ;  /* 0x0000003822287824 */ /* 0x000fe200078e0211 */
[C---:B0-----:R-:W-:Y:S01]  /*1600*/  ISETP.GT.U32.AND P2, PT, R33.reuse, 0x11, PT ;  /* 0x000000112100780c */ /* 0x041fe20003f44070 */
[----:B--2---:R-:W-:Y:S01]  /*1610*/  IMAD R20, R33, 0x7, R20 ;  /* 0x0000000721147824 */ /* 0x004fe200078e0214 */
[----:B---3--:R-:W-:-:S04]  /*1620*/  LEA R22, R22, R21, 0x18 ;  /* 0x0000001516167211 */ /* 0x008fc800078ec0ff */
[----:B------:R-:W-:Y:S01]  /*1630*/  ISETP.GT.U32.OR P2, PT, R20, 0x77, P2 ;  /* 0x000000771400780c */ /* 0x000fe20001744470 */
[----:B-1----:R-:W-:-:S12]  /*1640*/  IMAD R33, R33, 0x60, R22 ;  /* 0x0000006021217824 */ /* 0x002fd800078e0216 */
.L_x_111:
[----:B------:R-:W-:Y:S06]  /*1650*/  BAR.SYNC.DEFER_BLOCKING 0x0 ;  /* 0x0000000000007b1d */ /* 0x000fec0000010000 */
[----:B------:R-:W-:Y:S04]  /*1660*/  BSSY.RECONVERGENT B0, `(.L_x_99) ;  /* 0x000000f000007945 */ /* 0x000fe80003800200 */
[----:B------:R-:W-:Y:S05]  /*1670*/  @P2 BRA `(.L_x_100) ;  /* 0x0000000000342947 */ /* 0x000fea0003800000 */
[----:B------:R-:W0:Y:S01]  /*1680*/  S2UR UR6, SR_CTAID.X ;  /* 0x00000000000679c3 */ /* 0x000e220000002500 */
[----:B------:R-:W-:Y:S01]  /*1690*/  LOP3.LUT P4, RZ, R44, 0xff, RZ, 0xc0, !PT ;  /* 0x000000ff2cff7812 */ /* 0x000fe2000788c0ff */
[----:B------:R-:W-:Y:S01]  /*16a0*/  BSSY.RECONVERGENT B1, `(.L_x_101) ;  /* 0x0000009000017945 */ /* 0x000fe20003800200 */
[----:B------:R-:W-:Y:S01]  /*16b0*/  HFMA2 R21, -RZ, RZ, 0, 0 ;  /* 0x00000000ff157431 */ /* 0x000fe200000001ff */
[----:B0-----:R-:W-:-:S06]  /*16c0*/  USHF.L.U32 UR6, UR6, 0x1, URZ ;  /* 0x0000000106067899 */ /* 0x001fcc00080006ff */
[----:B------:R-:W-:-:S04]  /*16d0*/  LOP3.LUT P3, RZ, R34, UR6, RZ, 0xfc, !PT ;  /* 0x0000000622ff7c12 */ /* 0x000fc8000f86fcff */
[----:B------:R-:W-:-:S13]  /*16e0*/  PLOP3.LUT P3, PT, P3, P4, PT, 0x2f, 0xf2 ;  /* 0x0000000000f2781c */ /* 0x000fda0001f68577 */
[----:B------:R-:W-:Y:S05]  /*16f0*/  @P3 BRA `(.L_x_102) ;  /* 0x00000000000c3947 */ /* 0x000fea0003800000 */
[----:B------:R-:W-:-:S04]  /*1700*/  IADD3 R20, P3, PT, R40, UR10, RZ ;  /* 0x0000000a28147c10 */ /* 0x000fc8000ff7e0ff */
[----:B------:R-:W-:-:S06]  /*1710*/  LEA.HI.X.SX32 R21, R40, UR11, 0x1, P3 ;  /* 0x0000000b28157c11 */ /* 0x000fcc00098f0eff */
[----:B------:R0:W5:Y:S03]  /*1720*/  LDG.E.CONSTANT R21, desc[UR8][R20.64] ;  /* 0x0000000814157981 */ /* 0x000166000c1e9900 */
.L_x_102:
[----:B------:R-:W-:Y:S05]  /*1730*/  BSYNC.RECONVERGENT B1 ;  /* 0x0000000000017941 */ /* 0x000fea0003800200 */
.L_x_101:
[----:B-----5:R1:W-:Y:S02]  /*1740*/  STS [R42], R21 ;  /* 0x000000152a007388 */ /* 0x0203e40000000800 */
.L_x_100:
[----:B------:R-:W-:Y:S05]  /*1750*/  BSYNC.RECONVERGENT B0 ;  /* 0x0000000000007941 */ /* 0x000fea0003800200 */
.L_x_99:
[----:B------:R-:W-:Y:S01]  /*1760*/  ISETP.NE.AND P3, PT, R56, RZ, PT ;  /* 0x000000ff3800720c */ /* 0x000fe20003f65270 */
[----:B------:R-:W-:-:S12]  /*1770*/  BSSY.RECONVERGENT B0, `(.L_x_103) ;  /* 0x000000f000007945 */ /* 0x000fd80003800200 */
[----:B------:R-:W-:Y:S05]  /*1780*/  @!P3 BRA `(.L_x_104) ;  /* 0x000000000034b947 */ /* 0x000fea0003800000 */
[----:B------:R-:W2:Y:S01]  /*1790*/  S2UR UR6, SR_CTAID.X ;  /* 0x00000000000679c3 */ /* 0x000ea20000002500 */
[----:B------:R-:W-:Y:S01]  /*17a0*/  LOP3.LUT P3, RZ, R0, 0xff, RZ, 0xc0, !PT ;  /* 0x000000ff00ff7812 */ /* 0x000fe2000786c0ff */
[----:B------:R-:W-:Y:S01]  /*17b0*/  BSSY.RECONVERGENT B1, `(.L_x_105) ;  /* 0x0000009000017945 */ /* 0x000fe20003800200 */
[----:B-1----:R-:W-:Y:S01]  /*17c0*/  MOV R21, RZ ;  /* 0x000000ff00157202 */ /* 0x002fe20000000f00 */
[----:B--2---:R-:W-:-:S06]  /*17d0*/  USHF.L.U32 UR6, UR6, 0x1, URZ ;  /* 0x0000000106067899 */ /* 0x004fcc00080006ff */
[----:B------:R-:W-:-:S04]  /*17e0*/  LOP3.LUT P4, RZ, R34, UR6, RZ, 0xfc, !PT ;  /* 0x0000000622ff7c12 */ /* 0x000fc8000f88fcff */
[----:B------:R-:W-:-:S13]  /*17f0*/  PLOP3.LUT P3, PT, P4, P3, PT, 0x2f, 0xf2 ;  /* 0x0000000000f2781c */ /* 0x000fda0002766577 */
[----:B------:R-:W-:Y:S05]  /*1800*/  @P3 BRA `(.L_x_106) ;  /* 0x00000000000c3947 */ /* 0x000fea0003800000 */
[----:B0-----:R-:W-:-:S04]  /*1810*/  IADD3 R20, P3, PT, R38, UR10, RZ ;  /* 0x0000000a26147c10 */ /* 0x001fc8000ff7e0ff */
[----:B------:R-:W-:-:S06]  /*1820*/  LEA.HI.X.SX32 R21, R38, UR11, 0x1, P3 ;  /* 0x0000000b26157c11 */ /* 0x000fcc00098f0eff */
[----:B------:R1:W5:Y:S03]  /*1830*/  LDG.E.CONSTANT R21, desc[UR8][R20.64] ;  /* 0x0000000814157981 */ /* 0x000366000c1e9900 */
.L_x_106:
[----:B------:R-:W-:Y:S05]  /*1840*/  BSYNC.RECONVERGENT B1 ;  /* 0x0000000000017941 */ /* 0x000fea0003800200 */
.L_x_105:
[----:B-----5:R2:W-:Y:S02]  /*1850*/  STS [R42+0xe0], R21 ;  /* 0x0000e0152a007388 */ /* 0x0205e40000000800 */
.L_x_104:
[----:B------:R-:W-:Y:S05]  /*1860*/  BSYNC.RECONVERGENT B0 ;  /* 0x0000000000007941 */ /* 0x000fea0003800200 */
.L_x_103:
[----:B------:R-:W3:Y:S01]  /*1870*/  S2R R36, SR_TID.Y ;  /* 0x0000000000247919 */ /* 0x000ee20000002200 */
[----:B------:R-:W-:Y:S01]  /*1880*/  BSSY.RECONVERGENT B0, `(.L_x_107) ;  /* 0x0000013000007945 */ /* 0x000fe20003800200 */
[----:B-12---:R-:W1:Y:S01]  /*1890*/  S2R R21, SR_TID.X ;  /* 0x0000000000157919 */ /* 0x006e620000002100 */
[C---:B---3--:R-:W-:Y:S01]  /*18a0*/  ISETP.GT.U32.AND P3, PT, R36.reuse, 0x1, PT ;  /* 0x000000012400780c */ /* 0x048fe20003f64070 */
[----:B-1----:R-:W-:-:S05]  /*18b0*/  IMAD R28, R36, 0x7, R21 ;  /* 0x00000007241c7824 */ /* 0x002fca00078e0215 */
[----:B------:R-:W-:-:S13]  /*18c0*/  ISETP.GT.U32.OR P3, PT, R28, 0x7, P3 ;  /* 0x000000071c00780c */ /* 0x000fda0001f64470 */
[----:B------:R-:W-:Y:S05]  /*18d0*/  @P3 BRA `(.L_x_108) ;  /* 0x0000000000343947 */ /* 0x000fea0003800000 */
[----:B------:R-:W1:Y:S01]  /*18e0*/  S2UR UR6, SR_CTAID.X ;  /* 0x00000000000679c3 */ /* 0x000e620000002500 */
[----:B------:R-:W-:Y:S01]  /*18f0*/  LOP3.LUT P3, RZ, R2, 0xff, RZ, 0xc0, !PT ;  /* 0x000000ff02ff7812 */ /* 0x000fe2000786c0ff */
[----:B------:R-:W-:Y:S01]  /*1900*/  BSSY.RECONVERGENT B1, `(.L_x_109) ;  /* 0x0000009000017945 */ /* 0x000fe20003800200 */
[----:B------:R-:W-:Y:S01]  /*1910*/  IMAD.MOV.U32 R21, RZ, RZ, RZ ;  /* 0x000000ffff157224 */ /* 0x000fe200078e00ff */
[----:B-1----:R-:W-:-:S06]  /*1920*/  USHF.L.U32 UR6, UR6, 0x1, URZ ;  /* 0x0000000106067899 */ /* 0x002fcc00080006ff */
[----:B------:R-:W-:-:S04]  /*1930*/  LOP3.LUT P4, RZ, R34, UR6, RZ, 0xfc, !PT ;  /* 0x0000000622ff7c12 */ /* 0x000fc8000f88fcff */
[----:B------:R-:W-:-:S13]  /*1940*/  PLOP3.LUT P3, PT, P4, P3, PT, 0x2f, 0xf2 ;  /* 0x0000000000f2781c */ /* 0x000fda0002766577 */
[----:B------:R-:W-:Y:S05]  /*1950*/  @P3 BRA `(.L_x_110) ;  /* 0x00000000000c3947 */ /* 0x000fea0003800000 */
[----:B0-----:R-:W-:-:S04]  /*1960*/  IADD3 R20, P3, PT, R32, UR10, RZ ;  /* 0x0000000a20147c10 */ /* 0x001fc8000ff7e0ff */
[----:B------:R-:W-:-:S06]  /*1970*/  LEA.HI.X.SX32 R21, R32, UR11, 0x1, P3 ;  /* 0x0000000b20157c11 */ /* 0x000fcc00098f0eff */
[----:B------:R1:W5:Y:S03]  /*1980*/  LDG.E.CONSTANT R21, desc[UR8][R20.64] ;  /* 0x0000000814157981 */ /* 0x000366000c1e9900 */
.L_x_110:
[----:B------:R-:W-:Y:S05]  /*1990*/  BSYNC.RECONVERGENT B1 ;  /* 0x0000000000017941 */ /* 0x000fea0003800200 */
.L_x_109:
[----:B-----5:R2:W-:Y:S02]  /*19a0*/  STS [R42+0x1c0], R21 ;  /* 0x0001c0152a007388 */ /* 0x0205e40000000800 */
.L_x_108:
[----:B------:R-:W-:Y:S05]  /*19b0*/  BSYNC.RECONVERGENT B0 ;  /* 0x0000000000007941 */ /* 0x000fea0003800200 */
.L_x_107:
[C---:B------:R-:W-:Y:S01]  /*19c0*/  ISETP.GT.U32.AND P4, PT, R36.reuse, 0x2e, PT ;  /* 0x0000002e2400780c */ /* 0x040fe20003f84070 */
[----:B012---:R-:W0:Y:S01]  /*19d0*/  @P0 LDC.64 R20, c[0x0][0x388] ;  /* 0x0000e200ff140b82 */ /* 0x007e220000000a00 */
[----:B------:R-:W-:Y:S02]  /*19e0*/  ISETP.GT.U32.AND P3, PT, R36, 0x26, PT ;  /* 0x000000262400780c */ /* 0x000fe40003f64070 */
[C---:B------:R-:W-:Y:S02]  /*19f0*/  ISETP.GT.U32.OR P4, PT, R28.reuse, 0x147, P4 ;  /* 0x000001471c00780c */ /* 0x040fe40002784470 */
[----:B------:R-:W-:-:S11]  /*1a00*/  ISETP.GT.U32.OR P3, PT, R28, 0x10f, P3 ;  /* 0x0000010f1c00780c */ /* 0x000fd60001f64470 */
[----:B------:R-:W1:Y:S01]  /*1a10*/  @!P4 LDC.64 R22, c[0x0][0x388] ;  /* 0x0000e200ff16cb82 */ /* 0x000e620000000a00 */
[----:B0-----:R-:W-:-:S04]  /*1a20*/  @P0 IADD3 R24, P5, PT, R55, R20, RZ ;  /* 0x0000001437180210 */ /* 0x001fc80007fbe0ff */
[----:B------:R-:W-:-:S03]  /*1a30*/  @P0 IADD3.X R25, PT, PT, RZ, R21, RZ, P5, !PT ;  /* 0x00000015ff190210 */ /* 0x000fc60002ffe4ff */
[----:B------:R-:W0:Y:S02]  /*1a40*/  @!P3 LDC.64 R20, c[0x0][0x388] ;  /* 0x0000e200ff14bb82 */ /* 0x000e240000000a00 */
[----:B------:R-:W2:Y:S01]  /*1a50*/  @P0 LDG.E.CONSTANT R29, desc[UR8][R24.64] ;  /* 0x00000008181d0981 */ /* 0x000ea2000c1e9900 */
[----:B-1----:R-:W-:-:S04]  /*1a60*/  @!P4 IADD3 R22, P5, PT, R35, R22, RZ ;  /* 0x000000162316c210 */ /* 0x002fc80007fbe0ff */
[----:B------:R-:W-:-:S05]  /*1a70*/  @!P4 IADD3.X R23, PT, PT, RZ, R23, RZ, P5, !PT ;  /* 0x00000017ff17c210 */ /* 0x000fca0002ffe4ff */
[----:B------:R-:W3:Y:S01]  /*1a80*/  @!P4 LDG.E.CONSTANT R30, desc[UR8][R22.64] ;  /* 0x00000008161ec981 */ /* 0x000ee2000c1e9900 */
[----:B0-----:R-:W-:-:S05]  /*1a90*/  @!P3 IADD3 R26, P5, PT, R43, R20, RZ ;  /* 0x000000142b1ab210 */ /* 0x001fca0007fbe0ff */
[----:B------:R-:W-:-:S05]  /*1aa0*/  @!P3 IMAD.X R27, RZ, RZ, R21, P5 ;  /* 0x000000ffff1bb224 */ /* 0x000fca00028e0615 */
[----:B------:R-:W4:Y:S01]  /*1ab0*/  @!P3 LDG.E.CONSTANT R31, desc[UR8][R26.64] ;  /* 0x000000081a1fb981 */ /* 0x000f22000c1e9900 */
[----:B------:R-:W-:-:S04]  /*1ac0*/  ISETP.GT.U32.AND P5, PT, R36, 0x1e, PT ;  /* 0x0000001e2400780c */ /* 0x000fc80003fa4070 */
[----:B------:R-:W-:-:S13]  /*1ad0*/  ISETP.GT.U32.OR P5, PT, R28, 0xd7, P5 ;  /* 0x000000d71c00780c */ /* 0x000fda0002fa4470 */
[----:B------:R-:W0:Y:S01]  /*1ae0*/  @!P5 LDC.64 R20, c[0x0][0x388] ;  /* 0x0000e200ff14db82 */ /* 0x000e220000000a00 */
[----:B--2---:R1:W-:Y:S04]  /*1af0*/  @P0 STS [R10+UR5], R29 ;  /* 0x0000001d0a000988 */ /* 0x0043e80008000805 */
[----:B---3--:R2:W-:Y:S01]  /*1b00*/  @!P4 STS [R11+UR5], R30 ;  /* 0x0000001e0b00c988 */ /* 0x0085e20008000805 */
[----:B------:R-:W-:-:S04]  /*1b10*/  ISETP.GT.U32.AND P4, PT, R36, 0x16, PT ;  /* 0x000000162400780c */ /* 0x000fc80003f84070 */
[----:B------:R-:W-:-:S13]  /*1b20*/  ISETP.GT.U32.OR P4, PT, R28, 0x9f, P4 ;  /* 0x0000009f1c00780c */ /* 0x000fda0002784470 */
[----:B------:R-:W3:Y:S01]  /*1b30*/  @!P4 LDC.64 R22, c[0x0][0x388] ;  /* 0x0000e200ff16cb82 */ /* 0x000ee20000000a00 */
[----:B----4-:R4:W-:Y:S01]  /*1b40*/  @!P3 STS [R12+UR5], R31 ;  /* 0x0000001f0c00b988 */ /* 0x0109e20008000805 */
[----:B0-----:R-:W-:-:S04]  /*1b50*/  @!P5 IADD3 R24, P3, PT, R41, R20, RZ ;  /* 0x000000142918d210 */ /* 0x001fc80007f7e0ff */
[----:B------:R-:W-:-:S05]  /*1b60*/  @!P5 IADD3.X R25, PT, PT, RZ, R21, RZ, P3, !PT ;  /* 0x00000015ff19d210 */ /* 0x000fca0001ffe4ff */
[----:B------:R-:W5:Y:S01]  /*1b70*/  @!P5 LDG.E.CONSTANT R24, desc[UR8][R24.64] ;  /* 0x000000081818d981 */ /* 0x000f62000c1e9900 */
[----:B---3--:R-:W-:-:S04]  /*1b80*/  @!P4 IADD3 R26, P3, PT, R39, R22, RZ ;  /* 0x00000016271ac210 */ /* 0x008fc80007f7e0ff */
[----:B------:R-:W-:Y:S02]  /*1b90*/  @!P4 IADD3.X R27, PT, PT, RZ, R23, RZ, P3, !PT ;  /* 0x00000017ff1bc210 */ /* 0x000fe40001ffe4ff */
[----:B------:R-:W-:-:S04]  /*1ba0*/  ISETP.GT.U32.AND P3, PT, R36, 0xe, PT ;  /* 0x0000000e2400780c */ /* 0x000fc80003f64070 */
[----:B------:R-:W-:Y:S01]  /*1bb0*/  ISETP.GT.U32.OR P3, PT, R28, 0x67, P3 ;  /* 0x000000671c00780c */ /* 0x000fe20001f64470 */
[----:B------:R-:W3:-:S12]  /*1bc0*/  @!P4 LDG.E.CONSTANT R27, desc[UR8][R26.64] ;  /* 0x000000081a1bc981 */ /* 0x000ed8000c1e9900 */
[----:B------:R-:W0:Y:S02]  /*1bd0*/  @!P3 LDC.64 R20, c[0x0][0x388] ;  /* 0x0000e200ff14bb82 */ /* 0x000e240000000a00 */
[----:B0-----:R-:W-:-:S05]  /*1be0*/  @!P3 IADD3 R28, P6, PT, R37, R20, RZ ;  /* 0x00000014251cb210 */ /* 0x001fca0007fde0ff */
[----:B-1----:R-:W-:Y:S02]  /*1bf0*/  @!P3 IMAD.X R29, RZ, RZ, R21, P6 ;  /* 0x000000ffff1db224 */ /* 0x002fe400030e0615 */
[----:B------:R-:W2:Y:S03]  /*1c00*/  @P1 LDC.64 R20, c[0x0][0x388] ;  /* 0x0000e200ff141b82 */ /* 0x000ea60000000a00 */
[----:B------:R-:W3:Y:S01]  /*1c10*/  @!P3 LDG.E.CONSTANT R86, desc[UR8][R28.64] ;  /* 0x000000081c56b981 */ /* 0x000ee2000c1e9900 */
[----:B--2---:R-:W-:-:S04]  /*1c20*/  @P1 IADD3 R30, P6, PT, R45, R20, RZ ;  /* 0x000000142d1e1210 */ /* 0x004fc80007fde0ff */
[----:B----4-:R-:W-:-:S05]  /*1c30*/  @P1 IADD3.X R31, PT, PT, RZ, R21, RZ, P6, !PT ;  /* 0x00000015ff1f1210 */ /* 0x010fca00037fe4ff */
[----:B------:R-:W2:Y:S01]  /*1c40*/  @P1 LDG.E.CONSTANT R93, desc[UR8][R30.64] ;  /* 0x000000081e5d1981 */ /* 0x000ea2000c1e9900 */
[----:B------:R-:W-:-:S04]  /*1c50*/  UIADD3 UR4, UPT, UPT, UR4, 0x1, URZ ;  /* 0x0000000104047890 */ /* 0x000fc8000fffe0ff */
[----:B------:R-:W-:Y:S01]  /*1c60*/  UISETP.NE.AND UP0, UPT, UR4, 0x20, UPT ;  /* 0x000000200400788c */ /* 0x000fe2000bf05270 */
[----:B-----5:R-:W-:Y:S04]  /*1c70*/  @!P5 STS [R13+UR5], R24 ;  /* 0x000000180d00d988 */ /* 0x020fe80008000805 */
[----:B---3--:R-:W-:Y:S04]  /*1c80*/  @!P4 STS [R14+UR5], R27 ;  /* 0x0000001b0e00c988 */ /* 0x008fe80008000805 */
[----:B------:R-:W-:Y:S04]  /*1c90*/  @!P3 STS [R15+UR5], R86 ;  /* 0x000000560f00b988 */ /* 0x000fe80008000805 */
[----:B--2---:R-:W-:Y:S01]  /*1ca0*/  @P1 STS [R16+UR5], R93 ;  /* 0x0000005d10001988 */ /* 0x004fe20008000805 */
[----:B------:R-:W-:Y:S06]  /*1cb0*/  BAR.SYNC.DEFER_BLOCKING 0x0 ;  /* 0x0000000000007b1d */ /* 0x000fec0000010000 */
[----:B------:R-:W-:Y:S04]  /*1cc0*/  LDS.64 R50, [R54] ;  /* 0x0000000036327984 */ /* 0x000fe80000000a00 */
[----:B------:R-:W0:Y:S04]  /*1cd0*/  LDS.128 R20, [R33] ;  /* 0x0000000021147984 */ /* 0x000e280000000c00 */
[----:B------:R-:W1:Y:S04]  /*1ce0*/  LDS.64 R52, [R54+0xf0] ;  /* 0x0000f00036347984 */ /* 0x000e680000000a00 */
[----:B------:R-:W2:Y:S04]  /*1cf0*/  LDS.64 R46, [R54+0x78] ;  /* 0x00007800362e7984 */ /* 0x000ea80000000a00 */
[----:B------:R-:W3:Y:S04]  /*1d00*/  LDS.64 R48, [R54+0x168] ;  /* 0x0001680036307984 */ /* 0x000ee80000000a00 */
[----:B------:R-:W4:Y:S04]  /*1d10*/  LDS.128 R28, [R33+0x300] ;  /* 0x00030000211c7984 */ /* 0x000f280000000c00 */
[----:B------:R-:W5:Y:S01]  /*1d20*/  LDS.128 R24, [R33+0x10] ;  /* 0x0000100021187984 */ /* 0x000f620000000c00 */
[----:B0-----:R-:W-:-:S02]  /*1d30*/  IDP.4A.S8.S8 R77, R50, R20, R77 ;  /* 0x00000014324d7226 */ /* 0x001fc4000000064d */
[-C--:B------:R-:W-:Y:S02]  /*1d40*/  IDP.4A.S8.S8 R62, R50, R21.reuse, R62 ;  /* 0x00000015323e7226 */ /* 0x080fe4000000063e */
[CC--:B-1----:R-:W-:Y:S02]  /*1d50*/  IDP.4A.S8.S8 R87, R52.reuse, R20.reuse, R87 ;  /* 0x0000001434577226 */ /* 0x0c2fe40000000657 */
[-C--:B------:R-:W-:Y:S02]  /*1d60*/  IDP.4A.S8.S8 R86, R52, R21.reuse, R57 ;  /* 0x0000001534567226 */ /* 0x080fe40000000639 */
[CC--:B--2---:R-:W-:Y:S01]  /*1d70*/  IDP.4A.S8.S8 R79, R46.reuse, R20.reuse, R79 ;  /* 0x000000142e4f7226 */ /* 0x0c4fe2000000064f */
[----:B------:R-:W-:Y:S01]  /*1d80*/  LDS R57, [R54+0x80] ;  /* 0x0000800036397984 */ /* 0x000fe20000000800 */
[----:B------:R-:W-:Y:S02]  /*1d90*/  IDP.4A.S8.S8 R60, R46, R21, R60 ;  /* 0x000000152e3c7226 */ /* 0x000fe4000000063c */
[----:B---3--:R-:W-:-:S02]  /*1da0*/  IDP.4A.S8.S8 R89, R48, R20, R89 ;  /* 0x0000001430597226 */ /* 0x008fc40000000659 */
        /* <DEDUP_REMOVED lines=9> */
[----:B------:R-:W0:Y:S01]  /*1e40*/  LDS.128 R20, [R33+0x310] ;  /* 0x0003100021147984 */ /* 0x000e220000000c00 */
[C---:B----4-:R-:W-:Y:S02]  /*1e50*/  IDP.4A.S8.S8 R59, R52.reuse, R28, R59 ;  /* 0x0000001c343b7226 */ /* 0x050fe4000000063b */
        /* <DEDUP_REMOVED lines=8> */
[-C--:B------:R-:W-:Y:S02]  /*1ee0*/  IDP.4A.S8.S8 R52, R46, R29.reuse, R71 ;  /* 0x0000001d2e347226 */ /* 0x080fe40000000647 */
[----:B------:R-:W-:Y:S02]  /*1ef0*/  IDP.4A.S8.S8 R78, R48, R29, R78 ;  /* 0x0000001d304e7226 */ /* 0x000fe4000000064e */
[-C--:B------:R-:W-:Y:S02]  /*1f00*/  IDP.4A.S8.S8 R85, R46, R30.reuse, R85 ;  /* 0x0000001e2e557226 */ /* 0x080fe40000000655 */
[----:B------:R-:W-:Y:S02]  /*1f10*/  IDP.4A.S8.S8 R91, R48, R30, R91 ;  /* 0x0000001e305b7226 */ /* 0x000fe4000000065b */
[-C--:B------:R-:W-:Y:S02]  /*1f20*/  IDP.4A.S8.S8 R50, R50, R31.reuse, R80 ;  /* 0x0000001f32327226 */ /* 0x080fe40000000650 */
[-C--:B------:R-:W-:Y:S01]  /*1f30*/  IDP.4A.S8.S8 R46, R46, R31.reuse, R82 ;  /* 0x0000001f2e2e7226 */ /* 0x080fe20000000652 */
[----:B------:R-:W-:Y:S01]  /*1f40*/  LDS R80, [R54+0x8] ;  /* 0x0000080036507984 */ /* 0x000fe20000000800 */
[----:B------:R-:W-:-:S02]  /*1f50*/  IDP.4A.S8.S8 R48, R48, R31, R84 ;  /* 0x0000001f30307226 */ /* 0x000fc40000000654 */
[-C--:B-----5:R-:W-:Y:S01]  /*1f60*/  IDP.4A.S8.S8 R77, R51, R24.reuse, R77 ;  /* 0x00000018334d7226 */ /* 0x0a0fe2000000064d */
[----:B------:R-:W1:Y:S01]  /*1f70*/  LDS.128 R28, [R33+0x20] ;  /* 0x00002000211c7984 */ /* 0x000e620000000c00 */
[-C--:B------:R-:W-:Y:S02]  /*1f80*/  IDP.4A.S8.S8 R87, R53, R24.reuse, R87 ;  /* 0x0000001835577226 */ /* 0x080fe40000000657 */
[-C--:B------:R-:W-:Y:S01]  /*1f90*/  IDP.4A.S8.S8 R79, R47, R24.reuse, R79 ;  /* 0x000000182f4f7226 */ /* 0x080fe2000000064f */
[----:B------:R-:W2:Y:S01]  /*1fa0*/  LDS R82, [R54+0xf8] ;  /* 0x0000f80036527984 */ /* 0x000ea20000000800 */
        /* <DEDUP_REMOVED lines=8> */
[----:B------:R-:W-:Y:S01]  /*2030*/  IDP.4A.S8.S8 R73, R49, R26, R73 ;  /* 0x0000001a31497226 */ /* 0x000fe20000000649 */
[----:B------:R-:W-:Y:S01]  /*2040*/  LDS R63, [R54+0x170] ;  /* 0x00017000363f7984 */ /* 0x000fe20000000800 */
[----:B------:R-:W-:-:S02]  /*2050*/  IDP.4A.S8.S8 R70, R51, R27, R70 ;  /* 0x0000001b33467226 */ /* 0x000fc40000000646 */
[-C--:B------:R-:W-:Y:S02]  /*2060*/  IDP.4A.S8.S8 R72, R53, R27.reuse, R72 ;  /* 0x0000001b35487226 */ /* 0x080fe40000000648 */
[-C--:B------:R-:W-:Y:S02]  /*2070*/  IDP.4A.S8.S8 R68, R47, R27.reuse, R68 ;  /* 0x0000001b2f447226 */ /* 0x080fe40000000644 */
[----:B------:R-:W-:Y:S02]  /*2080*/  IDP.4A.S8.S8 R76, R49, R27, R76 ;  /* 0x0000001b314c7226 */ /* 0x000fe4000000064c */
[----:B------:R-:W3:Y:S01]  /*2090*/  LDS.128 R24, [R33+0x320] ;  /* 0x0003200021187984 */ /* 0x000ee20000000c00 */
[C---:B0-----:R-:W-:Y:S02]  /*20a0*/  IDP.4A.S8.S8 R81, R51.reuse, R20, R81 ;  /* 0x0000001433517226 */ /* 0x041fe40000000651 */
[C---:B------:R-:W-:Y:S02]  /*20b0*/  IDP.4A.S8.S8 R74, R51.reuse, R21, R74 ;  /* 0x00000015334a7226 */ /* 0x040fe4000000064a */
[----:B------:R-:W-:-:S02]  /*20c0*/  IDP.4A.S8.S8 R83, R51, R22, R83 ;  /* 0x0000001633537226 */ /* 0x000fc40000000653 */
[----:B------:R-:W-:Y:S02]  /*20d0*/  IDP.4A.S8.S8 R50, R51, R23, R50 ;  /* 0x0000001733327226 */ /* 0x000fe40000000632 */
[C---:B------:R-:W-:Y:S02]  /*20e0*/  IDP.4A.S8.S8 R51, R53.reuse, R20, R59 ;  /* 0x0000001435337226 */ /* 0x040fe4000000063b */
[C---:B------:R-:W-:Y:S01]  /*20f0*/  IDP.4A.S8.S8 R84, R53.reuse, R21, R58 ;  /* 0x0000001535547226 */ /* 0x040fe2000000063a */
[----:B------:R-:W-:Y:S01]  /*2100*/  LDS R59, [R54+0x1a4] ;  /* 0x0001a400363b7984 */ /* 0x000fe20000000800 */
[C---:B------:R-:W-:Y:S02]  /*2110*/  IDP.4A.S8.S8 R93, R53.reuse, R22, R61 ;  /* 0x00000016355d7226 */ /* 0x040fe4000000063d */
[----:B------:R-:W-:Y:S01]  /*2120*/  IDP.4A.S8.S8 R53, R53, R23, R66 ;  /* 0x0000001735357226 */ /* 0x000fe20000000642 */
[----:B------:R-:W-:Y:S01]  /*2130*/  LDS R61, [R54+0x12c] ;  /* 0x00012c00363d7984 */ /* 0x000fe20000000800 */
[----:B------:R-:W-:-:S02]  /*2140*/  IDP.4A.S8.S8 R65, R47, R20, R65 ;  /* 0x000000142f417226 */ /* 0x000fc40000000641 */
[C---:B------:R-:W-:Y:S01]  /*2150*/  IDP.4A.S8.S8 R52, R47.reuse, R21, R52 ;  /* 0x000000152f347226 */ /* 0x040fe20000000634 */
[----:B------:R-:W-:Y:S01]  /*2160*/  LDS R66, [R54+0x3c] ;  /* 0x00003c0036427984 */ /* 0x000fe20000000800 */
[C---:B------:R-:W-:Y:S02]  /*2170*/  IDP.4A.S8.S8 R85, R47.reuse, R22, R85 ;  /* 0x000000162f557226 */ /* 0x040fe40000000655 */
[-C--:B------:R-:W-:Y:S01]  /*2180*/  IDP.4A.S8.S8 R46, R47, R23.reuse, R46 ;  /* 0x000000172f2e7226 */ /* 0x080fe2000000062e */
[----:B------:R-:W-:Y:S01]  /*2190*/  LDS R58, [R54+0xb4] ;  /* 0x0000b400363a7984 */ /* 0x000fe20000000800 */
[C---:B------:R-:W-:Y:S02]  /*21a0*/  IDP.4A.S8.S8 R48, R49.reuse, R23, R48 ;  /* 0x0000001731307226 */ /* 0x040fe40000000630 */
[C---:B------:R-:W-:Y:S02]  /*21b0*/  IDP.4A.S8.S8 R75, R49.reuse, R20, R75 ;  /* 0x00000014314b7226 */ /* 0x040fe4000000064b */
[----:B------:R-:W-:-:S02]  /*21c0*/  IDP.4A.S8.S8 R78, R49, R21, R78 ;  /* 0x00000015314e7226 */ /* 0x000fc4000000064e */
[----:B------:R-:W-:Y:S02]  /*21d0*/  IDP.4A.S8.S8 R91, R49, R22, R91 ;  /* 0x00000016315b7226 */ /* 0x000fe4000000065b */
[----:B------:R-:W0:Y:S01]  /*21e0*/  LDS.128 R20, [R33+0x30] ;  /* 0x0000300021147984 */ /* 0x000e220000000c00 */
[-C--:B-1----:R-:W-:Y:S02]  /*21f0*/  IDP.4A.S8.S8 R77, R80, R28.reuse, R77 ;  /* 0x0000001c504d7226 */ /* 0x082fe4000000064d */
[-C--:B--2---:R-:W-:Y:S02]  /*2200*/  IDP.4A.S8.S8 R87, R82, R28.reuse, R87 ;  /* 0x0000001c52577226 */ /* 0x084fe40000000657 */
[----:B------:R-:W-:Y:S02]  /*2210*/  IDP.4A.S8.S8 R79, R57, R28, R79 ;  /* 0x0000001c394f7226 */ /* 0x000fe4000000064f */
[-C--:B------:R-:W-:Y:S02]  /*2220*/  IDP.4A.S8.S8 R62, R80, R29.reuse, R62 ;  /* 0x0000001d503e7226 */ /* 0x080fe4000000063e */
[----:B------:R-:W-:-:S02]  /*2230*/  IDP.4A.S8.S8 R86, R82, R29, R86 ;  /* 0x0000001d52567226 */ /* 0x000fc40000000656 */
[C---:B------:R-:W-:Y:S02]  /*2240*/  IDP.4A.S8.S8 R60, R57.reuse, R29, R60 ;  /* 0x0000001d393c7226 */ /* 0x040fe4000000063c */
[-C--:B------:R-:W-:Y:S02]  /*2250*/  IDP.4A.S8.S8 R69, R80, R30.reuse, R69 ;  /* 0x0000001e50457226 */ /* 0x080fe40000000645 */
[-C--:B------:R-:W-:Y:S02]  /*2260*/  IDP.4A.S8.S8 R67, R82, R30.reuse, R67 ;  /* 0x0000001e52437226 */ /* 0x080fe40000000643 */
[----:B------:R-:W-:Y:S02]  /*2270*/  IDP.4A.S8.S8 R71, R57, R30, R71 ;  /* 0x0000001e39477226 */ /* 0x000fe40000000647 */
[-C--:B------:R-:W-:Y:S02]  /*2280*/  IDP.4A.S8.S8 R70, R80, R31.reuse, R70 ;  /* 0x0000001f50467226 */ /* 0x080fe40000000646 */
[----:B------:R-:W-:-:S02]  /*2290*/  IDP.4A.S8.S8 R72, R82, R31, R72 ;  /* 0x0000001f52487226 */ /* 0x000fc40000000648 */
[----:B------:R-:W-:Y:S02]  /*22a0*/  IDP.4A.S8.S8 R68, R57, R31, R68 ;  /* 0x0000001f39447226 */ /* 0x000fe40000000644 */
[C---:B---3--:R-:W-:Y:S02]  /*22b0*/  IDP.4A.S8.S8 R81, R80.reuse, R24, R81 ;  /* 0x0000001850517226 */ /* 0x048fe40000000651 */
[CC--:B------:R-:W-:Y:S02]  /*22c0*/  IDP.4A.S8.S8 R74, R80.reuse, R25.reuse, R74 ;  /* 0x00000019504a7226 */ /* 0x0c0fe4000000064a */
[----:B------:R-:W-:Y:S02]  /*22d0*/  IDP.4A.S8.S8 R83, R80, R26, R83 ;  /* 0x0000001a50537226 */ /* 0x000fe40000000653 */
[C---:B------:R-:W-:Y:S02]  /*22e0*/  IDP.4A.S8.S8 R88, R82.reuse, R24, R51 ;  /* 0x0000001852587226 */ /* 0x040fe40000000633 */
[----:B------:R-:W-:-:S02]  /*22f0*/  IDP.4A.S8.S8 R84, R82, R25, R84 ;  /* 0x0000001952547226 */ /* 0x000fc40000000654 */
[----:B------:R-:W-:Y:S02]  /*2300*/  IDP.4A.S8.S8 R93, R82, R26, R93 ;  /* 0x0000001a525d7226 */ /* 0x000fe4000000065d */
[C---:B------:R-:W-:Y:S02]  /*2310*/  IDP.4A.S8.S8 R65, R57.reuse, R24, R65 ;  /* 0x0000001839417226 */ /* 0x040fe40000000641 */
[C---:B------:R-:W-:Y:S02]  /*2320*/  IDP.4A.S8.S8 R90, R57.reuse, R25, R52 ;  /* 0x00000019395a7226 */ /* 0x040fe40000000634 */
[----:B------:R-:W-:Y:S02]  /*2330*/  IDP.4A.S8.S8 R85, R57, R26, R85 ;  /* 0x0000001a39557226 */ /* 0x000fe40000000655 */
[C---:B------:R-:W-:Y:S02]  /*2340*/  IDP.4A.S8.S8 R89, R63.reuse, R28, R89 ;  /* 0x0000001c3f597226 */ /* 0x040fe40000000659 */
[----:B------:R-:W-:-:S02]  /*2350*/  IDP.4A.S8.S8 R64, R63, R29, R64 ;  /* 0x0000001d3f407226 */ /* 0x000fc40000000640 */
[C---:B------:R-:W-:Y:S02]  /*2360*/  IDP.4A.S8.S8 R73, R63.reuse, R30, R73 ;  /* 0x0000001e3f497226 */ /* 0x040fe40000000649 */
[C---:B------:R-:W-:Y:S02]  /*2370*/  IDP.4A.S8.S8 R76, R63.reuse, R31, R76 ;  /* 0x0000001f3f4c7226 */ /* 0x040fe4000000064c */
[-C--:B------:R-:W-:Y:S01]  /*2380*/  IDP.4A.S8.S8 R80, R80, R27.reuse, R50 ;  /* 0x0000001b50507226 */ /* 0x080fe20000000632 */
[----:B------:R-:W1:Y:S01]  /*2390*/  LDS.128 R28, [R33+0x330] ;  /* 0x00033000211c7984 */ /* 0x000e620000000c00 */
[----:B------:R-:W-:Y:S02]  /*23a0*/  IDP.4A.S8.S8 R82, R82, R27, R53 ;  /* 0x0000001b52527226 */ /* 0x000fe40000000635 */
[C---:B------:R-:W-:Y:S01]  /*23b0*/  IDP.4A.S8.S8 R75, R63.reuse, R24, R75 ;  /* 0x000000183f4b7226 */ /* 0x040fe2000000064b */
[----:B------:R-:W-:Y:S01]  /*23c0*/  LDS.64 R50, [R54+0xb8] ;  /* 0x0000b80036327984 */ /* 0x000fe20000000a00 */
[----:B------:R-:W-:-:S02]  /*23d0*/  IDP.4A.S8.S8 R78, R63, R25, R78 ;  /* 0x000000193f4e7226 */ /* 0x000fc4000000064e */
[----:B------:R-:W-:Y:S01]  /*23e0*/  IDP.4A.S8.S8 R91, R63, R26, R91 ;  /* 0x0000001a3f5b7226 */ /* 0x000fe2000000065b */
[----:B------:R-:W-:Y:S01]  /*23f0*/  LDS.64 R52, [R54+0x1a8] ;  /* 0x0001a80036347984 */ /* 0x000fe20000000a00 */
[-C--:B------:R-:W-:Y:S02]  /*2400*/  IDP.4A.S8.S8 R57, R57, R27.reuse, R46 ;  /* 0x0000001b39397226 */ /* 0x080fe4000000062e */
[----:B------:R-:W-:Y:S01]  /*2410*/  IDP.4A.S8.S8 R92, R63, R27, R48 ;  /* 0x0000001b3f5c7226 */ /* 0x000fe20000000630 */
[----:B------:R-:W-:Y:S04]  /*2420*/  LDS.64 R46, [R54+0x40] ;  /* 0x00004000362e7984 */ /* 0x000fe80000000a00 */
[----:B------:R-:W-:Y:S04]  /*2430*/  LDS.64 R48, [R54+0x130] ;  /* 0x0001300036307984 */ /* 0x000fe80000000a00 */
[----:B------:R-:W2:Y:S01]  /*2440*/  LDS.128 R24, [R33+0x40] ;  /* 0x0000400021187984 */ /* 0x000ea20000000c00 */
        /* <DEDUP_REMOVED lines=27> */
[CC--:B------:R-:W-:Y:S02]  /*2600*/  IDP.4A.S8.S8 R90, R58.reuse, R29.reuse, R90 ;  /* 0x0000001d3a5a7226 */ /* 0x0c0fe4000000065a */
[C---:B------:R-:W-:Y:S02]  /*2610*/  IDP.4A.S8.S8 R78, R59.reuse, R29, R78 ;  /* 0x0000001d3b4e7226 */ /* 0x040fe4000000064e */
[CC--:B------:R-:W-:Y:S02]  /*2620*/  IDP.4A.S8.S8 R85, R58.reuse, R30.reuse, R85 ;  /* 0x0000001e3a557226 */ /* 0x0c0fe40000000655 */
[----:B------:R-:W-:Y:S02]  /*2630*/  IDP.4A.S8.S8 R91, R59, R30, R91 ;  /* 0x0000001e3b5b7226 */ /* 0x000fe4000000065b */
[----:B------:R-:W-:-:S02]  /*2640*/  IDP.4A.S8.S8 R57, R58, R31, R57 ;  /* 0x0000001f3a397226 */ /* 0x000fc40000000639 */
[----:B------:R-:W-:Y:S02]  /*2650*/  IDP.4A.S8.S8 R92, R59, R31, R92 ;  /* 0x0000001f3b5c7226 */ /* 0x000fe4000000065c */
[-C--:B--2---:R-:W-:Y:S01]  /*2660*/  IDP.4A.S8.S8 R77, R46, R24.reuse, R77 ;  /* 0x000000182e4d7226 */ /* 0x084fe2000000064d */
[----:B------:R-:W1:Y:S01]  /*2670*/  LDS.128 R28, [R33+0x50] ;  /* 0x00005000211c7984 */ /* 0x000e620000000c00 */
        /* <DEDUP_REMOVED lines=15> */
[----:B------:R-:W2:Y:S01]  /*2770*/  LDS.128 R24, [R33+0x350] ;  /* 0x0003500021187984 */ /* 0x000ea20000000c00 */
[----:B0-----:R-:W-:-:S02]  /*2780*/  IDP.4A.S8.S8 R84, R48, R21, R84 ;  /* 0x0000001530547226 */ /* 0x001fc40000000654 */
        /* <DEDUP_REMOVED lines=13> */
[-C--:B------:R-:W-:Y:S02]  /*2860*/  IDP.4A.S8.S8 R50, R50, R23.reuse, R57 ;  /* 0x0000001732327226 */ /* 0x080fe40000000639 */
[----:B------:R-:W-:Y:S01]  /*2870*/  IDP.4A.S8.S8 R92, R52, R23, R92 ;  /* 0x00000017345c7226 */ /* 0x000fe2000000065c */
[----:B------:R-:W-:Y:S01]  /*2880*/  IADD3 R32, PT, PT, R32, 0x620, RZ ;  /* 0x0000062020207810 */ /* 0x000fe20007ffe0ff */
[----:B-1----:R-:W-:Y:S01]  /*2890*/  IDP.4A.S8.S8 R63, R51, R30, R71 ;  /* 0x0000001e333f7226 */ /* 0x002fe20000000647 */
[----:B------:R-:W-:Y:S01]  /*28a0*/  IADD3 R40, PT, PT, R40, 0x620, RZ ;  /* 0x0000062028287810 */ /* 0x000fe20007ffe0ff */
[-C--:B------:R-:W-:Y:S01]  /*28b0*/  IDP.4A.S8.S8 R77, R47, R28.reuse, R77 ;  /* 0x0000001c2f4d7226 */ /* 0x080fe2000000064d */
[----:B------:R-:W-:Y:S01]  /*28c0*/  IADD3 R55, PT, PT, R55, 0x120, RZ ;  /* 0x0000012037377810 */ /* 0x000fe20007ffe0ff */
[-C--:B------:R-:W-:Y:S01]  /*28d0*/  IDP.4A.S8.S8 R87, R49, R28.reuse, R87 ;  /* 0x0000001c31577226 */ /* 0x080fe20000000657 */
[----:B------:R-:W-:Y:S01]  /*28e0*/  IADD3 R35, PT, PT, R35, 0x120, RZ ;  /* 0x0000012023237810 */ /* 0x000fe20007ffe0ff */
[-C--:B------:R-:W-:Y:S01]  /*28f0*/  IDP.4A.S8.S8 R79, R51, R28.reuse, R79 ;  /* 0x0000001c334f7226 */ /* 0x080fe2000000064f */
[----:B------:R-:W-:Y:S01]  /*2900*/  IADD3 R43, PT, PT, R43, 0x120, RZ ;  /* 0x000001202b2b7810 */ /* 0x000fe20007ffe0ff */
[----:B--2---:R-:W-:Y:S01]  /*2910*/  IDP.4A.S8.S8 R58, R49, R25, R84 ;  /* 0x00000019313a7226 */ /* 0x004fe20000000654 */
[----:B------:R-:W-:Y:S01]  /*2920*/  IADD3 R39, PT, PT, R39, 0x120, RZ ;  /* 0x0000012027277810 */ /* 0x000fe20007ffe0ff */
[----:B------:R-:W-:Y:S01]  /*2930*/  IDP.4A.S8.S8 R66, R49, R27, R82 ;  /* 0x0000001b31427226 */ /* 0x000fe20000000652 */
[----:B------:R-:W-:Y:S01]  /*2940*/  IADD3 R37, PT, PT, R37, 0x120, RZ ;  /* 0x0000012025257810 */ /* 0x000fe20007ffe0ff */
[----:B------:R-:W-:-:S02]  /*2950*/  IDP.4A.S8.S8 R89, R53, R28, R89 ;  /* 0x0000001c35597226 */ /* 0x000fc40000000659 */
[-C--:B------:R-:W-:Y:S02]  /*2960*/  IDP.4A.S8.S8 R62, R47, R29.reuse, R62 ;  /* 0x0000001d2f3e7226 */ /* 0x080fe4000000063e */
[-C--:B------:R-:W-:Y:S02]  /*2970*/  IDP.4A.S8.S8 R57, R49, R29.reuse, R86 ;  /* 0x0000001d31397226 */ /* 0x080fe40000000656 */
[-C--:B------:R-:W-:Y:S02]  /*2980*/  IDP.4A.S8.S8 R60, R51, R29.reuse, R60 ;  /* 0x0000001d333c7226 */ /* 0x080fe4000000063c */
[----:B------:R-:W-:Y:S02]  /*2990*/  IDP.4A.S8.S8 R64, R53, R29, R64 ;  /* 0x0000001d35407226 */ /* 0x000fe40000000640 */
        /* <DEDUP_REMOVED lines=11> */
[C---:B------:R-:W-:Y:S02]  /*2a50*/  IDP.4A.S8.S8 R59, R49.reuse, R24, R59 ;  /* 0x00000018313b7226 */ /* 0x040fe4000000063b */
[----:B------:R-:W-:Y:S02]  /*2a60*/  IDP.4A.S8.S8 R61, R49, R26, R93 ;  /* 0x0000001a313d7226 */ /* 0x000fe4000000065d */
[----:B------:R-:W-:-:S02]  /*2a70*/  IDP.4A.S8.S8 R65, R51, R24, R65 ;  /* 0x0000001833417226 */ /* 0x000fc40000000641 */
[----:B------:R-:W-:Y:S02]  /*2a80*/  IDP.4A.S8.S8 R75, R53, R24, R75 ;  /* 0x00000018354b7226 */ /* 0x000fe4000000064b */
[-C--:B------:R-:W-:Y:S02]  /*2a90*/  IDP.4A.S8.S8 R71, R51, R25.reuse, R90 ;  /* 0x0000001933477226 */ /* 0x080fe4000000065a */
[----:B------:R-:W-:Y:S02]  /*2aa0*/  IDP.4A.S8.S8 R78, R53, R25, R78 ;  /* 0x00000019354e7226 */ /* 0x000fe4000000064e */
[-C--:B------:R-:W-:Y:S02]  /*2ab0*/  IDP.4A.S8.S8 R85, R51, R26.reuse, R85 ;  /* 0x0000001a33557226 */ /* 0x080fe40000000655 */
[----:B------:R-:W-:Y:S02]  /*2ac0*/  IDP.4A.S8.S8 R91, R53, R26, R91 ;  /* 0x0000001a355b7226 */ /* 0x000fe4000000065b */
[----:B------:R-:W-:-:S02]  /*2ad0*/  IDP.4A.S8.S8 R82, R51, R27, R50 ;  /* 0x0000001b33527226 */ /* 0x000fc40000000632 */
[----:B------:R-:W-:Y:S02]  /*2ae0*/  IDP.4A.S8.S8 R84, R53, R27, R92 ;  /* 0x0000001b35547226 */ /* 0x000fe4000000065c */
[----:B------:R-:W-:Y:S02]  /*2af0*/  VIADD R38, R38, 0x620 ;  /* 0x0000062026267836 */ /* 0x000fe40000000000 */
[----:B------:R-:W-:Y:S02]  /*2b00*/  VIADD R45, R45, 0x120 ;  /* 0x000001202d2d7836 */ /* 0x000fe40000000000 */
[----:B------:R-:W-:Y:S01]  /*2b10*/  VIADD R41, R41, 0x120 ;  /* 0x0000012029297836 */ /* 0x000fe20000000000 */
[----:B------:R-:W-:Y:S06]  /*2b20*/  BRA.U UP0, `(.L_x_111) ;  /* 0xffffffe900c87547 */ /* 0x000fec000b83ffff */
[----:B------:R-:W-:-:S05]  /*2b30*/  VIADD R34, R34, 0x1 ;  /* 0x0000000122227836 */ /* 0x000fca0000000000 */
[----:B------:R-:W-:-:S13]  /*2b40*/  ISETP.NE.AND P2, PT, R34, 0x3, PT ;  /* 0x000000032200780c */ /* 0x000fda0003f45270 */
[----:B------:R-:W-:Y:S05]  /*2b50*/  @P2 BRA `(.L_x_112) ;  /* 0xffffffe800642947 */ /* 0x000fea000383ffff */
[----:B------:R-:W0:Y:S01]  /*2b60*/  S2R R9, SR_CTAID.Y ;  /* 0x0000000000097919 */ /* 0x000e220000002600 */
[----:B------:R-:W1:Y:S01]  /*2b70*/  LDC.64 R4, c[0x0][0x398] ;  /* 0x0000e600ff047b82 */ /* 0x000e620000000a00 */
[----:B------:R-:W-:Y:S01]  /*2b80*/  SHF.R.S32.HI R0, RZ, 0x1f, R77 ;  /* 0x0000001fff007819 */ /* 0x000fe2000001144d */
[----:B------:R-:W2:Y:S01]  /*2b90*/  S2R R8, SR_CTAID.Z ;  /* 0x0000000000087919 */ /* 0x000ea20000002700 */
[----:B------:R-:W-:Y:S01]  /*2ba0*/  IMAD.MOV.U32 R2, RZ, RZ, 0x40000000 ;  /* 0x40000000ff027424 */ /* 0x000fe200078e00ff */
[----:B------:R-:W-:Y:S01]  /*2bb0*/  SHF.R.S32.HI R10, RZ, 0x1f, R89 ;  /* 0x0000001fff0a7819 */ /* 0x000fe20000011459 */
[----:B------:R-:W3:Y:S01]  /*2bc0*/  LDCU.64 UR6, c[0x0][0x390] ;  /* 0x00007200ff0677ac */ /* 0x000ee20008000a00 */
[----:B0-----:R-:W-:-:S04]  /*2bd0*/  LEA R3, R9, R36, 0x4 ;  /* 0x0000002409037211 */ /* 0x001fc800078e20ff */
[----:B------:R-:W-:-:S05]  /*2be0*/  SHF.L.U32 R3, R3, 0x2, RZ ;  /* 0x0000000203037819 */ /* 0x000fca00000006ff */
[----:B-1----:R-:W-:-:S05]  /*2bf0*/  IMAD.WIDE.U32 R4, R3, 0x4, R4 ;  /* 0x0000000403047825 */ /* 0x002fca00078e0004 */
[----:B------:R-:W4:Y:S04]  /*2c00*/  LDG.E.CONSTANT R20, desc[UR8][R4.64] ;  /* 0x0000000804147981 */ /* 0x000f28000c1e9900 */
[----:B------:R-:W5:Y:S04]  /*2c10*/  LDG.E.CONSTANT R19, desc[UR8][R4.64+0x80] ;  /* 0x0000800804137981 */ /* 0x000f68000c1e9900 */
[----:B------:R-:W5:Y:S04]  /*2c20*/  LDG.E.CONSTANT R18, desc[UR8][R4.64+0x4] ;  /* 0x0000040804127981 */ /* 0x000f68000c1e9900 */
[----:B------:R-:W5:Y:S04]  /*2c30*/  LDG.E.CONSTANT R17, desc[UR8][R4.64+0x84] ;  /* 0x0000840804117981 */ /* 0x000f68000c1e9900 */
[----:B------:R-:W5:Y:S01]  /*2c40*/  LDG.E.CONSTANT R16, desc[UR8][R4.64+0x8] ;  /* 0x0000080804107981 */ /* 0x000f62000c1e9900 */
[----:B------:R-:W-:-:S02]  /*2c50*/  IMAD R6, R0, -0x61720000, RZ ;  /* 0x9e8e000000067824 */ /* 0x000fc400078e02ff */
[----:B------:R-:W-:Y:S01]  /*2c60*/  HFMA2 R3, -RZ, RZ, 0, 0 ;  /* 0x00000000ff037431 */ /* 0x000fe200000001ff */
[----:B------:R-:W5:Y:S01]  /*2c70*/  LDG.E.CONSTANT R0, desc[UR8][R4.64+0x88] ;  /* 0x0000880804007981 */ /* 0x000f62000c1e9900 */
[----:B------:R-:W-:Y:S01]  /*2c80*/  IMAD R21, R77, 0xa06a, R6 ;  /* 0x0000a06a4d157824 */ /* 0x000fe200078e0206 */
[----:B--2---:R-:W-:Y:S01]  /*2c90*/  LEA R9, R8, R9, 0x5 ;  /* 0x0000000908097211 */ /* 0x004fe200078e28ff */
[----:B------:R-:W-:Y:S01]  /*2ca0*/  IMAD R28, R10, -0x61720000, RZ ;  /* 0x9e8e00000a1c7824 */ /* 0x000fe200078e02ff */
[----:B------:R-:W2:Y:S01]  /*2cb0*/  LDG.E.CONSTANT R26, desc[UR8][R4.64+0xc] ;  /* 0x00000c08041a7981 */ /* 0x000ea2000c1e9900 */
[----:B------:R-:W-:Y:S02]  /*2cc0*/  SHF.R.S32.HI R8, RZ, 0x1f, R59 ;  /* 0x0000001fff087819 */ /* 0x000fe4000001143b */
[----:B------:R-:W-:Y:S01]  /*2cd0*/  LEA R36, R9, R36, 0x4 ;  /* 0x0000002409247211 */ /* 0x000fe200078e20ff */
[----:B------:R0:W2:Y:S01]  /*2ce0*/  LDG.E.CONSTANT R34, desc[UR8][R4.64+0x8c] ;  /* 0x00008c0804227981 */ /* 0x0000a2000c1e9900 */
[----:B------:R-:W-:Y:S01]  /*2cf0*/  IMAD.WIDE.U32 R6, R77, -0x61720000, R2 ;  /* 0x9e8e00004d067825 */ /* 0x000fe200078e0002 */
[----:B------:R-:W-:-:S03]  /*2d00*/  SHF.R.S32.HI R9, RZ, 0x1f, R79 ;  /* 0x0000001fff097819 */ /* 0x000fc6000001144f */
[----:B------:R-:W-:Y:S01]  /*2d10*/  IMAD.IADD R21, R7, 0x1, R21 ;  /* 0x0000000107157824 */ /* 0x000fe200078e0215 */
[----:B------:R-:W-:Y:S01]  /*2d20*/  SHF.R.S32.HI R7, RZ, 0x1f, R81 ;  /* 0x0000001fff077819 */ /* 0x000fe20000011451 */
[----:B------:R-:W-:-:S03]  /*2d30*/  IMAD.WIDE.U32 R12, R87, -0x61720000, R2 ;  /* 0x9e8e0000570c7825 */ /* 0x000fc600078e0002 */
[----:B------:R-:W-:Y:S01]  /*2d40*/  SHF.R.U64 R21, R6, 0x1f, R21 ;  /* 0x0000001f06157819 */ /* 0x000fe20000001215 */
[----:B------:R-:W-:Y:S01]  /*2d50*/  IMAD R14, R7, -0x61720000, RZ ;  /* 0x9e8e0000070e7824 */ /* 0x000fe200078e02ff */
[----:B------:R-:W-:Y:S01]  /*2d60*/  SHF.R.S32.HI R6, RZ, 0x1f, R87 ;  /* 0x0000001fff067819 */ /* 0x000fe20000011457 */
[----:B------:R-:W-:Y:S02]  /*2d70*/  IMAD R22, R8, -0x61720000, RZ ;  /* 0x9e8e000008167824 */ /* 0x000fe400078e02ff */
[----:B------:R-:W-:Y:S02]  /*2d80*/  IMAD R24, R9, -0x61720000, RZ ;  /* 0x9e8e000009187824 */ /* 0x000fe400078e02ff */
[----:B------:R-:W-:-:S04]  /*2d90*/  IMAD R6, R6, -0x61720000, RZ ;  /* 0x9e8e000006067824 */ /* 0x000fc800078e02ff */
[----:B------:R-:W-:Y:S02]  /*2da0*/  IMAD R31, R87, 0xa06a, R6 ;  /* 0x0000a06a571f7824 */ /* 0x000fe400078e0206 */
[C---:B------:R-:W-:Y:S02]  /*2db0*/  IMAD R27, R89.reuse, 0xa06a, R28 ;  /* 0x0000a06a591b7824 */ /* 0x040fe400078e021c */
[----:B------:R-:W-:Y:S01]  /*2dc0*/  IMAD.WIDE.U32 R8, R89, -0x61720000, R2 ;  /* 0x9e8e000059087825 */ /* 0x000fe200078e0002 */
[----:B------:R-:W-:-:S03]  /*2dd0*/  IADD3 R31, PT, PT, R13, R31, RZ ;  /* 0x0000001f0d1f7210 */ /* 0x000fc60007ffe0ff */
[C---:B------:R-:W-:Y:S02]  /*2de0*/  IMAD R15, R81.reuse, 0xa06a, R14 ;  /* 0x0000a06a510f7824 */ /* 0x040fe400078e020e */
[----:B------:R-:W-:Y:S01]  /*2df0*/  IMAD.WIDE.U32 R32, R81, -0x61720000, R2 ;  /* 0x9e8e000051207825 */ /* 0x000fe200078e0002 */
[----:B------:R-:W-:-:S03]  /*2e00*/  IADD3 R27, PT, PT, R9, R27, RZ ;  /* 0x0000001b091b7210 */ /* 0x000fc60007ffe0ff */
[C---:B------:R-:W-:Y:S02]  /*2e10*/  IMAD R13, R59.reuse, 0xa06a, R22 ;  /* 0x0000a06a3b0d7824 */ /* 0x040fe400078e0216 */
[----:B------:R-:W-:Y:S01]  /*2e20*/  IMAD.WIDE.U32 R6, R59, -0x61720000, R2 ;  /* 0x9e8e00003b067825 */ /* 0x000fe200078e0002 */
[----:B------:R-:W-:-:S03]  /*2e30*/  IADD3 R9, PT, PT, R33, R15, RZ ;  /* 0x0000000f21097210 */ /* 0x000fc60007ffe0ff */
[----:B------:R-:W-:Y:S01]  /*2e40*/  IMAD.IADD R7, R7, 0x1, R13 ;  /* 0x0000000107077824 */ /* 0x000fe200078e020d */
[----:B------:R-:W-:Y:S01]  /*2e50*/  SHF.R.U64 R32, R32, 0x1f, R9 ;  /* 0x0000001f20207819 */ /* 0x000fe20000001209 */
[C---:B------:R-:W-:Y:S01]  /*2e60*/  IMAD R23, R79.reuse, 0xa06a, R24 ;  /* 0x0000a06a4f177824 */ /* 0x040fe200078e0218 */
[----:B------:R-:W-:Y:S01]  /*2e70*/  SHF.R.S32.HI R9, RZ, 0x1f, R75 ;  /* 0x0000001fff097819 */ /* 0x000fe2000001144b */
[----:B------:R-:W-:Y:S01]  /*2e80*/  IMAD.WIDE.U32 R10, R79, -0x61720000, R2 ;  /* 0x9e8e00004f0a7825 */ /* 0x000fe200078e0002 */
[----:B------:R-:W-:Y:S02]  /*2e90*/  SHF.R.U64 R30, R6, 0x1f, R7 ;  /* 0x0000001f061e7819 */ /* 0x000fe40000001207 */
[----:B------:R-:W-:Y:S02]  /*2ea0*/  SHF.R.U64 R27, R8, 0x1f, R27 ;  /* 0x0000001f081b7819 */ /* 0x000fe4000000121b */
[----:B------:R-:W-:Y:S02]  /*2eb0*/  SHF.R.S32.HI R6, RZ, 0x1f, R62 ;  /* 0x0000001fff067819 */ /* 0x000fe4000001143e */
[----:B------:R-:W-:-:S02]  /*2ec0*/  SHF.R.S32.HI R8, RZ, 0x1f, R65 ;  /* 0x0000001fff087819 */ /* 0x000fc40000011441 */
[----:B------:R-:W-:Y:S01]  /*2ed0*/  SHF.R.S32.HI R7, RZ, 0x1f, R57 ;  /* 0x0000001fff077819 */ /* 0x000fe20000011439 */
[----:B------:R-:W-:Y:S01]  /*2ee0*/  IMAD.IADD R11, R11, 0x1, R23 ;  /* 0x000000010b0b7824 */ /* 0x000fe200078e0217 */
[----:B------:R-:W-:Y:S01]  /*2ef0*/  SHF.R.U64 R31, R12, 0x1f, R31 ;  /* 0x0000001f0c1f7819 */ /* 0x000fe2000000121f */
[----:B------:R-:W-:Y:S02]  /*2f00*/  IMAD R12, R9, -0x61720000, RZ ;  /* 0x9e8e0000090c7824 */ /* 0x000fe400078e02ff */
[----:B------:R-:W-:Y:S02]  /*2f10*/  IMAD R9, R6, -0x61720000, RZ ;  /* 0x9e8e000006097824 */ /* 0x000fe400078e02ff */
[----:B------:R-:W-:Y:S02]  /*2f20*/  IMAD R8, R8, -0x61720000, RZ ;  /* 0x9e8e000008087824 */ /* 0x000fe400078e02ff */
[----:B------:R-:W-:Y:S01]  /*2f30*/  IMAD R6, R7, -0x61720000, RZ ;  /* 0x9e8e000007067824 */ /* 0x000fe200078e02ff */
[----:B------:R-:W-:Y:S01]  /*2f40*/  SHF.R.U64 R33, R10, 0x1f, R11 ;  /* 0x0000001f0a217819 */ /* 0x000fe2000000120b */
[----:B------:R-:W-:-:S02]  /*2f50*/  IMAD R11, R65, 0xa06a, R8 ;  /* 0x0000a06a410b7824 */ /* 0x000fc400078e0208 */
[----:B------:R-:W-:-:S04]  /*2f60*/  IMAD.WIDE.U32 R38, R65, -0x61720000, R2 ;  /* 0x9e8e000041267825 */ /* 0x000fc800078e0002 */
[C---:B------:R-:W-:Y:S02]  /*2f70*/  IMAD R15, R57.reuse, 0xa06a, R6 ;  /* 0x0000a06a390f7824 */ /* 0x040fe400078e0206 */
[----:B------:R-:W-:Y:S01]  /*2f80*/  IMAD.WIDE.U32 R6, R57, -0x61720000, R2 ;  /* 0x9e8e000039067825 */ /* 0x000fe200078e0002 */
[----:B------:R-:W-:-:S04]  /*2f90*/  IADD3 R11, PT, PT, R39, R11, RZ ;  /* 0x0000000b270b7210 */ /* 0x000fc80007ffe0ff */
[----:B------:R-:W-:Y:S02]  /*2fa0*/  IADD3 R39, PT, PT, R7, R15, RZ ;  /* 0x0000000f07277210 */ /* 0x000fe40007ffe0ff */
[----:B------:R-:W-:Y:S02]  /*2fb0*/  SHF.R.S32.HI R7, RZ, 0x1f, R64 ;  /* 0x0000001fff077819 */ /* 0x000fe40000011440 */
[----:B------:R-:W-:Y:S02]  /*2fc0*/  SHF.R.U64 R39, R6, 0x1f, R39 ;  /* 0x0000001f06277819 */ /* 0x000fe40000001227 */
[----:B------:R-:W-:Y:S01]  /*2fd0*/  SHF.R.S32.HI R6, RZ, 0x1f, R69 ;  /* 0x0000001fff067819 */ /* 0x000fe20000011445 */
[----:B------:R-:W-:Y:S01]  /*2fe0*/  IMAD R7, R7, -0x61720000, RZ ;  /* 0x9e8e000007077824 */ /* 0x000fe200078e02ff */
[----:B------:R-:W-:-:S03]  /*2ff0*/  SHF.R.S32.HI R10, RZ, 0x1f, R60 ;  /* 0x0000001fff0a7819 */ /* 0x000fc6000001143c */
[----:B------:R-:W-:Y:S02]  /*3000*/  IMAD R6, R6, -0x61720000, RZ ;  /* 0x9e8e000006067824 */ /* 0x000fe400078e02ff */
[----:B------:R-:W-:Y:S02]  /*3010*/  IMAD R43, R64, 0xa06a, R7 ;  /* 0x0000a06a402b7824 */ /* 0x000fe400078e0207 */
[C---:B------:R-:W-:Y:S02]  /*3020*/  IMAD R53, R69.reuse, 0xa06a, R6 ;  /* 0x0000a06a45357824 */ /* 0x040fe400078e0206 */
[--C-:B------:R-:W-:Y:S01]  /*3030*/  IMAD.WIDE.U32 R6, R69, -0x61720000, R2.reuse ;  /* 0x9e8e000045067825 */ /* 0x100fe200078e0002 */
[----:B------:R-:W1:Y:S03]  /*3040*/  S2R R35, SR_CTAID.X ;  /* 0x0000000000237919 */ /* 0x000e660000002500 */
[----:B------:R-:W-:Y:S01]  /*3050*/  IMAD R25, R10, -0x61720000, RZ ;  /* 0x9e8e00000a197824 */ /* 0x000fe200078e02ff */
[----:B------:R-:W-:Y:S01]  /*3060*/  IADD3 R7, PT, PT, R7, R53, RZ ;  /* 0x0000003507077210 */ /* 0x000fe20007ffe0ff */
[----:B0-----:R-:W-:-:S04]  /*3070*/  IMAD.WIDE.U32 R4, R60, -0x61720000, R2 ;  /* 0x9e8e00003c047825 */ /* 0x001fc800078e0002 */
[----:B------:R-:W-:Y:S01]  /*3080*/  IMAD R25, R60, 0xa06a, R25 ;  /* 0x0000a06a3c197824 */ /* 0x000fe200078e0219 */
[----:B------:R-:W-:Y:S01]  /*3090*/  SHF.R.U64 R7, R6, 0x1f, R7 ;  /* 0x0000001f06077819 */ /* 0x000fe20000001207 */
[C---:B------:R-:W-:Y:S01]  /*30a0*/  IMAD R23, R75.reuse, 0xa06a, R12 ;  /* 0x0000a06a4b177824 */ /* 0x040fe200078e020c */
[----:B------:R-:W0:Y:S01]  /*30b0*/  S2R R6, SR_TID.X ;  /* 0x0000000000067919 */ /* 0x000e220000002100 */
[----:B------:R-:W-:Y:S01]  /*30c0*/  IMAD.WIDE.U32 R40, R75, -0x61720000, R2 ;  /* 0x9e8e00004b287825 */ /* 0x000fe200078e0002 */
[----:B------:R-:W-:-:S03]  /*30d0*/  IADD3 R37, PT, PT, R5, R25, RZ ;  /* 0x0000001905257210 */ /* 0x000fc60007ffe0ff */
[C---:B------:R-:W-:Y:S02]  /*30e0*/  IMAD R13, R62.reuse, 0xa06a, R9 ;  /* 0x0000a06a3e0d7824 */ /* 0x040fe400078e0209 */
[----:B------:R-:W-:Y:S01]  /*30f0*/  IMAD.WIDE.U32 R8, R62, -0x61720000, R2 ;  /* 0x9e8e00003e087825 */ /* 0x000fe200078e0002 */
[----:B------:R-:W-:Y:S02]  /*3100*/  SHF.R.U64 R38, R38, 0x1f, R11 ;  /* 0x0000001f26267819 */ /* 0x000fe4000000120b */
[----:B------:R-:W-:Y:S01]  /*3110*/  IADD3 R11, PT, PT, R41, R23, RZ ;  /* 0x00000017290b7210 */ /* 0x000fe20007ffe0ff */
[----:B------:R-:W-:Y:S01]  /*3120*/  IMAD.IADD R41, R9, 0x1, R13 ;  /* 0x0000000109297824 */ /* 0x000fe200078e020d */
[----:B------:R-:W-:Y:S02]  /*3130*/  SHF.R.U64 R37, R4, 0x1f, R37 ;  /* 0x0000001f04257819 */ /* 0x000fe40000001225 */
[----:B------:R-:W-:Y:S02]  /*3140*/  SHF.R.S32.HI R4, RZ, 0x1f, R74 ;  /* 0x0000001fff047819 */ /* 0x000fe4000001144a */
[----:B------:R-:W-:-:S02]  /*3150*/  SHF.R.S32.HI R5, RZ, 0x1f, R58 ;  /* 0x0000001fff057819 */ /* 0x000fc4000001143a */
[----:B------:R-:W-:Y:S01]  /*3160*/  SHF.R.S32.HI R9, RZ, 0x1f, R71 ;  /* 0x0000001fff097819 */ /* 0x000fe20000011447 */
[----:B------:R-:W-:Y:S01]  /*3170*/  IMAD R45, R4, -0x61720000, RZ ;  /* 0x9e8e0000042d7824 */ /* 0x000fe200078e02ff */
[----:B------:R-:W-:Y:S01]  /*3180*/  SHF.R.S32.HI R44, RZ, 0x1f, R61 ;  /* 0x0000001fff2c7819 */ /* 0x000fe2000001143d */
[----:B------:R-:W-:Y:S01]  /*3190*/  IMAD R5, R5, -0x61720000, RZ ;  /* 0x9e8e000005057824 */ /* 0x000fe200078e02ff */
[----:B------:R-:W-:Y:S01]  /*31a0*/  SHF.R.S32.HI R24, RZ, 0x1f, R85 ;  /* 0x0000001fff187819 */ /* 0x000fe20000011455 */
[----:B------:R-:W-:Y:S01]  /*31b0*/  IMAD R4, R9, -0x61720000, RZ ;  /* 0x9e8e000009047824 */ /* 0x000fe200078e02ff */
[----:B------:R-:W-:Y:S02]  /*31c0*/  SHF.R.U64 R40, R40, 0x1f, R11 ;  /* 0x0000001f28287819 */ /* 0x000fe4000000120b */
[----:B------:R-:W-:Y:S02]  /*31d0*/  SHF.R.S32.HI R10, RZ, 0x1f, R78 ;  /* 0x0000001fff0a7819 */ /* 0x000fe4000001144e */
[----:B------:R-:W-:-:S02]  /*31e0*/  SHF.R.S32.HI R11, RZ, 0x1f, R63 ;  /* 0x0000001fff0b7819 */ /* 0x000fc4000001143f */
[----:B------:R-:W-:Y:S01]  /*31f0*/  SHF.R.S32.HI R28, RZ, 0x1f, R91 ;  /* 0x0000001fff1c7819 */ /* 0x000fe2000001145b */
[----:B------:R-:W-:Y:S01]  /*3200*/  IMAD R44, R44, -0x61720000, RZ ;  /* 0x9e8e00002c2c7824 */ /* 0x000fe200078e02ff */
[----:B------:R-:W-:Y:S01]  /*3210*/  SHF.R.U64 R41, R8, 0x1f, R41 ;  /* 0x0000001f08297819 */ /* 0x000fe20000001229 */
[----:B------:R-:W-:Y:S01]  /*3220*/  IMAD R24, R24, -0x61720000, RZ ;  /* 0x9e8e000018187824 */ /* 0x000fe200078e02ff */
[----:B------:R-:W-:Y:S01]  /*3230*/  SHF.R.S32.HI R8, RZ, 0x1f, R67 ;  /* 0x0000001fff087819 */ /* 0x000fe20000011443 */
[----:B------:R-:W-:Y:S01]  /*3240*/  IMAD R47, R58, 0xa06a, R5 ;  /* 0x0000a06a3a2f7824 */ /* 0x000fe200078e0205 */
[----:B------:R-:W-:Y:S01]  /*3250*/  SHF.R.S32.HI R12, RZ, 0x1f, R73 ;  /* 0x0000001fff0c7819 */ /* 0x000fe20000011449 */
[C---:B------:R-:W-:Y:S01]  /*3260*/  IMAD R49, R71.reuse, 0xa06a, R4 ;  /* 0x0000a06a47317824 */ /* 0x040fe200078e0204 */
[----:B------:R-:W-:Y:S01]  /*3270*/  SHF.R.S32.HI R50, RZ, 0x1f, R70 ;  /* 0x0000001fff327819 */ /* 0x000fe20000011446 */
[----:B------:R-:W-:Y:S01]  /*3280*/  IMAD R51, R10, -0x61720000, RZ ;  /* 0x9e8e00000a337824 */ /* 0x000fe200078e02ff */
[----:B------:R-:W-:Y:S01]  /*3290*/  SHF.R.S32.HI R42, RZ, 0x1f, R83 ;  /* 0x0000001fff2a7819 */ /* 0x000fe20000011453 */
[----:B------:R-:W-:Y:S01]  /*32a0*/  IMAD.WIDE.U32 R4, R71, -0x61720000, R2 ;  /* 0x9e8e000047047825 */ /* 0x000fe200078e0002 */
[----:B------:R-:W-:-:S02]  /*32b0*/  SHF.R.S32.HI R48, RZ, 0x1f, R72 ;  /* 0x0000001fff307819 */ /* 0x000fc40000011448 */
[----:B------:R-:W-:Y:S02]  /*32c0*/  SHF.R.S32.HI R46, RZ, 0x1f, R68 ;  /* 0x0000001fff2e7819 */ /* 0x000fe40000011444 */
[----:B------:R-:W-:Y:S02]  /*32d0*/  SHF.R.S32.HI R77, RZ, 0x1f, R76 ;  /* 0x0000001fff4d7819 */ /* 0x000fe4000001144c */
[----:B------:R-:W-:Y:S02]  /*32e0*/  SHF.R.S32.HI R81, RZ, 0x1f, R80 ;  /* 0x0000001fff517819 */ /* 0x000fe40000011450 */
[----:B------:R-:W-:Y:S02]  /*32f0*/  SHF.R.S32.HI R89, RZ, 0x1f, R66 ;  /* 0x0000001fff597819 */ /* 0x000fe40000011442 */
[----:B------:R-:W-:Y:S01]  /*3300*/  SHF.R.S32.HI R87, RZ, 0x1f, R82 ;  /* 0x0000001fff577819 */ /* 0x000fe20000011452 */
[----:B------:R-:W-:Y:S01]  /*3310*/  IMAD R10, R11, -0x61720000, RZ ;  /* 0x9e8e00000b0a7824 */ /* 0x000fe200078e02ff */
[----:B------:R-:W-:Y:S01]  /*3320*/  SHF.R.S32.HI R57, RZ, 0x1f, R84 ;  /* 0x0000001fff397819 */ /* 0x000fe20000011454 */
[----:B------:R-:W-:-:S02]  /*3330*/  IMAD R28, R28, -0x61720000, RZ ;  /* 0x9e8e00001c1c7824 */ /* 0x000fc400078e02ff */
[C---:B------:R-:W-:Y:S02]  /*3340*/  IMAD R44, R61.reuse, 0xa06a, R44 ;  /* 0x0000a06a3d2c7824 */ /* 0x040fe400078e022c */
[----:B------:R-:W-:-:S04]  /*3350*/  IMAD.WIDE.U32 R22, R61, -0x61720000, R2 ;  /* 0x9e8e00003d167825 */ /* 0x000fc800078e0002 */
[----:B------:R-:W-:Y:S02]  /*3360*/  IMAD R8, R8, -0x61720000, RZ ;  /* 0x9e8e000008087824 */ /* 0x000fe400078e02ff */
[----:B------:R-:W-:Y:S02]  /*3370*/  IMAD R12, R12, -0x61720000, RZ ;  /* 0x9e8e00000c0c7824 */ /* 0x000fe400078e02ff */
[----:B------:R-:W-:Y:S02]  /*3380*/  IMAD R50, R50, -0x61720000, RZ ;  /* 0x9e8e000032327824 */ /* 0x000fe400078e02ff */
[----:B------:R-:W-:Y:S02]  /*3390*/  IMAD R61, R85, 0xa06a, R24 ;  /* 0x0000a06a553d7824 */ /* 0x000fe400078e0218 */
[----:B------:R-:W-:Y:S02]  /*33a0*/  IMAD R42, R42, -0x61720000, RZ ;  /* 0x9e8e00002a2a7824 */ /* 0x000fe400078e02ff */
[----:B------:R-:W-:-:S02]  /*33b0*/  IMAD R48, R48, -0x61720000, RZ ;  /* 0x9e8e000030307824 */ /* 0x000fc400078e02ff */
[----:B------:R-:W-:Y:S02]  /*33c0*/  IMAD R46, R46, -0x61720000, RZ ;  /* 0x9e8e00002e2e7824 */ /* 0x000fe400078e02ff */
[----:B------:R-:W-:Y:S02]  /*33d0*/  IMAD R77, R77, -0x61720000, RZ ;  /* 0x9e8e00004d4d7824 */ /* 0x000fe400078e02ff */
[----:B------:R-:W-:Y:S02]  /*33e0*/  IMAD R81, R81, -0x61720000, RZ ;  /* 0x9e8e000051517824 */ /* 0x000fe400078e02ff */
[----:B------:R-:W-:Y:S02]  /*33f0*/  IMAD R89, R89, -0x61720000, RZ ;  /* 0x9e8e000059597824 */ /* 0x000fe400078e02ff */
[----:B------:R-:W-:Y:S02]  /*3400*/  IMAD R87, R87, -0x61720000, RZ ;  /* 0x9e8e000057577824 */ /* 0x000fe400078e02ff */
[----:B------:R-:W-:-:S04]  /*3410*/  IMAD.WIDE.U32 R24, R85, -0x61720000, R2 ;  /* 0x9e8e000055187825 */ /* 0x000fc800078e0002 */
[----:B------:R-:W-:Y:S02]  /*3420*/  IMAD.IADD R49, R5, 0x1, R49 ;  /* 0x0000000105317824 */ /* 0x000fe400078e0231 */
[----:B------:R-:W-:Y:S02]  /*3430*/  HFMA2 R5, -RZ, RZ, 1.9073486328125e-06, 0 ;  /* 0x00200000ff057431 */ /* 0x000fe400000001ff */
[----:B------:R-:W-:Y:S02]  /*3440*/  IMAD R93, R63, 0xa06a, R10 ;  /* 0x0000a06a3f5d7824 */ /* 0x000fe400078e020a */
[----:B------:R-:W-:Y:S02]  /*3450*/  IMAD R85, R91, 0xa06a, R28 ;  /* 0x0000a06a5b557824 */ /* 0x000fe400078e021c */
[----:B------:R-:W-:Y:S02]  /*3460*/  IMAD R57, R57, -0x61720000, RZ ;  /* 0x9e8e000039397824 */ /* 0x000fe400078e02ff */
[----:B------:R-:W-:-:S04]  /*3470*/  IMAD.WIDE.U32 R10, R63, -0x61720000, R2 ;  /* 0x9e8e00003f0a7825 */ /* 0x000fc800078e0002 */
[----:B------:R-:W-:-:S04]  /*3480*/  IMAD.WIDE.U32 R28, R91, -0x61720000, R2 ;  /* 0x9e8e00005b1c7825 */ /* 0x000fc800078e0002 */
[----:B------:R-:W-:Y:S02]  /*3490*/  IMAD R55, R67, 0xa06a, R8 ;  /* 0x0000a06a43377824 */ /* 0x000fe400078e0208 */
[----:B------:R-:W-:Y:S02]  /*34a0*/  IMAD R63, R73, 0xa06a, R12 ;  /* 0x0000a06a493f7824 */ /* 0x000fe400078e020c */
[----:B------:R-:W-:Y:S02]  /*34b0*/  IMAD R91, R70, 0xa06a, R50 ;  /* 0x0000a06a465b7824 */ /* 0x000fe400078e0232 */
[----:B------:R-:W-:Y:S02]  /*34c0*/  IMAD R45, R74, 0xa06a, R45 ;  /* 0x0000a06a4a2d7824 */ /* 0x000fe400078e022d */
[----:B------:R-:W-:Y:S02]  /*34d0*/  IMAD R51, R78, 0xa06a, R51 ;  /* 0x0000a06a4e337824 */ /* 0x000fe400078e0233 */
[----:B------:R-:W-:-:S04]  /*34e0*/  IMAD.WIDE.U32 R8, R67, -0x61720000, R2 ;  /* 0x9e8e000043087825 */ /* 0x000fc800078e0002 */
[----:B------:R-:W-:-:S04]  /*34f0*/  IMAD.WIDE.U32 R12, R73, -0x61720000, R2 ;  /* 0x9e8e0000490c7825 */ /* 0x000fc800078e0002 */
[C---:B------:R-:W-:Y:S02]  /*3500*/  IMAD R42, R83.reuse, 0xa06a, R42 ;  /* 0x0000a06a532a7824 */ /* 0x040fe400078e022a */
[----:B------:R-:W-:-:S04]  /*3510*/  IMAD.WIDE.U32 R14, R83, -0x61720000, R2 ;  /* 0x9e8e0000530e7825 */ /* 0x000fc800078e0002 */
[----:B------:R-:W-:Y:S02]  /*3520*/  IMAD R48, R72, 0xa06a, R48 ;  /* 0x0000a06a48307824 */ /* 0x000fe400078e0230 */
[----:B------:R-:W-:Y:S02]  /*3530*/  IMAD R46, R68, 0xa06a, R46 ;  /* 0x0000a06a442e7824 */ /* 0x000fe400078e022e */
[----:B------:R-:W-:Y:S02]  /*3540*/  IMAD R50, R76, 0xa06a, R77 ;  /* 0x0000a06a4c327824 */ /* 0x000fe400078e024d */
[----:B------:R-:W-:Y:S02]  /*3550*/  IMAD R52, R80, 0xa06a, R81 ;  /* 0x0000a06a50347824 */ /* 0x000fe400078e0251 */
[----:B------:R-:W-:Y:S02]  /*3560*/  IMAD R89, R66, 0xa06a, R89 ;  /* 0x0000a06a42597824 */ /* 0x000fe400078e0259 */
[----:B------:R-:W-:-:S02]  /*3570*/  IMAD R87, R82, 0xa06a, R87 ;  /* 0x0000a06a52577824 */ /* 0x000fc400078e0257 */
[----:B-1----:R-:W-:Y:S01]  /*3580*/  IMAD R35, R36, 0x7, R35 ;  /* 0x0000000724237824 */ /* 0x002fe200078e0223 */
[----:B------:R-:W-:Y:S01]  /*3590*/  SHF.R.U64 R36, R4, 0x1f, R49 ;  /* 0x0000001f04247819 */ /* 0x000fe20000001231 */
[----:B------:R-:W-:Y:S01]  /*35a0*/  IMAD.WIDE.U32 R64, R64, -0x61720000, R2 ;  /* 0x9e8e000040407825 */ /* 0x000fe200078e0002 */
[----:B------:R-:W-:-:S03]  /*35b0*/  MOV R4, 0x0 ;  /* 0x0000000000047802 */ /* 0x000fc60000000f00 */
[----:B------:R-:W-:-:S04]  /*35c0*/  IMAD.WIDE.U32 R74, R74, -0x61720000, R2 ;  /* 0x9e8e00004a4a7825 */ /* 0x000fc800078e0002 */
[----:B------:R-:W-:-:S04]  /*35d0*/  IMAD.WIDE.U32 R58, R58, -0x61720000, R2 ;  /* 0x9e8e00003a3a7825 */ /* 0x000fc800078e0002 */
[----:B------:R-:W-:-:S04]  /*35e0*/  IMAD.WIDE.U32 R78, R78, -0x61720000, R2 ;  /* 0x9e8e00004e4e7825 */ /* 0x000fc800078e0002 */
[----:B------:R-:W-:-:S04]  /*35f0*/  IMAD.WIDE.U32 R70, R70, -0x61720000, R2 ;  /* 0x9e8e000046467825 */ /* 0x000fc800078e0002 */
[----:B------:R-:W-:Y:S01]  /*3600*/  IMAD.WIDE.U32 R72, R72, -0x61720000, R2 ;  /* 0x9e8e000048487825 */ /* 0x000fe200078e0002 */
[----:B----4-:R-:W-:-:S03]  /*3610*/  VIADDMNMX R21, R20, R21, RZ, !PT ;  /* 0x0000001514157246 */ /* 0x010fc600078001ff */
[----:B------:R-:W-:-:S04]  /*3620*/  IMAD.WIDE.U32 R68, R68, -0x61720000, R2 ;  /* 0x9e8e000044447825 */ /* 0x000fc800078e0002 */
[----:B------:R-:W-:-:S04]  /*3630*/  IMAD.WIDE.U32 R76, R76, -0x61720000, R2 ;  /* 0x9e8e00004c4c7825 */ /* 0x000fc800078e0002 */
[----:B------:R-:W-:-:S04]  /*3640*/  IMAD.WIDE.U32 R80, R80, -0x61720000, R2 ;  /* 0x9e8e000050507825 */ /* 0x000fc800078e0002 */
[----:B------:R-:W-:-:S04]  /*3650*/  IMAD.WIDE.U32 R66, R66, -0x61720000, R2 ;  /* 0x9e8e000042427825 */ /* 0x000fc800078e0002 */
[----:B------:R-:W-:-:S04]  /*3660*/  IMAD.WIDE.U32 R82, R82, -0x61720000, R2 ;  /* 0x9e8e000052527825 */ /* 0x000fc800078e0002 */
[C---:B------:R-:W-:Y:S02]  /*3670*/  IMAD R57, R84.reuse, 0xa06a, R57 ;  /* 0x0000a06a54397824 */ /* 0x040fe400078e0239 */
[----:B------:R-:W-:Y:S01]  /*3680*/  IMAD.WIDE.U32 R2, R84, -0x61720000, R2 ;  /* 0x9e8e000054027825 */ /* 0x000fe200078e0002 */
[----:B------:R-:W-:-:S03]  /*3690*/  VIADDMNMX R33, R20, R33, RZ, !PT ;  /* 0x0000002114217246 */ /* 0x000fc600078001ff */
[----:B------:R-:W-:Y:S01]  /*36a0*/  IMAD.IADD R55, R9, 0x1, R55 ;  /* 0x0000000109377824 */ /* 0x000fe200078e0237 */
[----:B------:R-:W-:Y:S01]  /*36b0*/  IADD3 R3, PT, PT, R3, R57, RZ ;  /* 0x0000003903037210 */ /* 0x000fe20007ffe0ff */
[----:B0-----:R-:W-:Y:S02]  /*36c0*/  IMAD R6, R35, 0x7, R6 ;  /* 0x0000000723067824 */ /* 0x001fe400078e0206 */
[----:B------:R-:W-:Y:S01]  /*36d0*/  IMAD.HI.U32 R21, R21, 0x41d1ccdc, R4 ;  /* 0x41d1ccdc15157827 */ /* 0x000fe200078e0004 */
[----:B------:R-:W-:Y:S02]  /*36e0*/  IADD3 R93, PT, PT, R11, R93, RZ ;  /* 0x0000005d0b5d7210 */ /* 0x000fe40007ffe0ff */
[----:B------:R-:W-:Y:S02]  /*36f0*/  VIADDMNMX R31, R20, R31, RZ, !PT ;  /* 0x0000001f141f7246 */ /* 0x000fe400078001ff */
[----:B------:R-:W-:Y:S02]  /*3700*/  SHF.R.U64 R11, R8, 0x1f, R55 ;  /* 0x0000001f080b7819 */ /* 0x000fe40000001237 */
[----:B------:R-:W-:Y:S01]  /*3710*/  SHF.R.U64 R3, R2, 0x1f, R3 ;  /* 0x0000001f02037819 */ /* 0x000fe20000001203 */
[----:B------:R-:W-:Y:S01]  /*3720*/  IMAD.HI.U32 R2, R33, 0x41d1ccdc, R4 ;  /* 0x41d1ccdc21027827 */ /* 0x000fe200078e0004 */
[----:B------:R-:W-:-:S02]  /*3730*/  VIADDMNMX R35, R20, R27, RZ, !PT ;  /* 0x0000001b14237246 */ /* 0x000fc400078001ff */
[----:B---3--:R-:W-:Y:S02]  /*3740*/  LEA R8, P0, R6, UR6, 0x2 ;  /* 0x0000000606087c11 */ /* 0x008fe4000f8010ff */
[----:B------:R-:W-:Y:S02]  /*3750*/  SHF.R.U32.HI R21, RZ, 0x16, R21 ;  /* 0x00000016ff157819 */ /* 0x000fe40000011615 */
[C---:B-----5:R-:W-:Y:S02]  /*3760*/  VIADDMNMX R27, R19.reuse, R32, RZ, !PT ;  /* 0x00000020131b7246 */ /* 0x060fe400078001ff */
[----:B------:R-:W-:Y:S01]  /*3770*/  VIADDMNMX R33, R19, R30, RZ, !PT ;  /* 0x0000001e13217246 */ /* 0x000fe200078001ff */
[--C-:B------:R-:W-:Y:S01]  /*3780*/  IMAD.HI.U32 R31, R31, 0x41d1ccdc, R4.reuse ;  /* 0x41d1ccdc1f1f7827 */ /* 0x100fe200078e0004 */
[----:B------:R-:W-:Y:S02]  /*3790*/  IADD3.X R9, PT, PT, RZ, UR7, RZ, P0, !PT ;  /* 0x00000007ff097c10 */ /* 0x000fe400087fe4ff */
[----:B------:R-:W-:Y:S01]  /*37a0*/  VIMNMX.U32 R21, PT, PT, R21, 0x7f, PT ;  /* 0x0000007f15157848 */ /* 0x000fe20003fe0000 */
[----:B------:R-:W-:Y:S01]  /*37b0*/  IMAD.HI.U32 R27, R27, 0x41d1ccdc, R4 ;  /* 0x41d1ccdc1b1b7827 */ /* 0x000fe200078e0004 */
[----:B------:R-:W-:-:S03]  /*37c0*/  SHF.R.U32.HI R31, RZ, 0x16, R31 ;  /* 0x00000016ff1f7819 */ /* 0x000fc6000001161f */
[----:B------:R-:W-:Y:S01]  /*37d0*/  IMAD.HI.U32 R33, R33, 0x41d1ccdc, R4 ;  /* 0x41d1ccdc21217827 */ /* 0x000fe200078e0004 */
[----:B------:R0:W-:Y:S01]  /*37e0*/  STG.E.U8 desc[UR8][R8.64], R21 ;  /* 0x0000001508007986 */ /* 0x0001e2000c101108 */
[----:B------:R-:W-:Y:S02]  /*37f0*/  VIMNMX.U32 R31, PT, PT, R31, 0x7f, PT ;  /* 0x0000007f1f1f7848 */ /* 0x000fe40003fe0000 */
[----:B------:R-:W-:Y:S02]  /*3800*/  IADD3 R45, PT, PT, R75, R45, RZ ;  /* 0x0000002d4b2d7210 */ /* 0x000fe40007ffe0ff */
[----:B------:R-:W-:Y:S02]  /*3810*/  SHF.R.U32.HI R6, RZ, 0x16, R2 ;  /* 0x00000016ff067819 */ /* 0x000fe40000011602 */
[----:B------:R-:W-:Y:S02]  /*3820*/  VIADDMNMX R39, R18, R39, RZ, !PT ;  /* 0x0000002712277246 */ /* 0x000fe400078001ff */
[----:B0-----:R-:W-:-:S02]  /*3830*/  SHF.R.U32.HI R21, RZ, 0x16, R27 ;  /* 0x00000016ff157819 */ /* 0x001fc4000001161b */
[----:B------:R-:W-:Y:S01]  /*3840*/  SHF.R.U32.HI R27, RZ, 0x16, R33 ;  /* 0x00000016ff1b7819 */ /* 0x000fe20000011621 */
[----:B------:R-:W-:Y:S01]  /*3850*/  IMAD.IADD R43, R65, 0x1, R43 ;  /* 0x00000001412b7824 */ /* 0x000fe200078e022b */
[----:B------:R-:W-:Y:S02]  /*3860*/  IADD3 R47, PT, PT, R59, R47, RZ ;  /* 0x0000002f3b2f7210 */ /* 0x000fe40007ffe0ff */
[----:B------:R-:W-:Y:S01]  /*3870*/  VIMNMX.U32 R27, PT, PT, R27, 0x7f, PT ;  /* 0x0000007f1b1b7848 */ /* 0x000fe20003fe0000 */
[----:B------:R0:W-:Y:S01]  /*3880*/  STG.E.U8 desc[UR8][R8.64+0xc400], R31 ;  /* 0x00c4001f08007986 */ /* 0x0001e2000c101108 */
[----:B------:R-:W-:Y:S01]  /*3890*/  SHF.R.U64 R74, R74, 0x1f, R45 ;  /* 0x0000001f4a4a7819 */ /* 0x000fe2000000122d */
[--C-:B------:R-:W-:Y:S01]  /*38a0*/  IMAD.HI.U32 R35, R35, 0x41d1ccdc, R4.reuse ;  /* 0x41d1ccdc23237827 */ /* 0x100fe200078e0004 */
[----:B------:R-:W-:Y:S01]  /*38b0*/  IADD3 R51, PT, PT, R79, R51, RZ ;  /* 0x000000334f337210 */ /* 0x000fe20007ffe0ff */
[----:B------:R1:W-:Y:S01]  /*38c0*/  STG.E.U8 desc[UR8][R8.64+0xca20], R27 ;  /* 0x00ca201b08007986 */ /* 0x0003e2000c101108 */
[----:B------:R-:W-:Y:S01]  /*38d0*/  VIMNMX.U32 R21, PT, PT, R21, 0x7f, PT ;  /* 0x0000007f15157848 */ /* 0x000fe20003fe0000 */
[----:B------:R-:W-:Y:S01]  /*38e0*/  IMAD.HI.U32 R39, R39, 0x41d1ccdc, R4 ;  /* 0x41d1ccdc27277827 */ /* 0x000fe200078e0004 */
[----:B------:R-:W-:-:S02]  /*38f0*/  SHF.R.U64 R58, R58, 0x1f, R47 ;  /* 0x0000001f3a3a7819 */ /* 0x000fc4000000122f */
[----:B0-----:R-:W-:Y:S02]  /*3900*/  VIMNMX.U32 R31, PT, PT, R6, 0x7f, PT ;  /* 0x0000007f061f7848 */ /* 0x001fe40003fe0000 */
[----:B------:R-:W-:Y:S02]  /*3910*/  SHF.R.U64 R65, R64, 0x1f, R43 ;  /* 0x0000001f40417819 */ /* 0x000fe4000000122b */
[----:B-1----:R-:W-:Y:S01]  /*3920*/  VIADDMNMX R27, R17, R74, RZ, !PT ;  /* 0x0000004a111b7246 */ /* 0x002fe200078001ff */
[----:B------:R-:W-:Y:S01]  /*3930*/  IMAD.IADD R43, R15, 0x1, R42 ;  /* 0x000000010f2b7824 */ /* 0x000fe200078e022a */
[----:B------:R-:W-:Y:S01]  /*3940*/  SHF.R.U64 R78, R78, 0x1f, R51 ;  /* 0x0000001f4e4e7819 */ /* 0x000fe20000001233 */
[----:B------:R0:W-:Y:S01]  /*3950*/  STG.E.U8 desc[UR8][R8.64+0x6200], R31 ;  /* 0x0062001f08007986 */ /* 0x0001e2000c101108 */
[----:B------:R-:W-:Y:S01]  /*3960*/  SHF.R.U32.HI R2, RZ, 0x16, R35 ;  /* 0x00000016ff027819 */ /* 0x000fe20000011623 */
[----:B------:R-:W-:Y:S01]  /*3970*/  IMAD.HI.U32 R27, R27, 0x41d1ccdc, R4 ;  /* 0x41d1ccdc1b1b7827 */ /* 0x000fe200078e0004 */
[----:B------:R-:W-:Y:S01]  /*3980*/  VIADDMNMX R7, R16, R7, RZ, !PT ;  /* 0x0000000710077246 */ /* 0x000fe200078001ff */
[----:B------:R1:W-:Y:S01]  /*3990*/  STG.E.U8 desc[UR8][R8.64+0x620], R21 ;  /* 0x0006201508007986 */ /* 0x0003e2000c101108 */
[----:B------:R-:W-:-:S02]  /*39a0*/  IADD3 R63, PT, PT, R13, R63, RZ ;  /* 0x0000003f0d3f7210 */ /* 0x000fc40007ffe0ff */
[----:B------:R-:W-:Y:S02]  /*39b0*/  SHF.R.U64 R13, R10, 0x1f, R93 ;  /* 0x0000001f0a0d7819 */ /* 0x000fe4000000125d */
[C---:B0-----:R-:W-:Y:S02]  /*39c0*/  VIADDMNMX R31, R17.reuse, R58, RZ, !PT ;  /* 0x0000003a111f7246 */ /* 0x041fe400078001ff */
[----:B-1----:R-:W-:Y:S02]  /*39d0*/  SHF.R.U32.HI R21, RZ, 0x16, R39 ;  /* 0x00000016ff157819 */ /* 0x002fe40000011627 */
[C---:B------:R-:W-:Y:S02]  /*39e0*/  VIADDMNMX R39, R17.reuse, R36, RZ, !PT ;  /* 0x0000002411277246 */ /* 0x040fe400078001ff */
[----:B------:R-:W-:Y:S01]  /*39f0*/  VIADDMNMX R17, R17, R78, RZ, !PT ;  /* 0x0000004e11117246 */ /* 0x000fe200078001ff */
[----:B------:R-:W-:Y:S01]  /*3a00*/  IMAD.HI.U32 R31, R31, 0x41d1ccdc, R4 ;  /* 0x41d1ccdc1f1f7827 */ /* 0x000fe200078e0004 */
[----:B------:R-:W-:-:S02]  /*3a10*/  SHF.R.U64 R43, R14, 0x1f, R43 ;  /* 0x0000001f0e2b7819 */ /* 0x000fc4000000122b */
[----:B------:R-:W-:Y:S02]  /*3a20*/  IADD3 R23, PT, PT, R23, R44, RZ ;  /* 0x0000002c17177210 */ /* 0x000fe40007ffe0ff */
[----:B------:R-:W-:Y:S01]  /*3a30*/  VIMNMX.U32 R33, PT, PT, R2, 0x7f, PT ;  /* 0x0000007f02217848 */ /* 0x000fe20003fe0000 */
[----:B------:R-:W-:Y:S01]  /*3a40*/  IMAD.HI.U32 R2, R7, 0x41d1ccdc, R4 ;  /* 0x41d1ccdc07027827 */ /* 0x000fe200078e0004 */
[----:B------:R-:W-:Y:S02]  /*3a50*/  SHF.R.U64 R15, R12, 0x1f, R63 ;  /* 0x0000001f0c0f7819 */ /* 0x000fe4000000123f */
[----:B------:R-:W-:Y:S01]  /*3a60*/  SHF.R.U32.HI R7, RZ, 0x16, R27 ;  /* 0x00000016ff077819 */ /* 0x000fe2000001161b */
[----:B------:R-:W-:Y:S01]  /*3a70*/  IMAD.HI.U32 R17, R17, 0x41d1ccdc, R4 ;  /* 0x41d1ccdc11117827 */ /* 0x000fe200078e0004 */
[C---:B------:R-:W-:Y:S02]  /*3a80*/  VIADDMNMX R11, R16.reuse, R11, RZ, !PT ;  /* 0x0000000b100b7246 */ /* 0x040fe400078001ff */
[----:B------:R-:W-:-:S02]  /*3a90*/  VIADDMNMX R13, R16, R13, RZ, !PT ;  /* 0x0000000d100d7246 */ /* 0x000fc400078001ff */
[----:B------:R-:W-:Y:S02]  /*3aa0*/  SHF.R.U64 R23, R22, 0x1f, R23 ;  /* 0x0000001f16177819 */ /* 0x000fe40000001217 */
[----:B------:R-:W-:Y:S02]  /*3ab0*/  VIADDMNMX R43, R0, R43, RZ, !PT ;  /* 0x0000002b002b7246 */ /* 0x000fe400078001ff */
[----:B------:R-:W-:Y:S02]  /*3ac0*/  IADD3 R25, PT, PT, R25, R61, RZ ;  /* 0x0000003d19197210 */ /* 0x000fe40007ffe0ff */
[----:B------:R-:W-:Y:S02]  /*3ad0*/  IADD3 R71, PT, PT, R71, R91, RZ ;  /* 0x0000005b47477210 */ /* 0x000fe40007ffe0ff */
[----:B------:R-:W-:Y:S02]  /*3ae0*/  IADD3 R73, PT, PT, R73, R48, RZ ;  /* 0x0000003049497210 */ /* 0x000fe40007ffe0ff */
[----:B------:R-:W-:-:S02]  /*3af0*/  SHF.R.U32.HI R31, RZ, 0x16, R31 ;  /* 0x00000016ff1f7819 */ /* 0x000fc4000001161f */
[----:B------:R-:W-:Y:S01]  /*3b00*/  VIADDMNMX R15, R16, R15, RZ, !PT ;  /* 0x0000000f100f7246 */ /* 0x000fe200078001ff */
[--C-:B------:R-:W-:Y:S01]  /*3b10*/  IMAD.HI.U32 R11, R11, 0x41d1ccdc, R4.reuse ;  /* 0x41d1ccdc0b0b7827 */ /* 0x100fe200078e0004 */
[----:B------:R-:W-:Y:S02]  /*3b20*/  VIMNMX.U32 R7, PT, PT, R7, 0x7f, PT ;  /* 0x0000007f07077848 */ /* 0x000fe40003fe0000 */
[----:B------:R-:W-:Y:S01]  /*3b30*/  VIADDMNMX R23, R0, R23, RZ, !PT ;  /* 0x0000001700177246 */ /* 0x000fe200078001ff */
[----:B------:R-:W-:Y:S01]  /*3b40*/  IMAD.HI.U32 R13, R13, 0x41d1ccdc, R4 ;  /* 0x41d1ccdc0d0d7827 */ /* 0x000fe200078e0004 */
[----:B------:R-:W-:Y:S02]  /*3b50*/  SHF.R.U32.HI R27, RZ, 0x16, R17 ;  /* 0x00000016ff1b7819 */ /* 0x000fe40000011611 */
[----:B------:R-:W-:Y:S01]  /*3b60*/  SHF.R.U64 R25, R24, 0x1f, R25 ;  /* 0x0000001f18197819 */ /* 0x000fe20000001219 */
[----:B------:R-:W-:Y:S01]  /*3b70*/  IMAD.HI.U32 R43, R43, 0x41d1ccdc, R4 ;  /* 0x41d1ccdc2b2b7827 */ /* 0x000fe200078e0004 */
[----:B------:R-:W-:-:S02]  /*3b80*/  SHF.R.U64 R71, R70, 0x1f, R71 ;  /* 0x0000001f46477819 */ /* 0x000fc40000001247 */
[----:B------:R-:W-:Y:S01]  /*3b90*/  SHF.R.U64 R73, R72, 0x1f, R73 ;  /* 0x0000001f48497819 */ /* 0x000fe20000001249 */
[--C-:B------:R-:W-:Y:S01]  /*3ba0*/  IMAD.HI.U32 R15, R15, 0x41d1ccdc, R4.reuse ;  /* 0x41d1ccdc0f0f7827 */ /* 0x100fe200078e0004 */
[----:B------:R-:W-:Y:S01]  /*3bb0*/  VIMNMX.U32 R17, PT, PT, R31, 0x7f, PT ;  /* 0x0000007f1f117848 */ /* 0x000fe20003fe0000 */
[----:B------:R0:W-:Y:S01]  /*3bc0*/  STG.E.U8 desc[UR8][R8.64+0x621], R7 ;  /* 0x0006210708007986 */ /* 0x0001e2000c101108 */
[----:B------:R-:W-:Y:S01]  /*3bd0*/  VIADDMNMX R45, R19, R38, RZ, !PT ;  /* 0x00000026132d7246 */ /* 0x000fe200078001ff */
[----:B------:R-:W-:Y:S01]  /*3be0*/  IMAD.HI.U32 R23, R23, 0x41d1ccdc, R4 ;  /* 0x41d1ccdc17177827 */ /* 0x000fe200078e0004 */
[----:B------:R-:W-:Y:S01]  /*3bf0*/  SHF.R.U32.HI R13, RZ, 0x16, R13 ;  /* 0x00000016ff0d7819 */ /* 0x000fe2000001160d */
[----:B------:R1:W-:Y:S01]  /*3c00*/  STG.E.U8 desc[UR8][R8.64+0xca21], R17 ;  /* 0x00ca211108007986 */ /* 0x0003e2000c101108 */
[----:B------:R-:W-:Y:S01]  /*3c10*/  VIADDMNMX R25, R0, R25, RZ, !PT ;  /* 0x0000001900197246 */ /* 0x000fe200078001ff */
[----:B------:R-:W-:Y:S01]  /*3c20*/  IMAD.IADD R29, R29, 0x1, R85 ;  /* 0x000000011d1d7824 */ /* 0x000fe200078e0255 */
[C---:B--2---:R-:W-:Y:S01]  /*3c30*/  VIADDMNMX R71, R26.reuse, R71, RZ, !PT ;  /* 0x000000471a477246 */ /* 0x044fe200078001ff */
[----:B------:R-:W-:Y:S01]  /*3c40*/  IMAD.IADD R69, R69, 0x1, R46 ;  /* 0x0000000145457824 */ /* 0x000fe200078e022e */
[----:B------:R-:W-:Y:S01]  /*3c50*/  VIADDMNMX R73, R26, R73, RZ, !PT ;  /* 0x000000491a497246 */ /* 0x000fe200078001ff */
[----:B------:R-:W-:Y:S01]  /*3c60*/  IMAD.IADD R67, R67, 0x1, R89 ;  /* 0x0000000143437824 */ /* 0x000fe200078e0259 */
[----:B0-----:R-:W-:Y:S01]  /*3c70*/  SHF.R.U32.HI R7, RZ, 0x16, R11 ;  /* 0x00000016ff077819 */ /* 0x001fe2000001160b */
[----:B------:R-:W-:Y:S01]  /*3c80*/  IMAD.IADD R83, R83, 0x1, R87 ;  /* 0x0000000153537824 */ /* 0x000fe200078e0257 */
[----:B------:R-:W-:-:S02]  /*3c90*/  SHF.R.U32.HI R11, RZ, 0x16, R43 ;  /* 0x00000016ff0b7819 */ /* 0x000fc4000001162b */
[----:B------:R-:W-:Y:S02]  /*3ca0*/  IADD3 R77, PT, PT, R77, R50, RZ ;  /* 0x000000324d4d7210 */ /* 0x000fe40007ffe0ff */
[----:B------:R-:W-:Y:S02]  /*3cb0*/  IADD3 R81, PT, PT, R81, R52, RZ ;  /* 0x0000003451517210 */ /* 0x000fe40007ffe0ff */
[----:B-1----:R-:W-:Y:S01]  /*3cc0*/  SHF.R.U32.HI R17, RZ, 0x16, R15 ;  /* 0x00000016ff117819 */ /* 0x002fe2000001160f */
[--C-:B------:R-:W-:Y:S01]  /*3cd0*/  IMAD.HI.U32 R45, R45, 0x41d1ccdc, R4.reuse ;  /* 0x41d1ccdc2d2d7827 */ /* 0x100fe200078e0004 */
[----:B------:R-:W-:Y:S02]  /*3ce0*/  VIADDMNMX R19, R19, R40, RZ, !PT ;  /* 0x0000002813137246 */ /* 0x000fe400078001ff */
[----:B------:R-:W-:Y:S01]  /*3cf0*/  VIMNMX.U32 R15, PT, PT, R13, 0x7f, PT ;  /* 0x0000007f0d0f7848 */ /* 0x000fe20003fe0000 */
[----:B------:R-:W-:Y:S01]  /*3d00*/  IMAD.HI.U32 R25, R25, 0x41d1ccdc, R4 ;  /* 0x41d1ccdc19197827 */ /* 0x000fe200078e0004 */
[----:B------:R-:W-:-:S02]  /*3d10*/  VIADDMNMX R41, R18, R41, RZ, !PT ;  /* 0x0000002912297246 */ /* 0x000fc400078001ff */
[----:B------:R-:W-:Y:S01]  /*3d20*/  VIMNMX.U32 R7, PT, PT, R7, 0x7f, PT ;  /* 0x0000007f07077848 */ /* 0x000fe20003fe0000 */
[----:B------:R-:W-:Y:S01]  /*3d30*/  IMAD.HI.U32 R71, R71, 0x41d1ccdc, R4 ;  /* 0x41d1ccdc47477827 */ /* 0x000fe200078e0004 */
[----:B------:R-:W-:Y:S02]  /*3d40*/  SHF.R.U32.HI R13, RZ, 0x16, R23 ;  /* 0x00000016ff0d7819 */ /* 0x000fe40000011617 */
[----:B------:R-:W-:Y:S01]  /*3d50*/  VIMNMX.U32 R11, PT, PT, R11, 0x7f, PT ;  /* 0x0000007f0b0b7848 */ /* 0x000fe20003fe0000 */
[----:B------:R-:W-:Y:S01]  /*3d60*/  IMAD.HI.U32 R73, R73, 0x41d1ccdc, R4 ;  /* 0x41d1ccdc49497827 */ /* 0x000fe200078e0004 */
[----:B------:R-:W-:Y:S02]  /*3d70*/  SHF.R.U64 R29, R28, 0x1f, R29 ;  /* 0x0000001f1c1d7819 */ /* 0x000fe4000000121d */
[----:B------:R-:W-:Y:S02]  /*3d80*/  SHF.R.U64 R69, R68, 0x1f, R69 ;  /* 0x0000001f44457819 */ /* 0x000fe40000001245 */
[----:B------:R-:W-:-:S02]  /*3d90*/  SHF.R.U64 R77, R76, 0x1f, R77 ;  /* 0x0000001f4c4d7819 */ /* 0x000fc4000000124d */
[----:B------:R-:W-:Y:S02]  /*3da0*/  SHF.R.U64 R81, R80, 0x1f, R81 ;  /* 0x0000001f50517819 */ /* 0x000fe40000001251 */
[----:B------:R-:W-:Y:S02]  /*3db0*/  SHF.R.U64 R67, R66, 0x1f, R67 ;  /* 0x0000001f42437819 */ /* 0x000fe40000001243 */
[----:B------:R-:W-:Y:S01]  /*3dc0*/  SHF.R.U64 R83, R82, 0x1f, R83 ;  /* 0x0000001f52537819 */ /* 0x000fe20000001253 */
[----:B------:R-:W-:Y:S01]  /*3dd0*/  IMAD.HI.U32 R19, R19, 0x41d1ccdc, R4 ;  /* 0x41d1ccdc13137827 */ /* 0x000fe200078e0004 */
[----:B------:R-:W-:Y:S01]  /*3de0*/  VIMNMX.U32 R13, PT, PT, R13, 0x7f, PT ;  /* 0x0000007f0d0d7848 */ /* 0x000fe20003fe0000 */
[----:B------:R0:W-:Y:S01]  /*3df0*/  STG.E.U8 desc[UR8][R8.64+0xc402], R7 ;  /* 0x00c4020708007986 */ /* 0x0001e2000c101108 */
[----:B------:R-:W-:Y:S01]  /*3e00*/  SHF.R.U32.HI R35, RZ, 0x16, R45 ;  /* 0x00000016ff237819 */ /* 0x000fe2000001162d */
[----:B------:R-:W-:Y:S01]  /*3e10*/  IMAD.HI.U32 R41, R41, 0x41d1ccdc, R4 ;  /* 0x41d1ccdc29297827 */ /* 0x000fe200078e0004 */
[C---:B------:R-:W-:Y:S01]  /*3e20*/  VIADDMNMX R37, R18.reuse, R37, RZ, !PT ;  /* 0x0000002512257246 */ /* 0x040fe200078001ff */
[----:B------:R1:W-:Y:S01]  /*3e30*/  STG.E.U8 desc[UR8][R8.64+0x622], R11 ;  /* 0x0006220b08007986 */ /* 0x0003e2000c101108 */
[----:B------:R-:W-:-:S02]  /*3e40*/  VIADDMNMX R65, R18, R65, RZ, !PT ;  /* 0x0000004112417246 */ /* 0x000fc400078001ff */
[----:B------:R-:W-:Y:S02]  /*3e50*/  VIADDMNMX R29, R0, R29, RZ, !PT ;  /* 0x0000001d001d7246 */ /* 0x000fe400078001ff */
[C---:B------:R-:W-:Y:S02]  /*3e60*/  VIADDMNMX R69, R26.reuse, R69, RZ, !PT ;  /* 0x000000451a457246 */ /* 0x040fe400078001ff */
[----:B------:R-:W-:Y:S02]  /*3e70*/  SHF.R.U32.HI R25, RZ, 0x16, R25 ;  /* 0x00000016ff197819 */ /* 0x000fe40000011619 */
[----:B0-----:R-:W-:Y:S02]  /*3e80*/  SHF.R.U32.HI R7, RZ, 0x16, R71 ;  /* 0x00000016ff077819 */ /* 0x001fe40000011647 */
[----:B------:R-:W-:Y:S02]  /*3e90*/  VIADDMNMX R77, R26, R77, RZ, !PT ;  /* 0x0000004d1a4d7246 */ /* 0x000fe400078001ff */
[----:B-1----:R-:W-:-:S02]  /*3ea0*/  SHF.R.U32.HI R11, RZ, 0x16, R73 ;  /* 0x00000016ff0b7819 */ /* 0x002fc40000011649 */
[C---:B------:R-:W-:Y:S02]  /*3eb0*/  VIADDMNMX R81, R34.reuse, R81, RZ, !PT ;  /* 0x0000005122517246 */ /* 0x040fe400078001ff */
[C---:B------:R-:W-:Y:S02]  /*3ec0*/  VIADDMNMX R67, R34.reuse, R67, RZ, !PT ;  /* 0x0000004322437246 */ /* 0x040fe400078001ff */
[C---:B------:R-:W-:Y:S02]  /*3ed0*/  VIADDMNMX R83, R34.reuse, R83, RZ, !PT ;  /* 0x0000005322537246 */ /* 0x040fe400078001ff */
[----:B------:R-:W-:Y:S01]  /*3ee0*/  VIADDMNMX R3, R34, R3, RZ, !PT ;  /* 0x0000000322037246 */ /* 0x000fe200078001ff */
[----:B------:R0:W-:Y:S01]  /*3ef0*/  STG.E.U8 desc[UR8][R8.64+0xca22], R13 ;  /* 0x00ca220d08007986 */ /* 0x0001e2000c101108 */
[----:B------:R-:W-:Y:S01]  /*3f00*/  VIMNMX.U32 R35, PT, PT, R35, 0x7f, PT ;  /* 0x0000007f23237848 */ /* 0x000fe20003fe0000 */
[----:B------:R-:W-:Y:S01]  /*3f10*/  IMAD.HI.U32 R37, R37, 0x41d1ccdc, R4 ;  /* 0x41d1ccdc25257827 */ /* 0x000fe200078e0004 */
[----:B------:R-:W-:-:S02]  /*3f20*/  SHF.R.U32.HI R19, RZ, 0x16, R19 ;  /* 0x00000016ff137819 */ /* 0x000fc40000011613 */
[----:B------:R-:W-:Y:S01]  /*3f30*/  SHF.R.U32.HI R41, RZ, 0x16, R41 ;  /* 0x00000016ff297819 */ /* 0x000fe20000011629 */
[--C-:B------:R-:W-:Y:S01]  /*3f40*/  IMAD.HI.U32 R65, R65, 0x41d1ccdc, R4.reuse ;  /* 0x41d1ccdc41417827 */ /* 0x100fe200078e0004 */
[----:B------:R-:W-:Y:S02]  /*3f50*/  VIMNMX.U32 R21, PT, PT, R21, 0x7f, PT ;  /* 0x0000007f15157848 */ /* 0x000fe40003fe0000 */
[----:B------:R-:W-:Y:S01]  /*3f60*/  VIMNMX.U32 R17, PT, PT, R17, 0x7f, PT ;  /* 0x0000007f11117848 */ /* 0x000fe20003fe0000 */
[--C-:B------:R-:W-:Y:S01]  /*3f70*/  IMAD.HI.U32 R39, R39, 0x41d1ccdc, R4.reuse ;  /* 0x41d1ccdc27277827 */ /* 0x100fe200078e0004 */
[----:B------:R-:W-:Y:S02]  /*3f80*/  VIMNMX.U32 R7, PT, PT, R7, 0x7f, PT ;  /* 0x0000007f07077848 */ /* 0x000fe40003fe0000 */
[----:B0-----:R-:W-:Y:S01]  /*3f90*/  VIMNMX.U32 R13, PT, PT, R25, 0x7f, PT ;  /* 0x0000007f190d7848 */ /* 0x001fe20003fe0000 */
[--C-:B------:R-:W-:Y:S01]  /*3fa0*/  IMAD.HI.U32 R29, R29, 0x41d1ccdc, R4.reuse ;  /* 0x41d1ccdc1d1d7827 */ /* 0x100fe200078e0004 */
[----:B------:R-:W-:Y:S01]  /*3fb0*/  VIMNMX.U32 R11, PT, PT, R11, 0x7f, PT ;  /* 0x0000007f0b0b7848 */ /* 0x000fe20003fe0000 */
[----:B------:R0:W-:Y:S02]  /*3fc0*/  STG.E.U8 desc[UR8][R8.64+0x12600], R33 ;  /* 0x0126002108007986 */ /* 0x0001e4000c101108 */
[----:B------:R-:W-:-:S04]  /*3fd0*/  IMAD.HI.U32 R69, R69, 0x41d1ccdc, R4 ;  /* 0x41d1ccdc45457827 */ /* 0x000fc800078e0004 */
[--C-:B------:R-:W-:Y:S01]  /*3fe0*/  IMAD.HI.U32 R77, R77, 0x41d1ccdc, R4.reuse ;  /* 0x41d1ccdc4d4d7827 */ /* 0x100fe200078e0004 */
[----:B------:R1:W-:Y:S03]  /*3ff0*/  STG.E.U8 desc[UR8][R8.64+0x6820], R35 ;  /* 0x0068202308007986 */ /* 0x0003e6000c101108 */
[----:B------:R-:W-:Y:S01]  /*4000*/  IMAD.HI.U32 R81, R81, 0x41d1ccdc, R4 ;  /* 0x41d1ccdc51517827 */ /* 0x000fe200078e0004 */
[----:B0-----:R-:W-:-:S03]  /*4010*/  VIMNMX.U32 R33, PT, PT, R19, 0x7f, PT ;  /* 0x0000007f13217848 */ /* 0x001fc60003fe0000 */
[----:B------:R-:W-:Y:S01]  /*4020*/  IMAD.HI.U32 R67, R67, 0x41d1ccdc, R4 ;  /* 0x41d1ccdc43437827 */ /* 0x000fe200078e0004 */
[----:B------:R-:W-:-:S03]  /*4030*/  VIMNMX.U32 R19, PT, PT, R41, 0x7f, PT ;  /* 0x0000007f29137848 */ /* 0x000fc60003fe0000 */
[----:B------:R-:W-:-:S04]  /*4040*/  IMAD.HI.U32 R83, R83, 0x41d1ccdc, R4 ;  /* 0x41d1ccdc53537827 */ /* 0x000fc800078e0004 */
[----:B------:R-:W-:Y:S01]  /*4050*/  IMAD.HI.U32 R3, R3, 0x41d1ccdc, R4 ;  /* 0x41d1ccdc03037827 */ /* 0x000fe200078e0004 */
[----:B-1----:R-:W-:Y:S01]  /*4060*/  SHF.R.U32.HI R35, RZ, 0x16, R37 ;  /* 0x00000016ff237819 */ /* 0x002fe20000011625 */
[----:B------:R0:W-:Y:S01]  /*4070*/  STG.E.U8 desc[UR8][R8.64+0xc401], R21 ;  /* 0x00c4011508007986 */ /* 0x0001e2000c101108 */
[----:B------:R-:W-:Y:S02]  /*4080*/  SHF.R.U32.HI R37, RZ, 0x16, R65 ;  /* 0x00000016ff257819 */ /* 0x000fe40000011641 */
[----:B------:R-:W-:Y:S01]  /*4090*/  SHF.R.U32.HI R2, RZ, 0x16, R2 ;  /* 0x00000016ff027819 */ /* 0x000fe20000011602 */
[----:B------:R1:W-:Y:S01]  /*40a0*/  STG.E.U8 desc[UR8][R8.64+0x6202], R15 ;  /* 0x0062020f08007986 */ /* 0x0003e2000c101108 */
[----:B------:R-:W-:Y:S02]  /*40b0*/  SHF.R.U32.HI R81, RZ, 0x16, R81 ;  /* 0x00000016ff517819 */ /* 0x000fe40000011651 */
[----:B------:R-:W-:Y:S01]  /*40c0*/  SHF.R.U32.HI R5, RZ, 0x16, R67 ;  /* 0x00000016ff057819 */ /* 0x000fe20000011643 */
[----:B------:R2:W-:Y:S04]  /*40d0*/  STG.E.U8 desc[UR8][R8.64+0x12602], R17 ;  /* 0x0126021108007986 */ /* 0x0005e8000c101108 */
[----:B------:R3:W-:Y:S01]  /*40e0*/  STG.E.U8 desc[UR8][R8.64+0x6822], R13 ;  /* 0x0068220d08007986 */ /* 0x0007e2000c101108 */
[----:B0-----:R-:W-:-:S03]  /*40f0*/  SHF.R.U32.HI R21, RZ, 0x16, R39 ;  /* 0x00000016ff157819 */ /* 0x001fc60000011627 */
[----:B------:R0:W-:Y:S01]  /*4100*/  STG.E.U8 desc[UR8][R8.64+0x3], R7 ;  /* 0x0000030708007986 */ /* 0x0001e2000c101108 */
[----:B-1----:R-:W-:-:S03]  /*4110*/  SHF.R.U32.HI R15, RZ, 0x16, R29 ;  /* 0x00000016ff0f7819 */ /* 0x002fc6000001161d */
[----:B------:R1:W-:Y:S01]  /*4120*/  STG.E.U8 desc[UR8][R8.64+0xc403], R11 ;  /* 0x00c4030b08007986 */ /* 0x0003e2000c101108 */
[----:B--2---:R-:W-:Y:S02]  /*4130*/  SHF.R.U32.HI R17, RZ, 0x16, R69 ;  /* 0x00000016ff117819 */ /* 0x004fe40000011645 */
[----:B---3--:R-:W-:Y:S01]  /*4140*/  SHF.R.U32.HI R13, RZ, 0x16, R3 ;  /* 0x00000016ff0d7819 */ /* 0x008fe20000011603 */
[----:B------:R2:W-:Y:S01]  /*4150*/  STG.E.U8 desc[UR8][R8.64+0x1], R19 ;  /* 0x0000011308007986 */ /* 0x0005e2000c101108 */
[----:B0-----:R-:W-:Y:S02]  /*4160*/  SHF.R.U32.HI R7, RZ, 0x16, R77 ;  /* 0x00000016ff077819 */ /* 0x001fe4000001164d */
[----:B-1----:R-:W-:Y:S02]  /*4170*/  SHF.R.U32.HI R11, RZ, 0x16, R83 ;  /* 0x00000016ff0b7819 */ /* 0x002fe40000011653 */
[----:B------:R-:W-:Y:S02]  /*4180*/  VIMNMX.U32 R35, PT, PT, R35, 0x7f, PT ;  /* 0x0000007f23237848 */ /* 0x000fe40003fe0000 */
[----:B------:R-:W-:-:S02]  /*4190*/  VIMNMX.U32 R37, PT, PT, R37, 0x7f, PT ;  /* 0x0000007f25257848 */ /* 0x000fc40003fe0000 */
[----:B------:R-:W-:Y:S02]  /*41a0*/  VIMNMX.U32 R21, PT, PT, R21, 0x7f, PT ;  /* 0x0000007f15157848 */ /* 0x000fe40003fe0000 */
[----:B------:R-:W-:Y:S02]  /*41b0*/  VIMNMX.U32 R27, PT, PT, R27, 0x7f, PT ;  /* 0x0000007f1b1b7848 */ /* 0x000fe40003fe0000 */
[----:B--2---:R-:W-:Y:S02]  /*41c0*/  VIMNMX.U32 R19, PT, PT, R2, 0x7f, PT ;  /* 0x0000007f02137848 */ /* 0x004fe40003fe0000 */
[----:B------:R-:W-:Y:S02]  /*41d0*/  VIMNMX.U32 R15, PT, PT, R15, 0x7f, PT ;  /* 0x0000007f0f0f7848 */ /* 0x000fe40003fe0000 */
[----:B------:R-:W-:Y:S02]  /*41e0*/  VIMNMX.U32 R17, PT, PT, R17, 0x7f, PT ;  /* 0x0000007f11117848 */ /* 0x000fe40003fe0000 */
[----:B------:R-:W-:-:S02]  /*41f0*/  VIMNMX.U32 R7, PT, PT, R7, 0x7f, PT ;  /* 0x0000007f07077848 */ /* 0x000fc40003fe0000 */
[----:B------:R-:W-:Y:S02]  /*4200*/  VIMNMX.U32 R3, PT, PT, R81, 0x7f, PT ;  /* 0x0000007f51037848 */ /* 0x000fe40003fe0000 */
[----:B------:R-:W-:Y:S02]  /*4210*/  VIMNMX.U32 R5, PT, PT, R5, 0x7f, PT ;  /* 0x0000007f05057848 */ /* 0x000fe40003fe0000 */
[----:B------:R-:W-:Y:S02]  /*4220*/  VIMNMX.U32 R11, PT, PT, R11, 0x7f, PT ;  /* 0x0000007f0b0b7848 */ /* 0x000fe40003fe0000 */
[----:B------:R-:W-:Y:S01]  /*4230*/  VIMNMX.U32 R13, PT, PT, R13, 0x7f, PT ;  /* 0x0000007f0d0d7848 */ /* 0x000fe20003fe0000 */
        /* <DEDUP_REMOVED lines=14> */
.L_x_113:
        /* <DEDUP_REMOVED lines=14> */
.L_x_384:


//--------------------- .text.fused_cast_fixed_point_multiply_nn_conv2d_cast_fixed_point_multiply_add_cast_fix_1476761249106760241__3_kernel0 --------------------------
	.section	.text.fused_cast_fixed_point_multiply_nn_conv2d_cast_fixed_point_multiply_add_cast_fix_1476761249106760241__3_kernel0,"ax",@progbits
	.align	128
        .global         fused_cast_fixed_point_multiply_nn_conv2d_cast_fixed_point_multiply_add_cast_fix_1476761249106760241__3_kernel0
        .type           fused_cast_fixed_point_multiply_nn_conv2d_cast_fixed_point_multiply_add_cast_fix_1476761249106760241__3_kernel0,@function
        .size           fused_cast_fixed_point_multiply_nn_conv2d_cast_fixed_point_multiply_add_cast_fix_1476761249106760241__3_kernel0,(.L_x_385 - fused_cast_fixed_point_multiply_nn_conv2d_cast_fixed_point_multiply_add_cast_fix_1476761249106760241__3_kernel0)
        .other          fused_cast_fixed_point_multiply_nn_conv2d_cast_fixed_point_multiply_add_cast_fix_1476761249106760241__3_kernel0,@"STO_CUDA_ENTRY STV_DEFAULT"
fused_cast_fixed_point_multiply_nn_conv2d_cast_fixed_point_multiply_add_cast_fix_1476761249106760241__3_kernel0:
.text.fused_cast_fixed_point_multiply_nn_conv2d_cast_fixed_point_multiply_add_cast_fix_1476761249106760241__3_kernel0:
[----:B------:R-:W-:Y:S01]  /*0000*/  LDC R1, c[0x0][0x37c] ;  /* 0x0000df00ff017b82 */ /* 0x000fe20000000800 */
[----:B------:R-:W0:Y:S01]  /*0010*/  S2R R3, SR_TID.Y ;  /* 0x0000000000037919 */ /* 0x000e220000002200 */
[----:B------:R-:W1:Y:S01]  /*0020*/  LDCU.64 UR12, c[0x0][0x358] ;  /* 0x00006b00ff0c77ac */ /* 0x000e620008000a00 */
[----:B------:R-:W-:Y:S01]  /*0030*/  BSSY.RECONVERGENT B0, `(.L_x_114) ;  /* 0x0000035000007945 */ /* 0x000fe20003800200 */
[----:B------:R-:W0:Y:S02]  /*0040*/  S2R R0, SR_TID.X ;  /* 0x0000000000007919 */ /* 0x000e240000002100 */
[----:B0-----:R-:W-:-:S04]  /*0050*/  LEA R24, R3, R0, 0x3 ;  /* 0x0000000003187211 */ /* 0x001fc800078e18ff */
[----:B------:R-:W-:-:S04]  /*0060*/  ISETP.GT.U32.AND P0, PT, R24, 0x63, PT ;  /* 0x000000631800780c */ /* 0x000fc80003f04070 */
[----:B------:R-:W-:-:S04]  /*0070*/  ISETP.GT.U32.OR P1, PT, R3, 0xc, P0 ;  /* 0x0000000c0300780c */ /* 0x000fc80000724470 */
[----:B------:R-:W-:-:S09]  /*0080*/  P2R R26, PR, RZ, 0x2 ;  /* 0x00000002ff1a7803 */ /* 0x000fd20000000000 */
[----:B-1----:R-:W-:Y:S05]  /*0090*/  @P1 BRA `(.L_x_115) ;  /* 0x0000000000b81947 */ /* 0x002fea0003800000 */
[----:B------:R-:W0:Y:S01]  /*00a0*/  S2R R9, SR_CTAID.X ;  /* 0x0000000000097919 */ /* 0x000e220000002500 */
[----:B------:R-:W-:Y:S01]  /*00b0*/  PRMT R4, R24, 0x9910, RZ ;  /* 0x0000991018047816 */ /* 0x000fe200000000ff */
[----:B------:R-:W-:Y:S04]  /*00c0*/  BSSY.RECONVERGENT B1, `(.L_x_116) ;  /* 0x0000026000017945 */ /* 0x000fe80003800200 */
[----:B------:R-:W-:-:S05]  /*00d0*/  IMAD R4, R4, 0xcd, RZ ;  /* 0x000000cd04047824 */ /* 0x000fca00078e02ff */
[----:B------:R-:W-:-:S04]  /*00e0*/  LOP3.LUT R4, R4, 0xffff, RZ, 0xc0, !PT ;  /* 0x0000ffff04047812 */ /* 0x000fc800078ec0ff */
[----:B------:R-:W-:-:S04]  /*00f0*/  SHF.R.U32.HI R5, RZ, 0xb, R4 ;  /* 0x0000000bff057819 */ /* 0x000fc80000011604 */
[----:B------:R-:W-:Y:S01]  /*0100*/  LOP3.LUT R5, R5, 0xffff, RZ, 0xc0, !PT ;  /* 0x0000ffff05057812 */ /* 0x000fe200078ec0ff */
[----:B0-----:R-:W-:-:S05]  /*0110*/  IMAD.HI.U32 R2, R9, -0x6db6db6d, RZ ;  /* 0x9249249309027827 */ /* 0x001fca00078e00ff */
[----:B------:R-:W-:-:S04]  /*0120*/  SHF.R.U32.HI R2, RZ, 0x2, R2 ;  /* 0x00000002ff027819 */ /* 0x000fc80000011602 */
[----:B------:R-:W-:-:S04]  /*0130*/  SHF.L.U32 R4, R2, 0x3, RZ ;  /* 0x0000000302047819 */ /* 0x000fc800000006ff */
[CC--:B------:R-:W-:Y:S02]  /*0140*/  LOP3.LUT P0, RZ, R4.reuse, R5.reuse, RZ, 0xfc, !PT ;  /* 0x0000000504ff7212 */ /* 0x0c0fe4000780fcff */
[----:B------:R-:W-:-:S04]  /*0150*/  IADD3 R4, PT, PT, R4, R5, RZ ;  /* 0x0000000504047210 */ /* 0x000fc80007ffe0ff */
[----:B------:R-:W-:Y:S01]  /*0160*/  ISETP.GT.U32.OR P0, PT, R4, 0x38, !P0 ;  /* 0x000000380400780c */ /* 0x000fe20004704470 */
[----:B------:R-:W-:-:S12]  /*0170*/  HFMA2 R4, -RZ, RZ, 0, 0 ;  /* 0x00000000ff047431 */ /* 0x000fd800000001ff */
[----:B------:R-:W-:Y:S05]  /*0180*/  @P0 BRA `(.L_x_117) ;  /* 0x0000000000640947 */ /* 0x000fea0003800000 */
[----:B------:R-:W-:-:S05]  /*0190*/  LOP3.LUT R6, R24, 0xff, RZ, 0xc0, !PT ;  /* 0x000000ff18067812 */ /* 0x000fca00078ec0ff */
[----:B------:R-:W-:-:S05]  /*01a0*/  IMAD R6, R6, 0xcd, RZ ;  /* 0x000000cd06067824 */ /* 0x000fca00078e02ff */
[----:B------:R-:W-:-:S04]  /*01b0*/  SHF.R.U32.HI R6, RZ, 0xb, R6 ;  /* 0x0000000bff067819 */ /* 0x000fc80000011606 */
[----:B------:R-:W-:-:S05]  /*01c0*/  PRMT R6, R6, 0x9910, RZ ;  /* 0x0000991006067816 */ /* 0x000fca00000000ff */
[----:B------:R-:W-:-:S05]  /*01d0*/  IMAD R6, R6, 0xa, RZ ;  /* 0x0000000a06067824 */ /* 0x000fca00078e02ff */
[----:B------:R-:W-:-:S04]  /*01e0*/  IADD3 R6, PT, PT, RZ, -R6, RZ ;  /* 0x80000006ff067210 */ /* 0x000fc80007ffe0ff */
[----:B------:R-:W-:Y:S01]  /*01f0*/  PRMT R7, R6, 0x7710, RZ ;  /* 0x0000771006077816 */ /* 0x000fe200000000ff */
[----:B------:R-:W-:-:S03]  /*0200*/  IMAD R6, R2, -0x7, R9 ;  /* 0xfffffff902067824 */ /* 0x000fc600078e0209 */
[----:B------:R-:W-:Y:S02]  /*0210*/  IADD3 R8, PT, PT, R24, R7, RZ ;  /* 0x0000000718087210 */ /* 0x000fe40007ffe0ff */
[----:B------:R-:W-:Y:S02]  /*0220*/  SHF.L.U32 R7, R6, 0x3, RZ ;  /* 0x0000000306077819 */ /* 0x000fe400000006ff */
[----:B------:R-:W-:-:S04]  /*0230*/  LOP3.LUT R8, R8, 0xff, RZ, 0xc0, !PT ;  /* 0x000000ff08087812 */ /* 0x000fc800078ec0ff */
[CC--:B------:R-:W-:Y:S02]  /*0240*/  LOP3.LUT P0, RZ, R7.reuse, R8.reuse, RZ, 0xfc, !PT ;  /* 0x0000000807ff7212 */ /* 0x0c0fe4000780fcff */
[----:B------:R-:W-:-:S04]  /*0250*/  IADD3 R7, PT, PT, R7, R8, RZ ;  /* 0x0000000807077210 */ /* 0x000fc80007ffe0ff */
[----:B------:R-:W-:-:S13]  /*0260*/  ISETP.GT.U32.OR P0, PT, R7, 0x38, !P0 ;  /* 0x000000380700780c */ /* 0x000fda0004704470 */
[----:B------:R-:W-:Y:S05]  /*0270*/  @P0 BRA `(.L_x_117) ;  /* 0x0000000000280947 */ /* 0x000fea0003800000 */
[----:B------:R-:W0:Y:S01]  /*0280*/  S2R R7, SR_CTAID.Z ;  /* 0x0000000000077919 */ /* 0x000e220000002700 */
[----:B------:R-:W1:Y:S01]  /*0290*/  LDCU.64 UR4, c[0x0][0x380] ;  /* 0x00007000ff0477ac */ /* 0x000e620008000a00 */
[----:B0-----:R-:W-:-:S04]  /*02a0*/  IMAD R7, R7, 0x70, R2 ;  /* 0x0000007007077824 */ /* 0x001fc800078e0202 */
[----:B------:R-:W-:-:S04]  /*02b0*/  IMAD R6, R7, 0x38, R6 ;  /* 0x0000003807067824 */ /* 0x000fc800078e0206 */
[----:B------:R-:W-:-:S05]  /*02c0*/  IMAD R5, R5, 0x7, R6 ;  /* 0x0000000705057824 */ /* 0x000fca00078e0206 */
[----:B------:R-:W-:-:S04]  /*02d0*/  LEA R2, R5, R8, 0x3 ;  /* 0x0000000805027211 */ /* 0x000fc800078e18ff */
[----:B------:R-:W-:-:S04]  /*02e0*/  LEA R2, R2, 0xffffff1c, 0x2 ;  /* 0xffffff1c02027811 */ /* 0x000fc800078e10ff */
[----:B-1----:R-:W-:-:S04]  /*02f0*/  IADD3 R4, P0, PT, R2, UR4, RZ ;  /* 0x0000000402047c10 */ /* 0x002fc8000ff1e0ff */
[----:B------:R-:W-:-:S05]  /*0300*/  LEA.HI.X.SX32 R5, R2, UR5, 0x1, P0 ;  /* 0x0000000502057c11 */ /* 0x000fca00080f0eff */
[----:B------:R0:W5:Y:S04]  /*0310*/  LDG.E.CONSTANT R4, desc[UR12][R4.64] ;  /* 0x0000000c04047981 */ /* 0x000168000c1e9900 */
.L_x_117:
[----:B------:R-:W-:Y:S05]  /*0320*/  BSYNC.RECONVERGENT B1 ;  /* 0x0000000000017941 */ /* 0x000fea0003800200 */
.L_x_116:
[----:B------:R-:W1:Y:S01]  /*0330*/  S2UR UR5, SR_CgaCtaId ;  /* 0x00000000000579c3 */ /* 0x000e620000008800 */
[----:B------:R-:W-:Y:S02]  /*0340*/  UMOV UR4, 0x400 ;  /* 0x0000040000047882 */ /* 0x000fe40000000000 */
[----:B-1----:R-:W-:-:S06]  /*0350*/  ULEA UR4, UR5, UR4, 0x18 ;  /* 0x0000000405047291 */ /* 0x002fcc000f8ec0ff */
[----:B0-----:R-:W-:-:S05]  /*0360*/  LEA R5, R24, UR4, 0x2 ;  /* 0x0000000418057c11 */ /* 0x001fca000f8e10ff */
[----:B-----5:R0:W-:Y:S02]  /*0370*/  STS [R5], R4 ;  /* 0x0000000405007388 */ /* 0x0201e40000000800 */
.L_x_115:
[----:B------:R-:W-:Y:S05]  /*0380*/  BSYNC.RECONVERGENT B0 ;  /* 0x0000000000007941 */ /* 0x000fea0003800200 */
.L_x_114:
[----:B------:R-:W-:Y:S01]  /*0390*/  LOP3.LUT R15, R24, 0xff, RZ, 0xc0, !PT ;  /* 0x000000ff180f7812 */ /* 0x000fe200078ec0ff */
[----:B------:R-:W1:Y:S01]  /*03a0*/  S2UR UR7, SR_CTAID.X ;  /* 0x00000000000779c3 */ /* 0x000e620000002500 */
[----:B0-----:R-:W-:Y:S01]  /*03b0*/  SHF.L.U32 R5, R3, 0x1, RZ ;  /* 0x0000000103057819 */ /* 0x001fe200000006ff */
[----:B------:R-:W0:Y:S01]  /*03c0*/  LDCU.128 UR16, c[0x0][0x380] ;  /* 0x00007000ff1077ac */ /* 0x000e220008000c00 */
[----:B------:R-:W-:Y:S01]  /*03d0*/  CS2R R54, SRZ ;  /* 0x0000000000367805 */ /* 0x000fe2000001ff00 */
[C---:B------:R-:W-:Y:S01]  /*03e0*/  IMAD R2, R15.reuse, 0xcd, RZ ;  /* 0x000000cd0f027824 */ /* 0x040fe200078e02ff */
[----:B------:R-:W-:Y:S01]  /*03f0*/  CS2R R52, SRZ ;  /* 0x0000000000347805 */ /* 0x000fe2000001ff00 */
[----:B------:R-:W-:Y:S01]  /*0400*/  IMAD.HI.U32 R15, R15, 0x1999999a, RZ ;  /* 0x1999999a0f0f7827 */ /* 0x000fe200078e00ff */
[----:B------:R-:W-:Y:S01]  /*0410*/  CS2R R44, SRZ ;  /* 0x00000000002c7805 */ /* 0x000fe2000001ff00 */
[----:B------:R-:W2:Y:S01]  /*0420*/  S2UR UR6, SR_CTAID.Z ;  /* 0x00000000000679c3 */ /* 0x000ea20000002700 */
[----:B------:R-:W-:-:S02]  /*0430*/  SHF.R.U32.HI R18, RZ, 0xb, R2 ;  /* 0x0000000bff127819 */ /* 0x000fc40000011602 */
[----:B------:R-:W-:Y:S02]  /*0440*/  CS2R R46, SRZ ;  /* 0x00000000002e7805 */ /* 0x000fe4000001ff00 */
[----:B------:R-:W-:Y:S02]  /*0450*/  LEA.HI R2, R0, R5, RZ, 0x1e ;  /* 0x0000000500027211 */ /* 0x000fe400078ff0ff */
[----:B------:R-:W-:Y:S02]  /*0460*/  CS2R R50, SRZ ;  /* 0x0000000000327805 */ /* 0x000fe4000001ff00 */
[----:B------:R-:W-:Y:S02]  /*0470*/  PRMT R4, R18, 0x9910, RZ ;  /* 0x0000991012047816 */ /* 0x000fe400000000ff */
[----:B------:R-:W-:Y:S02]  /*0480*/  CS2R R40, SRZ ;  /* 0x0000000000287805 */ /* 0x000fe4000001ff00 */
[----:B------:R-:W-:-:S02]  /*0490*/  IADD3 R8, PT, PT, R2, 0x20, RZ ;  /* 0x0000002002087810 */ /* 0x000fc40007ffe0ff */
[----:B------:R-:W-:Y:S02]  /*04a0*/  CS2R R36, SRZ ;  /* 0x0000000000247805 */ /* 0x000fe4000001ff00 */
[----:B------:R-:W-:Y:S01]  /*04b0*/  IADD3 R9, PT, PT, R2, 0x40, RZ ;  /* 0x0000004002097810 */ /* 0x000fe20007ffe0ff */
[----:B------:R-:W-:Y:S01]  /*04c0*/  IMAD R6, R4, 0xa, RZ ;  /* 0x0000000a04067824 */ /* 0x000fe200078e02ff */
[----:B------:R-:W-:Y:S02]  /*04d0*/  LOP3.LUT R4, R8, 0xff, RZ, 0xc0, !PT ;  /* 0x000000ff08047812 */ /* 0x000fe400078ec0ff */
[----:B------:R-:W-:Y:S02]  /*04e0*/  CS2R R30, SRZ ;  /* 0x00000000001e7805 */ /* 0x000fe4000001ff00 */
[----:B------:R-:W-:Y:S02]  /*04f0*/  LOP3.LUT R5, R9, 0xff, RZ, 0xc0, !PT ;  /* 0x000000ff09057812 */ /* 0x000fe400078ec0ff */
[----:B------:R-:W-:-:S02]  /*0500*/  CS2R R32, SRZ ;  /* 0x0000000000207805 */ /* 0x000fc4000001ff00 */
[----:B------:R-:W-:Y:S01]  /*0510*/  IADD3 R6, PT, PT, RZ, -R6, RZ ;  /* 0x80000006ff067210 */ /* 0x000fe20007ffe0ff */
[----:B------:R-:W-:Y:S01]  /*0520*/  IMAD R4, R4, 0x39, RZ ;  /* 0x0000003904047824 */ /* 0x000fe200078e02ff */
[----:B------:R-:W-:Y:S01]  /*0530*/  IADD3 R14, PT, PT, R2, 0x60, RZ ;  /* 0x00000060020e7810 */ /* 0x000fe20007ffe0ff */
[----:B------:R-:W-:Y:S01]  /*0540*/  IMAD R5, R5, 0x39, RZ ;  /* 0x0000003905057824 */ /* 0x000fe200078e02ff */
[----:B------:R-:W-:Y:S01]  /*0550*/  PRMT R7, R6, 0x7710, RZ ;  /* 0x0000771006077816 */ /* 0x000fe200000000ff */
[----:B-1----:R-:W-:Y:S01]  /*0560*/  UIMAD.WIDE.U32 UR4, UR7, -0x6db6db6d, URZ ;  /* 0x92492493070478a5 */ /* 0x002fe2000f8e00ff */
[----:B------:R-:W-:Y:S02]  /*0570*/  SHF.R.U32.HI R10, RZ, 0x9, R4 ;  /* 0x00000009ff0a7819 */ /* 0x000fe40000011604 */
[----:B------:R-:W-:Y:S02]  /*0580*/  CS2R R34, SRZ ;  /* 0x0000000000227805 */ /* 0x000fe4000001ff00 */
[----:B------:R-:W-:Y:S01]  /*0590*/  IADD3 R7, PT, PT, R24, R7, RZ ;  /* 0x0000000718077210 */ /* 0x000fe20007ffe0ff */
[----:B------:R-:W-:Y:S01]  /*05a0*/  USHF.R.U32.HI UR8, URZ, 0x2, UR5 ;  /* 0x00000002ff087899 */ /* 0x000fe20008011605 */
[----:B------:R-:W-:Y:S01]  /*05b0*/  SHF.R.U32.HI R12, RZ, 0x9, R5 ;  /* 0x00000009ff0c7819 */ /* 0x000fe20000011605 */
[----:B--2---:R-:W-:Y:S01]  /*05c0*/  UIMAD UR6, UR6, 0x31000, URZ ;  /* 0x00031000060678a4 */ /* 0x004fe2000f8e02ff */
[----:B------:R-:W-:Y:S01]  /*05d0*/  LOP3.LUT R7, R7, 0xff, RZ, 0xc0, !PT ;  /* 0x000000ff07077812 */ /* 0x000fe200078ec0ff */
[----:B------:R-:W-:Y:S01]  /*05e0*/  UIMAD UR11, UR8, -0x7, UR7 ;  /* 0xfffffff9080b78a4 */ /* 0x000fe2000f8e0207 */
[----:B------:R-:W-:Y:S01]  /*05f0*/  LOP3.LUT R6, R14, 0xff, RZ, 0xc0, !PT ;  /* 0x000000ff0e067812 */ /* 0x000fe200078ec0ff */
[----:B------:R-:W-:Y:S01]  /*0600*/  UIMAD UR4, UR8, 0x620, UR6 ;  /* 0x00000620080478a4 */ /* 0x000fe2000f8e0206 */
[----:B------:R-:W-:Y:S01]  /*0610*/  PRMT R11, R10, 0x9910, RZ ;  /* 0x000099100a0b7816 */ /* 0x000fe200000000ff */
[----:B------:R-:W-:Y:S01]  /*0620*/  IMAD.WIDE.U32 R4, R7, 0x4, RZ ;  /* 0x0000000407047825 */ /* 0x000fe200078e00ff */
[----:B------:R-:W-:Y:S01]  /*0630*/  PRMT R16, R12, 0x9910, RZ ;  /* 0x000099100c107816 */ /* 0x000fe200000000ff */
[----:B------:R-:W-:Y:S01]  /*0640*/  USHF.L.U32 UR5, UR8, 0x3, URZ ;  /* 0x0000000308057899 */ /* 0x000fe200080006ff */
[----:B------:R-:W-:Y:S01]  /*0650*/  SHF.L.U32 R0, R0, 0x2, RZ ;  /* 0x0000000200007819 */ /* 0x000fe200000006ff */
[----:B------:R-:W-:Y:S01]  /*0660*/  IMAD R13, R6, 0x39, RZ ;  /* 0x00000039060d7824 */ /* 0x000fe200078e02ff */
[----:B------:R-:W-:Y:S01]  /*0670*/  LEA R6, R11, R11, 0x3 ;  /* 0x0000000b0b067211 */ /* 0x000fe200078e18ff */
[----:B------:R-:W-:Y:S01]  /*0680*/  IMAD.WIDE.U32 R4, R15, 0xe0, R4 ;  /* 0x000000e00f047825 */ /* 0x000fe200078e0004 */
[----:B------:R-:W-:Y:S01]  /*0690*/  LEA R11, R16, R16, 0x3 ;  /* 0x00000010100b7211 */ /* 0x000fe200078e18ff */
[----:B------:R-:W-:Y:S01]  /*06a0*/  USHF.L.U32 UR9, UR11, 0x3, URZ ;  /* 0x000000030b097899 */ /* 0x000fe200080006ff */
[----:B------:R-:W-:Y:S01]  /*06b0*/  SHF.R.U32.HI R15, RZ, 0x9, R13 ;  /* 0x00000009ff0f7819 */ /* 0x000fe2000001160d */
[----:B------:R-:W-:Y:S01]  /*06c0*/  ULEA UR4, UR7, UR4, 0x5 ;  /* 0x0000000407047291 */ /* 0x000fe2000f8e28ff */
[----:B------:R-:W-:-:S02]  /*06d0*/  IADD3 R16, PT, PT, RZ, -R11, RZ ;  /* 0x8000000bff107210 */ /* 0x000fc40007ffe0ff */
[----:B------:R-:W-:Y:S02]  /*06e0*/  CS2R R38, SRZ ;  /* 0x0000000000267805 */ /* 0x000fe4000001ff00 */
[----:B------:R-:W-:Y:S02]  /*06f0*/  IADD3 R13, PT, PT, RZ, -R6, RZ ;  /* 0x80000006ff0d7210 */ /* 0x000fe40007ffe0ff */
[----:B------:R-:W-:Y:S02]  /*0700*/  CS2R R48, SRZ ;  /* 0x0000000000307805 */ /* 0x000fe4000001ff00 */
[----:B------:R-:W-:Y:S02]  /*0710*/  LOP3.LUT R6, R2, 0xff, RZ, 0xc0, !PT ;  /* 0x000000ff02067812 */ /* 0x000fe400078ec0ff */
[----:B------:R-:W-:Y:S02]  /*0720*/  CS2R R42, SRZ ;  /* 0x00000000002a7805 */ /* 0x000fe4000001ff00 */
[----:B------:R-:W-:-:S02]  /*0730*/  PRMT R16, R16, 0x7710, RZ ;  /* 0x0000771010107816 */ /* 0x000fc400000000ff */
[----:B------:R-:W-:Y:S02]  /*0740*/  CS2R R28, SRZ ;  /* 0x00000000001c7805 */ /* 0x000fe4000001ff00 */
[----:B------:R-:W-:Y:S01]  /*0750*/  PRMT R17, R15, 0x9910, RZ ;  /* 0x000099100f117816 */ /* 0x000fe200000000ff */
[----:B------:R-:W-:Y:S01]  /*0760*/  IMAD R6, R6, 0x39, RZ ;  /* 0x0000003906067824 */ /* 0x000fe200078e02ff */
[----:B------:R-:W-:Y:S01]  /*0770*/  PRMT R11, R13, 0x7710, RZ ;  /* 0x000077100d0b7816 */ /* 0x000fe200000000ff */
[----:B------:R-:W-:Y:S01]  /*0780*/  IMAD R15, R15, 0x900, RZ ;  /* 0x000009000f0f7824 */ /* 0x000fe200078e02ff */
[----:B------:R-:W-:Y:S02]  /*0790*/  IADD3 R13, PT, PT, R9, R16, RZ ;  /* 0x00000010090d7210 */ /* 0x000fe40007ffe0ff */
[----:B------:R-:W-:Y:S02]  /*07a0*/  CS2R R22, SRZ ;  /* 0x0000000000167805 */ /* 0x000fe4000001ff00 */
[----:B------:R-:W-:-:S02]  /*07b0*/  LEA R9, R17, R17, 0x3 ;  /* 0x0000001111097211 */ /* 0x000fc400078e18ff */
[----:B------:R-:W-:Y:S02]  /*07c0*/  IADD3 R11, PT, PT, R8, R11, RZ ;  /* 0x0000000b080b7210 */ /* 0x000fe40007ffe0ff */
[----:B------:R-:W-:Y:S02]  /*07d0*/  SHF.R.U32.HI R8, RZ, 0x9, R6 ;  /* 0x00000009ff087819 */ /* 0x000fe40000011606 */
[----:B------:R-:W-:Y:S02]  /*07e0*/  LOP3.LUT R6, R2, 0x80, RZ, 0x3c, !PT ;  /* 0x0000008002067812 */ /* 0x000fe400078e3cff */
[----:B------:R-:W-:Y:S02]  /*07f0*/  IADD3 R9, PT, PT, RZ, -R9, RZ ;  /* 0x80000009ff097210 */ /* 0x000fe40007ffe0ff */
[----:B------:R-:W-:Y:S02]  /*0800*/  LOP3.LUT R6, R6, 0xff, RZ, 0xc0, !PT ;  /* 0x000000ff06067812 */ /* 0x000fe400078ec0ff */
[----:B------:R-:W-:-:S02]  /*0810*/  PRMT R9, R9, 0x7710, RZ ;  /* 0x0000771009097816 */ /* 0x000fc400000000ff */
[----:B------:R-:W-:Y:S02]  /*0820*/  PRMT R16, R8, 0x9910, RZ ;  /* 0x0000991008107816 */ /* 0x000fe400000000ff */
[----:B------:R-:W-:Y:S01]  /*0830*/  IADD3 R14, PT, PT, R14, R9, RZ ;  /* 0x000000090e0e7210 */ /* 0x000fe20007ffe0ff */
[----:B------:R-:W-:Y:S01]  /*0840*/  IMAD R9, R6, 0x39, RZ ;  /* 0x0000003906097824 */ /* 0x000fe200078e02ff */
[----:B------:R-:W-:Y:S02]  /*0850*/  LEA R6, R16, R16, 0x3 ;  /* 0x0000001010067211 */ /* 0x000fe400078e18ff */
[----:B------:R-:W-:Y:S02]  /*0860*/  LOP3.LUT P0, RZ, R18, UR5, RZ, 0xfc, !PT ;  /* 0x0000000512ff7c12 */ /* 0x000fe4000f80fcff */
[----:B------:R-:W-:Y:S02]  /*0870*/  IADD3 R17, PT, PT, RZ, -R6, RZ ;  /* 0x80000006ff117210 */ /* 0x000fe40007ffe0ff */
[----:B------:R-:W-:Y:S01]  /*0880*/  SHF.R.U32.HI R16, RZ, 0x9, R9 ;  /* 0x00000009ff107819 */ /* 0x000fe20000011609 */
[----:B------:R-:W-:Y:S01]  /*0890*/  IMAD R9, R8, 0x900, RZ ;  /* 0x0000090008097824 */ /* 0x000fe200078e02ff */
[----:B------:R-:W-:Y:S01]  /*08a0*/  IADD3 R6, PT, PT, R18, UR5, RZ ;  /* 0x0000000512067c10 */ /* 0x000fe2000fffe0ff */
[----:B------:R-:W1:Y:S01]  /*08b0*/  S2UR UR5, SR_CgaCtaId ;  /* 0x00000000000579c3 */ /* 0x000e620000008800 */
[----:B------:R-:W-:-:S02]  /*08c0*/  PRMT R17, R17, 0x7710, RZ ;  /* 0x0000771011117816 */ /* 0x000fc400000000ff */
[----:B------:R-:W-:Y:S02]  /*08d0*/  PRMT R18, R16, 0x9910, RZ ;  /* 0x0000991010127816 */ /* 0x000fe400000000ff */
[----:B------:R-:W-:Y:S02]  /*08e0*/  LOP3.LUT P1, RZ, R7, UR9, RZ, 0xfc, !PT ;  /* 0x0000000907ff7c12 */ /* 0x000fe4000f82fcff */
[----:B------:R-:W-:Y:S01]  /*08f0*/  MOV R19, UR4 ;  /* 0x0000000400137c02 */ /* 0x000fe20008000f00 */
[----:B------:R-:W-:Y:S01]  /*0900*/  UMOV UR4, 0x400 ;  /* 0x0000040000047882 */ /* 0x000fe20000000000 */
[----:B------:R-:W-:Y:S01]  /*0910*/  IADD3 R8, PT, PT, R2, R17, RZ ;  /* 0x0000001102087210 */ /* 0x000fe20007ffe0ff */
[----:B------:R-:W-:Y:S01]  /*0920*/  UIADD3 UR4, UPT, UPT, UR4, 0x320, URZ ;  /* 0x0000032004047890 */ /* 0x000fe2000fffe0ff */
[----:B------:R-:W-:Y:S02]  /*0930*/  MOV R17, R18 ;  /* 0x0000001200117202 */ /* 0x000fe40000000f00 */
[----:B------:R-:W-:-:S02]  /*0940*/  PLOP3.LUT P0, PT, P0, P1, PT, 0x2f, 0xf2 ;  /* 0x0000000000f2781c */ /* 0x000fc40000702577 */
[----:B0-----:R-:W-:Y:S02]  /*0950*/  IADD3 R19, P1, P2, R4, UR16, R19 ;  /* 0x0000001004137c10 */ /* 0x001fe4000fa3e013 */
[----:B------:R-:W-:Y:S01]  /*0960*/  LEA R4, R17, R17, 0x3 ;  /* 0x0000001111047211 */ /* 0x000fe200078e18ff */
[----:B------:R-:W-:Y:S01]  /*0970*/  IMAD R17, R16, 0x900, RZ ;  /* 0x0000090010117824 */ /* 0x000fe200078e02ff */
[----:B------:R-:W-:Y:S01]  /*0980*/  IADD3.X R20, PT, PT, R5, UR17, RZ, P1, P2 ;  /* 0x0000001105147c10 */ /* 0x000fe20008fe44ff */
[----:B------:R-:W-:Y:S01]  /*0990*/  IMAD R5, R10, 0x900, RZ ;  /* 0x000009000a057824 */ /* 0x000fe200078e02ff */
[----:B------:R-:W-:Y:S02]  /*09a0*/  LOP3.LUT R9, R9, 0xc, R0, 0xf8, !PT ;  /* 0x0000000c09097812 */ /* 0x000fe400078ef800 */
[----:B------:R-:W-:Y:S01]  /*09b0*/  SHF.L.U32 R8, R8, 0x4, RZ ;  /* 0x0000000408087819 */ /* 0x000fe200000006ff */
[----:B-1----:R-:W-:Y:S01]  /*09c0*/  ULEA UR5, UR5, UR4, 0x18 ;  /* 0x0000000405057291 */ /* 0x002fe2000f8ec0ff */
[----:B------:R-:W-:-:S02]  /*09d0*/  IADD3 R4, PT, PT, RZ, -R4, RZ ;  /* 0x80000004ff047210 */ /* 0x000fc40007ffe0ff */
[----:B------:R-:W-:Y:S01]  /*09e0*/  LOP3.LUT R18, R9, 0xf0, R8, 0xf8, !PT ;  /* 0x000000f009127812 */ /* 0x000fe200078ef808 */
[----:B------:R-:W-:Y:S01]  /*09f0*/  IMAD R9, R12, 0x900, RZ ;  /* 0x000009000c097824 */ /* 0x000fe200078e02ff */
[--C-:B------:R-:W-:Y:S01]  /*0a00*/  LOP3.LUT R8, R5, 0xc, R0.reuse, 0xf8, !PT ;  /* 0x0000000c05087812 */ /* 0x100fe200078ef800 */
[----:B------:R-:W-:Y:S01]  /*0a10*/  UMOV UR4, URZ ;  /* 0x000000ff00047c82 */ /* 0x000fe20008000000 */
[----:B------:R-:W-:Y:S02]  /*0a20*/  PRMT R5, R4, 0x7710, RZ ;  /* 0x0000771004057816 */ /* 0x000fe400000000ff */
[----:B------:R-:W-:Y:S02]  /*0a30*/  LOP3.LUT R15, R15, 0xc, R0, 0xf8, !PT ;  /* 0x0000000c0f0f7812 */ /* 0x000fe400078ef800 */
[----:B------:R-:W-:Y:S02]  /*0a40*/  IADD3 R4, PT, PT, R2, R5, RZ ;  /* 0x0000000502047210 */ /* 0x000fe40007ffe0ff */
[----:B------:R-:W-:-:S02]  /*0a50*/  SHF.L.U32 R14, R14, 0x4, RZ ;  /* 0x000000040e0e7819 */ /* 0x000fc400000006ff */
[----:B------:R-:W-:Y:S02]  /*0a60*/  ISETP.GT.U32.OR P0, PT, R6, 0x38, P0 ;  /* 0x000000380600780c */ /* 0x000fe40000704470 */
[--C-:B------:R-:W-:Y:S02]  /*0a70*/  LOP3.LUT R17, R17, 0xc, R0.reuse, 0xf8, !PT ;  /* 0x0000000c11117812 */ /* 0x100fe400078ef800 */
[----:B------:R-:W-:Y:S02]  /*0a80*/  SHF.L.U32 R4, R4, 0x4, RZ ;  /* 0x0000000404047819 */ /* 0x000fe400000006ff */
[----:B------:R-:W-:Y:S02]  /*0a90*/  LOP3.LUT R6, R9, 0xc, R0, 0xf8, !PT ;  /* 0x0000000c09067812 */ /* 0x000fe400078ef800 */
[----:B------:R-:W-:Y:S02]  /*0aa0*/  SHF.L.U32 R13, R13, 0x4, RZ ;  /* 0x000000040d0d7819 */ /* 0x000fe400000006ff */
[----:B------:R-:W-:-:S02]  /*0ab0*/  LOP3.LUT R10, R15, 0xf0, R14, 0xf8, !PT ;  /* 0x000000f00f0a7812 */ /* 0x000fc400078ef80e */
[----:B------:R-:W-:Y:S02]  /*0ac0*/  IADD3 R14, P4, PT, R19, 0x301c, RZ ;  /* 0x0000301c130e7810 */ /* 0x000fe40007f9e0ff */
[----:B------:R-:W-:Y:S02]  /*0ad0*/  SHF.L.U32 R11, R11, 0x4, RZ ;  /* 0x000000040b0b7819 */ /* 0x000fe400000006ff */
[----:B------:R-:W-:Y:S02]  /*0ae0*/  LOP3.LUT R4, R17, 0xf0, R4, 0xf8, !PT ;  /* 0x000000f011047812 */ /* 0x000fe400078ef804 */
[----:B------:R-:W-:Y:S02]  /*0af0*/  LOP3.LUT R6, R6, 0xf0, R13, 0xf8, !PT ;  /* 0x000000f006067812 */ /* 0x000fe400078ef80d */
[----:B------:R-:W-:Y:S02]  /*0b00*/  IADD3.X R15, PT, PT, RZ, R20, RZ, P4, !PT ;  /* 0x00000014ff0f7210 */ /* 0x000fe400027fe4ff */
[----:B------:R-:W-:-:S02]  /*0b10*/  CS2R R20, SRZ ;  /* 0x0000000000147805 */ /* 0x000fc4000001ff00 */
[----:B------:R-:W-:Y:S02]  /*0b20*/  LOP3.LUT R5, R8, 0xf0, R11, 0xf8, !PT ;  /* 0x000000f008057812 */ /* 0x000fe400078ef80b */
[----:B------:R-:W-:Y:S02]  /*0b30*/  IADD3 R12, P3, PT, R4, UR18, RZ ;  /* 0x00000012040c7c10 */ /* 0x000fe4000ff7e0ff */
[----:B------:R-:W-:Y:S02]  /*0b40*/  IADD3 R10, P4, PT, R10, UR18, RZ ;  /* 0x000000120a0a7c10 */ /* 0x000fe4000ff9e0ff */
[----:B------:R-:W-:Y:S02]  /*0b50*/  IADD3 R8, P5, PT, R6, UR18, RZ ;  /* 0x0000001206087c10 */ /* 0x000fe4000ffbe0ff */
[----:B------:R-:W-:Y:S02]  /*0b60*/  IADD3.X R13, PT, PT, RZ, UR19, RZ, P3, !PT ;  /* 0x00000013ff0d7c10 */ /* 0x000fe40009ffe4ff */
[----:B------:R-:W-:-:S02]  /*0b70*/  IADD3.X R11, PT, PT, RZ, UR19, RZ, P4, !PT ;  /* 0x00000013ff0b7c10 */ /* 0x000fc4000a7fe4ff */
[C---:B------:R-:W-:Y:S02]  /*0b80*/  ISETP.GE.U32.AND P1, PT, R24.reuse, 0x240, PT ;  /* 0x000002401800780c */ /* 0x040fe40003f26070 */
[C---:B------:R-:W-:Y:S02]  /*0b90*/  ISETP.GE.U32.AND P2, PT, R24.reuse, 0x1c0, PT ;  /* 0x000001c01800780c */ /* 0x040fe40003f46070 */
[C---:B------:R-:W-:Y:S02]  /*0ba0*/  ISETP.GE.U32.AND P3, PT, R24.reuse, 0x140, PT ;  /* 0x000001401800780c */ /* 0x040fe40003f66070 */
[----:B------:R-:W-:Y:S02]  /*0bb0*/  ISETP.GE.U32.AND P4, PT, R24, 0xc0, PT ;  /* 0x000000c01800780c */ /* 0x000fe40003f86070 */
[----:B------:R-:W-:Y:S02]  /*0bc0*/  IADD3.X R9, PT, PT, RZ, UR19, RZ, P5, !PT ;  /* 0x00000013ff097c10 */ /* 0x000fe4000affe4ff */
[----:B------:R-:W-:-:S02]  /*0bd0*/  IADD3 R6, P5, PT, R5, UR18, RZ ;  /* 0x0000001205067c10 */ /* 0x000fc4000ffbe0ff */
[C---:B------:R-:W-:Y:S02]  /*0be0*/  ISETP.LT.U32.AND P1, PT, R2.reuse, 0x90, !P1 ;  /* 0x000000900200780c */ /* 0x040fe40004f21070 */
[C---:B------:R-:W-:Y:S02]  /*0bf0*/  ISETP.LT.U32.AND P2, PT, R2.reuse, 0x70, !P2 ;  /* 0x000000700200780c */ /* 0x040fe40005741070 */
[----:B------:R-:W-:Y:S02]  /*0c00*/  IADD3 R5, PT, PT, R7, UR9, RZ ;  /* 0x0000000907057c10 */ /* 0x000fe4000fffe0ff */
[C---:B------:R-:W-:Y:S02]  /*0c10*/  ISETP.LT.U32.AND P3, PT, R2.reuse, 0x50, !P3 ;  /* 0x000000500200780c */ /* 0x040fe40005f61070 */
[----:B------:R-:W-:Y:S02]  /*0c20*/  ISETP.LT.U32.AND P4, PT, R2, 0x30, !P4 ;  /* 0x000000300200780c */ /* 0x000fe40006781070 */
[----:B------:R-:W-:-:S02]  /*0c30*/  IADD3.X R7, PT, PT, RZ, UR19, RZ, P5, !PT ;  /* 0x00000013ff077c10 */ /* 0x000fc4000affe4ff */
[----:B------:R-:W-:Y:S02]  /*0c40*/  MOV R2, UR5 ;  /* 0x0000000500027c02 */ /* 0x000fe40008000f00 */
[----:B------:R-:W-:Y:S02]  /*0c50*/  IADD3 R4, P5, PT, R18, UR18, RZ ;  /* 0x0000001212047c10 */ /* 0x000fe4000ffbe0ff */
[----:B------:R-:W-:Y:S01]  /*0c60*/  ISETP.GT.U32.OR P0, PT, R5, 0x38, P0 ;  /* 0x000000380500780c */ /* 0x000fe20000704470 */
[C---:B------:R-:W-:Y:S01]  /*0c70*/  IMAD R2, R3.reuse, 0x90, R2 ;  /* 0x0000009003027824 */ /* 0x040fe200078e0202 */
[----:B------:R-:W-:Y:S02]  /*0c80*/  IADD3.X R5, PT, PT, RZ, UR19, RZ, P5, !PT ;  /* 0x00000013ff057c10 */ /* 0x000fe4000affe4ff */
[C---:B------:R-:W-:Y:S02]  /*0c90*/  ISETP.LT.U32.AND P1, PT, R3.reuse, 0x48, P1 ;  /* 0x000000480300780c */ /* 0x040fe40000f21070 */
[----:B------:R-:W-:-:S02]  /*0ca0*/  ISETP.LT.U32.AND P2, PT, R3, 0x38, P2 ;  /* 0x000000380300780c */ /* 0x000fc40001741070 */
[C---:B------:R-:W-:Y:S02]  /*0cb0*/  ISETP.LT.U32.AND P3, PT, R3.reuse, 0x28, P3 ;  /* 0x000000280300780c */ /* 0x040fe40001f61070 */
[C---:B------:R-:W-:Y:S02]  /*0cc0*/  ISETP.LT.U32.AND P4, PT, R3.reuse, 0x18, P4 ;  /* 0x000000180300780c */ /* 0x040fe40002781070 */
[----:B------:R-:W-:-:S11]  /*0cd0*/  LEA R25, R3, R0, 0x5 ;  /* 0x0000000003197211 */ /* 0x000fd600078e28ff */
.L_x_120:
[----:B------:R-:W0:Y:S01]  /*0ce0*/  S2R R27, SR_TID.X ;  /* 0x00000000001b7919 */ /* 0x000e220000002100 */
[----:B------:R-:W-:Y:S01]  /*0cf0*/  @P4 MOV R18, R10 ;  /* 0x0000000a00124202 */ /* 0x000fe20000000f00 */
[----:B------:R-:W-:Y:S01]  /*0d00*/  BSSY.RECONVERGENT B0, `(.L_x_118) ;  /* 0x000001e000007945 */ /* 0x000fe20003800200 */
[----:B------:R-:W-:Y:S01]  /*0d10*/  IADD3 R10, P5, PT, R10, 0x90, RZ ;  /* 0x000000900a0a7810 */ /* 0x000fe20007fbe0ff */
[----:B------:R-:W-:Y:S01]  /*0d20*/  BAR.SYNC.DEFER_BLOCKING 0x0 ;  /* 0x0000000000007b1d */ /* 0x000fe20000010000 */
[-C--:B------:R-:W-:Y:S02]  /*0d30*/  @P4 MOV R19, R11.reuse ;  /* 0x0000000b00134202 */ /* 0x080fe40000000f00 */
[----:B------:R-:W-:Y:S02]  /*0d40*/  ISETP.NE.AND P6, PT, R26, RZ, PT ;  /* 0x000000ff1a00720c */ /* 0x000fe40003fc5270 */
[----:B------:R-:W-:Y:S02]  /*0d50*/  @P3 MOV R56, R8 ;  /* 0x0000000800383202 */ /* 0x000fe40000000f00 */
[----:B------:R-:W-:-:S02]  /*0d60*/  IADD3.X R11, PT, PT, RZ, R11, RZ, P5, !PT ;  /* 0x0000000bff0b7210 */ /* 0x000fc40002ffe4ff */
[----:B------:R-:W-:Y:S02]  /*0d70*/  IADD3 R8, P5, PT, R8, 0x90, RZ ;  /* 0x0000009008087810 */ /* 0x000fe40007fbe0ff */
[-C--:B------:R-:W-:Y:S02]  /*0d80*/  @P3 MOV R57, R9.reuse ;  /* 0x0000000900393202 */ /* 0x080fe40000000f00 */
[----:B------:R-:W-:Y:S02]  /*0d90*/  @P2 MOV R58, R6 ;  /* 0x00000006003a2202 */ /* 0x000fe40000000f00 */
[----:B------:R-:W-:Y:S02]  /*0da0*/  IADD3.X R9, PT, PT, RZ, R9, RZ, P5, !PT ;  /* 0x00000009ff097210 */ /* 0x000fe40002ffe4ff */
[----:B------:R-:W-:Y:S02]  /*0db0*/  IADD3 R6, P5, PT, R6, 0x90, RZ ;  /* 0x0000009006067810 */ /* 0x000fe40007fbe0ff */
[----:B------:R-:W-:-:S02]  /*0dc0*/  @P2 MOV R59, R7 ;  /* 0x00000007003b2202 */ /* 0x000fc40000000f00 */
[----:B------:R-:W-:Y:S02]  /*0dd0*/  @P1 MOV R60, R4 ;  /* 0x00000004003c1202 */ /* 0x000fe40000000f00 */
[----:B------:R-:W-:Y:S02]  /*0de0*/  IADD3.X R7, PT, PT, RZ, R7, RZ, P5, !PT ;  /* 0x00000007ff077210 */ /* 0x000fe40002ffe4ff */
[----:B------:R-:W-:Y:S02]  /*0df0*/  IADD3 R4, P5, PT, R4, 0x90, RZ ;  /* 0x0000009004047810 */ /* 0x000fe40007fbe0ff */
[-C--:B------:R-:W-:Y:S02]  /*0e00*/  @P1 MOV R61, R5.reuse ;  /* 0x00000005003d1202 */ /* 0x080fe40000000f00 */
[----:B------:R-:W-:Y:S02]  /*0e10*/  SHF.L.U32 R62, R3, 0x1, RZ ;  /* 0x00000001033e7819 */ /* 0x000fe400000006ff */
[----:B------:R-:W-:Y:S01]  /*0e20*/  IADD3.X R5, PT, PT, RZ, R5, RZ, P5, !PT ;  /* 0x00000005ff057210 */ /* 0x000fe20002ffe4ff */
[----:B0-----:R-:W-:Y:S06]  /*0e30*/  @P6 BRA `(.L_x_119) ;  /* 0x0000000000286947 */ /* 0x001fec0003800000 */
[----:B------:R-:W-:-:S06]  /*0e40*/  HFMA2 R16, -RZ, RZ, 0, 0 ;  /* 0x00000000ff107431 */ /* 0x000fcc00000001ff */
[----:B------:R-:W2:Y:S01]  /*0e50*/  @!P0 LDG.E.CONSTANT R16, desc[UR12][R14.64] ;  /* 0x0000000c0e108981 */ /* 0x000ea2000c1e9900 */
[----:B------:R-:W0:Y:S01]  /*0e60*/  S2UR UR9, SR_CgaCtaId ;  /* 0x00000000000979c3 */ /* 0x000e220000008800 */
[----:B------:R-:W-:Y:S01]  /*0e70*/  ULOP3.LUT UR10, UR4, 0x1, URZ, 0xc, !UPT ;  /* 0x00000001040a7892 */ /* 0x000fe2000f8e0cff */
[----:B------:R-:W-:Y:S01]  /*0e80*/  LEA R17, R3, R0, 0x5 ;  /* 0x0000000003117211 */ /* 0x000fe200078e28ff */
[----:B------:R-:W-:-:S04]  /*0e90*/  UMOV UR7, 0x400 ;  /* 0x0000040000077882 */ /* 0x000fc80000000000 */
[----:B------:R-:W-:-:S05]  /*0ea0*/  MOV R64, UR10 ;  /* 0x0000000a00407c02 */ /* 0x000fca0008000f00 */
[----:B------:R-:W-:Y:S01]  /*0eb0*/  IMAD R17, R64, 0x190, R17 ;  /* 0x0000019040117824 */ /* 0x000fe200078e0211 */
[----:B0-----:R-:W-:-:S09]  /*0ec0*/  ULEA UR7, UR9, UR7, 0x18 ;  /* 0x0000000709077291 */ /* 0x001fd2000f8ec0ff */
[----:B--2---:R0:W-:Y:S03]  /*0ed0*/  STS [R17+UR7], R16 ;  /* 0x0000001011007988 */ /* 0x0041e60008000807 */
.L_x_119:
[----:B------:R-:W-:Y:S05]  /*0ee0*/  BSYNC.RECONVERGENT B0 ;  /* 0x0000000000007941 */ /* 0x000fea0003800200 */
.L_x_118:
[----:B------:R-:W-:Y:S01]  /*0ef0*/  IADD3 R14, P5, PT, R14, 0x3100, RZ ;  /* 0x000031000e0e7810 */ /* 0x000fe20007fbe0ff */
[----:B------:R-:W2:Y:S01]  /*0f00*/  @P1 LDG.E.CONSTANT R60, desc[UR12][R60.64] ;  /* 0x0000000c3c3c1981 */ /* 0x000ea2000c1e9900 */
[----:B------:R-:W-:Y:S01]  /*0f10*/  LEA.HI R27, R27, R62, RZ, 0x1e ;  /* 0x0000003e1b1b7211 */ /* 0x000fe200078ff0ff */
[----:B------:R-:W-:Y:S01]  /*0f20*/  ULOP3.LUT UR7, UR4, 0x1, URZ, 0xc0, !UPT ;  /* 0x0000000104077892 */ /* 0x000fe2000f8ec0ff */
[----:B------:R-:W-:Y:S01]  /*0f30*/  IADD3.X R15, PT, PT, RZ, R15, RZ, P5, !PT ;  /* 0x0000000fff0f7210 */ /* 0x000fe20002ffe4ff */
[----:B------:R-:W3:Y:S01]  /*0f40*/  @P2 LDG.E.CONSTANT R64, desc[UR12][R58.64] ;  /* 0x0000000c3a402981 */ /* 0x000ee2000c1e9900 */
[----:B------:R-:W-:-:S03]  /*0f50*/  ISETP.GT.U32.AND P5, PT, R24, 0x3f, PT ;  /* 0x0000003f1800780c */ /* 0x000fc60003fa4070 */
[----:B------:R-:W4:Y:S01]  /*0f60*/  @P3 LDG.E.CONSTANT R56, desc[UR12][R56.64] ;  /* 0x0000000c38383981 */ /* 0x000f22000c1e9900 */
[----:B------:R-:W-:-:S03]  /*0f70*/  ISETP.GT.U32.OR P5, PT, R27, 0xf, P5 ;  /* 0x0000000f1b00780c */ /* 0x000fc60002fa4470 */
[----:B------:R-:W5:Y:S01]  /*0f80*/  @P4 LDG.E.CONSTANT R66, desc[UR12][R18.64] ;  /* 0x0000000c12424981 */ /* 0x000f62000c1e9900 */
[----:B------:R-:W-:Y:S01]  /*0f90*/  ISETP.GT.U32.OR P5, PT, R3, 0x7, P5 ;  /* 0x000000070300780c */ /* 0x000fe20002fa4470 */
[----:B------:R-:W1:Y:S01]  /*0fa0*/  S2UR UR9, SR_CgaCtaId ;  /* 0x00000000000979c3 */ /* 0x000e620000008800 */
[----:B------:R-:W-:Y:S01]  /*0fb0*/  UISETP.NE.U32.AND UP0, UPT, UR7, 0x1, UPT ;  /* 0x000000010700788c */ /* 0x000fe2000bf05070 */
[----:B------:R-:W-:-:S10]  /*0fc0*/  IADD3 R27, PT, PT, R0, 0x190, RZ ;  /* 0x00000190001b7810 */ /* 0x000fd40007ffe0ff */
[----:B0-----:R-:W-:Y:S02]  /*0fd0*/  @!P5 MOV R16, R12 ;  /* 0x0000000c0010d202 */ /* 0x001fe40000000f00 */
[----:B------:R-:W-:Y:S02]  /*0fe0*/  @!P5 MOV R17, R13 ;  /* 0x0000000d0011d202 */ /* 0x000fe40000000f00 */
[----:B------:R-:W-:-:S03]  /*0ff0*/  IADD3 R12, P6, PT, R12, 0x90, RZ ;  /* 0x000000900c0c7810 */ /* 0x000fc60007fde0ff */
[----:B------:R-:W5:Y:S01]  /*1000*/  @!P5 LDG.E.CONSTANT R68, desc[UR12][R16.64] ;  /* 0x0000000c1044d981 */ /* 0x000f62000c1e9900 */
[----:B------:R-:W-:Y:S02]  /*1010*/  IADD3.X R13, PT, PT, RZ, R13, RZ, P6, !PT ;  /* 0x0000000dff0d7210 */ /* 0x000fe400037fe4ff */
[----:B------:R-:W-:Y:S01]  /*1020*/  PLOP3.LUT P6, PT, PT, PT, UP0, 0x80, 0x8 ;  /* 0x000000000008781c */ /* 0x000fe20003fcf008 */
[----:B------:R-:W-:Y:S02]  /*1030*/  UMOV UR7, 0x400 ;  /* 0x0000040000077882 */ /* 0x000fe40000000000 */
[----:B-1----:R-:W-:-:S10]  /*1040*/  ULEA UR7, UR9, UR7, 0x18 ;  /* 0x0000000709077291 */ /* 0x002fd4000f8ec0ff */
[----:B------:R-:W-:Y:S01]  /*1050*/  @P6 IADD3 R27, PT, PT, R0, RZ, RZ ;  /* 0x000000ff001b6210 */ /* 0x000fe20007ffe0ff */
[----:B--2---:R-:W-:Y:S04]  /*1060*/  @P1 STS [R25+UR5], R60 ;  /* 0x0000003c19001988 */ /* 0x004fe80008000805 */
[----:B---3--:R-:W-:Y:S04]  /*1070*/  @P2 STS [R25+UR5+0x200], R64 ;  /* 0x0002004019002988 */ /* 0x008fe80008000805 */
[----:B----4-:R-:W-:Y:S04]  /*1080*/  @P3 STS [R25+UR5+0x400], R56 ;  /* 0x0004003819003988 */ /* 0x010fe80008000805 */
[----:B-----5:R-:W-:Y:S04]  /*1090*/  @P4 STS [R25+UR5+0x600], R66 ;  /* 0x0006004219004988 */ /* 0x020fe80008000805 */
[----:B------:R-:W-:Y:S01]  /*10a0*/  @!P5 STS [R25+UR5+0x800], R68 ;  /* 0x000800441900d988 */ /* 0x000fe20008000805 */
[----:B------:R-:W-:Y:S06]  /*10b0*/  BAR.SYNC.DEFER_BLOCKING 0x0 ;  /* 0x0000000000007b1d */ /* 0x000fec0000010000 */
[----:B------:R-:W-:Y:S04]  /*10c0*/  LDS R67, [R27+UR7] ;  /* 0x000000071b437984 */ /* 0x000fe80008000800 */
[----:B------:R-:W0:Y:S04]  /*10d0*/  LDS.128 R16, [R2] ;  /* 0x0000000002107984 */ /* 0x000e280000000c00 */
[----:B------:R-:W1:Y:S04]  /*10e0*/  LDS R57, [R27+UR7+0x50] ;  /* 0x000050071b397984 */ /* 0x000e680008000800 */
[----:B------:R-:W2:Y:S04]  /*10f0*/  LDS R62, [R27+UR7+0x28] ;  /* 0x000028071b3e7984 */ /* 0x000ea80008000800 */
[----:B------:R-:W3:Y:S04]  /*1100*/  LDS R58, [R27+UR7+0x78] ;  /* 0x000078071b3a7984 */ /* 0x000ee80008000800 */
[----:B------:R-:W4:Y:S04]  /*1110*/  LDS R59, [R27+UR7+0xa0] ;  /* 0x0000a0071b3b7984 */ /* 0x000f280008000800 */
[----:B------:R-:W5:Y:S04]  /*1120*/  LDS R60, [R27+UR7+0xc8] ;  /* 0x0000c8071b3c7984 */ /* 0x000f680008000800 */
[----:B------:R-:W5:Y:S04]  /*1130*/  LDS R61, [R27+UR7+0xf0] ;  /* 0x0000f0071b3d7984 */ /* 0x000f680008000800 */
[----:B------:R-:W5:Y:S01]  /*1140*/  LDS R56, [R27+UR7+0x118] ;  /* 0x000118071b387984 */ /* 0x000f620008000800 */
[----:B0-----:R-:W-:-:S02]  /*1150*/  IDP.4A.S8.S8 R63, R67, R16, R21 ;  /* 0x00000010433f7226 */ /* 0x001fc40000000615 */
[C---:B------:R-:W-:Y:S02]  /*1160*/  IDP.4A.S8.S8 R64, R67.reuse, R17, R20 ;  /* 0x0000001143407226 */ /* 0x040fe40000000614 */
[C---:B------:R-:W-:Y:S02]  /*1170*/  IDP.4A.S8.S8 R65, R67.reuse, R18, R23 ;  /* 0x0000001243417226 */ /* 0x040fe40000000617 */
[----:B------:R-:W-:Y:S02]  /*1180*/  IDP.4A.S8.S8 R66, R67, R19, R22 ;  /* 0x0000001343427226 */ /* 0x000fe40000000616 */
[----:B-1----:R-:W-:Y:S01]  /*1190*/  IDP.4A.S8.S8 R67, R57, R17, R28 ;  /* 0x0000001139437226 */ /* 0x002fe2000000061c */
[----:B------:R-:W0:Y:S04]  /*11a0*/  LDS.128 R20, [R2+0x30] ;  /* 0x0000300002147984 */ /* 0x000e280000000c00 */
[----:B------:R-:W1:Y:S01]  /*11b0*/  LDS R28, [R27+UR7+0x140] ;  /* 0x000140071b1c7984 */ /* 0x000e620008000800 */
[----:B--2---:R-:W-:-:S02]  /*11c0*/  IDP.4A.S8.S8 R45, R62, R16, R45 ;  /* 0x000000103e2d7226 */ /* 0x004fc4000000062d */
[-C--:B------:R-:W-:Y:S02]  /*11d0*/  IDP.4A.S8.S8 R39, R57, R16.reuse, R39 ;  /* 0x0000001039277226 */ /* 0x080fe40000000627 */
[-C--:B---3--:R-:W-:Y:S02]  /*11e0*/  IDP.4A.S8.S8 R41, R58, R16.reuse, R41 ;  /* 0x000000103a297226 */ /* 0x088fe40000000629 */
[-C--:B----4-:R-:W-:Y:S02]  /*11f0*/  IDP.4A.S8.S8 R49, R59, R16.reuse, R49 ;  /* 0x000000103b317226 */ /* 0x090fe40000000631 */
[-C--:B-----5:R-:W-:Y:S02]  /*1200*/  IDP.4A.S8.S8 R31, R60, R16.reuse, R31 ;  /* 0x000000103c1f7226 */ /* 0x0a0fe4000000061f */
        /* <DEDUP_REMOVED lines=22> */
[----:B------:R-:W2:Y:S01]  /*1370*/  LDS.128 R16, [R2+0x60] ;  /* 0x0000600002107984 */ /* 0x000ea20000000c00 */
[-C--:B0-----:R-:W-:Y:S02]  /*1380*/  IDP.4A.S8.S8 R65, R62, R22.reuse, R65 ;  /* 0x000000163e417226 */ /* 0x081fe40000000641 */
[-C--:B------:R-:W-:Y:S02]  /*1390*/  IDP.4A.S8.S8 R29, R57, R22.reuse, R29 ;  /* 0x00000016391d7226 */ /* 0x080fe4000000061d */
[-C--:B------:R-:W-:Y:S02]  /*13a0*/  IDP.4A.S8.S8 R33, R58, R22.reuse, R33 ;  /* 0x000000163a217226 */ /* 0x080fe40000000621 */
[----:B------:R-:W-:-:S02]  /*13b0*/  IDP.4A.S8.S8 R43, R59, R22, R43 ;  /* 0x000000163b2b7226 */ /* 0x000fc4000000062b */
[-C--:B------:R-:W-:Y:S02]  /*13c0*/  IDP.4A.S8.S8 R35, R60, R22.reuse, R35 ;  /* 0x000000163c237226 */ /* 0x080fe40000000623 */
[-C--:B------:R-:W-:Y:S02]  /*13d0*/  IDP.4A.S8.S8 R37, R61, R22.reuse, R37 ;  /* 0x000000163d257226 */ /* 0x080fe40000000625 */
[-C--:B------:R-:W-:Y:S02]  /*13e0*/  IDP.4A.S8.S8 R47, R56, R22.reuse, R47 ;  /* 0x00000016382f7226 */ /* 0x080fe4000000062f */
[----:B-1----:R-:W-:Y:S02]  /*13f0*/  IDP.4A.S8.S8 R55, R28, R22, R55 ;  /* 0x000000161c377226 */ /* 0x002fe40000000637 */
[----:B------:R-:W-:Y:S02]  /*1400*/  IDP.4A.S8.S8 R22, R57, R23, R34 ;  /* 0x0000001739167226 */ /* 0x000fe40000000622 */
[----:B------:R-:W0:Y:S01]  /*1410*/  LDS R34, [R27+UR7+0x168] ;  /* 0x000168071b227984 */ /* 0x000e220008000800 */
        /* <DEDUP_REMOVED lines=19> */
[C---:B--2---:R-:W-:Y:S02]  /*1550*/  IDP.4A.S8.S8 R45, R58.reuse, R16, R45 ;  /* 0x000000103a2d7226 */ /* 0x044fe4000000062d */
[CC--:B------:R-:W-:Y:S02]  /*1560*/  IDP.4A.S8.S8 R30, R58.reuse, R17.reuse, R30 ;  /* 0x000000113a1e7226 */ /* 0x0c0fe4000000061e */
[----:B------:R-:W-:Y:S02]  /*1570*/  IDP.4A.S8.S8 R29, R58, R18, R29 ;  /* 0x000000123a1d7226 */ /* 0x000fe4000000061d */
[C---:B------:R-:W-:Y:S02]  /*1580*/  IDP.4A.S8.S8 R41, R60.reuse, R16, R41 ;  /* 0x000000103c297226 */ /* 0x040fe40000000629 */
[C---:B------:R-:W-:Y:S02]  /*1590*/  IDP.4A.S8.S8 R42, R60.reuse, R17, R42 ;  /* 0x000000113c2a7226 */ /* 0x040fe4000000062a */
[----:B------:R-:W-:-:S02]  /*15a0*/  IDP.4A.S8.S8 R43, R60, R18, R43 ;  /* 0x000000123c2b7226 */ /* 0x000fc4000000062b */
[-C--:B------:R-:W-:Y:S02]  /*15b0*/  IDP.4A.S8.S8 R66, R62, R23.reuse, R66 ;  /* 0x000000173e427226 */ /* 0x080fe40000000642 */
[-C--:B------:R-:W-:Y:S01]  /*15c0*/  IDP.4A.S8.S8 R40, R61, R23.reuse, R40 ;  /* 0x000000173d287226 */ /* 0x080fe20000000628 */
[----:B------:R-:W-:Y:S01]  /*15d0*/  LDS R62, [R27+UR7+0x2c] ;  /* 0x00002c071b3e7984 */ /* 0x000fe20008000800 */
[-C--:B------:R-:W-:Y:S02]  /*15e0*/  IDP.4A.S8.S8 R44, R56, R23.reuse, R44 ;  /* 0x00000017382c7226 */ /* 0x080fe4000000062c */
[----:B------:R-:W-:Y:S02]  /*15f0*/  IDP.4A.S8.S8 R54, R28, R23, R54 ;  /* 0x000000171c367226 */ /* 0x000fe40000000636 */
[----:B------:R-:W-:Y:S02]  /*1600*/  IDP.4A.S8.S8 R58, R58, R19, R22 ;  /* 0x000000133a3a7226 */ /* 0x000fe40000000616 */
[----:B------:R-:W-:-:S02]  /*1610*/  IDP.4A.S8.S8 R32, R59, R17, R20 ;  /* 0x000000113b207226 */ /* 0x000fc40000000614 */
[----:B------:R-:W-:Y:S02]  /*1620*/  IDP.4A.S8.S8 R60, R60, R19, R21 ;  /* 0x000000133c3c7226 */ /* 0x000fe40000000615 */
[----:B------:R-:W1:Y:S01]  /*1630*/  LDS.128 R20, [R2+0x10] ;  /* 0x0000100002147984 */ /* 0x000e620000000c00 */
[C---:B------:R-:W-:Y:S02]  /*1640*/  IDP.4A.S8.S8 R49, R61.reuse, R16, R49 ;  /* 0x000000103d317226 */ /* 0x040fe40000000631 */
[C---:B------:R-:W-:Y:S02]  /*1650*/  IDP.4A.S8.S8 R38, R61.reuse, R17, R38 ;  /* 0x000000113d267226 */ /* 0x040fe40000000626 */
[C---:B------:R-:W-:Y:S02]  /*1660*/  IDP.4A.S8.S8 R35, R61.reuse, R18, R35 ;  /* 0x000000123d237226 */ /* 0x040fe40000000623 */
[----:B------:R-:W-:Y:S02]  /*1670*/  IDP.4A.S8.S8 R50, R61, R19, R50 ;  /* 0x000000133d327226 */ /* 0x000fe40000000632 */
[----:B------:R-:W-:-:S02]  /*1680*/  IDP.4A.S8.S8 R63, R57, R16, R63 ;  /* 0x00000010393f7226 */ /* 0x000fc4000000063f */
[C---:B------:R-:W-:Y:S02]  /*1690*/  IDP.4A.S8.S8 R64, R57.reuse, R17, R64 ;  /* 0x0000001139407226 */ /* 0x040fe40000000640 */
[C---:B------:R-:W-:Y:S02]  /*16a0*/  IDP.4A.S8.S8 R65, R57.reuse, R18, R65 ;  /* 0x0000001239417226 */ /* 0x040fe40000000641 */
[-C--:B------:R-:W-:Y:S02]  /*16b0*/  IDP.4A.S8.S8 R66, R57, R19.reuse, R66 ;  /* 0x0000001339427226 */ /* 0x080fe40000000642 */
[C---:B------:R-:W-:Y:S01]  /*16c0*/  IDP.4A.S8.S8 R39, R59.reuse, R16, R39 ;  /* 0x000000103b277226 */ /* 0x040fe20000000627 */
[----:B------:R-:W2:Y:S01]  /*16d0*/  LDS R57, [R27+UR7+0x4] ;  /* 0x000004071b397984 */ /* 0x000ea20008000800 */
[C---:B------:R-:W-:Y:S02]  /*16e0*/  IDP.4A.S8.S8 R33, R59.reuse, R18, R33 ;  /* 0x000000123b217226 */ /* 0x040fe40000000621 */
        /* <DEDUP_REMOVED lines=11> */
[C---:B0-----:R-:W-:Y:S01]  /*17a0*/  IDP.4A.S8.S8 R67, R34.reuse, R16, R53 ;  /* 0x0000001022437226 */ /* 0x041fe20000000635 */
[----:B------:R-:W0:Y:S01]  /*17b0*/  LDS R44, [R27+UR7+0x7c] ;  /* 0x00007c071b2c7984 */ /* 0x000e220008000800 */
[----:B------:R-:W-:-:S03]  /*17c0*/  IDP.4A.S8.S8 R68, R34, R17, R52 ;  /* 0x0000001122447226 */ /* 0x000fc60000000634 */
[----:B------:R-:W5:Y:S04]  /*17d0*/  LDS R52, [R27+UR7+0xa4] ;  /* 0x0000a4071b347984 */ /* 0x000f680008000800 */
[----:B------:R-:W5:Y:S04]  /*17e0*/  LDS R53, [R27+UR7+0xcc] ;  /* 0x0000cc071b357984 */ /* 0x000f680008000800 */
[----:B------:R-:W5:Y:S01]  /*17f0*/  LDS R28, [R27+UR7+0x11c] ;  /* 0x00011c071b1c7984 */ /* 0x000f620008000800 */
[C---:B------:R-:W-:Y:S02]  /*1800*/  IDP.4A.S8.S8 R55, R34.reuse, R18, R55 ;  /* 0x0000001222377226 */ /* 0x040fe40000000637 */
[----:B------:R-:W-:-:S02]  /*1810*/  IDP.4A.S8.S8 R54, R34, R19, R54 ;  /* 0x0000001322367226 */ /* 0x000fc40000000636 */
[-C--:B-1----:R-:W-:Y:S01]  /*1820*/  IDP.4A.S8.S8 R34, R62, R21.reuse, R30 ;  /* 0x000000153e227226 */ /* 0x082fe2000000061e */
[----:B------:R-:W1:Y:S04]  /*1830*/  LDS.128 R16, [R2+0x40] ;  /* 0x0000400002107984 */ /* 0x000e680000000c00 */
[----:B------:R-:W1:Y:S01]  /*1840*/  LDS R30, [R27+UR7+0x144] ;  /* 0x000144071b1e7984 */ /* 0x000e620008000800 */
[C---:B--2---:R-:W-:Y:S02]  /*1850*/  IDP.4A.S8.S8 R63, R57.reuse, R20, R63 ;  /* 0x00000014393f7226 */ /* 0x044fe4000000063f */
[C---:B------:R-:W-:Y:S02]  /*1860*/  IDP.4A.S8.S8 R64, R57.reuse, R21, R64 ;  /* 0x0000001539407226 */ /* 0x040fe40000000640 */
[----:B------:R-:W-:-:S02]  /*1870*/  IDP.4A.S8.S8 R65, R57, R22, R65 ;  /* 0x0000001639417226 */ /* 0x000fc40000000641 */
[----:B------:R-:W-:Y:S02]  /*1880*/  IDP.4A.S8.S8 R66, R57, R23, R66 ;  /* 0x0000001739427226 */ /* 0x000fe40000000642 */
[-C--:B------:R-:W-:Y:S02]  /*1890*/  IDP.4A.S8.S8 R45, R62, R20.reuse, R45 ;  /* 0x000000143e2d7226 */ /* 0x080fe4000000062d */
[CC--:B---3--:R-:W-:Y:S02]  /*18a0*/  IDP.4A.S8.S8 R39, R59.reuse, R20.reuse, R39 ;  /* 0x000000143b277226 */ /* 0x0c8fe40000000627 */
[C---:B----4-:R-:W-:Y:S02]  /*18b0*/  IDP.4A.S8.S8 R51, R56.reuse, R20, R51 ;  /* 0x0000001438337226 */ /* 0x050fe40000000633 */
[-C--:B------:R-:W-:Y:S02]  /*18c0*/  IDP.4A.S8.S8 R32, R59, R21.reuse, R32 ;  /* 0x000000153b207226 */ /* 0x080fe40000000620 */
[----:B------:R-:W-:-:S02]  /*18d0*/  IDP.4A.S8.S8 R46, R56, R21, R46 ;  /* 0x00000015382e7226 */ /* 0x000fc4000000062e */
[CC--:B0-----:R-:W-:Y:S02]  /*18e0*/  IDP.4A.S8.S8 R41, R44.reuse, R20.reuse, R41 ;  /* 0x000000142c297226 */ /* 0x0c1fe40000000629 */
[-C--:B------:R-:W-:Y:S02]  /*18f0*/  IDP.4A.S8.S8 R42, R44, R21.reuse, R42 ;  /* 0x000000152c2a7226 */ /* 0x080fe4000000062a */
[CC--:B-----5:R-:W-:Y:S02]  /*1900*/  IDP.4A.S8.S8 R49, R52.reuse, R20.reuse, R49 ;  /* 0x0000001434317226 */ /* 0x0e0fe40000000631 */
[-C--:B------:R-:W-:Y:S02]  /*1910*/  IDP.4A.S8.S8 R38, R52, R21.reuse, R38 ;  /* 0x0000001534267226 */ /* 0x080fe40000000626 */
        /* <DEDUP_REMOVED lines=18> */
[----:B------:R-:W0:Y:S01]  /*1a40*/  LDS.128 R20, [R2+0x70] ;  /* 0x0000700002147984 */ /* 0x000e220000000c00 */
[C---:B-1----:R-:W-:Y:S02]  /*1a50*/  IDP.4A.S8.S8 R63, R62.reuse, R16, R63 ;  /* 0x000000103e3f7226 */ /* 0x042fe4000000063f */
        /* <DEDUP_REMOVED lines=17> */
[----:B------:R-:W-:Y:S02]  /*1b70*/  IDP.4A.S8.S8 R35, R53, R18, R35 ;  /* 0x0000001235237226 */ /* 0x000fe40000000623 */
[----:B------:R-:W-:-:S02]  /*1b80*/  IDP.4A.S8.S8 R17, R59, R19, R58 ;  /* 0x000000133b117226 */ /* 0x000fc4000000063a */
[-C--:B------:R-:W-:Y:S02]  /*1b90*/  IDP.4A.S8.S8 R16, R44, R19.reuse, R48 ;  /* 0x000000132c107226 */ /* 0x080fe40000000630 */
[-C--:B------:R-:W-:Y:S01]  /*1ba0*/  IDP.4A.S8.S8 R50, R53, R19.reuse, R50 ;  /* 0x0000001335327226 */ /* 0x080fe20000000632 */
[----:B------:R-:W1:Y:S01]  /*1bb0*/  LDS R48, [R27+UR7+0x16c] ;  /* 0x00016c071b307984 */ /* 0x000e620008000800 */
[CC--:B------:R-:W-:Y:S02]  /*1bc0*/  IDP.4A.S8.S8 R65, R62.reuse, R18.reuse, R65 ;  /* 0x000000123e417226 */ /* 0x0c0fe40000000641 */
[-C--:B------:R-:W-:Y:S02]  /*1bd0*/  IDP.4A.S8.S8 R66, R62, R19.reuse, R66 ;  /* 0x000000133e427226 */ /* 0x080fe40000000642 */
[C---:B------:R-:W-:Y:S02]  /*1be0*/  IDP.4A.S8.S8 R43, R52.reuse, R18, R43 ;  /* 0x00000012342b7226 */ /* 0x040fe4000000062b */
[----:B------:R-:W-:-:S02]  /*1bf0*/  IDP.4A.S8.S8 R58, R52, R19, R60 ;  /* 0x00000013343a7226 */ /* 0x000fc4000000063c */
[-C--:B------:R-:W-:Y:S02]  /*1c00*/  IDP.4A.S8.S8 R40, R56, R19.reuse, R40 ;  /* 0x0000001338287226 */ /* 0x080fe40000000628 */
[----:B------:R-:W-:Y:S02]  /*1c10*/  IDP.4A.S8.S8 R61, R28, R19, R61 ;  /* 0x000000131c3d7226 */ /* 0x000fe4000000063d */
[-C--:B------:R-:W-:Y:S02]  /*1c20*/  IDP.4A.S8.S8 R37, R56, R18.reuse, R37 ;  /* 0x0000001238257226 */ /* 0x080fe40000000625 */
[----:B------:R-:W-:Y:S02]  /*1c30*/  IDP.4A.S8.S8 R47, R28, R18, R47 ;  /* 0x000000121c2f7226 */ /* 0x000fe4000000062f */
[C---:B0-----:R-:W-:Y:S02]  /*1c40*/  IDP.4A.S8.S8 R45, R44.reuse, R20, R45 ;  /* 0x000000142c2d7226 */ /* 0x041fe4000000062d */
[----:B------:R-:W-:-:S02]  /*1c50*/  IDP.4A.S8.S8 R34, R44, R21, R34 ;  /* 0x000000152c227226 */ /* 0x000fc40000000622 */
[----:B------:R-:W-:Y:S02]  /*1c60*/  IDP.4A.S8.S8 R29, R44, R22, R29 ;  /* 0x000000162c1d7226 */ /* 0x000fe4000000061d */
[C---:B------:R-:W-:Y:S02]  /*1c70*/  IDP.4A.S8.S8 R39, R52.reuse, R20, R39 ;  /* 0x0000001434277226 */ /* 0x040fe40000000627 */
[CC--:B------:R-:W-:Y:S02]  /*1c80*/  IDP.4A.S8.S8 R32, R52.reuse, R21.reuse, R32 ;  /* 0x0000001534207226 */ /* 0x0c0fe40000000620 */
[----:B------:R-:W-:Y:S02]  /*1c90*/  IDP.4A.S8.S8 R33, R52, R22, R33 ;  /* 0x0000001634217226 */ /* 0x000fe40000000621 */
[C---:B------:R-:W-:Y:S02]  /*1ca0*/  IDP.4A.S8.S8 R49, R56.reuse, R20, R49 ;  /* 0x0000001438317226 */ /* 0x040fe40000000631 */
[----:B------:R-:W-:-:S02]  /*1cb0*/  IDP.4A.S8.S8 R38, R56, R21, R38 ;  /* 0x0000001538267226 */ /* 0x000fc40000000626 */
[----:B------:R-:W-:Y:S02]  /*1cc0*/  IDP.4A.S8.S8 R57, R56, R22, R35 ;  /* 0x0000001638397226 */ /* 0x000fe40000000623 */
[C---:B------:R-:W-:Y:S01]  /*1cd0*/  IDP.4A.S8.S8 R55, R30.reuse, R18, R55 ;  /* 0x000000121e377226 */ /* 0x040fe20000000637 */
[----:B------:R-:W-:Y:S01]  /*1ce0*/  LDS R35, [R27+UR7+0xa8] ;  /* 0x0000a8071b237984 */ /* 0x000fe20008000800 */
[----:B------:R-:W-:Y:S02]  /*1cf0*/  IDP.4A.S8.S8 R54, R30, R19, R54 ;  /* 0x000000131e367226 */ /* 0x000fe40000000636 */
[C---:B------:R-:W-:Y:S02]  /*1d00*/  IDP.4A.S8.S8 R63, R59.reuse, R20, R63 ;  /* 0x000000143b3f7226 */ /* 0x040fe4000000063f */
[C---:B------:R-:W-:Y:S02]  /*1d10*/  IDP.4A.S8.S8 R64, R59.reuse, R21, R64 ;  /* 0x000000153b407226 */ /* 0x040fe40000000640 */
[----:B------:R-:W-:-:S02]  /*1d20*/  IDP.4A.S8.S8 R65, R59, R22, R65 ;  /* 0x000000163b417226 */ /* 0x000fc40000000641 */
[-C--:B------:R-:W-:Y:S02]  /*1d30*/  IDP.4A.S8.S8 R66, R59, R23.reuse, R66 ;  /* 0x000000173b427226 */ /* 0x080fe40000000642 */
[-C--:B------:R-:W-:Y:S01]  /*1d40*/  IDP.4A.S8.S8 R44, R44, R23.reuse, R17 ;  /* 0x000000172c2c7226 */ /* 0x080fe20000000611 */
[----:B------:R-:W-:Y:S01]  /*1d50*/  LDS R59, [R27+UR7+0x8] ;  /* 0x000008071b3b7984 */ /* 0x000fe20008000800 */
[----:B------:R-:W-:Y:S02]  /*1d60*/  IDP.4A.S8.S8 R52, R52, R23, R16 ;  /* 0x0000001734347226 */ /* 0x000fe40000000610 */
[C---:B------:R-:W-:Y:S01]  /*1d70*/  IDP.4A.S8.S8 R41, R53.reuse, R20, R41 ;  /* 0x0000001435297226 */ /* 0x040fe20000000629 */
[----:B------:R-:W0:Y:S01]  /*1d80*/  LDS.128 R16, [R2+0x20] ;  /* 0x0000200002107984 */ /* 0x000e220000000c00 */
[C---:B------:R-:W-:Y:S02]  /*1d90*/  IDP.4A.S8.S8 R42, R53.reuse, R21, R42 ;  /* 0x00000015352a7226 */ /* 0x040fe4000000062a */
[----:B------:R-:W-:-:S02]  /*1da0*/  IDP.4A.S8.S8 R43, R53, R22, R43 ;  /* 0x00000016352b7226 */ /* 0x000fc4000000062b */
[-C--:B------:R-:W-:Y:S02]  /*1db0*/  IDP.4A.S8.S8 R58, R53, R23.reuse, R58 ;  /* 0x00000017353a7226 */ /* 0x080fe4000000063a */
[----:B------:R-:W-:Y:S02]  /*1dc0*/  IDP.4A.S8.S8 R56, R56, R23, R50 ;  /* 0x0000001738387226 */ /* 0x000fe40000000632 */
[C---:B------:R-:W-:Y:S01]  /*1dd0*/  IDP.4A.S8.S8 R53, R28.reuse, R20, R31 ;  /* 0x000000141c357226 */ /* 0x040fe2000000061f */
[----:B------:R-:W2:Y:S01]  /*1de0*/  LDS R50, [R27+UR7+0xd0] ;  /* 0x0000d0071b327984 */ /* 0x000ea20008000800 */
[C---:B------:R-:W-:Y:S02]  /*1df0*/  IDP.4A.S8.S8 R36, R28.reuse, R21, R36 ;  /* 0x000000151c247226 */ /* 0x040fe40000000624 */
[C---:B------:R-:W-:Y:S01]  /*1e00*/  IDP.4A.S8.S8 R37, R28.reuse, R22, R37 ;  /* 0x000000161c257226 */ /* 0x040fe20000000625 */
[----:B------:R-:W3:Y:S01]  /*1e10*/  LDS R31, [R27+UR7+0xf8] ;  /* 0x0000f8071b1f7984 */ /* 0x000ee20008000800 */
[----:B------:R-:W-:-:S02]  /*1e20*/  IDP.4A.S8.S8 R60, R28, R23, R40 ;  /* 0x000000171c3c7226 */ /* 0x000fc40000000628 */
[C---:B------:R-:W-:Y:S01]  /*1e30*/  IDP.4A.S8.S8 R51, R30.reuse, R20, R51 ;  /* 0x000000141e337226 */ /* 0x040fe20000000633 */
[----:B------:R-:W4:Y:S01]  /*1e40*/  LDS R28, [R27+UR7+0x80] ;  /* 0x000080071b1c7984 */ /* 0x000f220008000800 */
[C---:B------:R-:W-:Y:S02]  /*1e50*/  IDP.4A.S8.S8 R46, R30.reuse, R21, R46 ;  /* 0x000000151e2e7226 */ /* 0x040fe4000000062e */
[C---:B------:R-:W-:Y:S01]  /*1e60*/  IDP.4A.S8.S8 R47, R30.reuse, R22, R47 ;  /* 0x000000161e2f7226 */ /* 0x040fe2000000062f */
[----:B------:R-:W5:Y:S01]  /*1e70*/  LDS R40, [R27+UR7+0x120] ;  /* 0x000120071b287984 */ /* 0x000f620008000800 */
[----:B------:R-:W-:-:S03]  /*1e80*/  IDP.4A.S8.S8 R62, R30, R23, R61 ;  /* 0x000000171e3e7226 */ /* 0x000fc6000000063d */
[----:B------:R-:W5:Y:S04]  /*1e90*/  LDS R61, [R27+UR7+0x30] ;  /* 0x000030071b3d7984 */ /* 0x000f680008000800 */
[----:B------:R-:W5:Y:S01]  /*1ea0*/  LDS R30, [R27+UR7+0x58] ;  /* 0x000058071b1e7984 */ /* 0x000f620008000800 */
[C---:B-1----:R-:W-:Y:S02]  /*1eb0*/  IDP.4A.S8.S8 R67, R48.reuse, R20, R67 ;  /* 0x0000001430437226 */ /* 0x042fe40000000643 */
[C---:B------:R-:W-:Y:S02]  /*1ec0*/  IDP.4A.S8.S8 R68, R48.reuse, R21, R68 ;  /* 0x0000001530447226 */ /* 0x040fe40000000644 */
[C---:B------:R-:W-:Y:S02]  /*1ed0*/  IDP.4A.S8.S8 R55, R48.reuse, R22, R55 ;  /* 0x0000001630377226 */ /* 0x040fe40000000637 */
[----:B------:R-:W-:-:S02]  /*1ee0*/  IDP.4A.S8.S8 R54, R48, R23, R54 ;  /* 0x0000001730367226 */ /* 0x000fc40000000636 */
[----:B------:R-:W1:Y:S01]  /*1ef0*/  LDS.128 R20, [R2+0x50] ;  /* 0x0000500002147984 */ /* 0x000e620000000c00 */
[C---:B0-----:R-:W-:Y:S02]  /*1f00*/  IDP.4A.S8.S8 R63, R59.reuse, R16, R63 ;  /* 0x000000103b3f7226 */ /* 0x041fe4000000063f */
[C---:B------:R-:W-:Y:S02]  /*1f10*/  IDP.4A.S8.S8 R64, R59.reuse, R17, R64 ;  /* 0x000000113b407226 */ /* 0x040fe40000000640 */
[C---:B------:R-:W-:Y:S02]  /*1f20*/  IDP.4A.S8.S8 R65, R59.reuse, R18, R65 ;  /* 0x000000123b417226 */ /* 0x040fe40000000641 */
[----:B------:R-:W-:Y:S02]  /*1f30*/  IDP.4A.S8.S8 R66, R59, R19, R66 ;  /* 0x000000133b427226 */ /* 0x000fe40000000642 */
[-C--:B------:R-:W-:Y:S02]  /*1f40*/  IDP.4A.S8.S8 R49, R35, R16.reuse, R49 ;  /* 0x0000001023317226 */ /* 0x080fe40000000631 */
[----:B--2---:R-:W-:-:S02]  /*1f50*/  IDP.4A.S8.S8 R48, R50, R16, R53 ;  /* 0x0000001032307226 */ /* 0x004fc40000000635 */
[----:B------:R-:W0:Y:S01]  /*1f60*/  LDS R53, [R27+UR7+0x148] ;  /* 0x000148071b357984 */ /* 0x000e220008000800 */
[-C--:B------:R-:W-:Y:S02]  /*1f70*/  IDP.4A.S8.S8 R38, R35, R17.reuse, R38 ;  /* 0x0000001123267226 */ /* 0x080fe40000000626 */
[-C--:B---3--:R-:W-:Y:S01]  /*1f80*/  IDP.4A.S8.S8 R51, R31, R16.reuse, R51 ;  /* 0x000000101f337226 */ /* 0x088fe20000000633 */
[----:B------:R-:W-:Y:S01]  /*1f90*/  LDS R27, [R27+UR7+0x170] ;  /* 0x000170071b1b7984 */ /* 0x000fe20008000800 */
[-C--:B------:R-:W-:Y:S02]  /*1fa0*/  IDP.4A.S8.S8 R36, R50, R17.reuse, R36 ;  /* 0x0000001132247226 */ /* 0x080fe40000000624 */
[CC--:B----4-:R-:W-:Y:S02]  /*1fb0*/  IDP.4A.S8.S8 R41, R28.reuse, R16.reuse, R41 ;  /* 0x000000101c297226 */ /* 0x0d0fe40000000629 */
[----:B------:R-:W-:Y:S02]  /*1fc0*/  IDP.4A.S8.S8 R42, R28, R17, R42 ;  /* 0x000000111c2a7226 */ /* 0x000fe4000000062a */
[----:B-----5:R-:W-:-:S02]  /*1fd0*/  IDP.4A.S8.S8 R67, R40, R16, R67 ;  /* 0x0000001028437226 */ /* 0x020fc40000000643 */
[-C--:B------:R-:W-:Y:S02]  /*1fe0*/  IDP.4A.S8.S8 R46, R31, R17.reuse, R46 ;  /* 0x000000111f2e7226 */ /* 0x080fe4000000062e */
[CC--:B------:R-:W-:Y:S02]  /*1ff0*/  IDP.4A.S8.S8 R45, R61.reuse, R16.reuse, R45 ;  /* 0x000000103d2d7226 */ /* 0x0c0fe4000000062d */
[-C--:B------:R-:W-:Y:S02]  /*2000*/  IDP.4A.S8.S8 R34, R61, R17.reuse, R34 ;  /* 0x000000113d227226 */ /* 0x080fe40000000622 */
        /* <DEDUP_REMOVED lines=18> */
[----:B------:R-:W-:Y:S01]  /*2130*/  UIADD3 UR4, UPT, UPT, UR4, 0x1, URZ ;  /* 0x0000000104047890 */ /* 0x000fe2000fffe0ff */
[C---:B-1----:R-:W-:Y:S02]  /*2140*/  IDP.4A.S8.S8 R63, R61.reuse, R20, R63 ;  /* 0x000000143d3f7226 */ /* 0x042fe4000000063f */
[C---:B------:R-:W-:Y:S01]  /*2150*/  IDP.4A.S8.S8 R64, R61.reuse, R21, R64 ;  /* 0x000000153d407226 */ /* 0x040fe20000000640 */
[----:B------:R-:W-:Y:S01]  /*2160*/  UISETP.NE.AND UP0, UPT, UR4, 0xf, UPT ;  /* 0x0000000f0400788c */ /* 0x000fe2000bf05270 */
        /* <DEDUP_REMOVED lines=11> */
[----:B0-----:R-:W-:Y:S02]  /*2220*/  IDP.4A.S8.S8 R67, R53, R20, R67 ;  /* 0x0000001435437226 */ /* 0x001fe40000000643 */
        /* <DEDUP_REMOVED lines=37> */
[-C--:B------:R-:W-:Y:S02]  /*2480*/  IDP.4A.S8.S8 R43, R50, R18.reuse, R43 ;  /* 0x00000012322b7226 */ /* 0x080fe4000000062b */
[CC--:B------:R-:W-:Y:S02]  /*2490*/  IDP.4A.S8.S8 R36, R40.reuse, R17.reuse, R36 ;  /* 0x0000001128247226 */ /* 0x0c0fe40000000624 */
[----:B------:R-:W-:Y:S02]  /*24a0*/  IDP.4A.S8.S8 R37, R40, R18, R37 ;  /* 0x0000001228257226 */ /* 0x000fe40000000625 */
[C---:B------:R-:W-:Y:S02]  /*24b0*/  IDP.4A.S8.S8 R51, R53.reuse, R16, R51 ;  /* 0x0000001035337226 */ /* 0x040fe40000000633 */
[C---:B------:R-:W-:Y:S02]  /*24c0*/  IDP.4A.S8.S8 R46, R53.reuse, R17, R46 ;  /* 0x00000011352e7226 */ /* 0x040fe4000000062e */
        /* <DEDUP_REMOVED lines=8> */
[----:B------:R-:W-:Y:S06]  /*2550*/  BRA.U UP0, `(.L_x_120) ;  /* 0xffffffe500e07547 */ /* 0x000fec000b83ffff */
[----:B------:R-:W0:Y:S01]  /*2560*/  S2R R8, SR_TID.X ;  /* 0x0000000000087919 */ /* 0x000e220000002100 */
[----:B------:R-:W-:Y:S01]  /*2570*/  SHF.L.U32 R5, R3, 0x1, RZ ;  /* 0x0000000103057819 */ /* 0x000fe200000006ff */
[----:B------:R-:W1:Y:S01]  /*2580*/  @P1 LDC.64 R6, c[0x0][0x388] ;  /* 0x0000e200ff061b82 */ /* 0x000e620000000a00 */
[----:B------:R-:W-:Y:S02]  /*2590*/  LOP3.LUT R14, R0, 0xc, RZ, 0xc0, !PT ;  /* 0x0000000c000e7812 */ /* 0x000fe400078ec0ff */
[----:B0-----:R-:W-:-:S04]  /*25a0*/  LEA.HI R8, R8, R5, RZ, 0x1e ;  /* 0x0000000508087211 */ /* 0x001fc800078ff0ff */
[C---:B------:R-:W-:Y:S02]  /*25b0*/  LOP3.LUT R4, R8.reuse, 0xff, RZ, 0xc0, !PT ;  /* 0x000000ff08047812 */ /* 0x040fe400078ec0ff */
[C---:B------:R-:W-:Y:S02]  /*25c0*/  IADD3 R9, PT, PT, R8.reuse, 0x20, RZ ;  /* 0x0000002008097810 */ /* 0x040fe40007ffe0ff */
[----:B------:R-:W-:Y:S01]  /*25d0*/  IADD3 R11, PT, PT, R8, 0x40, RZ ;  /* 0x00000040080b7810 */ /* 0x000fe20007ffe0ff */
[----:B------:R-:W-:-:S05]  /*25e0*/  IMAD R4, R4, 0x39, RZ ;  /* 0x0000003904047824 */ /* 0x000fca00078e02ff */
[----:B------:R-:W-:-:S04]  /*25f0*/  SHF.R.U32.HI R4, RZ, 0x9, R4 ;  /* 0x00000009ff047819 */ /* 0x000fc80000011604 */
[C---:B------:R-:W-:Y:S01]  /*2600*/  PRMT R5, R4.reuse, 0x9910, RZ ;  /* 0x0000991004057816 */ /* 0x040fe200000000ff */
[----:B------:R-:W-:-:S03]  /*2610*/  IMAD R4, R4, 0x900, RZ ;  /* 0x0000090004047824 */ /* 0x000fc600078e02ff */
[----:B------:R-:W-:-:S04]  /*2620*/  LEA R5, R5, R5, 0x3 ;  /* 0x0000000505057211 */ /* 0x000fc800078e18ff */
[----:B------:R-:W-:-:S04]  /*2630*/  IADD3 R5, PT, PT, RZ, -R5, RZ ;  /* 0x80000005ff057210 */ /* 0x000fc80007ffe0ff */
[----:B------:R-:W-:-:S04]  /*2640*/  PRMT R5, R5, 0x7710, RZ ;  /* 0x0000771005057816 */ /* 0x000fc800000000ff */
[----:B------:R-:W-:Y:S02]  /*2650*/  IADD3 R10, PT, PT, R8, R5, RZ ;  /* 0x00000005080a7210 */ /* 0x000fe40007ffe0ff */
[----:B------:R-:W-:Y:S02]  /*2660*/  LOP3.LUT R5, R9, 0xff, RZ, 0xc0, !PT ;  /* 0x000000ff09057812 */ /* 0x000fe400078ec0ff */
[----:B------:R-:W-:-:S03]  /*2670*/  SHF.L.U32 R10, R10, 0x4, RZ ;  /* 0x000000040a0a7819 */ /* 0x000fc600000006ff */
[----:B------:R-:W-:Y:S01]  /*2680*/  IMAD R5, R5, 0x39, RZ ;  /* 0x0000003905057824 */ /* 0x000fe200078e02ff */
[----:B------:R-:W-:Y:S02]  /*2690*/  @P1 LOP3.LUT R13, R10, 0xff, RZ, 0xc0, !PT ;  /* 0x000000ff0a0d1812 */ /* 0x000fe400078ec0ff */
[----:B------:R-:W-:Y:S01]  /*26a0*/  IADD3 R10, PT, PT, R8, 0x60, RZ ;  /* 0x00000060080a7810 */ /* 0x000fe20007ffe0ff */
[----:B------:R-:W-:Y:S01]  /*26b0*/  BAR.SYNC.DEFER_BLOCKING 0x0 ;  /* 0x0000000000007b1d */ /* 0x000fe20000010000 */
[----:B------:R-:W-:Y:S02]  /*26c0*/  @P1 IADD3 R13, P0, P6, R4, R14, R13 ;  /* 0x0000000e040d1210 */ /* 0x000fe40007e1e00d */
[----:B------:R-:W-:Y:S02]  /*26d0*/  LOP3.LUT R4, R8, 0x80, RZ, 0x3c, !PT ;  /* 0x0000008008047812 */ /* 0x000fe400078e3cff */
[----:B------:R-:W-:Y:S02]  /*26e0*/  SHF.R.U32.HI R18, RZ, 0x9, R5 ;  /* 0x00000009ff127819 */ /* 0x000fe40000011605 */
[----:B------:R-:W-:-:S02]  /*26f0*/  LOP3.LUT R15, R4, 0xff, RZ, 0xc0, !PT ;  /* 0x000000ff040f7812 */ /* 0x000fc400078ec0ff */
[----:B------:R-:W-:Y:S02]  /*2700*/  LOP3.LUT R4, R11, 0xff, RZ, 0xc0, !PT ;  /* 0x000000ff0b047812 */ /* 0x000fe400078ec0ff */
[----:B------:R-:W-:Y:S01]  /*2710*/  PRMT R19, R18, 0x9910, RZ ;  /* 0x0000991012137816 */ /* 0x000fe200000000ff */
[----:B------:R-:W-:Y:S01]  /*2720*/  IMAD R15, R15, 0x39, RZ ;  /* 0x000000390f0f7824 */ /* 0x000fe200078e02ff */
[----:B------:R-:W-:Y:S01]  /*2730*/  LOP3.LUT R5, R10, 0xff, RZ, 0xc0, !PT ;  /* 0x000000ff0a057812 */ /* 0x000fe200078ec0ff */
[----:B------:R-:W-:Y:S01]  /*2740*/  IMAD R17, R4, 0x39, RZ ;  /* 0x0000003904117824 */ /* 0x000fe200078e02ff */
[----:B------:R-:W-:Y:S01]  /*2750*/  LEA R19, R19, R19, 0x3 ;  /* 0x0000001313137211 */ /* 0x000fe200078e18ff */
[----:B------:R-:W-:Y:S01]  /*2760*/  IMAD R18, R18, 0x900, RZ ;  /* 0x0000090012127824 */ /* 0x000fe200078e02ff */
[----:B------:R-:W-:Y:S01]  /*2770*/  @P1 IADD3.X R24, PT, PT, RZ, RZ, RZ, P0, P6 ;  /* 0x000000ffff181210 */ /* 0x000fe200007ec4ff */
[----:B------:R-:W-:Y:S01]  /*2780*/  IMAD R16, R5, 0x39, RZ ;  /* 0x0000003905107824 */ /* 0x000fe200078e02ff */
[----:B-1----:R-:W-:Y:S01]  /*2790*/  @P1 IADD3 R12, P0, PT, R13, R6, RZ ;  /* 0x000000060d0c1210 */ /* 0x002fe20007f1e0ff */
[----:B------:R-:W0:Y:S01]  /*27a0*/  @P2 LDC.64 R4, c[0x0][0x388] ;  /* 0x0000e200ff042b82 */ /* 0x000e220000000a00 */
[----:B------:R-:W-:-:S02]  /*27b0*/  IADD3 R6, PT, PT, RZ, -R19, RZ ;  /* 0x80000013ff067210 */ /* 0x000fc40007ffe0ff */
[----:B------:R-:W-:Y:S02]  /*27c0*/  SHF.R.U32.HI R17, RZ, 0x9, R17 ;  /* 0x00000009ff117819 */ /* 0x000fe40000011611 */
[----:B------:R-:W-:Y:S02]  /*27d0*/  PRMT R6, R6, 0x7710, RZ ;  /* 0x0000771006067816 */ /* 0x000fe400000000ff */
[----:B------:R-:W-:Y:S02]  /*27e0*/  SHF.R.U32.HI R15, RZ, 0x9, R15 ;  /* 0x00000009ff0f7819 */ /* 0x000fe4000001160f */
[C---:B------:R-:W-:Y:S01]  /*27f0*/  PRMT R19, R17.reuse, 0x9910, RZ ;  /* 0x0000991011137816 */ /* 0x040fe200000000ff */
[----:B------:R-:W-:Y:S01]  /*2800*/  IMAD R17, R17, 0x900, RZ ;  /* 0x0000090011117824 */ /* 0x000fe200078e02ff */
[----:B------:R-:W-:Y:S02]  /*2810*/  IADD3 R6, PT, PT, R9, R6, RZ ;  /* 0x0000000609067210 */ /* 0x000fe40007ffe0ff */
[----:B------:R-:W-:-:S02]  /*2820*/  SHF.R.U32.HI R16, RZ, 0x9, R16 ;  /* 0x00000009ff107819 */ /* 0x000fc40000011610 */
[----:B------:R-:W-:Y:S02]  /*2830*/  PRMT R27, R15, 0x9910, RZ ;  /* 0x000099100f1b7816 */ /* 0x000fe400000000ff */
[----:B------:R-:W-:Y:S02]  /*2840*/  LEA R19, R19, R19, 0x3 ;  /* 0x0000001313137211 */ /* 0x000fe400078e18ff */
[----:B------:R-:W-:Y:S02]  /*2850*/  SHF.L.U32 R6, R6, 0x4, RZ ;  /* 0x0000000406067819 */ /* 0x000fe400000006ff */
[C---:B------:R-:W-:Y:S01]  /*2860*/  PRMT R26, R16.reuse, 0x9910, RZ ;  /* 0x00009910101a7816 */ /* 0x040fe200000000ff */
[----:B------:R-:W-:Y:S01]  /*2870*/  IMAD R16, R16, 0x900, RZ ;  /* 0x0000090010107824 */ /* 0x000fe200078e02ff */
[----:B------:R-:W-:Y:S02]  /*2880*/  LEA R27, R27, R27, 0x3 ;  /* 0x0000001b1b1b7211 */ /* 0x000fe400078e18ff */
[----:B------:R-:W-:-:S02]  /*2890*/  IADD3 R19, PT, PT, RZ, -R19, RZ ;  /* 0x80000013ff137210 */ /* 0x000fc40007ffe0ff */
[----:B------:R-:W-:Y:S02]  /*28a0*/  @P1 IADD3.X R13, PT, PT, R24, R7, RZ, P0, !PT ;  /* 0x00000007180d1210 */ /* 0x000fe400007fe4ff */
[----:B------:R-:W-:Y:S02]  /*28b0*/  @P2 LOP3.LUT R7, R6, 0xff, RZ, 0xc0, !PT ;  /* 0x000000ff06072812 */ /* 0x000fe400078ec0ff */
[----:B------:R-:W-:Y:S02]  /*28c0*/  LEA R26, R26, R26, 0x3 ;  /* 0x0000001a1a1a7211 */ /* 0x000fe400078e18ff */
[----:B------:R-:W-:Y:S02]  /*28d0*/  IADD3 R27, PT, PT, RZ, -R27, RZ ;  /* 0x8000001bff1b7210 */ /* 0x000fe40007ffe0ff */
[----:B------:R-:W-:Y:S02]  /*28e0*/  PRMT R6, R19, 0x7710, RZ ;  /* 0x0000771013067816 */ /* 0x000fe400000000ff */
[----:B------:R-:W-:-:S02]  /*28f0*/  IADD3 R9, PT, PT, RZ, -R26, RZ ;  /* 0x8000001aff097210 */ /* 0x000fc40007ffe0ff */
[----:B------:R-:W-:Y:S02]  /*2900*/  PRMT R19, R27, 0x7710, RZ ;  /* 0x000077101b137816 */ /* 0x000fe400000000ff */
[----:B------:R-:W-:Y:S02]  /*2910*/  @P2 IADD3 R7, P0, P6, R18, R14, R7 ;  /* 0x0000000e12072210 */ /* 0x000fe40007e1e007 */
[----:B------:R-:W-:Y:S02]  /*2920*/  IADD3 R6, PT, PT, R11, R6, RZ ;  /* 0x000000060b067210 */ /* 0x000fe40007ffe0ff */
[----:B------:R-:W-:Y:S02]  /*2930*/  PRMT R9, R9, 0x7710, RZ ;  /* 0x0000771009097816 */ /* 0x000fe400000000ff */
[----:B------:R-:W-:Y:S02]  /*2940*/  IADD3 R26, PT, PT, R8, R19, RZ ;  /* 0x00000013081a7210 */ /* 0x000fe40007ffe0ff */
[----:B------:R-:W-:-:S02]  /*2950*/  @P2 IADD3.X R18, PT, PT, RZ, RZ, RZ, P0, P6 ;  /* 0x000000ffff122210 */ /* 0x000fc400007ec4ff */
[----:B0-----:R-:W-:Y:S02]  /*2960*/  @P2 IADD3 R4, P0, PT, R7, R4, RZ ;  /* 0x0000000407042210 */ /* 0x001fe40007f1e0ff */
[----:B------:R-:W-:Y:S02]  /*2970*/  SHF.L.U32 R19, R6, 0x4, RZ ;  /* 0x0000000406137819 */ /* 0x000fe400000006ff */
[----:B------:R-:W0:Y:S01]  /*2980*/  @P3 LDC.64 R6, c[0x0][0x388] ;  /* 0x0000e200ff063b82 */ /* 0x000e220000000a00 */
[----:B------:R-:W-:Y:S02]  /*2990*/  IADD3 R24, PT, PT, R10, R9, RZ ;  /* 0x000000090a187210 */ /* 0x000fe40007ffe0ff */
[----:B------:R-:W-:Y:S02]  /*29a0*/  @P3 LOP3.LUT R19, R19, 0xff, RZ, 0xc0, !PT ;  /* 0x000000ff13133812 */ /* 0x000fe400078ec0ff */
[----:B------:R-:W-:Y:S02]  /*29b0*/  SHF.L.U32 R24, R24, 0x4, RZ ;  /* 0x0000000418187819 */ /* 0x000fe400000006ff */
[----:B------:R-:W-:Y:S01]  /*29c0*/  @P2 IADD3.X R5, PT, PT, R18, R5, RZ, P0, !PT ;  /* 0x0000000512052210 */ /* 0x000fe200007fe4ff */
[----:B------:R-:W1:Y:S01]  /*29d0*/  @P4 LDC.64 R8, c[0x0][0x388] ;  /* 0x0000e200ff084b82 */ /* 0x000e620000000a00 */
[----:B------:R-:W-:Y:S01]  /*29e0*/  @P3 IADD3 R19, P0, P6, R17, R14, R19 ;  /* 0x0000000e11133210 */ /* 0x000fe20007e1e013 */
[----:B------:R-:W-:Y:S01]  /*29f0*/  IMAD R18, R15, 0x900, RZ ;  /* 0x000009000f127824 */ /* 0x000fe200078e02ff */
[----:B------:R-:W-:-:S02]  /*2a00*/  @P4 LOP3.LUT R17, R24, 0xff, RZ, 0xc0, !PT ;  /* 0x000000ff18114812 */ /* 0x000fc400078ec0ff */
[----:B------:R-:W-:Y:S02]  /*2a10*/  SHF.L.U32 R26, R26, 0x4, RZ ;  /* 0x000000041a1a7819 */ /* 0x000fe400000006ff */
[----:B------:R-:W-:Y:S01]  /*2a20*/  @P3 IADD3.X R24, PT, PT, RZ, RZ, RZ, P0, P6 ;  /* 0x000000ffff183210 */ /* 0x000fe200007ec4ff */
[----:B------:R-:W2:Y:S01]  /*2a30*/  @!P5 LDC.64 R10, c[0x0][0x388] ;  /* 0x0000e200ff0adb82 */ /* 0x000ea20000000a00 */
[-C--:B------:R-:W-:Y:S02]  /*2a40*/  @P4 IADD3 R17, P0, P6, R16, R14.reuse, R17 ;  /* 0x0000000e10114210 */ /* 0x080fe40007e1e011 */
[----:B------:R-:W-:Y:S02]  /*2a50*/  @!P5 LOP3.LUT R15, R26, 0xff, RZ, 0xc0, !PT ;  /* 0x000000ff1a0fd812 */ /* 0x000fe400078ec0ff */
[----:B------:R-:W-:Y:S02]  /*2a60*/  @P4 IADD3.X R16, PT, PT, RZ, RZ, RZ, P0, P6 ;  /* 0x000000ffff104210 */ /* 0x000fe400007ec4ff */
[----:B------:R-:W-:-:S02]  /*2a70*/  @!P5 IADD3 R15, P0, P6, R18, R14, R15 ;  /* 0x0000000e120fd210 */ /* 0x000fc40007e1e00f */
[----:B------:R-:W3:Y:S02]  /*2a80*/  @P1 LDG.E.CONSTANT R14, desc[UR12][R12.64+0x870] ;  /* 0x0008700c0c0e1981 */ /* 0x000ee4000c1e9900 */
[----:B------:R-:W-:Y:S02]  /*2a90*/  @!P5 IADD3.X R18, PT, PT, RZ, RZ, RZ, P0, P6 ;  /* 0x000000ffff12d210 */ /* 0x000fe400007ec4ff */
[----:B0-----:R-:W-:Y:S02]  /*2aa0*/  @P3 IADD3 R6, P6, PT, R19, R6, RZ ;  /* 0x0000000613063210 */ /* 0x001fe40007fde0ff */
[----:B-1----:R-:W-:Y:S02]  /*2ab0*/  @P4 IADD3 R8, P0, PT, R17, R8, RZ ;  /* 0x0000000811084210 */ /* 0x002fe40007f1e0ff */
[----:B------:R-:W-:Y:S02]  /*2ac0*/  @P3 IADD3.X R7, PT, PT, R24, R7, RZ, P6, !PT ;  /* 0x0000000718073210 */ /* 0x000fe400037fe4ff */
[----:B------:R-:W-:-:S02]  /*2ad0*/  @P4 IADD3.X R9, PT, PT, R16, R9, RZ, P0, !PT ;  /* 0x0000000910094210 */ /* 0x000fc400007fe4ff */
[----:B------:R-:W4:Y:S01]  /*2ae0*/  @P2 LDG.E.CONSTANT R16, desc[UR12][R4.64+0x870] ;  /* 0x0008700c04102981 */ /* 0x000f22000c1e9900 */
[----:B--2---:R-:W-:-:S03]  /*2af0*/  @!P5 IADD3 R10, P6, PT, R15, R10, RZ ;  /* 0x0000000a0f0ad210 */ /* 0x004fc60007fde0ff */
[----:B------:R-:W2:Y:S01]  /*2b00*/  @P4 LDG.E.CONSTANT R8, desc[UR12][R8.64+0x870] ;  /* 0x0008700c08084981 */ /* 0x000ea2000c1e9900 */
[----:B------:R-:W-:-:S03]  /*2b10*/  @!P5 IADD3.X R11, PT, PT, R18, R11, RZ, P6, !PT ;  /* 0x0000000b120bd210 */ /* 0x000fc600037fe4ff */
[----:B------:R-:W5:Y:S04]  /*2b20*/  @P3 LDG.E.CONSTANT R18, desc[UR12][R6.64+0x870] ;  /* 0x0008700c06123981 */ /* 0x000f68000c1e9900 */
[----:B------:R-:W5:Y:S01]  /*2b30*/  @!P5 LDG.E.CONSTANT R10, desc[UR12][R10.64+0x870] ;  /* 0x0008700c0a0ad981 */ /* 0x000f62000c1e9900 */
[----:B------:R-:W-:-:S03]  /*2b40*/  MOV R63, UR8 ;  /* 0x00000008003f7c02 */ /* 0x000fc60008000f00 */
[----:B---3--:R-:W-:Y:S04]  /*2b50*/  @P1 STS [R25+UR5], R14 ;  /* 0x0000000e19001988 */ /* 0x008fe80008000805 */
[----:B----4-:R-:W-:Y:S04]  /*2b60*/  @P2 STS [R25+UR5+0x200], R16 ;  /* 0x0002001019002988 */ /* 0x010fe80008000805 */
[----:B--2---:R-:W-:Y:S04]  /*2b70*/  @P4 STS [R25+UR5+0x600], R8 ;  /* 0x0006000819004988 */ /* 0x004fe80008000805 */
[----:B-----5:R-:W-:Y:S04]  /*2b80*/  @P3 STS [R25+UR5+0x400], R18 ;  /* 0x0004001219003988 */ /* 0x020fe80008000805 */
[----:B------:R-:W-:Y:S01]  /*2b90*/  @!P5 STS [R25+UR5+0x800], R10 ;  /* 0x0008000a1900d988 */ /* 0x000fe20008000805 */
[----:B------:R-:W-:Y:S06]  /*2ba0*/  BAR.SYNC.DEFER_BLOCKING 0x0 ;  /* 0x0000000000007b1d */ /* 0x000fec0000010000 */
[----:B------:R-:W-:Y:S04]  /*2bb0*/  LDS R17, [R0+UR7+0x190] ;  /* 0x0001900700117984 */ /* 0x000fe80008000800 */
[----:B------:R-:W0:Y:S04]  /*2bc0*/  LDS.128 R4, [R2] ;  /* 0x0000000002047984 */ /* 0x000e280000000c00 */
[----:B------:R-:W1:Y:S04]  /*2bd0*/  LDS R12, [R0+UR7+0x1b8] ;  /* 0x0001b807000c7984 */ /* 0x000e680008000800 */
[----:B------:R-:W2:Y:S04]  /*2be0*/  LDS R15, [R0+UR7+0x1e0] ;  /* 0x0001e007000f7984 */ /* 0x000ea80008000800 */
[----:B------:R-:W3:Y:S04]  /*2bf0*/  LDS R26, [R0+UR7+0x208] ;  /* 0x00020807001a7984 */ /* 0x000ee80008000800 */
[----:B------:R-:W4:Y:S04]  /*2c00*/  LDS R24, [R0+UR7+0x230] ;  /* 0x0002300700187984 */ /* 0x000f280008000800 */
[----:B------:R-:W5:Y:S04]  /*2c10*/  LDS R27, [R0+UR7+0x258] ;  /* 0x00025807001b7984 */ /* 0x000f680008000800 */
[----:B------:R-:W5:Y:S04]  /*2c20*/  LDS R13, [R0+UR7+0x280] ;  /* 0x00028007000d7984 */ /* 0x000f680008000800 */
[----:B------:R-:W5:Y:S04]  /*2c30*/  LDS R14, [R0+UR7+0x2a8] ;  /* 0x0002a807000e7984 */ /* 0x000f680008000800 */
[----:B------:R-:W5:Y:S04]  /*2c40*/  LDS.128 R8, [R2+0x30] ;  /* 0x0000300002087984 */ /* 0x000f680000000c00 */
[----:B------:R-:W-:Y:S01]  /*2c50*/  LDS R59, [R0+UR7+0x2ac] ;  /* 0x0002ac07003b7984 */ /* 0x000fe20008000800 */
[----:B0-----:R-:W-:-:S03]  /*2c60*/  IDP.4A.S8.S8 R25, R17, R7, R22 ;  /* 0x0000000711197226 */ /* 0x001fc60000000616 */
[----:B------:R-:W-:Y:S04]  /*2c70*/  LDS R60, [R0+UR7+0x234] ;  /* 0x00023407003c7984 */ /* 0x000fe80008000800 */
[----:B------:R-:W0:Y:S01]  /*2c80*/  LDS R22, [R0+UR7+0x2d0] ;  /* 0x0002d00700167984 */ /* 0x000e220008000800 */
[-C--:B------:R-:W-:Y:S02]  /*2c90*/  IDP.4A.S8.S8 R23, R17, R6.reuse, R23 ;  /* 0x0000000611177226 */ /* 0x080fe40000000617 */
[-C--:B-1----:R-:W-:Y:S01]  /*2ca0*/  IDP.4A.S8.S8 R29, R12, R6.reuse, R29 ;  /* 0x000000060c1d7226 */ /* 0x082fe2000000061d */
[----:B------:R-:W-:Y:S01]  /*2cb0*/  LDS R57, [R0+UR7+0x25c] ;  /* 0x00025c0700397984 */ /* 0x000fe20008000800 */
[-C--:B--2---:R-:W-:Y:S02]  /*2cc0*/  IDP.4A.S8.S8 R33, R15, R6.reuse, R33 ;  /* 0x000000060f217226 */ /* 0x084fe40000000621 */
[-C--:B---3--:R-:W-:Y:S01]  /*2cd0*/  IDP.4A.S8.S8 R43, R26, R6.reuse, R43 ;  /* 0x000000061a2b7226 */ /* 0x088fe2000000062b */
[----:B------:R-:W-:Y:S01]  /*2ce0*/  LDS R58, [R0+UR7+0x284] ;  /* 0x00028407003a7984 */ /* 0x000fe20008000800 */
[----:B----4-:R-:W-:-:S03]  /*2cf0*/  IDP.4A.S8.S8 R35, R24, R6, R35 ;  /* 0x0000000618237226 */ /* 0x010fc60000000623 */
[----:B------:R-:W-:Y:S01]  /*2d00*/  LDS R61, [R0+UR7+0x1c0] ;  /* 0x0001c007003d7984 */ /* 0x000fe20008000800 */
[-C--:B-----5:R-:W-:Y:S02]  /*2d10*/  IDP.4A.S8.S8 R37, R27, R6.reuse, R37 ;  /* 0x000000061b257226 */ /* 0x0a0fe40000000625 */
[-C--:B------:R-:W-:Y:S02]  /*2d20*/  IDP.4A.S8.S8 R47, R13, R6.reuse, R47 ;  /* 0x000000060d2f7226 */ /* 0x080fe4000000062f */
[----:B------:R-:W-:Y:S02]  /*2d30*/  IDP.4A.S8.S8 R55, R14, R6, R55 ;  /* 0x000000060e377226 */ /* 0x000fe40000000637 */
[C---:B------:R-:W-:Y:S02]  /*2d40*/  IDP.4A.S8.S8 R21, R17.reuse, R4, R21 ;  /* 0x0000000411157226 */ /* 0x040fe40000000615 */
[----:B------:R-:W-:Y:S02]  /*2d50*/  IDP.4A.S8.S8 R20, R17, R5, R20 ;  /* 0x0000000511147226 */ /* 0x000fe40000000614 */
[-C--:B------:R-:W-:Y:S01]  /*2d60*/  IDP.4A.S8.S8 R23, R12, R10.reuse, R23 ;  /* 0x0000000a0c177226 */ /* 0x080fe20000000617 */
[----:B------:R-:W1:Y:S01]  /*2d70*/  LDS.128 R16, [R2+0x60] ;  /* 0x0000600002107984 */ /* 0x000e620000000c00 */
[----:B------:R-:W-:-:S02]  /*2d80*/  IDP.4A.S8.S8 R29, R15, R10, R29 ;  /* 0x0000000a0f1d7226 */ /* 0x000fc4000000061d */
[-C--:B------:R-:W-:Y:S02]  /*2d90*/  IDP.4A.S8.S8 R33, R26, R10.reuse, R33 ;  /* 0x0000000a1a217226 */ /* 0x080fe40000000621 */
[-C--:B------:R-:W-:Y:S02]  /*2da0*/  IDP.4A.S8.S8 R43, R24, R10.reuse, R43 ;  /* 0x0000000a182b7226 */ /* 0x080fe4000000062b */
[-C--:B------:R-:W-:Y:S02]  /*2db0*/  IDP.4A.S8.S8 R35, R27, R10.reuse, R35 ;  /* 0x0000000a1b237226 */ /* 0x080fe40000000623 */
[-C--:B------:R-:W-:Y:S02]  /*2dc0*/  IDP.4A.S8.S8 R37, R13, R10.reuse, R37 ;  /* 0x0000000a0d257226 */ /* 0x080fe40000000625 */
[-C--:B------:R-:W-:Y:S02]  /*2dd0*/  IDP.4A.S8.S8 R47, R14, R10.reuse, R47 ;  /* 0x0000000a0e2f7226 */ /* 0x080fe4000000062f */
[----:B0-----:R-:W-:-:S02]  /*2de0*/  IDP.4A.S8.S8 R55, R22, R10, R55 ;  /* 0x0000000a16377226 */ /* 0x001fc40000000637 */
[----:B------:R-:W0:Y:S01]  /*2df0*/  LDS R10, [R0+UR7+0x2f8] ;  /* 0x0002f807000a7984 */ /* 0x000e220008000800 */
        /* <DEDUP_REMOVED lines=19> */
[C---:B------:R-:W-:Y:S02]  /*2f30*/  IDP.4A.S8.S8 R5, R14.reuse, R5, R52 ;  /* 0x000000050e057226 */ /* 0x040fe40000000634 */
[----:B------:R-:W-:Y:S01]  /*2f40*/  IDP.4A.S8.S8 R7, R14, R7, R54 ;  /* 0x000000070e077226 */ /* 0x000fe20000000636 */
[----:B------:R-:W-:Y:S01]  /*2f50*/  LDS R52, [R0+UR7+0x1bc] ;  /* 0x0001bc0700347984 */ /* 0x000fe20008000800 */
[C---:B------:R-:W-:Y:S02]  /*2f60*/  IDP.4A.S8.S8 R21, R12.reuse, R8, R21 ;  /* 0x000000080c157226 */ /* 0x040fe40000000615 */
[C---:B------:R-:W-:Y:S01]  /*2f70*/  IDP.4A.S8.S8 R20, R12.reuse, R9, R20 ;  /* 0x000000090c147226 */ /* 0x040fe20000000614 */
[----:B------:R-:W-:Y:S01]  /*2f80*/  LDS R54, [R0+UR7+0x1e4] ;  /* 0x0001e40700367984 */ /* 0x000fe20008000800 */
[----:B------:R-:W-:-:S02]  /*2f90*/  IDP.4A.S8.S8 R12, R12, R11, R25 ;  /* 0x0000000b0c0c7226 */ /* 0x000fc40000000619 */
[-C--:B------:R-:W-:Y:S01]  /*2fa0*/  IDP.4A.S8.S8 R45, R15, R8.reuse, R45 ;  /* 0x000000080f2d7226 */ /* 0x080fe2000000062d */
[----:B------:R-:W-:Y:S01]  /*2fb0*/  LDS R25, [R0+UR7+0x20c] ;  /* 0x00020c0700197984 */ /* 0x000fe20008000800 */
        /* <DEDUP_REMOVED lines=18> */
[C---:B------:R-:W-:Y:S02]  /*30e0*/  IDP.4A.S8.S8 R8, R22.reuse, R9, R5 ;  /* 0x0000000916087226 */ /* 0x040fe40000000605 */
[----:B------:R-:W-:Y:S01]  /*30f0*/  IDP.4A.S8.S8 R11, R22, R11, R7 ;  /* 0x0000000b160b7226 */ /* 0x000fe20000000607 */
[----:B------:R-:W-:Y:S04]  /*3100*/  LDS R9, [R0+UR7+0x194] ;  /* 0x0001940700097984 */ /* 0x000fe80008000800 */
[----:B------:R-:W2:Y:S01]  /*3110*/  LDS.128 R4, [R2+0x10] ;  /* 0x0000100002047984 */ /* 0x000ea20000000c00 */
[----:B-1----:R-:W-:-:S02]  /*3120*/  IDP.4A.S8.S8 R21, R15, R16, R21 ;  /* 0x000000100f157226 */ /* 0x002fc40000000615 */
[C---:B------:R-:W-:Y:S02]  /*3130*/  IDP.4A.S8.S8 R20, R15.reuse, R17, R20 ;  /* 0x000000110f147226 */ /* 0x040fe40000000614 */
[C---:B------:R-:W-:Y:S02]  /*3140*/  IDP.4A.S8.S8 R23, R15.reuse, R18, R23 ;  /* 0x000000120f177226 */ /* 0x040fe40000000617 */
[----:B------:R-:W-:Y:S02]  /*3150*/  IDP.4A.S8.S8 R56, R15, R19, R12 ;  /* 0x000000130f387226 */ /* 0x000fe4000000060c */
[-C--:B------:R-:W-:Y:S02]  /*3160*/  IDP.4A.S8.S8 R30, R26, R17.reuse, R30 ;  /* 0x000000111a1e7226 */ /* 0x080fe4000000061e */
[-C--:B------:R-:W-:Y:S02]  /*3170*/  IDP.4A.S8.S8 R28, R24, R17.reuse, R28 ;  /* 0x00000011181c7226 */ /* 0x080fe4000000061c */
        /* <DEDUP_REMOVED lines=9> */
[-C--:B------:R-:W-:Y:S01]  /*3210*/  IDP.4A.S8.S8 R46, R22, R17.reuse, R46 ;  /* 0x00000011162e7226 */ /* 0x080fe2000000062e */
[----:B------:R-:W-:Y:S01]  /*3220*/  LDS.128 R12, [R2+0x40] ;  /* 0x00004000020c7984 */ /* 0x000fe20000000c00 */
[----:B0-----:R-:W-:-:S03]  /*3230*/  IDP.4A.S8.S8 R8, R10, R17, R8 ;  /* 0x000000110a087226 */ /* 0x001fc60000000608 */
[----:B------:R-:W0:Y:S01]  /*3240*/  LDS R17, [R0+UR7+0x2d4] ;  /* 0x0002d40700117984 */ /* 0x000e220008000800 */
[C---:B------:R-:W-:Y:S02]  /*3250*/  IDP.4A.S8.S8 R45, R26.reuse, R16, R45 ;  /* 0x000000101a2d7226 */ /* 0x040fe4000000062d */
[----:B------:R-:W-:Y:S02]  /*3260*/  IDP.4A.S8.S8 R29, R26, R18, R29 ;  /* 0x000000121a1d7226 */ /* 0x000fe4000000061d */
        /* <DEDUP_REMOVED lines=8> */
[----:B------:R-:W-:Y:S02]  /*32f0*/  IDP.4A.S8.S8 R16, R10, R19, R11 ;  /* 0x000000130a107226 */ /* 0x000fe4000000060b */
[----:B--2---:R-:W-:-:S02]  /*3300*/  IDP.4A.S8.S8 R21, R9, R4, R21 ;  /* 0x0000000409157226 */ /* 0x004fc40000000615 */
[C---:B------:R-:W-:Y:S02]  /*3310*/  IDP.4A.S8.S8 R20, R9.reuse, R5, R20 ;  /* 0x0000000509147226 */ /* 0x040fe40000000614 */
[C---:B------:R-:W-:Y:S02]  /*3320*/  IDP.4A.S8.S8 R23, R9.reuse, R6, R23 ;  /* 0x0000000609177226 */ /* 0x040fe40000000617 */
[----:B------:R-:W-:Y:S02]  /*3330*/  IDP.4A.S8.S8 R56, R9, R7, R56 ;  /* 0x0000000709387226 */ /* 0x000fe40000000638 */
[----:B------:R-:W-:Y:S02]  /*3340*/  IDP.4A.S8.S8 R18, R59, R5, R8 ;  /* 0x000000053b127226 */ /* 0x000fe40000000608 */
[----:B------:R-:W1:Y:S01]  /*3350*/  LDS.128 R8, [R2+0x70] ;  /* 0x0000700002087984 */ /* 0x000e620000000c00 */
        /* <DEDUP_REMOVED lines=8> */
[-C--:B------:R-:W-:Y:S01]  /*33e0*/  IDP.4A.S8.S8 R48, R24, R19.reuse, R48 ;  /* 0x0000001318307226 */ /* 0x080fe20000000630 */
[----:B------:R-:W-:Y:S01]  /*33f0*/  LDS R26, [R0+UR7+0x2fc] ;  /* 0x0002fc07001a7984 */ /* 0x000fe20008000800 */
[-C--:B------:R-:W-:Y:S02]  /*3400*/  IDP.4A.S8.S8 R50, R27, R19.reuse, R50 ;  /* 0x000000131b327226 */ /* 0x080fe40000000632 */
[----:B------:R-:W-:Y:S01]  /*3410*/  IDP.4A.S8.S8 R44, R22, R19, R44 ;  /* 0x00000013162c7226 */ /* 0x000fe2000000062c */
[----:B------:R-:W-:Y:S01]  /*3420*/  LDS R24, [R0+UR7+0x198] ;  /* 0x0001980700187984 */ /* 0x000fe20008000800 */
[----:B0-----:R-:W-:Y:S02]  /*3430*/  IDP.4A.S8.S8 R19, R17, R12, R4 ;  /* 0x0000000c11137226 */ /* 0x001fe40000000604 */
[----:B------:R-:W-:Y:S02]  /*3440*/  HFMA2 R4, -RZ, RZ, 0, 0.15625 ;  /* 0x00003100ff047431 */ /* 0x000fe400000001ff */
        /* <DEDUP_REMOVED lines=14> */
[----:B------:R-:W-:Y:S02]  /*3530*/  IMAD R13, R3, R4, UR6 ;  /* 0x00000006030d7e24 */ /* 0x000fe4000f8e0204 */
        /* <DEDUP_REMOVED lines=15> */
[----:B------:R-:W-:Y:S01]  /*3630*/  IDP.4A.S8.S8 R21, R52, R12, R21 ;  /* 0x0000000c34157226 */ /* 0x000fe20000000615 */
[----:B------:R-:W-:Y:S01]  /*3640*/  IADD3 R62, PT, PT, R0, R13, RZ ;  /* 0x0000000d003e7210 */ /* 0x000fe20007ffe0ff */
        /* <DEDUP_REMOVED lines=22> */
[----:B------:R-:W2:Y:S01]  /*37b0*/  LDS.128 R12, [R2+0x50] ;  /* 0x00005000020c7984 */ /* 0x000ea20000000c00 */
[C---:B-1----:R-:W-:Y:S02]  /*37c0*/  IDP.4A.S8.S8 R27, R54.reuse, R8, R21 ;  /* 0x00000008361b7226 */ /* 0x042fe40000000615 */
[C---:B------:R-:W-:Y:S02]  /*37d0*/  IDP.4A.S8.S8 R52, R54.reuse, R9, R20 ;  /* 0x0000000936347226 */ /* 0x040fe40000000614 */
[----:B------:R-:W-:-:S02]  /*37e0*/  IDP.4A.S8.S8 R53, R54, R10, R23 ;  /* 0x0000000a36357226 */ /* 0x000fc40000000617 */
[----:B------:R-:W-:Y:S01]  /*37f0*/  IDP.4A.S8.S8 R56, R54, R11, R56 ;  /* 0x0000000b36387226 */ /* 0x000fe20000000638 */
[----:B------:R-:W-:Y:S04]  /*3800*/  LDS.128 R20, [R2+0x80] ;  /* 0x0000800002147984 */ /* 0x000fe80000000c00 */
[----:B------:R-:W1:Y:S01]  /*3810*/  LDS R54, [R0+UR7+0x1e8] ;  /* 0x0001e80700367984 */ /* 0x000e620008000800 */
[----:B0-----:R-:W-:-:S03]  /*3820*/  IDP.4A.S8.S8 R27, R24, R4, R27 ;  /* 0x00000004181b7226 */ /* 0x001fc6000000061b */
[----:B------:R-:W0:Y:S01]  /*3830*/  LDS R2, [R0+UR7+0x210] ;  /* 0x0002100700027984 */ /* 0x000e220008000800 */
[----:B------:R-:W-:Y:S02]  /*3840*/  IDP.4A.S8.S8 R29, R25, R10, R29 ;  /* 0x0000000a191d7226 */ /* 0x000fe4000000061d */
[C---:B------:R-:W-:Y:S02]  /*3850*/  IDP.4A.S8.S8 R51, R17.reuse, R8, R51 ;  /* 0x0000000811337226 */ /* 0x040fe40000000633 */
[C---:B------:R-:W-:Y:S02]  /*3860*/  IDP.4A.S8.S8 R46, R17.reuse, R9, R46 ;  /* 0x00000009112e7226 */ /* 0x040fe4000000062e */
[C---:B------:R-:W-:Y:S02]  /*3870*/  IDP.4A.S8.S8 R47, R17.reuse, R10, R47 ;  /* 0x0000000a112f7226 */ /* 0x040fe4000000062f */
[----:B------:R-:W-:Y:S02]  /*3880*/  IDP.4A.S8.S8 R44, R17, R11, R44 ;  /* 0x0000000b112c7226 */ /* 0x000fe4000000062c */
[----:B------:R-:W-:-:S02]  /*3890*/  IDP.4A.S8.S8 R17, R61, R6, R29 ;  /* 0x000000063d117226 */ /* 0x000fc4000000061d */
[-C--:B------:R-:W-:Y:S02]  /*38a0*/  IDP.4A.S8.S8 R30, R25, R9.reuse, R30 ;  /* 0x00000009191e7226 */ /* 0x080fe4000000061e */
[CC--:B------:R-:W-:Y:S02]  /*38b0*/  IDP.4A.S8.S8 R28, R60.reuse, R9.reuse, R28 ;  /* 0x000000093c1c7226 */ /* 0x0c0fe4000000061c */
[----:B--2---:R-:W-:Y:S02]  /*38c0*/  IDP.4A.S8.S8 R27, R61, R12, R27 ;  /* 0x0000000c3d1b7226 */ /* 0x004fe4000000061b */
[-C--:B------:R-:W-:Y:S02]  /*38d0*/  IDP.4A.S8.S8 R33, R60, R10.reuse, R33 ;  /* 0x0000000a3c217226 */ /* 0x080fe40000000621 */
[C---:B------:R-:W-:Y:S02]  /*38e0*/  IDP.4A.S8.S8 R42, R57.reuse, R9, R42 ;  /* 0x00000009392a7226 */ /* 0x040fe4000000062a */
[----:B------:R-:W-:-:S02]  /*38f0*/  IDP.4A.S8.S8 R43, R57, R10, R43 ;  /* 0x0000000a392b7226 */ /* 0x000fc4000000062b */
[-C--:B------:R-:W-:Y:S02]  /*3900*/  IDP.4A.S8.S8 R38, R58, R9.reuse, R38 ;  /* 0x000000093a267226 */ /* 0x080fe40000000626 */
[----:B-1----:R-:W-:Y:S02]  /*3910*/  IDP.4A.S8.S8 R29, R54, R20, R27 ;  /* 0x00000014361d7226 */ /* 0x002fe4000000061b */
[-C--:B------:R-:W-:Y:S02]  /*3920*/  IDP.4A.S8.S8 R35, R58, R10.reuse, R35 ;  /* 0x0000000a3a237226 */ /* 0x080fe40000000623 */
[CC--:B------:R-:W-:Y:S02]  /*3930*/  IDP.4A.S8.S8 R36, R59.reuse, R9.reuse, R36 ;  /* 0x000000093b247226 */ /* 0x0c0fe40000000624 */
[----:B------:R-:W-:Y:S02]  /*3940*/  IDP.4A.S8.S8 R37, R59, R10, R37 ;  /* 0x0000000a3b257226 */ /* 0x000fe40000000625 */
[----:B------:R-:W-:-:S02]  /*3950*/  IDP.4A.S8.S8 R18, R26, R9, R18 ;  /* 0x000000091a127226 */ /* 0x000fc40000000612 */
[----:B------:R-:W-:Y:S02]  /*3960*/  HFMA2 R9, -RZ, RZ, 0, 0 ;  /* 0x00000000ff097431 */ /* 0x000fe400000001ff */
[----:B------:R-:W-:Y:S01]  /*3970*/  IDP.4A.S8.S8 R55, R26, R10, R55 ;  /* 0x0000000a1a377226 */ /* 0x000fe20000000637 */
[----:B------:R-:W-:Y:S01]  /*3980*/  SHF.R.S32.HI R10, RZ, 0x1f, R29 ;  /* 0x0000001fff0a7819 */ /* 0x000fe2000001141d */
[C---:B------:R-:W-:Y:S02]  /*3990*/  IDP.4A.S8.S8 R52, R24.reuse, R5, R52 ;  /* 0x0000000518347226 */ /* 0x040fe40000000634 */
[C---:B------:R-:W-:Y:S02]  /*39a0*/  IDP.4A.S8.S8 R45, R25.reuse, R8, R45 ;  /* 0x00000008192d7226 */ /* 0x040fe4000000062d */
[----:B------:R-:W-:Y:S02]  /*39b0*/  IDP.4A.S8.S8 R53, R24, R6, R53 ;  /* 0x0000000618357226 */ /* 0x000fe40000000635 */
[----:B------:R-:W-:-:S02]  /*39c0*/  IDP.4A.S8.S8 R34, R25, R11, R34 ;  /* 0x0000000b19227226 */ /* 0x000fc40000000622 */
[CC--:B------:R-:W-:Y:S02]  /*39d0*/  IDP.4A.S8.S8 R39, R60.reuse, R8.reuse, R39 ;  /* 0x000000083c277226 */ /* 0x0c0fe40000000627 */
[-C--:B------:R-:W-:Y:S02]  /*39e0*/  IDP.4A.S8.S8 R48, R60, R11.reuse, R48 ;  /* 0x0000000b3c307226 */ /* 0x080fe40000000630 */
[CC--:B------:R-:W-:Y:S02]  /*39f0*/  IDP.4A.S8.S8 R41, R57.reuse, R8.reuse, R41 ;  /* 0x0000000839297226 */ /* 0x0c0fe40000000629 */
[-C--:B------:R-:W-:Y:S02]  /*3a00*/  IDP.4A.S8.S8 R50, R57, R11.reuse, R50 ;  /* 0x0000000b39327226 */ /* 0x080fe40000000632 */
[C---:B------:R-:W-:Y:S02]  /*3a10*/  IDP.4A.S8.S8 R49, R58.reuse, R8, R49 ;  /* 0x000000083a317226 */ /* 0x040fe40000000631 */
[----:B------:R-:W-:-:S02]  /*3a20*/  IDP.4A.S8.S8 R32, R58, R11, R32 ;  /* 0x0000000b3a207226 */ /* 0x000fc40000000620 */
[CC--:B------:R-:W-:Y:S02]  /*3a30*/  IDP.4A.S8.S8 R31, R59.reuse, R8.reuse, R31 ;  /* 0x000000083b1f7226 */ /* 0x0c0fe4000000061f */
[-C--:B------:R-:W-:Y:S02]  /*3a40*/  IDP.4A.S8.S8 R40, R59, R11.reuse, R40 ;  /* 0x0000000b3b287226 */ /* 0x080fe40000000628 */
[C---:B------:R-:W-:Y:S01]  /*3a50*/  IDP.4A.S8.S8 R19, R26.reuse, R8, R19 ;  /* 0x000000081a137226 */ /* 0x040fe20000000613 */
[----:B------:R-:W-:Y:S01]  /*3a60*/  MOV R8, 0x40000000 ;  /* 0x4000000000087802 */ /* 0x000fe20000000f00 */
[----:B------:R-:W-:Y:S02]  /*3a70*/  IDP.4A.S8.S8 R16, R26, R11, R16 ;  /* 0x0000000b1a107226 */ /* 0x000fe40000000610 */
[C---:B------:R-:W-:Y:S02]  /*3a80*/  IDP.4A.S8.S8 R52, R61.reuse, R13, R52 ;  /* 0x0000000d3d347226 */ /* 0x040fe40000000634 */
[----:B------:R-:W-:-:S02]  /*3a90*/  IDP.4A.S8.S8 R11, R61, R4, R45 ;  /* 0x000000043d0b7226 */ /* 0x000fc4000000062d */
[----:B------:R-:W-:Y:S02]  /*3aa0*/  IMAD R10, R10, 0x6c470000, RZ ;  /* 0x6c4700000a0a7824 */ /* 0x000fe400078e02ff */
[----:B------:R-:W-:Y:S02]  /*3ab0*/  IDP.4A.S8.S8 R53, R61, R14, R53 ;  /* 0x0000000e3d357226 */ /* 0x000fe40000000635 */
[C---:B------:R-:W-:Y:S02]  /*3ac0*/  IDP.4A.S8.S8 R59, R54.reuse, R21, R52 ;  /* 0x00000015363b7226 */ /* 0x040fe40000000634 */
[----:B------:R-:W-:Y:S02]  /*3ad0*/  IDP.4A.S8.S8 R27, R54, R12, R11 ;  /* 0x0000000c361b7226 */ /* 0x000fe4000000060b */
[C---:B------:R-:W-:Y:S02]  /*3ae0*/  IMAD R57, R29.reuse, 0x5ddc, R10 ;  /* 0x00005ddc1d397824 */ /* 0x040fe400078e020a */
[----:B------:R-:W-:-:S04]  /*3af0*/  IMAD.WIDE.U32 R10, R29, 0x6c470000, R8 ;  /* 0x6c4700001d0a7825 */ /* 0x000fc800078e0008 */
[----:B------:R-:W-:Y:S02]  /*3b00*/  IDP.4A.S8.S8 R53, R54, R22, R53 ;  /* 0x0000001636357226 */ /* 0x000fe40000000635 */
[----:B------:R-:W-:Y:S01]  /*3b10*/  IDP.4A.S8.S8 R56, R24, R7, R56 ;  /* 0x0000000718387226 */ /* 0x000fe20000000638 */
[----:B------:R-:W-:Y:S01]  /*3b20*/  SHF.R.S32.HI R24, RZ, 0x1f, R59 ;  /* 0x0000001fff187819 */ /* 0x000fe2000001143b */
[----:B------:R-:W-:Y:S01]  /*3b30*/  IDP.4A.S8.S8 R26, R61, R5, R30 ;  /* 0x000000053d1a7226 */ /* 0x000fe2000000061e */
[----:B------:R-:W-:Y:S01]  /*3b40*/  IADD3 R29, PT, PT, R11, R57, RZ ;  /* 0x000000390b1d7210 */ /* 0x000fe20007ffe0ff */
[C---:B------:R-:W-:Y:S01]  /*3b50*/  IDP.4A.S8.S8 R34, R61.reuse, R7, R34 ;  /* 0x000000073d227226 */ /* 0x040fe20000000622 */
[----:B------:R-:W-:Y:S01]  /*3b60*/  SHF.R.S32.HI R11, RZ, 0x1f, R53 ;  /* 0x0000001fff0b7819 */ /* 0x000fe20000011435 */
[----:B------:R-:W-:Y:S02]  /*3b70*/  IDP.4A.S8.S8 R56, R61, R15, R56 ;  /* 0x0000000f3d387226 */ /* 0x000fe40000000638 */
[----:B------:R-:W-:-:S02]  /*3b80*/  IDP.4A.S8.S8 R30, R54, R5, R28 ;  /* 0x00000005361e7226 */ /* 0x000fc4000000061c */
[----:B------:R-:W-:Y:S02]  /*3b90*/  IMAD R28, R24, 0x6c470000, RZ ;  /* 0x6c470000181c7824 */ /* 0x000fe400078e02ff */
[C---:B------:R-:W-:Y:S01]  /*3ba0*/  IDP.4A.S8.S8 R45, R54.reuse, R4, R39 ;  /* 0x00000004362d7226 */ /* 0x040fe20000000627 */
[----:B------:R-:W1:Y:S01]  /*3bb0*/  LDS R24, [R0+UR7+0x238] ;  /* 0x0002380700187984 */ /* 0x000e620008000800 */
[C---:B------:R-:W-:Y:S02]  /*3bc0*/  IDP.4A.S8.S8 R39, R54.reuse, R6, R33 ;  /* 0x0000000636277226 */ /* 0x040fe40000000621 */
[----:B------:R-:W-:Y:S01]  /*3bd0*/  IDP.4A.S8.S8 R33, R54, R15, R34 ;  /* 0x0000000f36217226 */ /* 0x000fe20000000622 */
[----:B------:R-:W-:Y:S01]  /*3be0*/  SHF.R.U64 R34, R10, 0x1f, R29 ;  /* 0x0000001f0a227819 */ /* 0x000fe2000000121d */
[----:B------:R-:W-:Y:S02]  /*3bf0*/  IDP.4A.S8.S8 R57, R54, R23, R56 ;  /* 0x0000001736397226 */ /* 0x000fe40000000638 */
[----:B------:R-:W-:-:S02]  /*3c00*/  IMAD R52, R11, 0x6c470000, RZ ;  /* 0x6c4700000b347824 */ /* 0x000fc400078e02ff */
[----:B------:R-:W-:Y:S02]  /*3c10*/  IDP.4A.S8.S8 R26, R54, R13, R26 ;  /* 0x0000000d361a7226 */ /* 0x000fe4000000061a */
[C---:B------:R-:W-:Y:S02]  /*3c20*/  IMAD R61, R59.reuse, 0x5ddc, R28 ;  /* 0x00005ddc3b3d7824 */ /* 0x040fe400078e021c */
[----:B------:R-:W-:-:S04]  /*3c30*/  IMAD.WIDE.U32 R10, R59, 0x6c470000, R8 ;  /* 0x6c4700003b0a7825 */ /* 0x000fc800078e0008 */
[----:B------:R-:W-:Y:S02]  /*3c40*/  IMAD R25, R63, 0x700, R62 ;  /* 0x000007003f197824 */ /* 0x000fe400078e023e */
[----:B0-----:R-:W-:Y:S02]  /*3c50*/  IDP.4A.S8.S8 R27, R2, R20, R27 ;  /* 0x00000014021b7226 */ /* 0x001fe4000000061b */
[C---:B------:R-:W-:Y:S01]  /*3c60*/  IMAD R63, R53.reuse, 0x5ddc, R52 ;  /* 0x00005ddc353f7824 */ /* 0x040fe200078e0234 */
[----:B------:R-:W-:Y:S01]  /*3c70*/  SHF.R.S32.HI R52, RZ, 0x1f, R57 ;  /* 0x0000001fff347819 */ /* 0x000fe20000011439 */
[----:B------:R-:W-:Y:S01]  /*3c80*/  IMAD.WIDE.U32 R28, R53, 0x6c470000, R8 ;  /* 0x6c470000351c7825 */ /* 0x000fe200078e0008 */
[----:B------:R-:W-:-:S03]  /*3c90*/  IADD3 R59, PT, PT, R11, R61, RZ ;  /* 0x0000003d0b3b7210 */ /* 0x000fc60007ffe0ff */
[----:B------:R-:W-:Y:S01]  /*3ca0*/  IDP.4A.S8.S8 R53, R2, R21, R26 ;  /* 0x0000001502357226 */ /* 0x000fe2000000061a */
[----:B------:R-:W-:Y:S01]  /*3cb0*/  SHF.R.S32.HI R11, RZ, 0x1f, R27 ;  /* 0x0000001fff0b7819 */ /* 0x000fe2000001141b */
[----:B------:R-:W-:-:S03]  /*3cc0*/  IMAD R52, R52, 0x6c470000, RZ ;  /* 0x6c47000034347824 */ /* 0x000fc600078e02ff */
[----:B------:R-:W-:Y:S01]  /*3cd0*/  SHF.R.S32.HI R26, RZ, 0x1f, R53 ;  /* 0x0000001fff1a7819 */ /* 0x000fe20000011435 */
[C---:B------:R-:W-:Y:S02]  /*3ce0*/  IDP.4A.S8.S8 R48, R54.reuse, R7, R48 ;  /* 0x0000000736307226 */ /* 0x040fe40000000630 */
[----:B------:R-:W-:Y:S02]  /*3cf0*/  IDP.4A.S8.S8 R17, R54, R14, R17 ;  /* 0x0000000e36117226 */ /* 0x000fe40000000611 */
[----:B------:R-:W-:Y:S01]  /*3d00*/  IMAD R54, R11, 0x6c470000, RZ ;  /* 0x6c4700000b367824 */ /* 0x000fe200078e02ff */
[----:B------:R-:W-:Y:S01]  /*3d10*/  IADD3 R29, PT, PT, R29, R63, RZ ;  /* 0x0000003f1d1d7210 */ /* 0x000fe20007ffe0ff */
[----:B------:R-:W-:Y:S02]  /*3d20*/  IMAD R11, R57, 0x5ddc, R52 ;  /* 0x00005ddc390b7824 */ /* 0x000fe400078e0234 */
[----:B------:R-:W-:Y:S01]  /*3d30*/  IMAD R52, R26, 0x6c470000, RZ ;  /* 0x6c4700001a347824 */ /* 0x000fe200078e02ff */
[----:B------:R-:W-:Y:S01]  /*3d40*/  SHF.R.U64 R28, R28, 0x1f, R29 ;  /* 0x0000001f1c1c7819 */ /* 0x000fe2000000121d */
[----:B------:R-:W-:-:S02]  /*3d50*/  IDP.4A.S8.S8 R29, R2, R22, R17 ;  /* 0x00000016021d7226 */ /* 0x000fc40000000611 */
[C---:B------:R-:W-:Y:S02]  /*3d60*/  IMAD R63, R53.reuse, 0x5ddc, R52 ;  /* 0x00005ddc353f7824 */ /* 0x040fe400078e0234 */
[----:B------:R-:W-:Y:S01]  /*3d70*/  IMAD.WIDE.U32 R52, R53, 0x6c470000, R8 ;  /* 0x6c47000035347825 */ /* 0x000fe200078e0008 */
[----:B------:R-:W-:-:S03]  /*3d80*/  SHF.R.U64 R10, R10, 0x1f, R59 ;  /* 0x0000001f0a0a7819 */ /* 0x000fc6000000123b */
[----:B------:R-:W-:-:S04]  /*3d90*/  IMAD.WIDE.U32 R56, R57, 0x6c470000, R8 ;  /* 0x6c47000039387825 */ /* 0x000fc800078e0008 */
[C---:B------:R-:W-:Y:S01]  /*3da0*/  IMAD R59, R27.reuse, 0x5ddc, R54 ;  /* 0x00005ddc1b3b7824 */ /* 0x040fe200078e0236 */
[----:B------:R-:W-:Y:S01]  /*3db0*/  SHF.R.S32.HI R54, RZ, 0x1f, R29 ;  /* 0x0000001fff367819 */ /* 0x000fe2000001141d */
[----:B------:R-:W-:-:S04]  /*3dc0*/  IMAD.WIDE.U32 R26, R27, 0x6c470000, R8 ;  /* 0x6c4700001b1a7825 */ /* 0x000fc800078e0008 */
[----:B------:R-:W-:Y:S01]  /*3dd0*/  IDP.4A.S8.S8 R61, R2, R23, R33 ;  /* 0x00000017023d7226 */ /* 0x000fe20000000621 */
[----:B------:R-:W-:Y:S02]  /*3de0*/  IADD3 R33, PT, PT, R53, R63, RZ ;  /* 0x0000003f35217210 */ /* 0x000fe40007ffe0ff */
[----:B------:R-:W-:Y:S01]  /*3df0*/  IADD3 R17, PT, PT, R57, R11, RZ ;  /* 0x0000000b39117210 */ /* 0x000fe20007ffe0ff */
[----:B------:R-:W-:Y:S01]  /*3e00*/  IMAD R54, R54, 0x6c470000, RZ ;  /* 0x6c47000036367824 */ /* 0x000fe200078e02ff */
[----:B------:R-:W-:Y:S02]  /*3e10*/  IADD3 R11, PT, PT, R27, R59, RZ ;  /* 0x0000003b1b0b7210 */ /* 0x000fe40007ffe0ff */
[----:B------:R-:W-:Y:S02]  /*3e20*/  SHF.R.U64 R33, R52, 0x1f, R33 ;  /* 0x0000001f34217819 */ /* 0x000fe40000001221 */
[----:B------:R-:W-:Y:S01]  /*3e30*/  SHF.R.S32.HI R52, RZ, 0x1f, R61 ;  /* 0x0000001fff347819 */ /* 0x000fe2000001143d */
[C---:B------:R-:W-:Y:S01]  /*3e40*/  IMAD R53, R29.reuse, 0x5ddc, R54 ;  /* 0x00005ddc1d357824 */ /* 0x040fe200078e0236 */
[----:B------:R-:W-:Y:S01]  /*3e50*/  SHF.R.U64 R17, R56, 0x1f, R17 ;  /* 0x0000001f38117819 */ /* 0x000fe20000001211 */
[----:B------:R-:W-:Y:S01]  /*3e60*/  IMAD.WIDE.U32 R56, R29, 0x6c470000, R8 ;  /* 0x6c4700001d387825 */ /* 0x000fe200078e0008 */
[----:B------:R-:W-:Y:S01]  /*3e70*/  SHF.R.U64 R11, R26, 0x1f, R11 ;  /* 0x0000001f1a0b7819 */ /* 0x000fe2000000120b */
[----:B------:R-:W0:Y:S01]  /*3e80*/  LDS R29, [R0+UR7+0x260] ;  /* 0x00026007001d7984 */ /* 0x000e220008000800 */
[----:B------:R-:W2:Y:S01]  /*3e90*/  LDC.64 R26, c[0x0][0x3a0] ;  /* 0x0000e800ff1a7b82 */ /* 0x000ea20000000a00 */
[----:B------:R-:W-:-:S02]  /*3ea0*/  IDP.4A.S8.S8 R45, R2, R12, R45 ;  /* 0x0000000c022d7226 */ /* 0x000fc4000000062d */
[----:B------:R-:W-:Y:S01]  /*3eb0*/  IMAD R52, R52, 0x6c470000, RZ ;  /* 0x6c47000034347824 */ /* 0x000fe200078e02ff */
[----:B------:R-:W-:Y:S01]  /*3ec0*/  IADD3 R57, PT, PT, R57, R53, RZ ;  /* 0x0000003539397210 */ /* 0x000fe20007ffe0ff */
[----:B-1----:R-:W-:Y:S02]  /*3ed0*/  IDP.4A.S8.S8 R59, R24, R20, R45 ;  /* 0x00000014183b7226 */ /* 0x002fe4000000062d */
[C---:B------:R-:W-:Y:S02]  /*3ee0*/  IMAD R45, R61.reuse, 0x5ddc, R52 ;  /* 0x00005ddc3d2d7824 */ /* 0x040fe400078e0234 */
[----:B------:R-:W-:-:S04]  /*3ef0*/  IMAD.WIDE.U32 R52, R61, 0x6c470000, R8 ;  /* 0x6c4700003d347825 */ /* 0x000fc800078e0008 */
[C---:B------:R-:W-:Y:S02]  /*3f00*/  IDP.4A.S8.S8 R54, R2.reuse, R13, R30 ;  /* 0x0000000d02367226 */ /* 0x040fe4000000061e */
[----:B------:R-:W-:Y:S01]  /*3f10*/  IDP.4A.S8.S8 R39, R2, R14, R39 ;  /* 0x0000000e02277226 */ /* 0x000fe20000000627 */
[----:B------:R-:W-:Y:S01]  /*3f20*/  SHF.R.U64 R30, R56, 0x1f, R57 ;  /* 0x0000001f381e7819 */ /* 0x000fe20000001239 */
[C---:B------:R-:W-:Y:S01]  /*3f30*/  IDP.4A.S8.S8 R57, R24.reuse, R21, R54 ;  /* 0x0000001518397226 */ /* 0x040fe20000000636 */
[----:B------:R-:W-:Y:S01]  /*3f40*/  IADD3 R45, PT, PT, R53, R45, RZ ;  /* 0x0000002d352d7210 */ /* 0x000fe20007ffe0ff */
[----:B------:R-:W-:Y:S01]  /*3f50*/  IDP.4A.S8.S8 R53, R24, R22, R39 ;  /* 0x0000001618357226 */ /* 0x000fe20000000627 */
[----:B------:R-:W-:Y:S02]  /*3f60*/  SHF.R.S32.HI R54, RZ, 0x1f, R59 ;  /* 0x0000001fff367819 */ /* 0x000fe4000001143b */
[----:B------:R-:W-:Y:S02]  /*3f70*/  SHF.R.S32.HI R39, RZ, 0x1f, R57 ;  /* 0x0000001fff277819 */ /* 0x000fe40000011439 */
[----:B------:R-:W-:-:S02]  /*3f80*/  SHF.R.U64 R45, R52, 0x1f, R45 ;  /* 0x0000001f342d7819 */ /* 0x000fc4000000122d */
[----:B------:R-:W-:Y:S02]  /*3f90*/  SHF.R.S32.HI R52, RZ, 0x1f, R53 ;  /* 0x0000001fff347819 */ /* 0x000fe40000011435 */
[----:B------:R-:W-:Y:S01]  /*3fa0*/  SHF.L.U32 R3, R3, 0x2, RZ ;  /* 0x0000000203037819 */ /* 0x000fe200000006ff */
[----:B------:R-:W-:Y:S02]  /*3fb0*/  IMAD R54, R54, 0x6c470000, RZ ;  /* 0x6c47000036367824 */ /* 0x000fe400078e02ff */
[----:B------:R-:W-:Y:S02]  /*3fc0*/  IMAD R56, R39, 0x6c470000, RZ ;  /* 0x6c47000027387824 */ /* 0x000fe400078e02ff */
[----:B------:R-:W-:Y:S02]  /*3fd0*/  IMAD R52, R52, 0x6c470000, RZ ;  /* 0x6c47000034347824 */ /* 0x000fe400078e02ff */
[----:B--2---:R-:W-:-:S04]  /*3fe0*/  IMAD.WIDE.U32 R26, R3, 0x4, R26 ;  /* 0x00000004031a7825 */ /* 0x004fc800078e001a */
[----:B------:R-:W-:Y:S02]  /*3ff0*/  IMAD R3, R59, 0x5ddc, R54 ;  /* 0x00005ddc3b037824 */ /* 0x000fe400078e0236 */
[----:B------:R-:W-:Y:S01]  /*4000*/  IDP.4A.S8.S8 R42, R2, R5, R42 ;  /* 0x00000005022a7226 */ /* 0x000fe2000000062a */
[----:B------:R-:W-:Y:S01]  /*4010*/  MOV R62, UR11 ;  /* 0x0000000b003e7c02 */ /* 0x000fe20008000f00 */
[----:B------:R-:W-:Y:S01]  /*4020*/  IMAD R61, R57, 0x5ddc, R56 ;  /* 0x00005ddc393d7824 */ /* 0x000fe200078e0238 */
[----:B------:R-:W2:Y:S01]  /*4030*/  LDG.E.CONSTANT R39, desc[UR12][R26.64] ;  /* 0x0000000c1a277981 */ /* 0x000ea2000c1e9900 */
[----:B------:R-:W-:-:S04]  /*4040*/  IMAD.WIDE.U32 R58, R59, 0x6c470000, R8 ;  /* 0x6c4700003b3a7825 */ /* 0x000fc800078e0008 */
[----:B------:R-:W-:-:S04]  /*4050*/  IMAD.WIDE.U32 R56, R57, 0x6c470000, R8 ;  /* 0x6c47000039387825 */ /* 0x000fc800078e0008 */
[C---:B------:R-:W-:Y:S02]  /*4060*/  IMAD R63, R53.reuse, 0x5ddc, R52 ;  /* 0x00005ddc353f7824 */ /* 0x040fe400078e0234 */
[----:B------:R-:W-:Y:S01]  /*4070*/  IMAD.WIDE.U32 R52, R53, 0x6c470000, R8 ;  /* 0x6c47000035347825 */ /* 0x000fe200078e0008 */
[----:B------:R-:W-:-:S03]  /*4080*/  IADD3 R3, PT, PT, R59, R3, RZ ;  /* 0x000000033b037210 */ /* 0x000fc60007ffe0ff */
[----:B------:R-:W-:Y:S01]  /*4090*/  IDP.4A.S8.S8 R48, R2, R15, R48 ;  /* 0x0000000f02307226 */ /* 0x000fe20000000630 */
[----:B------:R-:W-:Y:S02]  /*40a0*/  IADD3 R61, PT, PT, R57, R61, RZ ;  /* 0x0000003d393d7210 */ /* 0x000fe40007ffe0ff */
[----:B------:R-:W-:Y:S01]  /*40b0*/  IADD3 R57, PT, PT, R53, R63, RZ ;  /* 0x0000003f35397210 */ /* 0x000fe20007ffe0ff */
[----:B------:R-:W-:Y:S01]  /*40c0*/  IDP.4A.S8.S8 R59, R24, R23, R48 ;  /* 0x00000017183b7226 */ /* 0x000fe20000000630 */
[----:B------:R-:W-:Y:S01]  /*40d0*/  SHF.R.U64 R48, R58, 0x1f, R3 ;  /* 0x0000001f3a307819 */ /* 0x000fe20000001203 */
[----:B------:R-:W-:Y:S01]  /*40e0*/  IDP.4A.S8.S8 R3, R2, R4, R41 ;  /* 0x0000000402037226 */ /* 0x000fe20000000629 */
[----:B------:R-:W-:Y:S02]  /*40f0*/  SHF.R.U64 R41, R56, 0x1f, R61 ;  /* 0x0000001f38297819 */ /* 0x000fe4000000123d */
[----:B------:R-:W-:Y:S02]  /*4100*/  SHF.R.S32.HI R53, RZ, 0x1f, R59 ;  /* 0x0000001fff357819 */ /* 0x000fe4000001143b */
[----:B------:R-:W-:-:S02]  /*4110*/  SHF.R.U64 R52, R52, 0x1f, R57 ;  /* 0x0000001f34347819 */ /* 0x000fc40000001239 */
[----:B------:R-:W1:Y:S01]  /*4120*/  LDC.64 R56, c[0x0][0x398] ;  /* 0x0000e600ff387b82 */ /* 0x000e620000000a00 */
[----:B------:R-:W-:Y:S02]  /*4130*/  IDP.4A.S8.S8 R3, R24, R12, R3 ;  /* 0x0000000c18037226 */ /* 0x000fe40000000603 */
[----:B------:R-:W-:Y:S02]  /*4140*/  IMAD R54, R53, 0x6c470000, RZ ;  /* 0x6c47000035367824 */ /* 0x000fe400078e02ff */
[----:B0-----:R-:W-:Y:S02]  /*4150*/  IDP.4A.S8.S8 R3, R29, R20, R3 ;  /* 0x000000141d037226 */ /* 0x001fe40000000603 */
[C---:B------:R-:W-:Y:S02]  /*4160*/  IMAD R53, R59.reuse, 0x5ddc, R54 ;  /* 0x00005ddc3b357824 */ /* 0x040fe400078e0236 */
[----:B------:R-:W-:Y:S01]  /*4170*/  IMAD.WIDE.U32 R58, R59, 0x6c470000, R8 ;  /* 0x6c4700003b3a7825 */ /* 0x000fe200078e0008 */
[----:B------:R-:W-:-:S03]  /*4180*/  SHF.R.S32.HI R60, RZ, 0x1f, R3 ;  /* 0x0000001fff3c7819 */ /* 0x000fc60000011403 */
[----:B------:R-:W-:Y:S01]  /*4190*/  IDP.4A.S8.S8 R54, R24, R13, R42 ;  /* 0x0000000d18367226 */ /* 0x000fe2000000062a */
[----:B------:R-:W-:Y:S02]  /*41a0*/  LEA R42, R62, R25, 0x5 ;  /* 0x000000193e2a7211 */ /* 0x000fe400078e28ff */
[----:B------:R-:W-:Y:S01]  /*41b0*/  IADD3 R25, PT, PT, R59, R53, RZ ;  /* 0x000000353b197210 */ /* 0x000fe20007ffe0ff */
[----:B------:R-:W-:Y:S01]  /*41c0*/  IDP.4A.S8.S8 R61, R29, R21, R54 ;  /* 0x000000151d3d7226 */ /* 0x000fe20000000636 */
[----:B------:R-:W0:Y:S01]  /*41d0*/  LDS R53, [R0+UR7+0x288] ;  /* 0x0002880700357984 */ /* 0x000e220008000800 */
[----:B------:R-:W-:Y:S01]  /*41e0*/  IMAD R60, R60, 0x6c470000, RZ ;  /* 0x6c4700003c3c7824 */ /* 0x000fe200078e02ff */
[----:B------:R-:W-:Y:S01]  /*41f0*/  SHF.R.U64 R25, R58, 0x1f, R25 ;  /* 0x0000001f3a197819 */ /* 0x000fe20000001219 */
[----:B------:R-:W-:Y:S01]  /*4200*/  IDP.4A.S8.S8 R43, R2, R6, R43 ;  /* 0x00000006022b7226 */ /* 0x000fe2000000062b */
[----:B------:R-:W-:Y:S01]  /*4210*/  SHF.R.S32.HI R54, RZ, 0x1f, R61 ;  /* 0x0000001fff367819 */ /* 0x000fe2000001143d */
[----:B------:R-:W-:-:S02]  /*4220*/  IMAD R63, R3, 0x5ddc, R60 ;  /* 0x00005ddc033f7824 */ /* 0x000fc400078e023c */
[----:B------:R-:W-:-:S04]  /*4230*/  IMAD.WIDE.U32 R58, R3, 0x6c470000, R8 ;  /* 0x6c470000033a7825 */ /* 0x000fc800078e0008 */
[----:B------:R-:W-:Y:S02]  /*4240*/  IDP.4A.S8.S8 R43, R24, R14, R43 ;  /* 0x0000000e182b7226 */ /* 0x000fe4000000062b */
[----:B------:R-:W-:Y:S02]  /*4250*/  IDP.4A.S8.S8 R50, R2, R7, R50 ;  /* 0x0000000702327226 */ /* 0x000fe40000000632 */
[----:B-1----:R-:W-:Y:S01]  /*4260*/  IMAD.WIDE.U32 R2, R42, 0x4, R56 ;  /* 0x000000042a027825 */ /* 0x002fe200078e0038 */
[----:B------:R-:W-:-:S03]  /*4270*/  IADD3 R57, PT, PT, R59, R63, RZ ;  /* 0x0000003f3b397210 */ /* 0x000fc60007ffe0ff */
[----:B------:R-:W-:Y:S01]  /*4280*/  IMAD R54, R54, 0x6c470000, RZ ;  /* 0x6c47000036367824 */ /* 0x000fe200078e02ff */
[----:B------:R-:W3:Y:S01]  /*4290*/  LDG.E.CONSTANT R56, desc[UR12][R2.64] ;  /* 0x0000000c02387981 */ /* 0x000ee2000c1e9900 */
[----:B------:R-:W-:Y:S02]  /*42a0*/  IDP.4A.S8.S8 R59, R29, R22, R43 ;  /* 0x000000161d3b7226 */ /* 0x000fe4000000062b */
[C---:B------:R-:W-:Y:S01]  /*42b0*/  IMAD R63, R61.reuse, 0x5ddc, R54 ;  /* 0x00005ddc3d3f7824 */ /* 0x040fe200078e0236 */
[----:B------:R-:W4:Y:S01]  /*42c0*/  LDG.E.CONSTANT R69, desc[UR12][R2.64+0xe04] ;  /* 0x000e040c02457981 */ /* 0x000f22000c1e9900 */
[----:B------:R-:W-:Y:S01]  /*42d0*/  IMAD.WIDE.U32 R60, R61, 0x6c470000, R8 ;  /* 0x6c4700003d3c7825 */ /* 0x000fe200078e0008 */
[----:B------:R-:W-:Y:S02]  /*42e0*/  SHF.R.S32.HI R43, RZ, 0x1f, R59 ;  /* 0x0000001fff2b7819 */ /* 0x000fe4000001143b */
[----:B------:R-:W-:Y:S02]  /*42f0*/  SHF.R.U64 R54, R58, 0x1f, R57 ;  /* 0x0000001f3a367819 */ /* 0x000fe40000001239 */
[----:B------:R-:W-:Y:S01]  /*4300*/  IADD3 R57, PT, PT, R61, R63, RZ ;  /* 0x0000003f3d397210 */ /* 0x000fe20007ffe0ff */
[----:B------:R-:W-:-:S03]  /*4310*/  IMAD R58, R43, 0x6c470000, RZ ;  /* 0x6c4700002b3a7824 */ /* 0x000fc600078e02ff */
[----:B------:R-:W-:Y:S01]  /*4320*/  SHF.R.U64 R43, R60, 0x1f, R57 ;  /* 0x0000001f3c2b7819 */ /* 0x000fe20000001239 */
[C---:B------:R-:W-:Y:S02]  /*4330*/  IMAD R57, R59.reuse, 0x5ddc, R58 ;  /* 0x00005ddc3b397824 */ /* 0x040fe400078e023a */
[----:B------:R-:W-:Y:S02]  /*4340*/  IDP.4A.S8.S8 R50, R24, R15, R50 ;  /* 0x0000000f18327226 */ /* 0x000fe40000000632 */
[----:B------:R-:W-:-:S04]  /*4350*/  IMAD.WIDE.U32 R58, R59, 0x6c470000, R8 ;  /* 0x6c4700003b3a7825 */ /* 0x000fc800078e0008 */
[----:B------:R-:W-:Y:S01]  /*4360*/  IDP.4A.S8.S8 R61, R29, R23, R50 ;  /* 0x000000171d3d7226 */ /* 0x000fe20000000632 */
[----:B------:R-:W-:Y:S01]  /*4370*/  IADD3 R59, PT, PT, R59, R57, RZ ;  /* 0x000000393b3b7210 */ /* 0x000fe20007ffe0ff */
[----:B------:R-:W-:Y:S01]  /*4380*/  IDP.4A.S8.S8 R57, R24, R4, R49 ;  /* 0x0000000418397226 */ /* 0x000fe20000000631 */
[----:B------:R-:W5:Y:S02]  /*4390*/  LDG.E.CONSTANT R50, desc[UR12][R26.64+0x4] ;  /* 0x0000040c1a327981 */ /* 0x000f64000c1e9900 */
[----:B------:R-:W-:Y:S01]  /*43a0*/  SHF.R.S32.HI R60, RZ, 0x1f, R61 ;  /* 0x0000001fff3c7819 */ /* 0x000fe2000001143d */
[----:B------:R-:W-:-:S04]  /*43b0*/  IDP.4A.S8.S8 R57, R29, R12, R57 ;  /* 0x0000000c1d397226 */ /* 0x000fc80000000639 */
[----:B------:R-:W-:Y:S02]  /*43c0*/  IMAD R60, R60, 0x6c470000, RZ ;  /* 0x6c4700003c3c7824 */ /* 0x000fe400078e02ff */
[----:B0-----:R-:W-:Y:S01]  /*43d0*/  IDP.4A.S8.S8 R57, R53, R20, R57 ;  /* 0x0000001435397226 */ /* 0x001fe20000000639 */
[----:B------:R-:W-:Y:S01]  /*43e0*/  SHF.R.U64 R49, R58, 0x1f, R59 ;  /* 0x0000001f3a317819 */ /* 0x000fe2000000123b */
[----:B------:R-:W-:Y:S02]  /*43f0*/  IDP.4A.S8.S8 R38, R24, R5, R38 ;  /* 0x0000000518267226 */ /* 0x000fe40000000626 */
[C---:B------:R-:W-:Y:S01]  /*4400*/  IMAD R63, R61.reuse, 0x5ddc, R60 ;  /* 0x00005ddc3d3f7824 */ /* 0x040fe200078e023c */
[----:B------:R-:W-:Y:S01]  /*4410*/  SHF.R.S32.HI R60, RZ, 0x1f, R57 ;  /* 0x0000001fff3c7819 */ /* 0x000fe20000011439 */
[----:B------:R-:W-:-:S04]  /*4420*/  IMAD.WIDE.U32 R58, R61, 0x6c470000, R8 ;  /* 0x6c4700003d3a7825 */ /* 0x000fc800078e0008 */
[----:B------:R-:W-:Y:S01]  /*4430*/  IDP.4A.S8.S8 R38, R29, R13, R38 ;  /* 0x0000000d1d267226 */ /* 0x000fe20000000626 */
[----:B------:R-:W-:Y:S01]  /*4440*/  IADD3 R59, PT, PT, R59, R63, RZ ;  /* 0x0000003f3b3b7210 */ /* 0x000fe20007ffe0ff */
[----:B------:R-:W-:Y:S02]  /*4450*/  IMAD R60, R60, 0x6c470000, RZ ;  /* 0x6c4700003c3c7824 */ /* 0x000fe400078e02ff */
[----:B------:R-:W-:Y:S02]  /*4460*/  IDP.4A.S8.S8 R63, R53, R21, R38 ;  /* 0x00000015353f7226 */ /* 0x000fe40000000626 */
[C---:B------:R-:W-:Y:S02]  /*4470*/  IMAD R65, R57.reuse, 0x5ddc, R60 ;  /* 0x00005ddc39417824 */ /* 0x040fe400078e023c */
[----:B------:R-:W-:Y:S01]  /*4480*/  IMAD.WIDE.U32 R60, R57, 0x6c470000, R8 ;  /* 0x6c470000393c7825 */ /* 0x000fe200078e0008 */
[----:B------:R-:W-:-:S04]  /*4490*/  SHF.R.S32.HI R38, RZ, 0x1f, R63 ;  /* 0x0000001fff267819 */ /* 0x000fc8000001143f */
[----:B------:R-:W-:Y:S01]  /*44a0*/  IADD3 R57, PT, PT, R61, R65, RZ ;  /* 0x000000413d397210 */ /* 0x000fe20007ffe0ff */
[----:B------:R-:W-:-:S03]  /*44b0*/  IMAD R62, R38, 0x6c470000, RZ ;  /* 0x6c470000263e7824 */ /* 0x000fc600078e02ff */
[----:B------:R-:W-:Y:S01]  /*44c0*/  SHF.R.U64 R38, R60, 0x1f, R57 ;  /* 0x0000001f3c267819 */ /* 0x000fe20000001239 */
[C---:B------:R-:W-:Y:S02]  /*44d0*/  IMAD R57, R63.reuse, 0x5ddc, R62 ;  /* 0x00005ddc3f397824 */ /* 0x040fe400078e023e */
[----:B------:R-:W-:-:S04]  /*44e0*/  IMAD.WIDE.U32 R60, R63, 0x6c470000, R8 ;  /* 0x6c4700003f3c7825 */ /* 0x000fc800078e0008 */
[C---:B------:R-:W-:Y:S01]  /*44f0*/  IDP.4A.S8.S8 R35, R24.reuse, R6, R35 ;  /* 0x0000000618237226 */ /* 0x040fe20000000623 */
[----:B------:R-:W-:Y:S01]  /*4500*/  IADD3 R61, PT, PT, R61, R57, RZ ;  /* 0x000000393d3d7210 */ /* 0x000fe20007ffe0ff */
[----:B------:R-:W-:Y:S01]  /*4510*/  IDP.4A.S8.S8 R32, R24, R7, R32 ;  /* 0x0000000718207226 */ /* 0x000fe20000000620 */
[----:B------:R-:W4:Y:S02]  /*4520*/  LDG.E.CONSTANT R57, desc[UR12][R26.64+0x8] ;  /* 0x0000080c1a397981 */ /* 0x000f24000c1e9900 */
[----:B------:R-:W-:Y:S01]  /*4530*/  SHF.R.U64 R61, R60, 0x1f, R61 ;  /* 0x0000001f3c3d7819 */ /* 0x000fe2000000123d */
[----:B------:R-:W-:Y:S01]  /*4540*/  IDP.4A.S8.S8 R60, R29, R14, R35 ;  /* 0x0000000e1d3c7226 */ /* 0x000fe20000000623 */
[----:B------:R-:W-:Y:S01]  /*4550*/  SHF.R.U64 R59, R58, 0x1f, R59 ;  /* 0x0000001f3a3b7819 */ /* 0x000fe2000000123b */
[----:B------:R-:W0:Y:S02]  /*4560*/  LDS R35, [R0+UR7+0x2b0] ;  /* 0x0002b00700237984 */ /* 0x000e240008000800 */
[----:B------:R-:W-:-:S02]  /*4570*/  IDP.4A.S8.S8 R63, R53, R22, R60 ;  /* 0x00000016353f7226 */ /* 0x000fc4000000063c */
[----:B------:R-:W-:Y:S01]  /*4580*/  IDP.4A.S8.S8 R32, R29, R15, R32 ;  /* 0x0000000f1d207226 */ /* 0x000fe20000000620 */
[----:B------:R-:W4:Y:S02]  /*4590*/  LDG.E.CONSTANT R58, desc[UR12][R2.64+0x4] ;  /* 0x0000040c023a7981 */ /* 0x000f24000c1e9900 */
[----:B------:R-:W-:Y:S01]  /*45a0*/  SHF.R.S32.HI R60, RZ, 0x1f, R63 ;  /* 0x0000001fff3c7819 */ /* 0x000fe2000001143f */
[----:B------:R-:W-:Y:S01]  /*45b0*/  IDP.4A.S8.S8 R65, R53, R23, R32 ;  /* 0x0000001735417226 */ /* 0x000fe20000000620 */
[----:B------:R1:W4:Y:S03]  /*45c0*/  LDG.E.CONSTANT R24, desc[UR12][R26.64+0xc] ;  /* 0x00000c0c1a187981 */ /* 0x000326000c1e9900 */
[----:B------:R-:W-:-:S04]  /*45d0*/  IMAD R60, R60, 0x6c470000, RZ ;  /* 0x6c4700003c3c7824 */ /* 0x000fc800078e02ff */
[C---:B------:R-:W-:Y:S01]  /*45e0*/  IMAD R67, R63.reuse, 0x5ddc, R60 ;  /* 0x00005ddc3f437824 */ /* 0x040fe200078e023c */
[----:B------:R-:W-:Y:S01]  /*45f0*/  SHF.R.S32.HI R60, RZ, 0x1f, R65 ;  /* 0x0000001fff3c7819 */ /* 0x000fe20000011441 */
[----:B------:R-:W-:-:S04]  /*4600*/  IMAD.WIDE.U32 R62, R63, 0x6c470000, R8 ;  /* 0x6c4700003f3e7825 */ /* 0x000fc800078e0008 */
[----:B------:R-:W-:Y:S01]  /*4610*/  IMAD R60, R60, 0x6c470000, RZ ;  /* 0x6c4700003c3c7824 */ /* 0x000fe200078e02ff */
[----:B------:R-:W-:Y:S01]  /*4620*/  IADD3 R63, PT, PT, R63, R67, RZ ;  /* 0x000000433f3f7210 */ /* 0x000fe20007ffe0ff */
[----:B------:R-:W-:Y:S02]  /*4630*/  IDP.4A.S8.S8 R31, R29, R4, R31 ;  /* 0x000000041d1f7226 */ /* 0x000fe4000000061f */
[----:B-1----:R-:W-:Y:S01]  /*4640*/  IMAD.WIDE.U32 R26, R65, 0x6c470000, R8 ;  /* 0x6c470000411a7825 */ /* 0x002fe200078e0008 */
[----:B------:R-:W-:-:S03]  /*4650*/  SHF.R.U64 R32, R62, 0x1f, R63 ;  /* 0x0000001f3e207819 */ /* 0x000fc6000000123f */
[----:B------:R-:W-:Y:S02]  /*4660*/  IMAD R63, R65, 0x5ddc, R60 ;  /* 0x00005ddc413f7824 */ /* 0x000fe400078e023c */
[----:B------:R-:W-:-:S03]  /*4670*/  IDP.4A.S8.S8 R31, R53, R12, R31 ;  /* 0x0000000c351f7226 */ /* 0x000fc6000000061f */
[----:B------:R-:W-:Y:S01]  /*4680*/  IADD3 R27, PT, PT, R27, R63, RZ ;  /* 0x0000003f1b1b7210 */ /* 0x000fe20007ffe0ff */
[----:B0-----:R-:W-:-:S03]  /*4690*/  IDP.4A.S8.S8 R31, R35, R20, R31 ;  /* 0x00000014231f7226 */ /* 0x001fc6000000061f */
[----:B------:R-:W-:Y:S01]  /*46a0*/  SHF.R.U64 R27, R26, 0x1f, R27 ;  /* 0x0000001f1a1b7819 */ /* 0x000fe2000000121b */
[----:B------:R-:W-:Y:S01]  /*46b0*/  IDP.4A.S8.S8 R36, R29, R5, R36 ;  /* 0x000000051d247226 */ /* 0x000fe20000000624 */
[----:B------:R-:W-:-:S03]  /*46c0*/  SHF.R.S32.HI R26, RZ, 0x1f, R31 ;  /* 0x0000001fff1a7819 */ /* 0x000fc6000001141f */
[----:B------:R-:W-:Y:S02]  /*46d0*/  IDP.4A.S8.S8 R36, R53, R13, R36 ;  /* 0x0000000d35247226 */ /* 0x000fe40000000624 */
[----:B------:R-:W-:Y:S02]  /*46e0*/  IMAD R26, R26, 0x6c470000, RZ ;  /* 0x6c4700001a1a7824 */ /* 0x000fe400078e02ff */
[----:B------:R-:W-:-:S04]  /*46f0*/  IMAD.WIDE.U32 R62, R31, 0x6c470000, R8 ;  /* 0x6c4700001f3e7825 */ /* 0x000fc800078e0008 */
[----:B------:R-:W-:Y:S02]  /*4700*/  IMAD R65, R31, 0x5ddc, R26 ;  /* 0x00005ddc1f417824 */ /* 0x000fe400078e021a */
[----:B------:R-:W-:-:S05]  /*4710*/  IDP.4A.S8.S8 R31, R35, R21, R36 ;  /* 0x00000015231f7226 */ /* 0x000fca0000000624 */
[----:B------:R-:W-:Y:S02]  /*4720*/  SHF.R.S32.HI R36, RZ, 0x1f, R31 ;  /* 0x0000001fff247819 */ /* 0x000fe4000001141f */
[----:B------:R-:W-:Y:S01]  /*4730*/  IADD3 R63, PT, PT, R63, R65, RZ ;  /* 0x000000413f3f7210 */ /* 0x000fe20007ffe0ff */
[----:B------:R-:W-:Y:S02]  /*4740*/  IDP.4A.S8.S8 R37, R29, R6, R37 ;  /* 0x000000061d257226 */ /* 0x000fe40000000625 */
[----:B------:R-:W-:Y:S01]  /*4750*/  IMAD R36, R36, 0x6c470000, RZ ;  /* 0x6c47000024247824 */ /* 0x000fe200078e02ff */
[----:B------:R-:W-:Y:S01]  /*4760*/  SHF.R.U64 R26, R62, 0x1f, R63 ;  /* 0x0000001f3e1a7819 */ /* 0x000fe2000000123f */
[----:B------:R-:W-:-:S04]  /*4770*/  IMAD.WIDE.U32 R62, R31, 0x6c470000, R8 ;  /* 0x6c4700001f3e7825 */ /* 0x000fc800078e0008 */
[----:B------:R-:W-:Y:S02]  /*4780*/  IMAD R65, R31, 0x5ddc, R36 ;  /* 0x00005ddc1f417824 */ /* 0x000fe400078e0224 */
[----:B------:R-:W-:Y:S01]  /*4790*/  IDP.4A.S8.S8 R37, R53, R14, R37 ;  /* 0x0000000e35257226 */ /* 0x000fe20000000625 */
[----:B------:R-:W4:Y:S02]  /*47a0*/  LDG.E.CONSTANT R36, desc[UR12][R2.64+0x8] ;  /* 0x0000080c02247981 */ /* 0x000f24000c1e9900 */
[----:B------:R-:W-:Y:S01]  /*47b0*/  IADD3 R31, PT, PT, R63, R65, RZ ;  /* 0x000000413f1f7210 */ /* 0x000fe20007ffe0ff */
[----:B------:R-:W-:Y:S01]  /*47c0*/  IDP.4A.S8.S8 R65, R35, R22, R37 ;  /* 0x0000001623417226 */ /* 0x000fe20000000625 */
[----:B------:R-:W0:Y:S04]  /*47d0*/  LDS R63, [R0+UR7+0x2d8] ;  /* 0x0002d807003f7984 */ /* 0x000e280008000800 */
[----:B------:R-:W-:Y:S01]  /*47e0*/  SHF.R.S32.HI R37, RZ, 0x1f, R65 ;  /* 0x0000001fff257819 */ /* 0x000fe20000011441 */
[----:B------:R-:W-:Y:S01]  /*47f0*/  IDP.4A.S8.S8 R40, R29, R7, R40 ;  /* 0x000000071d287226 */ /* 0x000fe20000000628 */
[----:B------:R-:W-:Y:S01]  /*4800*/  SHF.R.U64 R31, R62, 0x1f, R31 ;  /* 0x0000001f3e1f7819 */ /* 0x000fe2000000121f */
[----:B------:R-:W4:Y:S02]  /*4810*/  LDG.E.CONSTANT R29, desc[UR12][R2.64+0x384] ;  /* 0x0003840c021d7981 */ /* 0x000f24000c1e9900 */
[----:B------:R-:W-:-:S02]  /*4820*/  IMAD R60, R37, 0x6c470000, RZ ;  /* 0x6c470000253c7824 */ /* 0x000fc400078e02ff */
[----:B------:R-:W4:Y:S04]  /*4830*/  LDG.E.CONSTANT R37, desc[UR12][R2.64+0xc] ;  /* 0x00000c0c02257981 */ /* 0x000f28000c1e9900 */
[----:B------:R-:W4:Y:S01]  /*4840*/  LDG.E.CONSTANT R62, desc[UR12][R2.64+0x380] ;  /* 0x0003800c023e7981 */ /* 0x000f22000c1e9900 */
[C---:B------:R-:W-:Y:S02]  /*4850*/  IDP.4A.S8.S8 R40, R53.reuse, R15, R40 ;  /* 0x0000000f35287226 */ /* 0x040fe40000000628 */
[C---:B------:R-:W-:Y:S01]  /*4860*/  IDP.4A.S8.S8 R51, R53.reuse, R4, R51 ;  /* 0x0000000435337226 */ /* 0x040fe20000000633 */
[----:B------:R-:W1:Y:S01]  /*4870*/  LDS R0, [R0+UR7+0x300] ;  /* 0x0003000700007984 */ /* 0x000e620008000800 */
[C---:B------:R-:W-:Y:S02]  /*4880*/  IDP.4A.S8.S8 R46, R53.reuse, R5, R46 ;  /* 0x00000005352e7226 */ /* 0x040fe4000000062e */
[----:B------:R-:W-:-:S02]  /*4890*/  IDP.4A.S8.S8 R47, R53, R6, R47 ;  /* 0x00000006352f7226 */ /* 0x000fc4000000062f */
[----:B------:R-:W-:Y:S02]  /*48a0*/  IDP.4A.S8.S8 R44, R53, R7, R44 ;  /* 0x00000007352c7226 */ /* 0x000fe4000000062c */
[----:B------:R-:W-:Y:S02]  /*48b0*/  IDP.4A.S8.S8 R53, R35, R23, R40 ;  /* 0x0000001723357226 */ /* 0x000fe40000000628 */
[C---:B------:R-:W-:Y:S02]  /*48c0*/  IMAD R67, R65.reuse, 0x5ddc, R60 ;  /* 0x00005ddc41437824 */ /* 0x040fe400078e023c */
[----:B------:R-:W-:-:S04]  /*48d0*/  IMAD.WIDE.U32 R64, R65, 0x6c470000, R8 ;  /* 0x6c47000041407825 */ /* 0x000fc800078e0008 */
[----:B------:R-:W-:Y:S01]  /*48e0*/  IDP.4A.S8.S8 R19, R35, R4, R19 ;  /* 0x0000000423137226 */ /* 0x000fe20000000613 */
[----:B------:R-:W-:Y:S02]  /*48f0*/  SHF.R.S32.HI R4, RZ, 0x1f, R53 ;  /* 0x0000001fff047819 */ /* 0x000fe40000011435 */
[----:B------:R-:W-:-:S03]  /*4900*/  IADD3 R65, PT, PT, R65, R67, RZ ;  /* 0x0000004341417210 */ /* 0x000fc60007ffe0ff */
[----:B------:R-:W-:Y:S01]  /*4910*/  IMAD R4, R4, 0x6c470000, RZ ;  /* 0x6c47000004047824 */ /* 0x000fe200078e02ff */
[----:B------:R-:W-:Y:S01]  /*4920*/  SHF.R.U64 R60, R64, 0x1f, R65 ;  /* 0x0000001f403c7819 */ /* 0x000fe20000001241 */
[----:B------:R-:W-:Y:S02]  /*4930*/  IDP.4A.S8.S8 R18, R35, R5, R18 ;  /* 0x0000000523127226 */ /* 0x000fe40000000612 */
[C---:B------:R-:W-:Y:S02]  /*4940*/  IMAD R65, R53.reuse, 0x5ddc, R4 ;  /* 0x00005ddc35417824 */ /* 0x040fe400078e0204 */
[----:B------:R-:W-:-:S04]  /*4950*/  IMAD.WIDE.U32 R4, R53, 0x6c470000, R8 ;  /* 0x6c47000035047825 */ /* 0x000fc800078e0008 */
[C---:B------:R-:W-:Y:S02]  /*4960*/  IDP.4A.S8.S8 R51, R35.reuse, R12, R51 ;  /* 0x0000000c23337226 */ /* 0x040fe40000000633 */
[----:B------:R-:W-:Y:S01]  /*4970*/  IDP.4A.S8.S8 R16, R35, R7, R16 ;  /* 0x0000000723107226 */ /* 0x000fe20000000610 */
[----:B------:R-:W-:Y:S01]  /*4980*/  IADD3 R7, PT, PT, R5, R65, RZ ;  /* 0x0000004105077210 */ /* 0x000fe20007ffe0ff */
[----:B0-----:R-:W-:Y:S02]  /*4990*/  IDP.4A.S8.S8 R51, R63, R20, R51 ;  /* 0x000000143f337226 */ /* 0x001fe40000000633 */
[C---:B------:R-:W-:Y:S01]  /*49a0*/  IDP.4A.S8.S8 R46, R35.reuse, R13, R46 ;  /* 0x0000000d232e7226 */ /* 0x040fe2000000062e */
[----:B------:R-:W-:Y:S02]  /*49b0*/  SHF.R.U64 R7, R4, 0x1f, R7 ;  /* 0x0000001f04077819 */ /* 0x000fe40000001207 */
[----:B------:R-:W-:Y:S01]  /*49c0*/  SHF.R.S32.HI R4, RZ, 0x1f, R51 ;  /* 0x0000001fff047819 */ /* 0x000fe20000011433 */
[----:B------:R-:W-:-:S02]  /*49d0*/  IDP.4A.S8.S8 R55, R35, R6, R55 ;  /* 0x0000000623377226 */ /* 0x000fc40000000637 */
[C---:B------:R-:W-:Y:S02]  /*49e0*/  IDP.4A.S8.S8 R47, R35.reuse, R14, R47 ;  /* 0x0000000e232f7226 */ /* 0x040fe4000000062f */
[----:B------:R-:W-:Y:S02]  /*49f0*/  IDP.4A.S8.S8 R44, R35, R15, R44 ;  /* 0x0000000f232c7226 */ /* 0x000fe4000000062c */
[C---:B------:R-:W-:Y:S02]  /*4a00*/  IDP.4A.S8.S8 R35, R63.reuse, R21, R46 ;  /* 0x000000153f237226 */ /* 0x040fe4000000062e */
[----:B------:R-:W-:Y:S02]  /*4a10*/  IMAD R4, R4, 0x6c470000, RZ ;  /* 0x6c47000004047824 */ /* 0x000fe400078e02ff */
[C---:B------:R-:W-:Y:S01]  /*4a20*/  IDP.4A.S8.S8 R18, R63.reuse, R13, R18 ;  /* 0x0000000d3f127226 */ /* 0x040fe20000000612 */
[----:B------:R-:W-:Y:S01]  /*4a30*/  SHF.R.S32.HI R6, RZ, 0x1f, R35 ;  /* 0x0000001fff067819 */ /* 0x000fe20000011423 */
[----:B------:R-:W-:-:S02]  /*4a40*/  IDP.4A.S8.S8 R13, R63, R22, R47 ;  /* 0x000000163f0d7226 */ /* 0x000fc4000000062f */
[----:B------:R-:W-:Y:S02]  /*4a50*/  IMAD R53, R51, 0x5ddc, R4 ;  /* 0x00005ddc33357824 */ /* 0x000fe400078e0204 */
[----:B------:R-:W-:Y:S02]  /*4a60*/  IDP.4A.S8.S8 R47, R63, R23, R44 ;  /* 0x000000173f2f7226 */ /* 0x000fe4000000062c */
[----:B------:R-:W-:-:S04]  /*4a70*/  IMAD.WIDE.U32 R4, R51, 0x6c470000, R8 ;  /* 0x6c47000033047825 */ /* 0x000fc800078e0008 */
[C---:B------:R-:W-:Y:S02]  /*4a80*/  IDP.4A.S8.S8 R55, R63.reuse, R14, R55 ;  /* 0x0000000e3f377226 */ /* 0x040fe40000000637 */
[----:B------:R-:W-:Y:S01]  /*4a90*/  IMAD R14, R6, 0x6c470000, RZ ;  /* 0x6c470000060e7824 */ /* 0x000fe200078e02ff */
[----:B------:R-:W-:Y:S01]  /*4aa0*/  SHF.R.S32.HI R6, RZ, 0x1f, R13 ;  /* 0x0000001fff067819 */ /* 0x000fe2000001140d */
[----:B------:R-:W-:Y:S01]  /*4ab0*/  IDP.4A.S8.S8 R19, R63, R12, R19 ;  /* 0x0000000c3f137226 */ /* 0x000fe20000000613 */
[----:B------:R-:W-:Y:S02]  /*4ac0*/  SHF.R.S32.HI R12, RZ, 0x1f, R47 ;  /* 0x0000001fff0c7819 */ /* 0x000fe4000001142f */
[----:B------:R-:W-:Y:S01]  /*4ad0*/  IADD3 R5, PT, PT, R5, R53, RZ ;  /* 0x0000003505057210 */ /* 0x000fe20007ffe0ff */
[----:B------:R-:W-:Y:S02]  /*4ae0*/  IDP.4A.S8.S8 R16, R63, R15, R16 ;  /* 0x0000000f3f107226 */ /* 0x000fe40000000610 */
[C---:B------:R-:W-:Y:S01]  /*4af0*/  IMAD R51, R35.reuse, 0x5ddc, R14 ;  /* 0x00005ddc23337824 */ /* 0x040fe200078e020e */
[----:B------:R-:W-:Y:S01]  /*4b00*/  SHF.R.U64 R44, R4, 0x1f, R5 ;  /* 0x0000001f042c7819 */ /* 0x000fe20000001205 */
[----:B------:R-:W-:-:S04]  /*4b10*/  IMAD.WIDE.U32 R14, R35, 0x6c470000, R8 ;  /* 0x6c470000230e7825 */ /* 0x000fc800078e0008 */
[----:B------:R-:W-:Y:S02]  /*4b20*/  IMAD R6, R6, 0x6c470000, RZ ;  /* 0x6c47000006067824 */ /* 0x000fe400078e02ff */
[----:B------:R-:W-:Y:S01]  /*4b30*/  IMAD R4, R12, 0x6c470000, RZ ;  /* 0x6c4700000c047824 */ /* 0x000fe200078e02ff */
[----:B------:R-:W-:Y:S01]  /*4b40*/  IADD3 R35, PT, PT, R15, R51, RZ ;  /* 0x000000330f237210 */ /* 0x000fe20007ffe0ff */
[C---:B------:R-:W-:Y:S02]  /*4b50*/  IMAD R53, R13.reuse, 0x5ddc, R6 ;  /* 0x00005ddc0d357824 */ /* 0x040fe400078e0206 */
[----:B-1----:R-:W-:Y:S02]  /*4b60*/  IDP.4A.S8.S8 R19, R0, R20, R19 ;  /* 0x0000001400137226 */ /* 0x002fe40000000613 */
[----:B------:R-:W-:-:S04]  /*4b70*/  IMAD.WIDE.U32 R12, R13, 0x6c470000, R8 ;  /* 0x6c4700000d0c7825 */ /* 0x000fc800078e0008 */
[C---:B------:R-:W-:Y:S02]  /*4b80*/  IMAD R51, R47.reuse, 0x5ddc, R4 ;  /* 0x00005ddc2f337824 */ /* 0x040fe400078e0204 */
[----:B------:R-:W-:Y:S01]  /*4b90*/  IMAD.WIDE.U32 R4, R47, 0x6c470000, R8 ;  /* 0x6c4700002f047825 */ /* 0x000fe200078e0008 */
[----:B------:R-:W-:Y:S02]  /*4ba0*/  IADD3 R15, PT, PT, R13, R53, RZ ;  /* 0x000000350d0f7210 */ /* 0x000fe40007ffe0ff */
[----:B------:R-:W-:Y:S01]  /*4bb0*/  SHF.R.S32.HI R6, RZ, 0x1f, R19 ;  /* 0x0000001fff067819 */ /* 0x000fe20000011413 */
[C---:B------:R-:W-:Y:S01]  /*4bc0*/  IDP.4A.S8.S8 R21, R0.reuse, R21, R18 ;  /* 0x0000001500157226 */ /* 0x040fe20000000612 */
[----:B------:R-:W-:Y:S01]  /*4bd0*/  IADD3 R13, PT, PT, R5, R51, RZ ;  /* 0x00000033050d7210 */ /* 0x000fe20007ffe0ff */
[----:B------:R-:W-:Y:S02]  /*4be0*/  IDP.4A.S8.S8 R55, R0, R22, R55 ;  /* 0x0000001600377226 */ /* 0x000fe40000000637 */
[----:B------:R-:W-:Y:S01]  /*4bf0*/  IMAD R6, R6, 0x6c470000, RZ ;  /* 0x6c47000006067824 */ /* 0x000fe200078e02ff */
[----:B------:R-:W-:-:S02]  /*4c00*/  SHF.R.S32.HI R5, RZ, 0x1f, R21 ;  /* 0x0000001fff057819 */ /* 0x000fc40000011415 */
[----:B------:R-:W-:Y:S02]  /*4c10*/  SHF.R.U64 R13, R4, 0x1f, R13 ;  /* 0x0000001f040d7819 */ /* 0x000fe4000000120d */
[----:B------:R-:W-:Y:S01]  /*4c20*/  SHF.R.S32.HI R4, RZ, 0x1f, R55 ;  /* 0x0000001fff047819 */ /* 0x000fe20000011437 */
[----:B------:R-:W-:Y:S01]  /*4c30*/  IDP.4A.S8.S8 R23, R0, R23, R16 ;  /* 0x0000001700177226 */ /* 0x000fe20000000610 */
[----:B------:R-:W-:Y:S01]  /*4c40*/  SHF.R.U64 R40, R12, 0x1f, R15 ;  /* 0x0000001f0c287819 */ /* 0x000fe2000000120f */
[----:B------:R-:W-:Y:S02]  /*4c50*/  IMAD R0, R5, 0x6c470000, RZ ;  /* 0x6c47000005007824 */ /* 0x000fe400078e02ff */
[C---:B------:R-:W-:Y:S02]  /*4c60*/  IMAD R15, R19.reuse, 0x5ddc, R6 ;  /* 0x00005ddc130f7824 */ /* 0x040fe400078e0206 */
[----:B------:R-:W-:Y:S01]  /*4c70*/  IMAD.WIDE.U32 R46, R19, 0x6c470000, R8 ;  /* 0x6c470000132e7825 */ /* 0x000fe200078e0008 */
[----:B--2---:R-:W-:-:S03]  /*4c80*/  IADD3 R19, PT, PT, R39, R34, RZ ;  /* 0x0000002227137210 */ /* 0x004fc60007ffe0ff */
[----:B------:R-:W-:Y:S01]  /*4c90*/  IMAD R6, R4, 0x6c470000, RZ ;  /* 0x6c47000004067824 */ /* 0x000fe200078e02ff */
[----:B------:R-:W-:Y:S01]  /*4ca0*/  IADD3 R11, PT, PT, R39, R11, RZ ;  /* 0x0000000b270b7210 */ /* 0x000fe20007ffe0ff */
[C---:B------:R-:W-:Y:S01]  /*4cb0*/  IMAD R63, R21.reuse, 0x5ddc, R0 ;  /* 0x00005ddc153f7824 */ /* 0x040fe200078e0200 */
[----:B------:R-:W-:Y:S01]  /*4cc0*/  SHF.R.S32.HI R0, RZ, 0x1f, R19 ;  /* 0x0000001fff007819 */ /* 0x000fe20000011413 */
[----:B------:R-:W-:Y:S01]  /*4cd0*/  IMAD.WIDE.U32 R4, R21, 0x6c470000, R8 ;  /* 0x6c47000015047825 */ /* 0x000fe200078e0008 */
[----:B------:R-:W-:-:S03]  /*4ce0*/  SHF.R.U64 R35, R14, 0x1f, R35 ;  /* 0x0000001f0e237819 */ /* 0x000fc60000001223 */
[C---:B------:R-:W-:Y:S02]  /*4cf0*/  IMAD R65, R55.reuse, 0x5ddc, R6 ;  /* 0x00005ddc37417824 */ /* 0x040fe400078e0206 */
[----:B------:R-:W-:Y:S01]  /*4d00*/  IMAD.WIDE.U32 R20, R55, 0x6c470000, R8 ;  /* 0x6c47000037147825 */ /* 0x000fe200078e0008 */
[----:B------:R-:W-:Y:S02]  /*4d10*/  IADD3 R47, PT, PT, R47, R15, RZ ;  /* 0x0000000f2f2f7210 */ /* 0x000fe40007ffe0ff */
[----:B------:R-:W-:Y:S01]  /*4d20*/  SHF.R.S32.HI R6, RZ, 0x1f, R11 ;  /* 0x0000001fff067819 */ /* 0x000fe2000001140b */
[--C-:B------:R-:W-:Y:S01]  /*4d30*/  IMAD.WIDE.U32 R14, R11, -0x786270cc, R8.reuse ;  /* 0x879d8f340b0e7825 */ /* 0x100fe200078e0008 */
[----:B------:R-:W-:Y:S02]  /*4d40*/  IADD3 R11, PT, PT, R5, R63, RZ ;  /* 0x0000003f050b7210 */ /* 0x000fe40007ffe0ff */
[----:B------:R-:W-:Y:S01]  /*4d50*/  IADD3 R5, PT, PT, R21, R65, RZ ;  /* 0x0000004115057210 */ /* 0x000fe20007ffe0ff */
[----:B------:R-:W-:Y:S01]  /*4d60*/  IMAD.WIDE.U32 R18, R19, -0x786270cc, R8 ;  /* 0x879d8f3413127825 */ /* 0x000fe200078e0008 */
[----:B------:R-:W-:-:S03]  /*4d70*/  IADD3 R21, PT, PT, R39, R54, RZ ;  /* 0x0000003627157210 */ /* 0x000fc60007ffe0ff */
[----:B------:R-:W-:Y:S01]  /*4d80*/  IMAD R51, R0, -0x786270cc, RZ ;  /* 0x879d8f3400337824 */ /* 0x000fe200078e02ff */
[----:B------:R-:W-:Y:S01]  /*4d90*/  SHF.R.U64 R0, R46, 0x1f, R47 ;  /* 0x0000001f2e007819 */ /* 0x000fe2000000122f */
[----:B------:R-:W-:Y:S01]  /*4da0*/  IMAD R53, R6, -0x786270cc, RZ ;  /* 0x879d8f3406357824 */ /* 0x000fe200078e02ff */
[----:B------:R-:W-:Y:S02]  /*4db0*/  IADD3 R47, PT, PT, R39, R26, RZ ;  /* 0x0000001a272f7210 */ /* 0x000fe40007ffe0ff */
[----:B------:R-:W-:Y:S02]  /*4dc0*/  IADD3 R19, PT, PT, R19, R51, RZ ;  /* 0x0000003313137210 */ /* 0x000fe40007ffe0ff */
[----:B------:R-:W-:Y:S01]  /*4dd0*/  SHF.R.U64 R6, R20, 0x1f, R5 ;  /* 0x0000001f14067819 */ /* 0x000fe20000001205 */
[----:B------:R-:W-:Y:S01]  /*4de0*/  HFMA2 R5, -RZ, RZ, 0, 0 ;  /* 0x00000000ff057431 */ /* 0x000fe200000001ff */
[----:B------:R-:W-:Y:S02]  /*4df0*/  IADD3 R55, PT, PT, R39, R38, RZ ;  /* 0x0000002627377210 */ /* 0x000fe40007ffe0ff */
[----:B------:R-:W-:-:S02]  /*4e00*/  SHF.R.S32.HI R26, RZ, 0x1f, R21 ;  /* 0x0000001fff1a7819 */ /* 0x000fc40000011415 */
[----:B------:R-:W-:Y:S02]  /*4e10*/  SHF.R.S32.HI R38, RZ, 0x1f, R47 ;  /* 0x0000001fff267819 */ /* 0x000fe4000001142f */
[----:B------:R-:W-:Y:S01]  /*4e20*/  SHF.R.U64 R22, R18, 0x1f, R19 ;  /* 0x0000001f12167819 */ /* 0x000fe20000001213 */
[----:B------:R-:W-:Y:S01]  /*4e30*/  IMAD.WIDE.U32 R20, R21, -0x786270cc, R8 ;  /* 0x879d8f3415147825 */ /* 0x000fe200078e0008 */
[----:B------:R-:W-:Y:S02]  /*4e40*/  IADD3 R15, PT, PT, R15, R53, RZ ;  /* 0x000000350f0f7210 */ /* 0x000fe40007ffe0ff */
[----:B------:R-:W-:Y:S01]  /*4e50*/  SHF.R.U64 R11, R4, 0x1f, R11 ;  /* 0x0000001f040b7819 */ /* 0x000fe2000000120b */
[----:B------:R-:W-:Y:S01]  /*4e60*/  IMAD R53, R26, -0x786270cc, RZ ;  /* 0x879d8f341a357824 */ /* 0x000fe200078e02ff */
[----:B------:R-:W-:Y:S01]  /*4e70*/  IADD3 R19, PT, PT, R39, R48, RZ ;  /* 0x0000003027137210 */ /* 0x000fe20007ffe0ff */
[----:B------:R-:W-:Y:S01]  /*4e80*/  IMAD.WIDE.U32 R46, R47, -0x786270cc, R8 ;  /* 0x879d8f342f2e7825 */ /* 0x000fe200078e0008 */
[----:B------:R-:W-:-:S03]  /*4e90*/  MOV R4, 0x80000000 ;  /* 0x8000000000047802 */ /* 0x000fc60000000f00 */
[----:B------:R-:W-:Y:S01]  /*4ea0*/  IMAD R67, R38, -0x786270cc, RZ ;  /* 0x879d8f3426437824 */ /* 0x000fe200078e02ff */
[----:B------:R-:W-:Y:S01]  /*4eb0*/  SHF.R.S32.HI R16, RZ, 0x1f, R19 ;  /* 0x0000001fff107819 */ /* 0x000fe20000011413 */
[----:B---3--:R-:W-:Y:S01]  /*4ec0*/  IMAD.HI R51, R56, 0x6bb7984e, R4 ;  /* 0x6bb7984e38337827 */ /* 0x008fe200078e0204 */
[----:B------:R-:W-:Y:S01]  /*4ed0*/  SHF.R.S32.HI R34, RZ, 0x1f, R55 ;  /* 0x0000001fff227819 */ /* 0x000fe20000011437 */
[----:B------:R-:W2:Y:S01]  /*4ee0*/  LDG.E.CONSTANT R56, desc[UR12][R2.64+0x1504] ;  /* 0x0015040c02387981 */ /* 0x000ea2000c1e9900 */
[----:B------:R-:W-:Y:S02]  /*4ef0*/  IADD3 R53, PT, PT, R21, R53, RZ ;  /* 0x0000003515357210 */ /* 0x000fe40007ffe0ff */
[----:B------:R-:W-:Y:S01]  /*4f00*/  IADD3 R21, PT, PT, R47, R67, RZ ;  /* 0x000000432f157210 */ /* 0x000fe20007ffe0ff */
[----:B------:R-:W-:Y:S01]  /*4f10*/  IMAD.WIDE.U32 R18, R19, -0x786270cc, R8 ;  /* 0x879d8f3413127825 */ /* 0x000fe200078e0008 */
[----:B------:R-:W-:Y:S02]  /*4f20*/  IADD3 R67, PT, PT, R39, R44, RZ ;  /* 0x0000002c27437210 */ /* 0x000fe40007ffe0ff */
[----:B------:R-:W-:Y:S01]  /*4f30*/  SHF.R.U64 R12, R14, 0x1f, R15 ;  /* 0x0000001f0e0c7819 */ /* 0x000fe2000000120f */
[----:B------:R-:W-:Y:S01]  /*4f40*/  IMAD R63, R16, -0x786270cc, RZ ;  /* 0x879d8f34103f7824 */ /* 0x000fe200078e02ff */
[----:B------:R-:W0:Y:S01]  /*4f50*/  LDC.64 R14, c[0x0][0x390] ;  /* 0x0000e400ff0e7b82 */ /* 0x000e220000000a00 */
[----:B------:R-:W-:Y:S01]  /*4f60*/  IMAD.WIDE.U32 R54, R55, -0x786270cc, R8 ;  /* 0x879d8f3437367825 */ /* 0x000fe200078e0008 */
[----:B------:R-:W-:-:S03]  /*4f70*/  VIADDMNMX R51, R22, R51, RZ, !PT ;  /* 0x0000003316337246 */ /* 0x000fc600078001ff */
[----:B------:R-:W-:Y:S01]  /*4f80*/  IMAD R65, R34, -0x786270cc, RZ ;  /* 0x879d8f3422417824 */ /* 0x000fe200078e02ff */
[----:B------:R-:W-:Y:S02]  /*4f90*/  SHF.R.S32.HI R22, RZ, 0x1f, R67 ;  /* 0x0000001fff167819 */ /* 0x000fe40000011443 */
[----:B-----5:R-:W-:Y:S02]  /*4fa0*/  IADD3 R33, PT, PT, R50, R33, RZ ;  /* 0x0000002132217210 */ /* 0x020fe40007ffe0ff */
[----:B------:R-:W-:Y:S02]  /*4fb0*/  IADD3 R63, PT, PT, R19, R63, RZ ;  /* 0x0000003f133f7210 */ /* 0x000fe40007ffe0ff */
[----:B------:R-:W-:Y:S01]  /*4fc0*/  IADD3 R19, PT, PT, R55, R65, RZ ;  /* 0x0000004137137210 */ /* 0x000fe20007ffe0ff */
[----:B------:R-:W-:Y:S01]  /*4fd0*/  IMAD.WIDE.U32 R66, R67, -0x786270cc, R8 ;  /* 0x879d8f3443427825 */ /* 0x000fe200078e0008 */
[----:B------:R-:W-:Y:S02]  /*4fe0*/  SHF.R.U64 R20, R20, 0x1f, R53 ;  /* 0x0000001f14147819 */ /* 0x000fe40000001235 */
[----:B------:R-:W-:Y:S01]  /*4ff0*/  SHF.R.U64 R16, R46, 0x1f, R21 ;  /* 0x0000001f2e107819 */ /* 0x000fe20000001215 */
[----:B------:R-:W-:Y:S01]  /*5000*/  IMAD R53, R22, -0x786270cc, RZ ;  /* 0x879d8f3416357824 */ /* 0x000fe200078e02ff */
[----:B------:R-:W-:-:S02]  /*5010*/  IADD3 R65, PT, PT, R50, R10, RZ ;  /* 0x0000000a32417210 */ /* 0x000fc40007ffe0ff */
[----:B------:R-:W-:Y:S02]  /*5020*/  IADD3 R41, PT, PT, R50, R41, RZ ;  /* 0x0000002932297210 */ /* 0x000fe40007ffe0ff */
[----:B------:R-:W-:Y:S02]  /*5030*/  SHF.R.S32.HI R21, RZ, 0x1f, R33 ;  /* 0x0000001fff157819 */ /* 0x000fe40000011421 */
[----:B------:R-:W-:Y:S01]  /*5040*/  SHF.R.U64 R19, R54, 0x1f, R19 ;  /* 0x0000001f36137819 */ /* 0x000fe20000001213 */
[----:B------:R-:W-:Y:S01]  /*5050*/  IMAD.WIDE.U32 R54, R33, -0x786270cc, R8 ;  /* 0x879d8f3421367825 */ /* 0x000fe200078e0008 */
[----:B------:R-:W-:Y:S02]  /*5060*/  SHF.R.S32.HI R10, RZ, 0x1f, R65 ;  /* 0x0000001fff0a7819 */ /* 0x000fe40000011441 */
[----:B------:R-:W-:Y:S01]  /*5070*/  SHF.R.S32.HI R22, RZ, 0x1f, R41 ;  /* 0x0000001fff167819 */ /* 0x000fe20000011429 */
[----:B------:R-:W-:Y:S01]  /*5080*/  IMAD R21, R21, -0x786270cc, RZ ;  /* 0x879d8f3415157824 */ /* 0x000fe200078e02ff */
[----:B------:R-:W-:Y:S01]  /*5090*/  IADD3 R33, PT, PT, R67, R53, RZ ;  /* 0x0000003543217210 */ /* 0x000fe20007ffe0ff */
[----:B------:R-:W-:-:S04]  /*50a0*/  IMAD.WIDE.U32 R46, R41, -0x786270cc, R8 ;  /* 0x879d8f34292e7825 */ /* 0x000fc800078e0008 */
[----:B------:R-:W-:-:S04]  /*50b0*/  IMAD.WIDE.U32 R64, R65, -0x786270cc, R8 ;  /* 0x879d8f3441407825 */ /* 0x000fc800078e0008 */
[----:B------:R-:W-:Y:S01]  /*50c0*/  IMAD R41, R10, -0x786270cc, RZ ;  /* 0x879d8f340a297824 */ /* 0x000fe200078e02ff */
[----:B------:R-:W-:Y:S01]  /*50d0*/  SHF.R.U64 R10, R66, 0x1f, R33 ;  /* 0x0000001f420a7819 */ /* 0x000fe20000001221 */
[----:B------:R-:W-:Y:S01]  /*50e0*/  IMAD R53, R22, -0x786270cc, RZ ;  /* 0x879d8f3416357824 */ /* 0x000fe200078e02ff */
[----:B------:R-:W-:Y:S02]  /*50f0*/  IADD3 R33, PT, PT, R55, R21, RZ ;  /* 0x0000001537217210 */ /* 0x000fe40007ffe0ff */
[----:B------:R-:W-:Y:S02]  /*5100*/  IADD3 R41, PT, PT, R65, R41, RZ ;  /* 0x0000002941297210 */ /* 0x000fe40007ffe0ff */
[----:B------:R-:W-:Y:S02]  /*5110*/  IADD3 R21, PT, PT, R47, R53, RZ ;  /* 0x000000352f157210 */ /* 0x000fe40007ffe0ff */
[----:B------:R-:W-:Y:S02]  /*5120*/  IADD3 R31, PT, PT, R50, R31, RZ ;  /* 0x0000001f321f7210 */ /* 0x000fe40007ffe0ff */
[----:B------:R-:W-:-:S02]  /*5130*/  SHF.R.U64 R22, R54, 0x1f, R33 ;  /* 0x0000001f36167819 */ /* 0x000fc40000001221 */
[C---:B------:R-:W-:Y:S02]  /*5140*/  IADD3 R43, PT, PT, R50.reuse, R43, RZ ;  /* 0x0000002b322b7210 */ /* 0x040fe40007ffe0ff */
[----:B------:R-:W-:Y:S01]  /*5150*/  IADD3 R33, PT, PT, R50, R35, RZ ;  /* 0x0000002332217210 */ /* 0x000fe20007ffe0ff */
[----:B0-----:R-:W-:Y:S01]  /*5160*/  IMAD.WIDE.U32 R14, R42, 0x4, R14 ;  /* 0x000000042a0e7825 */ /* 0x001fe200078e000e */
[----:B------:R-:W-:Y:S02]  /*5170*/  SHF.R.U64 R64, R64, 0x1f, R41 ;  /* 0x0000001f40407819 */ /* 0x000fe40000001229 */
[----:B------:R-:W-:Y:S01]  /*5180*/  SHF.R.U64 R21, R46, 0x1f, R21 ;  /* 0x0000001f2e157819 */ /* 0x000fe20000001215 */
[----:B------:R-:W-:Y:S01]  /*5190*/  IMAD.WIDE.U32 R46, R31, -0x786270cc, R8 ;  /* 0x879d8f341f2e7825 */ /* 0x000fe200078e0008 */
[----:B------:R-:W-:Y:S02]  /*51a0*/  IADD3 R61, PT, PT, R50, R61, RZ ;  /* 0x0000003d323d7210 */ /* 0x000fe40007ffe0ff */
[----:B------:R-:W-:-:S02]  /*51b0*/  SHF.R.S32.HI R26, RZ, 0x1f, R43 ;  /* 0x0000001fff1a7819 */ /* 0x000fc4000001142b */
[----:B------:R-:W-:Y:S02]  /*51c0*/  SHF.R.S32.HI R41, RZ, 0x1f, R31 ;  /* 0x0000001fff297819 */ /* 0x000fe4000001141f */
[----:B------:R-:W-:Y:S01]  /*51d0*/  SHF.R.S32.HI R31, RZ, 0x1f, R33 ;  /* 0x0000001fff1f7819 */ /* 0x000fe20000011421 */
[----:B------:R0:W-:Y:S01]  /*51e0*/  STG.E desc[UR12][R14.64], R51 ;  /* 0x000000330e007986 */ /* 0x0001e2000c10190c */
[----:B------:R-:W-:Y:S01]  /*51f0*/  IMAD.WIDE.U32 R34, R43, -0x786270cc, R8 ;  /* 0x879d8f342b227825 */ /* 0x000fe200078e0008 */
[----:B------:R-:W-:-:S03]  /*5200*/  SHF.R.S32.HI R38, RZ, 0x1f, R61 ;  /* 0x0000001fff267819 */ /* 0x000fc6000001143d */
[----:B------:R-:W-:-:S04]  /*5210*/  IMAD.WIDE.U32 R54, R61, -0x786270cc, R8 ;  /* 0x879d8f343d367825 */ /* 0x000fc800078e0008 */
[----:B------:R-:W-:-:S04]  /*5220*/  IMAD.WIDE.U32 R42, R33, -0x786270cc, R8 ;  /* 0x879d8f34212a7825 */ /* 0x000fc800078e0008 */
[----:B0-----:R-:W-:Y:S02]  /*5230*/  IMAD R51, R26, -0x786270cc, RZ ;  /* 0x879d8f341a337824 */ /* 0x001fe400078e02ff */
[----:B------:R-:W-:-:S03]  /*5240*/  IMAD R61, R31, -0x786270cc, RZ ;  /* 0x879d8f341f3d7824 */ /* 0x000fc600078e02ff */
[----:B------:R-:W-:Y:S02]  /*5250*/  IADD3 R51, PT, PT, R35, R51, RZ ;  /* 0x0000003323337210 */ /* 0x000fe40007ffe0ff */
[----:B------:R-:W-:Y:S01]  /*5260*/  IADD3 R35, PT, PT, R43, R61, RZ ;  /* 0x0000003d2b237210 */ /* 0x000fe20007ffe0ff */
[----:B------:R-:W-:-:S03]  /*5270*/  IMAD R53, R41, -0x786270cc, RZ ;  /* 0x879d8f3429357824 */ /* 0x000fc600078e02ff */
[----:B------:R-:W-:Y:S02]  /*5280*/  SHF.R.U64 R26, R42, 0x1f, R35 ;  /* 0x0000001f2a1a7819 */ /* 0x000fe40000001223 */
[C---:B----4-:R-:W-:Y:S02]  /*5290*/  IADD3 R35, PT, PT, R57.reuse, R52, RZ ;  /* 0x0000003439237210 */ /* 0x050fe40007ffe0ff */
[----:B------:R-:W-:Y:S01]  /*52a0*/  IADD3 R43, PT, PT, R57, R49, RZ ;  /* 0x00000031392b7210 */ /* 0x000fe20007ffe0ff */
[----:B------:R-:W-:Y:S01]  /*52b0*/  IMAD R33, R38, -0x786270cc, RZ ;  /* 0x879d8f3426217824 */ /* 0x000fe200078e02ff */
[----:B------:R-:W-:Y:S01]  /*52c0*/  IADD3 R31, PT, PT, R47, R53, RZ ;  /* 0x000000352f1f7210 */ /* 0x000fe20007ffe0ff */
[----:B------:R-:W-:Y:S01]  /*52d0*/  IMAD.WIDE.U32 R48, R35, -0x786270cc, R8 ;  /* 0x879d8f3423307825 */ /* 0x000fe200078e0008 */
[----:B------:R-:W-:Y:S02]  /*52e0*/  IADD3 R47, PT, PT, R57, R28, RZ ;  /* 0x0000001c392f7210 */ /* 0x000fe40007ffe0ff */
[----:B------:R-:W-:-:S02]  /*52f0*/  SHF.R.S32.HI R38, RZ, 0x1f, R35 ;  /* 0x0000001fff267819 */ /* 0x000fc40000011423 */
[----:B------:R-:W-:Y:S02]  /*5300*/  IADD3 R53, PT, PT, R57, R30, RZ ;  /* 0x0000001e39357210 */ /* 0x000fe40007ffe0ff */
[----:B------:R-:W-:Y:S02]  /*5310*/  SHF.R.S32.HI R35, RZ, 0x1f, R43 ;  /* 0x0000001fff237819 */ /* 0x000fe4000001142b */
[----:B------:R-:W-:Y:S01]  /*5320*/  SHF.R.S32.HI R28, RZ, 0x1f, R47 ;  /* 0x0000001fff1c7819 */ /* 0x000fe2000001142f */
[----:B------:R-:W-:Y:S01]  /*5330*/  IMAD.WIDE.U32 R42, R43, -0x786270cc, R8 ;  /* 0x879d8f342b2a7825 */ /* 0x000fe200078e0008 */
[----:B------:R-:W-:Y:S02]  /*5340*/  SHF.R.U64 R18, R18, 0x1f, R63 ;  /* 0x0000001f12127819 */ /* 0x000fe4000000123f */
[----:B------:R-:W-:Y:S01]  /*5350*/  SHF.R.S32.HI R30, RZ, 0x1f, R53 ;  /* 0x0000001fff1e7819 */ /* 0x000fe20000011435 */
[----:B------:R-:W-:Y:S01]  /*5360*/  IMAD R63, R35, -0x786270cc, RZ ;  /* 0x879d8f34233f7824 */ /* 0x000fe200078e02ff */
[----:B------:R-:W-:Y:S01]  /*5370*/  SHF.R.U64 R34, R34, 0x1f, R51 ;  /* 0x0000001f22227819 */ /* 0x000fe20000001233 */
[----:B------:R-:W-:Y:S01]  /*5380*/  IMAD R51, R28, -0x786270cc, RZ ;  /* 0x879d8f341c337824 */ /* 0x000fe200078e02ff */
[----:B------:R-:W-:Y:S01]  /*5390*/  SHF.R.U64 R31, R46, 0x1f, R31 ;  /* 0x0000001f2e1f7819 */ /* 0x000fe2000000121f */
[----:B------:R-:W-:Y:S01]  /*53a0*/  IMAD.WIDE.U32 R46, R47, -0x786270cc, R8 ;  /* 0x879d8f342f2e7825 */ /* 0x000fe200078e0008 */
[----:B------:R-:W-:-:S02]  /*53b0*/  IADD3 R33, PT, PT, R55, R33, RZ ;  /* 0x0000002137217210 */ /* 0x000fc40007ffe0ff */
[----:B------:R-:W-:Y:S01]  /*53c0*/  IADD3 R43, PT, PT, R43, R63, RZ ;  /* 0x0000003f2b2b7210 */ /* 0x000fe20007ffe0ff */
[----:B------:R-:W-:-:S04]  /*53d0*/  IMAD.WIDE.U32 R52, R53, -0x786270cc, R8 ;  /* 0x879d8f3435347825 */ /* 0x000fc800078e0008 */
[----:B------:R-:W-:Y:S01]  /*53e0*/  IMAD R55, R30, -0x786270cc, RZ ;  /* 0x879d8f341e377824 */ /* 0x000fe200078e02ff */
[----:B------:R-:W-:Y:S01]  /*53f0*/  IADD3 R51, PT, PT, R47, R51, RZ ;  /* 0x000000332f337210 */ /* 0x000fe20007ffe0ff */
[----:B------:R-:W-:Y:S01]  /*5400*/  IMAD.HI R41, R58, 0x6bb7984e, R4 ;  /* 0x6bb7984e3a297827 */ /* 0x000fe200078e0204 */
[----:B------:R-:W-:Y:S01]  /*5410*/  SHF.R.U64 R30, R42, 0x1f, R43 ;  /* 0x0000001f2a1e7819 */ /* 0x000fe2000000122b */
[----:B------:R-:W3:Y:S01]  /*5420*/  LDG.E.CONSTANT R58, desc[UR12][R2.64+0x1188] ;  /* 0x0011880c023a7981 */ /* 0x000ee2000c1e9900 */
[----:B------:R-:W-:Y:S01]  /*5430*/  IADD3 R47, PT, PT, R53, R55, RZ ;  /* 0x00000037352f7210 */ /* 0x000fe20007ffe0ff */
[----:B------:R-:W-:Y:S01]  /*5440*/  IMAD R61, R38, -0x786270cc, RZ ;  /* 0x879d8f34263d7824 */ /* 0x000fe200078e02ff */
[C---:B------:R-:W-:Y:S02]  /*5450*/  IADD3 R43, PT, PT, R57.reuse, R60, RZ ;  /* 0x0000003c392b7210 */ /* 0x040fe40007ffe0ff */
[----:B------:R-:W-:Y:S02]  /*5460*/  VIADDMNMX R41, R64, R41, RZ, !PT ;  /* 0x0000002940297246 */ /* 0x000fe400078001ff */
[----:B------:R-:W-:-:S02]  /*5470*/  IADD3 R53, PT, PT, R57, R32, RZ ;  /* 0x0000002039357210 */ /* 0x000fc40007ffe0ff */
[----:B------:R-:W-:Y:S02]  /*5480*/  SHF.R.U64 R46, R46, 0x1f, R51 ;  /* 0x0000001f2e2e7819 */ /* 0x000fe40000001233 */
[----:B------:R-:W-:Y:S02]  /*5490*/  SHF.R.U64 R28, R52, 0x1f, R47 ;  /* 0x0000001f341c7819 */ /* 0x000fe4000000122f */
[----:B------:R-:W-:Y:S02]  /*54a0*/  IADD3 R47, PT, PT, R57, R40, RZ ;  /* 0x00000028392f7210 */ /* 0x000fe40007ffe0ff */
[----:B------:R-:W-:Y:S01]  /*54b0*/  SHF.R.S32.HI R51, RZ, 0x1f, R43 ;  /* 0x0000001fff337819 */ /* 0x000fe2000001142b */
[----:B------:R0:W-:Y:S01]  /*54c0*/  STG.E desc[UR12][R14.64+0x4], R41 ;  /* 0x000004290e007986 */ /* 0x0001e2000c10190c */
[----:B------:R-:W-:Y:S02]  /*54d0*/  IADD3 R35, PT, PT, R49, R61, RZ ;  /* 0x0000003d31237210 */ /* 0x000fe40007ffe0ff */
[----:B------:R-:W-:-:S02]  /*54e0*/  IADD3 R17, PT, PT, R24, R17, RZ ;  /* 0x0000001118117210 */ /* 0x000fc40007ffe0ff */
[----:B------:R-:W-:Y:S02]  /*54f0*/  SHF.R.S32.HI R38, RZ, 0x1f, R53 ;  /* 0x0000001fff267819 */ /* 0x000fe40000011435 */
[----:B------:R-:W-:Y:S01]  /*5500*/  SHF.R.U64 R33, R54, 0x1f, R33 ;  /* 0x0000001f36217819 */ /* 0x000fe20000001221 */
[----:B------:R-:W-:Y:S01]  /*5510*/  IMAD R55, R51, -0x786270cc, RZ ;  /* 0x879d8f3433377824 */ /* 0x000fe200078e02ff */
[----:B------:R-:W-:Y:S02]  /*5520*/  SHF.R.S32.HI R54, RZ, 0x1f, R47 ;  /* 0x0000001fff367819 */ /* 0x000fe4000001142f */
[----:B0-----:R-:W-:Y:S01]  /*5530*/  IADD3 R41, PT, PT, R24, R45, RZ ;  /* 0x0000002d18297210 */ /* 0x001fe20007ffe0ff */
[----:B------:R-:W-:Y:S01]  /*5540*/  IMAD.WIDE.U32 R44, R43, -0x786270cc, R8 ;  /* 0x879d8f342b2c7825 */ /* 0x000fe200078e0008 */
[----:B------:R-:W-:Y:S02]  /*5550*/  SHF.R.U64 R35, R48, 0x1f, R35 ;  /* 0x0000001f30237819 */ /* 0x000fe40000001223 */
[----:B------:R-:W-:Y:S01]  /*5560*/  SHF.R.S32.HI R32, RZ, 0x1f, R17 ;  /* 0x0000001fff207819 */ /* 0x000fe20000011411 */
[----:B------:R-:W-:Y:S01]  /*5570*/  IMAD.WIDE.U32 R42, R47, -0x786270cc, R8 ;  /* 0x879d8f342f2a7825 */ /* 0x000fe200078e0008 */
[----:B------:R-:W-:-:S03]  /*5580*/  IADD3 R45, PT, PT, R45, R55, RZ ;  /* 0x000000372d2d7210 */ /* 0x000fc60007ffe0ff */
[----:B------:R-:W-:-:S04]  /*5590*/  IMAD.WIDE.U32 R52, R53, -0x786270cc, R8 ;  /* 0x879d8f3435347825 */ /* 0x000fc800078e0008 */
[----:B------:R-:W-:Y:S02]  /*55a0*/  IMAD R47, R38, -0x786270cc, RZ ;  /* 0x879d8f34262f7824 */ /* 0x000fe400078e02ff */
[----:B------:R-:W-:Y:S01]  /*55b0*/  IMAD.WIDE.U32 R48, R17, -0x786270cc, R8 ;  /* 0x879d8f3411307825 */ /* 0x000fe200078e0008 */
[----:B------:R-:W-:-:S03]  /*55c0*/  SHF.R.S32.HI R17, RZ, 0x1f, R41 ;  /* 0x0000001fff117819 */ /* 0x000fc60000011429 */
[----:B------:R-:W-:Y:S01]  /*55d0*/  IMAD R61, R54, -0x786270cc, RZ ;  /* 0x879d8f34363d7824 */ /* 0x000fe200078e02ff */
[----:B------:R-:W-:Y:S01]  /*55e0*/  IADD3 R47, PT, PT, R53, R47, RZ ;  /* 0x0000002f352f7210 */ /* 0x000fe20007ffe0ff */
[----:B------:R-:W-:Y:S01]  /*55f0*/  IMAD R51, R32, -0x786270cc, RZ ;  /* 0x879d8f3420337824 */ /* 0x000fe200078e02ff */
[----:B------:R-:W-:Y:S01]  /*5600*/  SHF.R.U64 R32, R44, 0x1f, R45 ;  /* 0x0000001f2c207819 */ /* 0x000fe2000000122d */
[----:B------:R-:W-:Y:S01]  /*5610*/  IMAD R53, R17, -0x786270cc, RZ ;  /* 0x879d8f3411357824 */ /* 0x000fe200078e02ff */
[----:B------:R-:W-:Y:S02]  /*5620*/  IADD3 R17, PT, PT, R43, R61, RZ ;  /* 0x0000003d2b117210 */ /* 0x000fe40007ffe0ff */
[C---:B------:R-:W-:Y:S02]  /*5630*/  IADD3 R45, PT, PT, R24.reuse, R25, RZ ;  /* 0x00000019182d7210 */ /* 0x040fe40007ffe0ff */
[C---:B------:R-:W-:Y:S01]  /*5640*/  IADD3 R59, PT, PT, R24.reuse, R59, RZ ;  /* 0x0000003b183b7210 */ /* 0x040fe20007ffe0ff */
[----:B------:R-:W-:Y:S01]  /*5650*/  IMAD.WIDE.U32 R40, R41, -0x786270cc, R8 ;  /* 0x879d8f3429287825 */ /* 0x000fe200078e0008 */
[----:B------:R-:W-:Y:S01]  /*5660*/  IADD3 R27, PT, PT, R24, R27, RZ ;  /* 0x0000001b181b7210 */ /* 0x000fe20007ffe0ff */
[----:B------:R-:W4:Y:S01]  /*5670*/  LDG.E.CONSTANT R25, desc[UR12][R2.64+0x700] ;  /* 0x0007000c02197981 */ /* 0x000f22000c1e9900 */
[----:B------:R-:W-:-:S02]  /*5680*/  SHF.R.U64 R17, R42, 0x1f, R17 ;  /* 0x0000001f2a117819 */ /* 0x000fc40000001211 */
[----:B------:R-:W-:Y:S02]  /*5690*/  SHF.R.U64 R38, R52, 0x1f, R47 ;  /* 0x0000001f34267819 */ /* 0x000fe4000000122f */
[----:B------:R-:W-:Y:S02]  /*56a0*/  SHF.R.S32.HI R42, RZ, 0x1f, R45 ;  /* 0x0000001fff2a7819 */ /* 0x000fe4000001142d */
[----:B------:R-:W-:Y:S02]  /*56b0*/  IADD3 R43, PT, PT, R49, R51, RZ ;  /* 0x00000033312b7210 */ /* 0x000fe40007ffe0ff */
[----:B------:R-:W-:Y:S01]  /*56c0*/  SHF.R.S32.HI R47, RZ, 0x1f, R59 ;  /* 0x0000001fff2f7819 */ /* 0x000fe2000001143b */
[----:B------:R-:W-:Y:S01]  /*56d0*/  IMAD.WIDE.U32 R54, R59, -0x786270cc, R8 ;  /* 0x879d8f343b367825 */ /* 0x000fe200078e0008 */
[----:B------:R-:W-:Y:S01]  /*56e0*/  SHF.R.S32.HI R49, RZ, 0x1f, R27 ;  /* 0x0000001fff317819 */ /* 0x000fe2000001141b */
[----:B------:R-:W5:Y:S01]  /*56f0*/  LDG.E.CONSTANT R51, desc[UR12][R2.64+0x708] ;  /* 0x0007080c02337981 */ /* 0x000f62000c1e9900 */
[----:B------:R-:W-:Y:S01]  /*5700*/  IADD3 R41, PT, PT, R41, R53, RZ ;  /* 0x0000003529297210 */ /* 0x000fe20007ffe0ff */
[----:B------:R-:W-:-:S04]  /*5710*/  IMAD.WIDE.U32 R44, R45, -0x786270cc, R8 ;  /* 0x879d8f342d2c7825 */ /* 0x000fc800078e0008 */
[----:B------:R-:W-:-:S04]  /*5720*/  IMAD.WIDE.U32 R52, R27, -0x786270cc, R8 ;  /* 0x879d8f341b347825 */ /* 0x000fc800078e0008 */
[----:B------:R-:W-:Y:S02]  /*5730*/  IMAD R59, R42, -0x786270cc, RZ ;  /* 0x879d8f342a3b7824 */ /* 0x000fe400078e02ff */
[----:B------:R-:W-:Y:S02]  /*5740*/  IMAD R27, R47, -0x786270cc, RZ ;  /* 0x879d8f342f1b7824 */ /* 0x000fe400078e02ff */
[----:B------:R-:W-:Y:S01]  /*5750*/  IMAD R49, R49, -0x786270cc, RZ ;  /* 0x879d8f3431317824 */ /* 0x000fe200078e02ff */
[----:B------:R-:W-:Y:S01]  /*5760*/  IADD3 R59, PT, PT, R45, R59, RZ ;  /* 0x0000003b2d3b7210 */ /* 0x000fe20007ffe0ff */
[----:B------:R-:W5:Y:S01]  /*5770*/  LDG.E.CONSTANT R47, desc[UR12][R2.64+0x704] ;  /* 0x0007040c022f7981 */ /* 0x000f62000c1e9900 */
[----:B------:R-:W-:Y:S02]  /*5780*/  IADD3 R45, PT, PT, R55, R27, RZ ;  /* 0x0000001b372d7210 */ /* 0x000fe40007ffe0ff */
[----:B------:R-:W-:Y:S01]  /*5790*/  IADD3 R27, PT, PT, R53, R49, RZ ;  /* 0x00000031351b7210 */ /* 0x000fe20007ffe0ff */
[----:B------:R-:W5:Y:S01]  /*57a0*/  LDG.E.CONSTANT R55, desc[UR12][R2.64+0xe00] ;  /* 0x000e000c02377981 */ /* 0x000f62000c1e9900 */
[----:B------:R-:W-:-:S02]  /*57b0*/  IADD3 R13, PT, PT, R24, R13, RZ ;  /* 0x0000000d180d7210 */ /* 0x000fc40007ffe0ff */
[----:B------:R-:W-:Y:S01]  /*57c0*/  IADD3 R65, PT, PT, R24, R7, RZ ;  /* 0x0000000718417210 */ /* 0x000fe20007ffe0ff */
[----:B------:R-:W-:Y:S01]  /*57d0*/  IMAD.HI R37, R37, 0x6bb7984e, R4 ;  /* 0x6bb7984e25257827 */ /* 0x000fe200078e0204 */
[----:B------:R-:W-:Y:S01]  /*57e0*/  SHF.R.U64 R42, R54, 0x1f, R45 ;  /* 0x0000001f362a7819 */ /* 0x000fe2000000122d */
[----:B------:R-:W5:Y:S01]  /*57f0*/  LDG.E.CONSTANT R7, desc[UR12][R2.64+0xa88] ;  /* 0x000a880c02077981 */ /* 0x000f62000c1e9900 */
[----:B------:R-:W-:Y:S02]  /*5800*/  SHF.R.U64 R27, R52, 0x1f, R27 ;  /* 0x0000001f341b7819 */ /* 0x000fe4000000121b */
[----:B------:R-:W-:Y:S01]  /*5810*/  SHF.R.S32.HI R54, RZ, 0x1f, R13 ;  /* 0x0000001fff367819 */ /* 0x000fe2000001140d */
[----:B------:R-:W-:Y:S01]  /*5820*/  IMAD.WIDE.U32 R60, R13, -0x786270cc, R8 ;  /* 0x879d8f340d3c7825 */ /* 0x000fe200078e0008 */
[----:B------:R-:W-:Y:S01]  /*5830*/  SHF.R.S32.HI R52, RZ, 0x1f, R65 ;  /* 0x0000001fff347819 */ /* 0x000fe20000011441 */
[----:B------:R-:W5:Y:S02]  /*5840*/  LDG.E.CONSTANT R45, desc[UR12][R2.64+0xa80] ;  /* 0x000a800c022d7981 */ /* 0x000f64000c1e9900 */
[----:B------:R-:W-:-:S02]  /*5850*/  IMAD R67, R54, -0x786270cc, RZ ;  /* 0x879d8f3436437824 */ /* 0x000fc400078e02ff */
[----:B------:R-:W-:Y:S01]  /*5860*/  IMAD.WIDE.U32 R64, R65, -0x786270cc, R8 ;  /* 0x879d8f3441407825 */ /* 0x000fe200078e0008 */
[----:B------:R-:W-:Y:S01]  /*5870*/  SHF.R.U64 R48, R48, 0x1f, R43 ;  /* 0x0000001f30307819 */ /* 0x000fe2000000122b */
[----:B------:R-:W5:Y:S02]  /*5880*/  LDG.E.CONSTANT R49, desc[UR12][R2.64+0x70c] ;  /* 0x00070c0c02317981 */ /* 0x000f64000c1e9900 */
[----:B------:R-:W-:Y:S01]  /*5890*/  IMAD R63, R52, -0x786270cc, RZ ;  /* 0x879d8f34343f7824 */ /* 0x000fe200078e02ff */
[----:B------:R-:W-:Y:S01]  /*58a0*/  IADD3 R61, PT, PT, R61, R67, RZ ;  /* 0x000000433d3d7210 */ /* 0x000fe20007ffe0ff */
[--C-:B------:R-:W-:Y:S01]  /*58b0*/  IMAD.HI R13, R36, 0x6bb7984e, R4.reuse ;  /* 0x6bb7984e240d7827 */ /* 0x100fe200078e0204 */
[----:B------:R-:W5:Y:S02]  /*58c0*/  LDG.E.CONSTANT R43, desc[UR12][R2.64+0x388] ;  /* 0x0003880c022b7981 */ /* 0x000f64000c1e9900 */
[----:B------:R-:W-:Y:S01]  /*58d0*/  IADD3 R63, PT, PT, R65, R63, RZ ;  /* 0x0000003f413f7210 */ /* 0x000fe20007ffe0ff */
[----:B------:R-:W-:Y:S01]  /*58e0*/  IMAD.HI R29, R29, 0x6bb7984e, R4 ;  /* 0x6bb7984e1d1d7827 */ /* 0x000fe200078e0204 */
[----:B------:R-:W-:Y:S01]  /*58f0*/  SHF.R.U64 R36, R60, 0x1f, R61 ;  /* 0x0000001f3c247819 */ /* 0x000fe2000000123d */
[----:B------:R-:W5:Y:S01]  /*5900*/  LDG.E.CONSTANT R53, desc[UR12][R2.64+0xa84] ;  /* 0x000a840c02357981 */ /* 0x000f62000c1e9900 */
[----:B------:R-:W-:Y:S01]  /*5910*/  VIADDMNMX R13, R46, R13, RZ, !PT ;  /* 0x0000000d2e0d7246 */ /* 0x000fe200078001ff */
[----:B------:R-:W-:Y:S01]  /*5920*/  IMAD.HI R60, R62, 0x6bb7984e, R4 ;  /* 0x6bb7984e3e3c7827 */ /* 0x000fe200078e0204 */
[----:B------:R-:W-:Y:S01]  /*5930*/  SHF.R.U64 R40, R40, 0x1f, R41 ;  /* 0x0000001f28287819 */ /* 0x000fe20000001229 */
[----:B------:R-:W5:Y:S01]  /*5940*/  LDG.E.CONSTANT R61, desc[UR12][R2.64+0xe0c] ;  /* 0x000e0c0c023d7981 */ /* 0x000f62000c1e9900 */
[----:B------:R-:W-:-:S02]  /*5950*/  SHF.R.U64 R44, R44, 0x1f, R59 ;  /* 0x0000001f2c2c7819 */ /* 0x000fc4000000123b */
[----:B------:R-:W-:Y:S01]  /*5960*/  SHF.R.U64 R46, R64, 0x1f, R63 ;  /* 0x0000001f402e7819 */ /* 0x000fe2000000123f */
[----:B------:R-:W5:Y:S01]  /*5970*/  LDG.E.CONSTANT R41, desc[UR12][R2.64+0x38c] ;  /* 0x00038c0c02297981 */ /* 0x000f62000c1e9900 */
[----:B------:R-:W-:Y:S02]  /*5980*/  VIADDMNMX R37, R48, R37, RZ, !PT ;  /* 0x0000002530257246 */ /* 0x000fe400078001ff */
[----:B------:R-:W-:Y:S01]  /*5990*/  IADD3 R66, PT, PT, R39, R0, RZ ;  /* 0x0000000027427210 */ /* 0x000fe20007ffe0ff */
[----:B------:R-:W5:Y:S01]  /*59a0*/  LDG.E.CONSTANT R59, desc[UR12][R2.64+0xa8c] ;  /* 0x000a8c0c023b7981 */ /* 0x000f62000c1e9900 */
[----:B------:R-:W-:-:S03]  /*59b0*/  VIADDMNMX R62, R22, R29, RZ, !PT ;  /* 0x0000001d163e7246 */ /* 0x000fc600078001ff */
[----:B------:R-:W5:Y:S04]  /*59c0*/  LDG.E.CONSTANT R63, desc[UR12][R2.64+0xe08] ;  /* 0x000e080c023f7981 */ /* 0x000f68000c1e9900 */
        /* <DEDUP_REMOVED lines=9> */
[----:B------:R0:W5:Y:S01]  /*5a60*/  LDG.E.CONSTANT R64, desc[UR12][R2.64+0x188c] ;  /* 0x00188c0c02407981 */ /* 0x000162000c1e9900 */
[----:B------:R-:W-:-:S02]  /*5a70*/  VIADDMNMX R60, R12, R60, RZ, !PT ;  /* 0x0000003c0c3c7246 */ /* 0x000fc400078001ff */
[----:B------:R-:W-:Y:S01]  /*5a80*/  SHF.R.S32.HI R12, RZ, 0x1f, R23 ;  /* 0x0000001fff0c7819 */ /* 0x000fe20000011417 */
[----:B------:R1:W-:Y:S01]  /*5a90*/  STG.E desc[UR12][R14.64+0x8], R13 ;  /* 0x0000080d0e007986 */ /* 0x0003e2000c10190c */
[----:B------:R-:W-:-:S03]  /*5aa0*/  IADD3 R50, PT, PT, R50, R11, RZ ;  /* 0x0000000b32327210 */ /* 0x000fc60007ffe0ff */
[----:B------:R-:W-:-:S04]  /*5ab0*/  IMAD R12, R12, 0x6c470000, RZ ;  /* 0x6c4700000c0c7824 */ /* 0x000fc800078e02ff */
[C---:B------:R-:W-:Y:S02]  /*5ac0*/  IMAD R11, R23.reuse, 0x5ddc, R12 ;  /* 0x00005ddc170b7824 */ /* 0x040fe400078e020c */
[----:B-1----:R-:W-:-:S05]  /*5ad0*/  IMAD.WIDE.U32 R12, R23, 0x6c470000, R8 ;  /* 0x6c470000170c7825 */ /* 0x002fca00078e0008 */
[----:B------:R-:W-:-:S04]  /*5ae0*/  IADD3 R11, PT, PT, R13, R11, RZ ;  /* 0x0000000b0d0b7210 */ /* 0x000fc80007ffe0ff */
[----:B------:R-:W-:Y:S02]  /*5af0*/  SHF.R.U64 R11, R12, 0x1f, R11 ;  /* 0x0000001f0c0b7819 */ /* 0x000fe4000000120b */
[----:B------:R-:W-:-:S05]  /*5b00*/  SHF.R.S32.HI R12, RZ, 0x1f, R66 ;  /* 0x0000001fff0c7819 */ /* 0x000fca0000011442 */
[----:B------:R-:W-:Y:S02]  /*5b10*/  IMAD R23, R12, -0x786270cc, RZ ;  /* 0x879d8f340c177824 */ /* 0x000fe400078e02ff */
[----:B------:R-:W-:Y:S01]  /*5b20*/  IMAD.WIDE.U32 R12, R66, -0x786270cc, R8 ;  /* 0x879d8f34420c7825 */ /* 0x000fe200078e0008 */
[----:B0-----:R-:W-:-:S04]  /*5b30*/  SHF.R.S32.HI R2, RZ, 0x1f, R50 ;  /* 0x0000001fff027819 */ /* 0x001fc80000011432 */
[----:B------:R-:W-:Y:S01]  /*5b40*/  IADD3 R3, PT, PT, R13, R23, RZ ;  /* 0x000000170d037210 */ /* 0x000fe20007ffe0ff */
[----:B------:R-:W-:-:S03]  /*5b50*/  IMAD R13, R2, -0x786270cc, RZ ;  /* 0x879d8f34020d7824 */ /* 0x000fc600078e02ff */
[----:B------:R-:W-:Y:S01]  /*5b60*/  SHF.R.U64 R12, R12, 0x1f, R3 ;  /* 0x0000001f0c0c7819 */ /* 0x000fe20000001203 */
[----:B------:R-:W-:Y:S01]  /*5b70*/  IMAD.WIDE.U32 R2, R50, -0x786270cc, R8 ;  /* 0x879d8f3432027825 */ /* 0x000fe200078e0008 */
[----:B------:R-:W-:-:S04]  /*5b80*/  IADD3 R57, PT, PT, R57, R6, RZ ;  /* 0x0000000639397210 */ /* 0x000fc80007ffe0ff */
[----:B------:R-:W-:-:S04]  /*5b90*/  IADD3 R3, PT, PT, R3, R13, RZ ;  /* 0x0000000d03037210 */ /* 0x000fc80007ffe0ff */
[----:B------:R-:W-:Y:S02]  /*5ba0*/  SHF.R.U64 R6, R2, 0x1f, R3 ;  /* 0x0000001f02067819 */ /* 0x000fe40000001203 */
[----:B------:R-:W-:-:S05]  /*5bb0*/  SHF.R.S32.HI R2, RZ, 0x1f, R57 ;  /* 0x0000001fff027819 */ /* 0x000fca0000011439 */
[----:B------:R-:W-:Y:S02]  /*5bc0*/  IMAD R13, R2, -0x786270cc, RZ ;  /* 0x879d8f34020d7824 */ /* 0x000fe400078e02ff */
[----:B------:R-:W-:Y:S01]  /*5bd0*/  IMAD.WIDE.U32 R2, R57, -0x786270cc, R8 ;  /* 0x879d8f3439027825 */ /* 0x000fe200078e0008 */
[----:B------:R-:W-:-:S04]  /*5be0*/  IADD3 R11, PT, PT, R24, R11, RZ ;  /* 0x0000000b180b7210 */ /* 0x000fc80007ffe0ff */
[----:B------:R-:W-:-:S04]  /*5bf0*/  IADD3 R3, PT, PT, R3, R13, RZ ;  /* 0x0000000d03037210 */ /* 0x000fc80007ffe0ff */
[----:B------:R-:W-:Y:S02]  /*5c00*/  SHF.R.U64 R2, R2, 0x1f, R3 ;  /* 0x0000001f02027819 */ /* 0x000fe40000001203 */
[----:B------:R-:W-:Y:S01]  /*5c10*/  SHF.R.S32.HI R3, RZ, 0x1f, R11 ;  /* 0x0000001fff037819 */ /* 0x000fe2000001140b */
[----:B------:R-:W-:-:S04]  /*5c20*/  IMAD.WIDE.U32 R8, R11, -0x786270cc, R8 ;  /* 0x879d8f340b087825 */ /* 0x000fc800078e0008 */
[----:B------:R-:W-:-:S05]  /*5c30*/  IMAD R3, R3, -0x786270cc, RZ ;  /* 0x879d8f3403037824 */ /* 0x000fca00078e02ff */
[----:B------:R-:W-:Y:S01]  /*5c40*/  IADD3 R3, PT, PT, R9, R3, RZ ;  /* 0x0000000309037210 */ /* 0x000fe20007ffe0ff */
[----:B--2---:R-:W-:-:S03]  /*5c50*/  IMAD.HI R11, R56, 0x6bb7984e, R4 ;  /* 0x6bb7984e380b7827 */ /* 0x004fc600078e0204 */
[----:B------:R-:W-:Y:S02]  /*5c60*/  SHF.R.U64 R8, R8, 0x1f, R3 ;  /* 0x0000001f08087819 */ /* 0x000fe40000001203 */
[----:B------:R-:W-:Y:S01]  /*5c70*/  VIADDMNMX R11, R26, R11, RZ, !PT ;  /* 0x0000000b1a0b7246 */ /* 0x000fe200078001ff */
[----:B------:R-:W-:Y:S04]  /*5c80*/  STG.E desc[UR12][R14.64+0xc], R37 ;  /* 0x00000c250e007986 */ /* 0x000fe8000c10190c */
[----:B------:R-:W-:Y:S04]  /*5c90*/  STG.E desc[UR12][R14.64+0x380], R60 ;  /* 0x0003803c0e007986 */ /* 0x000fe8000c10190c */
[----:B------:R-:W-:Y:S04]  /*5ca0*/  STG.E desc[UR12][R14.64+0x384], R62 ;  /* 0x0003843e0e007986 */ /* 0x000fe8000c10190c */
[----:B------:R-:W-:Y:S01]  /*5cb0*/  STG.E desc[UR12][R14.64+0x1504], R11 ;  /* 0x0015040b0e007986 */ /* 0x000fe2000c10190c */
[----:B---3--:R-:W-:-:S05]  /*5cc0*/  IMAD.HI R3, R58, 0x6bb7984e, R4 ;  /* 0x6bb7984e3a037827 */ /* 0x008fca00078e0204 */
[----:B------:R-:W-:-:S05]  /*5cd0*/  VIADDMNMX R3, R32, R3, RZ, !PT ;  /* 0x0000000320037246 */ /* 0x000fca00078001ff */
[----:B------:R-:W-:Y:S01]  /*5ce0*/  STG.E desc[UR12][R14.64+0x1188], R3 ;  /* 0x001188030e007986 */ /* 0x000fe2000c10190c */
[----:B----4-:R-:W-:-:S05]  /*5cf0*/  IMAD.HI R25, R25, 0x6bb7984e, R4 ;  /* 0x6bb7984e19197827 */ /* 0x010fca00078e0204 */
[----:B------:R-:W-:-:S05]  /*5d00*/  VIADDMNMX R25, R18, R25, RZ, !PT ;  /* 0x0000001912197246 */ /* 0x000fca00078001ff */
[----:B------:R-:W-:Y:S01]  /*5d10*/  STG.E desc[UR12][R14.64+0x700], R25 ;  /* 0x000700190e007986 */ /* 0x000fe2000c10190c */
[----:B-----5:R-:W-:-:S04]  /*5d20*/  IMAD.HI R18, R55, 0x6bb7984e, R4 ;  /* 0x6bb7984e37127827 */ /* 0x020fc800078e0204 */
[----:B------:R-:W-:Y:S01]  /*5d30*/  IMAD.HI R7, R7, 0x6bb7984e, R4 ;  /* 0x6bb7984e07077827 */ /* 0x000fe200078e0204 */
[----:B------:R-:W-:-:S03]  /*5d40*/  VIADDMNMX R19, R19, R18, RZ, !PT ;  /* 0x0000001213137246 */ /* 0x000fc600078001ff */
[----:B------:R-:W-:Y:S01]  /*5d50*/  IMAD.HI R24, R47, 0x6bb7984e, R4 ;  /* 0x6bb7984e2f187827 */ /* 0x000fe200078e0204 */
[----:B------:R-:W-:-:S03]  /*5d60*/  VIADDMNMX R7, R30, R7, RZ, !PT ;  /* 0x000000071e077246 */ /* 0x000fc600078001ff */
[--C-:B------:R-:W-:Y:S01]  /*5d70*/  IMAD.HI R45, R45, 0x6bb7984e, R4.reuse ;  /* 0x6bb7984e2d2d7827 */ /* 0x100fe200078e0204 */
[----:B------:R-:W-:Y:S01]  /*5d80*/  VIADDMNMX R21, R21, R24, RZ, !PT ;  /* 0x0000001815157246 */ /* 0x000fe200078001ff */
[----:B------:R0:W-:Y:S02]  /*5d90*/  STG.E desc[UR12][R14.64+0xa88], R7 ;  /* 0x000a88070e007986 */ /* 0x0001e4000c10190c */
[--C-:B------:R-:W-:Y:S01]  /*5da0*/  IMAD.HI R43, R43, 0x6bb7984e, R4.reuse ;  /* 0x6bb7984e2b2b7827 */ /* 0x100fe200078e0204 */
[----:B------:R-:W-:Y:S01]  /*5db0*/  VIADDMNMX R45, R20, R45, RZ, !PT ;  /* 0x0000002d142d7246 */ /* 0x000fe200078001ff */
[----:B------:R1:W-:Y:S02]  /*5dc0*/  STG.E desc[UR12][R14.64+0xe00], R19 ;  /* 0x000e00130e007986 */ /* 0x0003e4000c10190c */
[----:B------:R-:W-:Y:S01]  /*5dd0*/  IMAD.HI R49, R49, 0x6bb7984e, R4 ;  /* 0x6bb7984e31317827 */ /* 0x000fe200078e0204 */
[----:B------:R-:W-:-:S03]  /*5de0*/  VIADDMNMX R43, R28, R43, RZ, !PT ;  /* 0x0000002b1c2b7246 */ /* 0x000fc600078001ff */
        /* <DEDUP_REMOVED lines=9> */
[----:B0-----:R-:W-:-:S04]  /*5e80*/  IMAD.HI R7, R52, 0x6bb7984e, R4 ;  /* 0x6bb7984e34077827 */ /* 0x001fc800078e0204 */
[----:B------:R-:W-:-:S04]  /*5e90*/  IMAD.HI R9, R48, 0x6bb7984e, R4 ;  /* 0x6bb7984e30097827 */ /* 0x000fc800078e0204 */
[----:B------:R-:W-:-:S04]  /*5ea0*/  IMAD.HI R54, R54, 0x6bb7984e, R4 ;  /* 0x6bb7984e36367827 */ /* 0x000fc800078e0204 */
[----:B------:R-:W-:-:S04]  /*5eb0*/  IMAD.HI R13, R22, 0x6bb7984e, R4 ;  /* 0x6bb7984e160d7827 */ /* 0x000fc800078e0204 */
[----:B------:R-:W-:-:S04]  /*5ec0*/  IMAD.HI R39, R39, 0x6bb7984e, R4 ;  /* 0x6bb7984e27277827 */ /* 0x000fc800078e0204 */
[----:B------:R-:W-:-:S04]  /*5ed0*/  IMAD.HI R29, R29, 0x6bb7984e, R4 ;  /* 0x6bb7984e1d1d7827 */ /* 0x000fc800078e0204 */
[----:B-1----:R-:W-:-:S04]  /*5ee0*/  IMAD.HI R19, R0, 0x6bb7984e, R4 ;  /* 0x6bb7984e00137827 */ /* 0x002fc800078e0204 */
[----:B------:R-:W-:Y:S01]  /*5ef0*/  IMAD.HI R5, R64, 0x6bb7984e, R4 ;  /* 0x6bb7984e40057827 */ /* 0x000fe200078e0204 */
[----:B------:R-:W-:Y:S02]  /*5f00*/  VIADDMNMX R41, R40, R41, RZ, !PT ;  /* 0x0000002928297246 */ /* 0x000fe400078001ff */
[----:B------:R-:W-:Y:S02]  /*5f10*/  VIADDMNMX R35, R35, R28, RZ, !PT ;  /* 0x0000001c23237246 */ /* 0x000fe400078001ff */
[----:B------:R-:W-:Y:S02]  /*5f20*/  VIADDMNMX R49, R44, R49, RZ, !PT ;  /* 0x000000312c317246 */ /* 0x000fe400078001ff */
[----:B------:R-:W-:Y:S02]  /*5f30*/  VIADDMNMX R53, R34, R53, RZ, !PT ;  /* 0x0000003522357246 */ /* 0x000fe400078001ff */
        /* <DEDUP_REMOVED lines=36> */
.L_x_121:
        /* <DEDUP_REMOVED lines=16> */
.L_x_385:


//--------------------- .text.fused_cast_fixed_point_multiply_clip_cast_1_kernel0 --------------------------
	.section	.text.fused_cast_fixed_point_multiply_clip_cast_1_kernel0,"ax",@progbits
	.align	128
        .global         fused_cast_fixed_point_multiply_clip_cast_1_kernel0
        .type           fused_cast_fixed_point_multiply_clip_cast_1_kernel0,@function
        .size           fused_cast_fixed_point_multiply_clip_cast_1_kernel0,(.L_x_386 - fused_cast_fixed_point_multiply_clip_cast_1_kernel0)
        .other          fused_cast_fixed_point_multiply_clip_cast_1_kernel0,@"STO_CUDA_ENTRY STV_DEFAULT"
fused_cast_fixed_point_multiply_clip_cast_1_kernel0:
.text.fused_cast_fixed_point_multiply_clip_cast_1_kernel0:
        /* <DEDUP_REMOVED lines=11> */
[----:B------:R-:W-:Y:S02]  /*00b0*/  ISETP.GT.U32.AND P3, PT, R6, 0xcffff, PT ;  /* 0x000cffff0600780c */ /* 0x000fe40003f64070 */
[----:B------:R-:W-:Y:S02]  /*00c0*/  ISETP.GT.U32.OR P2, PT, R0, 0x43fff, P2 ;  /* 0x00043fff0000780c */ /* 0x000fe40001744470 */
[----:B------:R-:W-:Y:S02]  /*00d0*/  ISETP.GT.U32.AND P4, PT, R6, 0x8ffff, PT ;  /* 0x0008ffff0600780c */ /* 0x000fe40003f84070 */
[----:B------:R-:W-:Y:S02]  /*00e0*/  ISETP.GT.U32.OR P3, PT, R0, 0x33fff, P3 ;  /* 0x00033fff0000780c */ /* 0x000fe40001f64470 */
[----:B------:R-:W-:-:S02]  /*00f0*/  ISETP.GT.U32.AND P5, PT, R6, 0x4ffff, PT ;  /* 0x0004ffff0600780c */ /* 0x000fc40003fa4070 */
[C---:B------:R-:W-:Y:S02]  /*0100*/  ISETP.GT.U32.OR P4, PT, R0.reuse, 0x23fff, P4 ;  /* 0x00023fff0000780c */ /* 0x040fe40002784470 */
[----:B------:R-:W-:Y:S02]  /*0110*/  ISETP.GT.U32.OR P5, PT, R0, 0x13fff, P5 ;  /* 0x00013fff0000780c */ /* 0x000fe40002fa4470 */
[----:B------:R-:W-:Y:S02]  /*0120*/  ISETP.GT.U32.AND P6, PT, R6, 0x30ffff, PT ;  /* 0x0030ffff0600780c */ /* 0x000fe40003fc4070 */
[----:B------:R-:W-:-:S03]  /*0130*/  @!P2 IADD3 R4, P1, PT, R2, 0x1000000, RZ ;  /* 0x010000000204a810 */ /* 0x000fc60007f3e0ff */
[----:B------:R-:W-:Y:S02]  /*0140*/  @!P3 IADD3 R10, P0, PT, R2, 0x1000000, RZ ;  /* 0x01000000020ab810 */ /* 0x000fe40007f1e0ff */
[--C-:B------:R-:W-:Y:S01]  /*0150*/  @!P2 IMAD.X R5, RZ, RZ, R3.reuse, P1 ;  /* 0x000000ffff05a224 */ /* 0x100fe200008e0603 */
[----:B------:R-:W-:Y:S02]  /*0160*/  ISETP.GT.U32.OR P6, PT, R0, 0xc3fff, P6 ;  /* 0x000c3fff0000780c */ /* 0x000fe400037c4470 */
[C---:B------:R-:W-:Y:S01]  /*0170*/  @!P4 IADD3 R12, P1, PT, R2.reuse, 0x1000000, RZ ;  /* 0x01000000020cc810 */ /* 0x040fe20007f3e0ff */
[--C-:B------:R-:W-:Y:S01]  /*0180*/  @!P3 IMAD.X R11, RZ, RZ, R3.reuse, P0 ;  /* 0x000000ffff0bb224 */ /* 0x100fe200000e0603 */
[----:B------:R-:W-:Y:S01]  /*0190*/  @!P5 IADD3 R16, P0, PT, R2, 0x1000000, RZ ;  /* 0x010000000210d810 */ /* 0x000fe20007f1e0ff */
[----:B--2---:R0:W2:Y:S02]  /*01a0*/  @!P2 LDG.E.CONSTANT R19, desc[UR4][R4.64+-0x800000] ;  /* 0x800000040413a981 */ /* 0x0040a4000c1e9900 */
[----:B------:R-:W-:-:S02]  /*01b0*/  @!P4 IMAD.X R13, RZ, RZ, R3, P1 ;  /* 0x000000ffff0dc224 */ /* 0x000fc400008e0603 */
[----:B------:R1:W3:Y:S01]  /*01c0*/  @!P3 LDG.E.CONSTANT R11, desc[UR4][R10.64+-0x700000] ;  /* 0x900000040a0bb981 */ /* 0x0002e2000c1e9900 */
[----:B------:R-:W-:-:S03]  /*01d0*/  @!P5 IMAD.X R17, RZ, RZ, R3, P0 ;  /* 0x000000ffff11d224 */ /* 0x000fc600000e0603 */
[----:B------:R-:W5:Y:S04]  /*01e0*/  @!P4 LDG.E.CONSTANT R13, desc[UR4][R12.64+-0x600000] ;  /* 0xa00000040c0dc981 */ /* 0x000f68000c1e9900 */
[----:B------:R-:W5:Y:S04]  /*01f0*/  @!P6 LDG.E.CONSTANT R7, desc[UR4][R2.64] ;  /* 0x000000040207e981 */ /* 0x000f68000c1e9900 */
[----:B------:R-:W5:Y:S01]  /*0200*/  @!P5 LDG.E.CONSTANT R17, desc[UR4][R16.64+-0x500000] ;  /* 0xb00000041011d981 */ /* 0x000f62000c1e9900 */
[----:B------:R-:W-:Y:S02]  /*0210*/  @!P2 IMAD.MOV.U32 R8, RZ, RZ, 0x0 ;  /* 0x00000000ff08a424 */ /* 0x000fe400078e00ff */
[----:B------:R-:W-:-:S02]  /*0220*/  @!P2 IMAD.MOV.U32 R9, RZ, RZ, 0x400000 ;  /* 0x00400000ff09a424 */ /* 0x000fc400078e00ff */
[----:B0-----:R-:W-:Y:S02]  /*0230*/  @!P3 IMAD.MOV.U32 R4, RZ, RZ, 0x0 ;  /* 0x00000000ff04b424 */ /* 0x001fe400078e00ff */
[----:B------:R-:W-:Y:S01]  /*0240*/  @!P3 IMAD.MOV.U32 R5, RZ, RZ, 0x400000 ;  /* 0x00400000ff05b424 */ /* 0x000fe200078e00ff */
[----:B------:R-:W-:Y:S01]  /*0250*/  ISETP.GT.U32.AND P1, PT, R6, 0x2cffff, PT ;  /* 0x002cffff0600780c */ /* 0x000fe20003f24070 */
[----:B------:R-:W-:Y:S02]  /*0260*/  @!P4 IMAD.MOV.U32 R14, RZ, RZ, 0x0 ;  /* 0x00000000ff0ec424 */ /* 0x000fe400078e00ff */
[----:B------:R-:W-:Y:S02]  /*0270*/  @!P4 IMAD.MOV.U32 R15, RZ, RZ, 0x400000 ;  /* 0x00400000ff0fc424 */ /* 0x000fe400078e00ff */
[----:B-1----:R-:W-:Y:S01]  /*0280*/  @!P5 IMAD.MOV.U32 R10, RZ, RZ, 0x0 ;  /* 0x00000000ff0ad424 */ /* 0x002fe200078e00ff */
[----:B------:R-:W-:Y:S01]  /*0290*/  ISETP.GT.U32.OR P1, PT, R0, 0xb3fff, P1 ;  /* 0x000b3fff0000780c */ /* 0x000fe20000f24470 */
[----:B--2---:R-:W-:-:S04]  /*02a0*/  @!P2 IMAD.HI R19, R19, 0x7aafa544, R8 ;  /* 0x7aafa5441313a827 */ /* 0x004fc800078e0208 */
[----:B---3--:R-:W-:Y:S01]  /*02b0*/  @!P3 IMAD.HI R18, R11, 0x7aafa544, R4 ;  /* 0x7aafa5440b12b827 */ /* 0x008fe200078e0204 */
[----:B----4-:R-:W-:-:S03]  /*02c0*/  IADD3 R4, P0, PT, R6, UR6, RZ ;  /* 0x0000000606047c10 */ /* 0x010fc6000ff1e0ff */
[----:B------:R-:W-:Y:S02]  /*02d0*/  @!P6 IMAD.MOV.U32 R8, RZ, RZ, 0x0 ;  /* 0x00000000ff08e424 */ /* 0x000fe400078e00ff */
[----:B------:R-:W-:Y:S02]  /*02e0*/  @!P6 IMAD.MOV.U32 R9, RZ, RZ, 0x400000 ;  /* 0x00400000ff09e424 */ /* 0x000fe400078e00ff */
[----:B------:R-:W-:Y:S02]  /*02f0*/  @!P5 IMAD.MOV.U32 R11, RZ, RZ, 0x400000 ;  /* 0x00400000ff0bd424 */ /* 0x000fe400078e00ff */
[----:B-----5:R-:W-:Y:S01]  /*0300*/  @!P4 IMAD.HI R13, R13, 0x7aafa544, R14 ;  /* 0x7aafa5440d0dc827 */ /* 0x020fe200078e020e */
[----:B------:R-:W-:Y:S01]  /*0310*/  @!P2 SHF.R.U32.HI R19, RZ, 0x17, R19 ;  /* 0x00000017ff13a819 */ /* 0x000fe20000011613 */
[----:B------:R-:W2:Y:S02]  /*0320*/  @!P1 LDG.E.CONSTANT R15, desc[UR4][R2.64+0x100000] ;  /* 0x10000004020f9981 */ /* 0x000ea4000c1e9900 */
[----:B------:R-:W-:Y:S01]  /*0330*/  @!P6 IMAD.HI R7, R7, 0x7aafa544, R8 ;  /* 0x7aafa5440707e827 */ /* 0x000fe200078e0208 */
[----:B------:R-:W-:-:S03]  /*0340*/  @!P4 SHF.R.U32.HI R13, RZ, 0x17, R13 ;  /* 0x00000017ff0dc819 */ /* 0x000fc6000001160d */
[----:B------:R-:W-:Y:S01]  /*0350*/  IMAD.X R5, RZ, RZ, UR7, P0 ;  /* 0x00000007ff057e24 */ /* 0x000fe200080e06ff */
[----:B------:R-:W-:Y:S01]  /*0360*/  ISETP.GT.U32.AND P0, PT, R6, 0x28ffff, PT ;  /* 0x0028ffff0600780c */ /* 0x000fe20003f04070 */
[----:B------:R-:W-:Y:S01]  /*0370*/  @!P5 IMAD.HI R10, R17, 0x7aafa544, R10 ;  /* 0x7aafa544110ad827 */ /* 0x000fe200078e020a */
[----:B------:R-:W-:Y:S02]  /*0380*/  @!P6 SHF.R.U32.HI R7, RZ, 0x17, R7 ;  /* 0x00000017ff07e819 */ /* 0x000fe40000011607 */
[----:B------:R-:W-:Y:S02]  /*0390*/  ISETP.GT.U32.OR P0, PT, R0, 0xa3fff, P0 ;  /* 0x000a3fff0000780c */ /* 0x000fe40000704470 */
[----:B------:R-:W-:Y:S02]  /*03a0*/  @!P3 SHF.R.U32.HI R11, RZ, 0x17, R18 ;  /* 0x00000017ff0bb819 */ /* 0x000fe40000011612 */
        /* <DEDUP_REMOVED lines=22> */
[----:B------:R-:W-:Y:S01]  /*0510*/  @!P1 MOV R12, 0x0 ;  /* 0x00000000000c9802 */ /* 0x000fe20000000f00 */
[----:B------:R-:W-:Y:S01]  /*0520*/  @!P1 IMAD.MOV.U32 R13, RZ, RZ, 0x400000 ;  /* 0x00400000ff0d9424 */ /* 0x000fe200078e00ff */
[----:B------:R-:W-:Y:S01]  /*0530*/  @!P6 MOV R21, 0x400000 ;  /* 0x004000000015e802 */ /* 0x000fe20000000f00 */
[----:B------:R-:W-:-:S02]  /*0540*/  @!P4 IMAD.MOV.U32 R16, RZ, RZ, 0x0 ;  /* 0x00000000ff10c424 */ /* 0x000fc400078e00ff */
[----:B------:R-:W-:Y:S02]  /*0550*/  @!P6 IMAD.MOV.U32 R20, RZ, RZ, 0x0 ;  /* 0x00000000ff14e424 */ /* 0x000fe400078e00ff */
[----:B------:R-:W-:Y:S02]  /*0560*/  @!P5 IMAD.MOV.U32 R18, RZ, RZ, 0x0 ;  /* 0x00000000ff12d424 */ /* 0x000fe400078e00ff */
[----:B------:R-:W-:Y:S02]  /*0570*/  @!P5 IMAD.MOV.U32 R19, RZ, RZ, 0x400000 ;  /* 0x00400000ff13d424 */ /* 0x000fe400078e00ff */
        /* <DEDUP_REMOVED lines=40> */
.L_x_122:
        /* <DEDUP_REMOVED lines=16> */
.L_x_386:


//--------------------- .text.fused_nn_conv2d_cast_fixed_point_multiply_add_cast_nn_relu_cast_fixed_point_mult_18399029763786111876__2_kernel0 --------------------------
	.section	.text.fused_nn_conv2d_cast_fixed_point_multiply_add_cast_nn_relu_cast_fixed_point_mult_18399029763786111876__2_kernel0,"ax",@progbits
	.align	128
        .global         fused_nn_conv2d_cast_fixed_point_multiply_add_cast_nn_relu_cast_fixed_point_mult_18399029763786111876__2_kernel0
        .type           fused_nn_conv2d_cast_fixed_point_multiply_add_cast_nn_relu_cast_fixed_point_mult_18399029763786111876__2_kernel0,@function
        .size           fused_nn_conv2d_cast_fixed_point_multiply_add_cast_nn_relu_cast_fixed_point_mult_18399029763786111876__2_kernel0,(.L_x_387 - fused_nn_conv2d_cast_fixed_point_multiply_add_cast_nn_relu_cast_fixed_point_mult_18399029763786111876__2_kernel0)
        .other          fused_nn_conv2d_cast_fixed_point_multiply_add_cast_nn_relu_cast_fixed_point_mult_18399029763786111876__2_kernel0,@"STO_CUDA_ENTRY STV_DEFAULT"
fused_nn_conv2d_cast_fixed_point_multiply_add_cast_nn_relu_cast_fixed_point_mult_18399029763786111876__2_kernel0:
.text.fused_nn_conv2d_cast_fixed_point_multiply_add_cast_nn_relu_cast_fixed_point_mult_18399029763786111876__2_kernel0:
[----:B------:R-:W-:Y:S01]  /*0000*/  LDC R1, c[0x0][0x37c] ;  /* 0x0000df00ff017b82 */ /* 0x000fe20000000800 */
[----:B------:R-:W0:Y:S07]  /*0010*/  S2R R0, SR_TID.Y ;  /* 0x0000000000007919 */ /* 0x000e2e0000002200 */
[----:B------:R-:W1:Y:S01]  /*0020*/  S2UR UR4, SR_CTAID.X ;  /* 0x00000000000479c3 */ /* 0x000e620000002500 */
[----:B------:R-:W-:Y:S01]  /*0030*/  UMOV UR12, 0x400 ;  /* 0x00000400000c7882 */ /* 0x000fe20000000000 */
[----:B------:R-:W2:Y:S01]  /*0040*/  LDCU.64 UR8, c[0x0][0x358] ;  /* 0x00006b00ff0877ac */ /* 0x000ea20008000a00 */
[----:B------:R-:W3:Y:S01]  /*0050*/  S2R R3, SR_TID.X ;  /* 0x0000000000037919 */ /* 0x000ee20000002100 */
[----:B------:R-:W-:Y:S04]  /*0060*/  BSSY.RECONVERGENT B0, `(.L_x_123) ;  /* 0x000003f000007945 */ /* 0x000fe80003800200 */
[----:B------:R-:W4:Y:S08]  /*0070*/  S2UR UR15, SR_CTAID.Z ;  /* 0x00000000000f79c3 */ /* 0x000f300000002700 */
[----:B------:R-:W5:Y:S01]  /*0080*/  S2UR UR14, SR_CgaCtaId ;  /* 0x00000000000e79c3 */ /* 0x000f620000008800 */
[----:B-1----:R-:W-:-:S02]  /*0090*/  ULOP3.LUT UR5, UR4, 0x1, URZ, 0xc0, !UPT ;  /* 0x0000000104057892 */ /* 0x002fc4000f8ec0ff */
[----:B------:R-:W-:Y:S02]  /*00a0*/  USHF.R.U32.HI UR10, URZ, 0x1, UR4 ;  /* 0x00000001ff0a7899 */ /* 0x000fe40008011604 */
[----:B------:R-:W-:Y:S02]  /*00b0*/  UISETP.NE.U32.AND UP0, UPT, UR5, 0x1, UPT ;  /* 0x000000010500788c */ /* 0x000fe4000bf05070 */
[----:B------:R-:W-:Y:S01]  /*00c0*/  USHF.L.U32 UR4, UR4, 0x1, URZ ;  /* 0x0000000104047899 */ /* 0x000fe200080006ff */
[C---:B0-----:R-:W-:Y:S01]  /*00d0*/  ISETP.GT.U32.AND P0, PT, R0.reuse, 0x14, PT ;  /* 0x000000140000780c */ /* 0x041fe20003f04070 */
[----:B----4-:R-:W-:Y:S02]  /*00e0*/  UIMAD UR5, UR15, 0x1c0, UR10 ;  /* 0x000001c00f0578a4 */ /* 0x010fe4000f8e020a */
[----:B------:R-:W-:Y:S01]  /*00f0*/  USEL UR11, URZ, 0x70, UP0 ;  /* 0x00000070ff0b7887 */ /* 0x000fe20008000000 */
[----:B---3--:R-:W-:Y:S01]  /*0100*/  IMAD R2, R0, 0xe, R3 ;  /* 0x0000000e00027824 */ /* 0x008fe200078e0203 */
[----:B------:R-:W-:Y:S01]  /*0110*/  UIMAD UR5, UR5, 0x380, URZ ;  /* 0x00000380050578a4 */ /* 0x000fe2000f8e02ff */
[----:B------:R-:W-:Y:S01]  /*0120*/  SHF.L.U32 R3, R3, 0x2, RZ ;  /* 0x0000000203037819 */ /* 0x000fe200000006ff */
[----:B------:R-:W-:-:S02]  /*0130*/  ULOP3.LUT UR4, UR4, 0x7ffffffc, URZ, 0xc0, !UPT ;  /* 0x7ffffffc04047892 */ /* 0x000fc4000f8ec0ff */
[----:B------:R-:W-:Y:S01]  /*0140*/  ISETP.GT.U32.OR P1, PT, R2, 0x121, P0 ;  /* 0x000001210200780c */ /* 0x000fe20000724470 */
[----:B------:R-:W-:Y:S01]  /*0150*/  UIADD3 UR6, UPT, UPT, UR11, UR5, URZ ;  /* 0x000000050b067290 */ /* 0x000fe2000fffe0ff */
[----:B------:R-:W-:Y:S01]  /*0160*/  IMAD R4, R0, 0x38, R3 ;  /* 0x0000003800047824 */ /* 0x000fe200078e0203 */
[----:B-----5:R-:W-:Y:S01]  /*0170*/  ULEA UR13, UR14, UR12, 0x18 ;  /* 0x0000000c0e0d7291 */ /* 0x020fe2000f8ec0ff */
[----:B------:R-:W-:Y:S01]  /*0180*/  P2R R15, PR, RZ, 0x2 ;  /* 0x00000002ff0f7803 */ /* 0x000fe20000000000 */
[----:B------:R-:W-:-:S08]  /*0190*/  UIADD3 UR7, UPT, UPT, UR6, -0xe4, URZ ;  /* 0xffffff1c06077890 */ /* 0x000fd0000fffe0ff */
[----:B--2---:R-:W-:Y:S05]  /*01a0*/  @P1 BRA `(.L_x_124) ;  /* 0x0000000000a81947 */ /* 0x004fea0003800000 */
[C---:B------:R-:W-:Y:S01]  /*01b0*/  ISETP.GE.U32.AND P0, PT, R2.reuse, 0x91, PT ;  /* 0x000000910200780c */ /* 0x040fe20003f06070 */
[----:B------:R-:W-:Y:S01]  /*01c0*/  BSSY.RECONVERGENT B1, `(.L_x_125) ;  /* 0x0000027000017945 */ /* 0x000fe20003800200 */
[----:B------:R-:W-:Y:S01]  /*01d0*/  IADD3 R5, PT, PT, R2, 0x6f, RZ ;  /* 0x0000006f02057810 */ /* 0x000fe20007ffe0ff */
[----:B------:R-:W-:-:S03]  /*01e0*/  HFMA2 R7, -RZ, RZ, 0, 0 ;  /* 0x00000000ff077431 */ /* 0x000fc600000001ff */
[----:B------:R-:W-:-:S04]  /*01f0*/  SEL R5, R2, R5, !P0 ;  /* 0x0000000502057207 */ /* 0x000fc80004000000 */
[----:B------:R-:W-:-:S05]  /*0200*/  LOP3.LUT R6, R5, 0xff, RZ, 0xc0, !PT ;  /* 0x000000ff05067812 */ /* 0x000fca00078ec0ff */
[----:B------:R-:W-:-:S05]  /*0210*/  IMAD R6, R6, 0x1b, RZ ;  /* 0x0000001b06067824 */ /* 0x000fca00078e02ff */
[----:B------:R-:W-:-:S04]  /*0220*/  SHF.R.U32.HI R6, RZ, 0x8, R6 ;  /* 0x00000008ff067819 */ /* 0x000fc80000011606 */
[----:B------:R-:W-:-:S04]  /*0230*/  IADD3 R8, PT, PT, RZ, -R6, RZ ;  /* 0x80000006ff087210 */ /* 0x000fc80007ffe0ff */
[----:B------:R-:W-:-:S04]  /*0240*/  PRMT R8, R8, 0x7710, RZ ;  /* 0x0000771008087816 */ /* 0x000fc800000000ff */
[----:B------:R-:W-:-:S04]  /*0250*/  IADD3 R5, PT, PT, R5, R8, RZ ;  /* 0x0000000805057210 */ /* 0x000fc80007ffe0ff */
[----:B------:R-:W-:-:S04]  /*0260*/  LOP3.LUT R5, R5, 0xfe, RZ, 0xc0, !PT ;  /* 0x000000fe05057812 */ /* 0x000fc800078ec0ff */
[----:B------:R-:W-:-:S04]  /*0270*/  LEA.HI R5, R5, R6, RZ, 0x1f ;  /* 0x0000000605057211 */ /* 0x000fc800078ff8ff */
[----:B------:R-:W-:-:S04]  /*0280*/  SHF.R.U32.HI R5, RZ, 0x4, R5 ;  /* 0x00000004ff057819 */ /* 0x000fc80000011605 */
[----:B------:R-:W-:-:S13]  /*0290*/  LOP3.LUT P0, RZ, R5, UR4, RZ, 0xfc, !PT ;  /* 0x0000000405ff7c12 */ /* 0x000fda000f80fcff */
[----:B------:R-:W-:Y:S05]  /*02a0*/  @!P0 BRA `(.L_x_126) ;  /* 0x0000000000608947 */ /* 0x000fea0003800000 */
[----:B------:R-:W-:Y:S02]  /*02b0*/  LOP3.LUT R6, R2, 0xffff, RZ, 0xc0, !PT ;  /* 0x0000ffff02067812 */ /* 0x000fe400078ec0ff */
[----:B------:R-:W-:-:S03]  /*02c0*/  PLOP3.LUT P1, PT, PT, PT, UP0, 0x80, 0x8 ;  /* 0x000000000008781c */ /* 0x000fc60003f2f008 */
[----:B------:R-:W-:-:S05]  /*02d0*/  IMAD R6, R6, 0x469f, RZ ;  /* 0x0000469f06067824 */ /* 0x000fca00078e02ff */
[----:B------:R-:W-:-:S04]  /*02e0*/  SHF.R.U32.HI R6, RZ, 0x13, R6 ;  /* 0x00000013ff067819 */ /* 0x000fc80000011606 */
[----:B------:R-:W-:-:S05]  /*02f0*/  PRMT R6, R6, 0x9910, RZ ;  /* 0x0000991006067816 */ /* 0x000fca00000000ff */
[----:B------:R-:W-:-:S05]  /*0300*/  IMAD R6, R6, 0x1d, RZ ;  /* 0x0000001d06067824 */ /* 0x000fca00078e02ff */
[----:B------:R-:W-:-:S04]  /*0310*/  IADD3 R6, PT, PT, RZ, -R6, RZ ;  /* 0x80000006ff067210 */ /* 0x000fc80007ffe0ff */
[----:B------:R-:W-:-:S04]  /*0320*/  PRMT R9, R6, 0x7710, RZ ;  /* 0x0000771006097816 */ /* 0x000fc800000000ff */
[----:B------:R-:W-:-:S04]  /*0330*/  IADD3 R6, PT, PT, R2, R9, RZ ;  /* 0x0000000902067210 */ /* 0x000fc80007ffe0ff */
[----:B------:R-:W-:-:S04]  /*0340*/  PRMT R8, R6, 0x9910, RZ ;  /* 0x0000991006087816 */ /* 0x000fc800000000ff */
[----:B------:R-:W-:-:S13]  /*0350*/  ISETP.EQ.AND P0, PT, R8, RZ, PT ;  /* 0x000000ff0800720c */ /* 0x000fda0003f02270 */
[----:B------:R-:W-:Y:S05]  /*0360*/  @P1 BRA P0, `(.L_x_126) ;  /* 0x0000000000301947 */ /* 0x000fea0000000000 */
[----:B------:R-:W-:Y:S01]  /*0370*/  ISETP.GT.U32.AND P0, PT, R2, 0x90, PT ;  /* 0x000000900200780c */ /* 0x000fe20003f04070 */
[----:B------:R-:W-:Y:S01]  /*0380*/  UIADD3 UR18, UPT, UPT, UR6, 0x30f1c, URZ ;  /* 0x00030f1c06127890 */ /* 0x000fe2000fffe0ff */
[----:B------:R-:W-:Y:S01]  /*0390*/  SHF.L.U32 R6, R6, 0x2, RZ ;  /* 0x0000000206067819 */ /* 0x000fe200000006ff */
[----:B------:R-:W0:Y:S03]  /*03a0*/  LDCU.64 UR16, c[0x0][0x380] ;  /* 0x00007000ff1077ac */ /* 0x000e260008000a00 */
[----:B------:R-:W-:Y:S02]  /*03b0*/  LOP3.LUT R6, R6, 0xffff, RZ, 0xc0, !PT ;  /* 0x0000ffff06067812 */ /* 0x000fe400078ec0ff */
[----:B------:R-:W-:-:S05]  /*03c0*/  MOV R8, UR18 ;  /* 0x0000001200087c02 */ /* 0x000fca0008000f00 */
[----:B------:R-:W-:-:S05]  /*03d0*/  @!P0 IADD3 R8, PT, PT, RZ, UR7, RZ ;  /* 0x00000007ff088c10 */ /* 0x000fca000fffe0ff */
[----:B------:R-:W-:-:S05]  /*03e0*/  IMAD R5, R5, 0xe0, R8 ;  /* 0x000000e005057824 */ /* 0x000fca00078e0208 */
[----:B------:R-:W-:-:S04]  /*03f0*/  IADD3 R5, PT, PT, R6, R5, RZ ;  /* 0x0000000506057210 */ /* 0x000fc80007ffe0ff */
[----:B0-----:R-:W-:-:S04]  /*0400*/  IADD3 R6, P0, PT, R5, UR16, RZ ;  /* 0x0000001005067c10 */ /* 0x001fc8000ff1e0ff */
[----:B------:R-:W-:-:S06]  /*0410*/  LEA.HI.X.SX32 R7, R5, UR17, 0x1, P0 ;  /* 0x0000001105077c11 */ /* 0x000fcc00080f0eff */
[----:B------:R0:W5:Y:S03]  /*0420*/  LDG.E.CONSTANT R7, desc[UR8][R6.64] ;  /* 0x0000000806077981 */ /* 0x000166000c1e9900 */
.L_x_126:
[----:B------:R-:W-:Y:S05]  /*0430*/  BSYNC.RECONVERGENT B1 ;  /* 0x0000000000017941 */ /* 0x000fea0003800200 */
.L_x_125:
[----:B-----5:R1:W-:Y:S02]  /*0440*/  STS [R4+UR13], R7 ;  /* 0x0000000704007988 */ /* 0x0203e4000800080d */
.L_x_124:
[----:B------:R-:W-:Y:S05]  /*0450*/  BSYNC.RECONVERGENT B0 ;  /* 0x0000000000007941 */ /* 0x000fea0003800200 */
.L_x_123:
[----:B------:R-:W-:Y:S01]  /*0460*/  ISETP.GT.U32.AND P0, PT, R0, 0x4, PT ;  /* 0x000000040000780c */ /* 0x000fe20003f04070 */
[----:B------:R-:W-:Y:S01]  /*0470*/  BSSY.RECONVERGENT B0, `(.L_x_127) ;  /* 0x0000027000007945 */ /* 0x000fe20003800200 */
[C---:B------:R-:W-:Y:S02]  /*0480*/  IADD3 R14, PT, PT, R2.reuse, 0xe0, RZ ;  /* 0x000000e0020e7810 */ /* 0x040fe40007ffe0ff */
[----:B------:R-:W-:-:S13]  /*0490*/  ISETP.GT.U32.OR P0, PT, R2, 0x41, P0 ;  /* 0x000000410200780c */ /* 0x000fda0000704470 */
[----:B------:R-:W-:Y:S05]  /*04a0*/  @P0 BRA `(.L_x_128) ;  /* 0x00000000008c0947 */ /* 0x000fea0003800000 */
[----:B------:R-:W-:Y:S01]  /*04b0*/  LOP3.LUT R5, R14, 0xffff, RZ, 0xc0, !PT ;  /* 0x0000ffff0e057812 */ /* 0x000fe200078ec0ff */
[----:B------:R-:W-:Y:S01]  /*04c0*/  BSSY.RECONVERGENT B1, `(.L_x_129) ;  /* 0x0000020000017945 */ /* 0x000fe20003800200 */
[----:B------:R-:W-:Y:S02]  /*04d0*/  PLOP3.LUT P1, PT, PT, PT, UP0, 0x80, 0x8 ;  /* 0x000000000008781c */ /* 0x000fe40003f2f008 */
[----:B-1----:R-:W-:Y:S01]  /*04e0*/  MOV R7, RZ ;  /* 0x000000ff00077202 */ /* 0x002fe20000000f00 */
[----:B------:R-:W-:-:S05]  /*04f0*/  IMAD R5, R5, 0x469f, RZ ;  /* 0x0000469f05057824 */ /* 0x000fca00078e02ff */
[----:B------:R-:W-:-:S04]  /*0500*/  SHF.R.U32.HI R5, RZ, 0x13, R5 ;  /* 0x00000013ff057819 */ /* 0x000fc80000011605 */
[----:B------:R-:W-:-:S05]  /*0510*/  PRMT R5, R5, 0x9910, RZ ;  /* 0x0000991005057816 */ /* 0x000fca00000000ff */
[----:B------:R-:W-:-:S05]  /*0520*/  IMAD R5, R5, 0x1d, RZ ;  /* 0x0000001d05057824 */ /* 0x000fca00078e02ff */
[----:B------:R-:W-:-:S04]  /*0530*/  IADD3 R5, PT, PT, RZ, -R5, RZ ;  /* 0x80000005ff057210 */ /* 0x000fc80007ffe0ff */
[----:B------:R-:W-:-:S04]  /*0540*/  PRMT R5, R5, 0x7710, RZ ;  /* 0x0000771005057816 */ /* 0x000fc800000000ff */
[----:B------:R-:W-:-:S04]  /*0550*/  IADD3 R5, PT, PT, R14, R5, RZ ;  /* 0x000000050e057210 */ /* 0x000fc80007ffe0ff */
[----:B0-----:R-:W-:-:S04]  /*0560*/  PRMT R6, R5, 0x9910, RZ ;  /* 0x0000991005067816 */ /* 0x001fc800000000ff */
[----:B------:R-:W-:-:S13]  /*0570*/  ISETP.EQ.AND P0, PT, R6, RZ, PT ;  /* 0x000000ff0600720c */ /* 0x000fda0003f02270 */
[----:B------:R-:W-:Y:S05]  /*0580*/  @P1 BRA P0, `(.L_x_130) ;  /* 0x00000000004c1947 */ /* 0x000fea0000000000 */
[----:B------:R-:W-:Y:S01]  /*0590*/  IADD3 R6, PT, PT, R2, 0x14f, RZ ;  /* 0x0000014f02067810 */ /* 0x000fe20007ffe0ff */
[----:B------:R-:W0:Y:S01]  /*05a0*/  LDCU.64 UR16, c[0x0][0x380] ;  /* 0x00007000ff1077ac */ /* 0x000e220008000a00 */
[----:B------:R-:W-:Y:S02]  /*05b0*/  SHF.L.U32 R5, R5, 0x2, RZ ;  /* 0x0000000205057819 */ /* 0x000fe400000006ff */
[----:B------:R-:W-:Y:S02]  /*05c0*/  LOP3.LUT R7, R6, 0xff, RZ, 0xc0, !PT ;  /* 0x000000ff06077812 */ /* 0x000fe400078ec0ff */
[----:B------:R-:W-:-:S03]  /*05d0*/  LOP3.LUT R5, R5, 0xffff, RZ, 0xc0, !PT ;  /* 0x0000ffff05057812 */ /* 0x000fc600078ec0ff */
[----:B------:R-:W-:-:S05]  /*05e0*/  IMAD R7, R7, 0x1b, RZ ;  /* 0x0000001b07077824 */ /* 0x000fca00078e02ff */
[----:B------:R-:W-:-:S04]  /*05f0*/  SHF.R.U32.HI R7, RZ, 0x8, R7 ;  /* 0x00000008ff077819 */ /* 0x000fc80000011607 */
[----:B------:R-:W-:-:S04]  /*0600*/  IADD3 R9, PT, PT, RZ, -R7, RZ ;  /* 0x80000007ff097210 */ /* 0x000fc80007ffe0ff */
[----:B------:R-:W-:-:S04]  /*0610*/  PRMT R9, R9, 0x7710, RZ ;  /* 0x0000771009097816 */ /* 0x000fc800000000ff */
[----:B------:R-:W-:-:S04]  /*0620*/  IADD3 R6, PT, PT, R6, R9, RZ ;  /* 0x0000000906067210 */ /* 0x000fc80007ffe0ff */
[----:B------:R-:W-:-:S04]  /*0630*/  LOP3.LUT R6, R6, 0xfe, RZ, 0xc0, !PT ;  /* 0x000000fe06067812 */ /* 0x000fc800078ec0ff */
[----:B------:R-:W-:Y:S02]  /*0640*/  LEA.HI R6, R6, R7, RZ, 0x1f ;  /* 0x0000000706067211 */ /* 0x000fe400078ff8ff */
[----:B------:R-:W-:Y:S02]  /*0650*/  MOV R7, UR7 ;  /* 0x0000000700077c02 */ /* 0x000fe40008000f00 */
[----:B------:R-:W-:-:S05]  /*0660*/  SHF.R.U32.HI R6, RZ, 0x4, R6 ;  /* 0x00000004ff067819 */ /* 0x000fca0000011606 */
[----:B------:R-:W-:-:S05]  /*0670*/  IMAD R6, R6, 0xe0, R7 ;  /* 0x000000e006067824 */ /* 0x000fca00078e0207 */
[----:B------:R-:W-:-:S04]  /*0680*/  IADD3 R5, PT, PT, R6, 0x31000, R5 ;  /* 0x0003100006057810 */ /* 0x000fc80007ffe005 */
[----:B0-----:R-:W-:-:S04]  /*0690*/  IADD3 R6, P0, PT, R5, UR16, RZ ;  /* 0x0000001005067c10 */ /* 0x001fc8000ff1e0ff */
[----:B------:R-:W-:-:S06]  /*06a0*/  LEA.HI.X.SX32 R7, R5, UR17, 0x1, P0 ;  /* 0x0000001105077c11 */ /* 0x000fcc00080f0eff */
[----:B------:R0:W5:Y:S03]  /*06b0*/  LDG.E.CONSTANT R7, desc[UR8][R6.64] ;  /* 0x0000000806077981 */ /* 0x000166000c1e9900 */
.L_x_130:
[----:B------:R-:W-:Y:S05]  /*06c0*/  BSYNC.RECONVERGENT B1 ;  /* 0x0000000000017941 */ /* 0x000fea0003800200 */
.L_x_129:
[----:B-----5:R2:W-:Y:S02]  /*06d0*/  STS [R4+UR13+0x380], R7 ;  /* 0x0003800704007988 */ /* 0x0205e4000800080d */
.L_x_128:
[----:B------:R-:W-:Y:S05]  /*06e0*/  BSYNC.RECONVERGENT B0 ;  /* 0x0000000000007941 */ /* 0x000fea0003800200 */
.L_x_127:
[C---:B------:R-:W-:Y:S01]  /*06f0*/  ISETP.GE.U32.AND P0, PT, R2.reuse, 0x91, PT ;  /* 0x000000910200780c */ /* 0x040fe20003f06070 */
[----:B-12---:R-:W-:Y:S01]  /*0700*/  HFMA2 R7, -RZ, RZ, 0, 1.33514404296875e-05 ;  /* 0x000000e0ff077431 */ /* 0x006fe200000001ff */
[C---:B------:R-:W-:Y:S01]  /*0710*/  IADD3 R5, PT, PT, R2.reuse, 0xff6f, RZ ;  /* 0x0000ff6f02057810 */ /* 0x040fe20007ffe0ff */
[----:B------:R-:W-:Y:S01]  /*0720*/  BSSY.RECONVERGENT B0, `(.L_x_131) ;  /* 0x0000051000007945 */ /* 0x000fe20003800200 */
[C---:B------:R-:W-:Y:S02]  /*0730*/  IADD3 R9, PT, PT, R2.reuse, 0x1c0, RZ ;  /* 0x000001c002097810 */ /* 0x040fe40007ffe0ff */
[C---:B------:R-:W-:Y:S02]  /*0740*/  SEL R5, R2.reuse, R5, !P0 ;  /* 0x0000000502057207 */ /* 0x040fe40004000000 */
[----:B------:R-:W-:Y:S02]  /*0750*/  ISETP.GT.U32.AND P0, PT, R2, 0x90, PT ;  /* 0x000000900200780c */ /* 0x000fe40003f04070 */
[----:B------:R-:W-:-:S02]  /*0760*/  LOP3.LUT R5, R5, 0xffff, RZ, 0xc0, !PT ;  /* 0x0000ffff05057812 */ /* 0x000fc400078ec0ff */
[----:B------:R-:W-:Y:S02]  /*0770*/  LOP3.LUT R10, R14, 0xffff, RZ, 0xc0, !PT ;  /* 0x0000ffff0e0a7812 */ /* 0x000fe400078ec0ff */
[----:B------:R-:W-:Y:S01]  /*0780*/  LOP3.LUT R8, R9, 0xffff, RZ, 0xc0, !PT ;  /* 0x0000ffff09087812 */ /* 0x000fe200078ec0ff */
[----:B------:R-:W-:Y:S01]  /*0790*/  IMAD R5, R5, 0x469f, RZ ;  /* 0x0000469f05057824 */ /* 0x000fe200078e02ff */
[----:B------:R-:W-:Y:S02]  /*07a0*/  IADD3 R16, PT, PT, R2, 0x2a0, RZ ;  /* 0x000002a002107810 */ /* 0x000fe40007ffe0ff */
[----:B------:R-:W-:Y:S01]  /*07b0*/  ISETP.GT.U32.AND P1, PT, R0, 0x42, PT ;  /* 0x000000420000780c */ /* 0x000fe20003f24070 */
[----:B------:R-:W-:Y:S01]  /*07c0*/  IMAD R12, R8, 0xe38f, RZ ;  /* 0x0000e38f080c7824 */ /* 0x000fe200078e02ff */
[----:B0-----:R-:W-:Y:S02]  /*07d0*/  SHF.R.U32.HI R6, RZ, 0x13, R5 ;  /* 0x00000013ff067819 */ /* 0x001fe40000011605 */
[----:B------:R-:W-:-:S02]  /*07e0*/  ISETP.GT.U32.OR P1, PT, R2, 0x39f, P1 ;  /* 0x0000039f0200780c */ /* 0x000fc40000f24470 */
[C---:B------:R-:W-:Y:S01]  /*07f0*/  LOP3.LUT P3, RZ, R6.reuse, UR4, RZ, 0xfc, !PT ;  /* 0x0000000406ff7c12 */ /* 0x040fe2000f86fcff */
[C---:B------:R-:W-:Y:S02]  /*0800*/  IMAD R5, R6.reuse, R7, 0x31000 ;  /* 0x0003100006057424 */ /* 0x040fe400078e0207 */
[----:B------:R-:W-:Y:S02]  /*0810*/  IMAD R11, R6, 0xe0, RZ ;  /* 0x000000e0060b7824 */ /* 0x000fe400078e02ff */
[C---:B------:R-:W-:Y:S02]  /*0820*/  IMAD R6, R10.reuse, 0x469f, RZ ;  /* 0x0000469f0a067824 */ /* 0x040fe400078e02ff */
[----:B------:R-:W-:Y:S01]  /*0830*/  IMAD R7, R10, 0xe38f, RZ ;  /* 0x0000e38f0a077824 */ /* 0x000fe200078e02ff */
[----:B------:R-:W-:Y:S02]  /*0840*/  @!P0 IADD3 R5, PT, PT, R11, RZ, RZ ;  /* 0x000000ff0b058210 */ /* 0x000fe40007ffe0ff */
[----:B------:R-:W-:-:S02]  /*0850*/  ISETP.GT.U32.AND P0, PT, R0, 0x52, PT ;  /* 0x000000520000780c */ /* 0x000fc40003f04070 */
[----:B------:R-:W-:Y:S02]  /*0860*/  SHF.R.U32.HI R11, RZ, 0x13, R6 ;  /* 0x00000013ff0b7819 */ /* 0x000fe40000011606 */
[----:B------:R-:W-:Y:S02]  /*0870*/  SHF.R.U32.HI R7, RZ, 0x15, R7 ;  /* 0x00000015ff077819 */ /* 0x000fe40000011607 */
[----:B------:R-:W-:Y:S02]  /*0880*/  SHF.R.U32.HI R6, RZ, 0x15, R12 ;  /* 0x00000015ff067819 */ /* 0x000fe4000001160c */
[----:B------:R-:W-:Y:S02]  /*0890*/  PRMT R12, R11, 0x9910, RZ ;  /* 0x000099100b0c7816 */ /* 0x000fe400000000ff */
[----:B------:R-:W-:Y:S02]  /*08a0*/  ISETP.GT.U32.OR P0, PT, R2, 0x47f, P0 ;  /* 0x0000047f0200780c */ /* 0x000fe40000704470 */
[----:B------:R-:W-:Y:S01]  /*08b0*/  PRMT R17, R7, 0x9910, RZ ;  /* 0x0000991007117816 */ /* 0x000fe200000000ff */
[----:B------:R-:W-:Y:S01]  /*08c0*/  IMAD R13, R12, 0x1d, RZ ;  /* 0x0000001d0c0d7824 */ /* 0x000fe200078e02ff */
[----:B------:R-:W-:-:S02]  /*08d0*/  PRMT R18, R6, 0x9910, RZ ;  /* 0x0000991006127816 */ /* 0x000fc400000000ff */
[----:B------:R-:W-:Y:S01]  /*08e0*/  LOP3.LUT R12, R16, 0xffff, RZ, 0xc0, !PT ;  /* 0x0000ffff100c7812 */ /* 0x000fe200078ec0ff */
[----:B------:R-:W-:Y:S01]  /*08f0*/  IMAD R17, R17, 0x24, RZ ;  /* 0x0000002411117824 */ /* 0x000fe200078e02ff */
[----:B------:R-:W-:Y:S01]  /*0900*/  IADD3 R13, PT, PT, RZ, -R13, RZ ;  /* 0x8000000dff0d7210 */ /* 0x000fe20007ffe0ff */
[----:B------:R-:W-:Y:S01]  /*0910*/  IMAD R18, R18, 0x24, RZ ;  /* 0x0000002412127824 */ /* 0x000fe200078e02ff */
[----:B------:R-:W-:Y:S02]  /*0920*/  SHF.R.U32.HI R11, RZ, 0x2, R2 ;  /* 0x00000002ff0b7819 */ /* 0x000fe40000011602 */
[----:B------:R-:W-:Y:S01]  /*0930*/  IADD3 R19, PT, PT, RZ, -R17, RZ ;  /* 0x80000011ff137210 */ /* 0x000fe20007ffe0ff */
[----:B------:R-:W-:Y:S01]  /*0940*/  IMAD R17, R12, 0xe38f, RZ ;  /* 0x0000e38f0c117824 */ /* 0x000fe200078e02ff */
[----:B------:R-:W-:Y:S02]  /*0950*/  IADD3 R18, PT, PT, RZ, -R18, RZ ;  /* 0x80000012ff127210 */ /* 0x000fe40007ffe0ff */
[----:B------:R-:W-:-:S02]  /*0960*/  PRMT R21, R13, 0x7710, RZ ;  /* 0x000077100d157816 */ /* 0x000fc400000000ff */
[----:B------:R-:W-:Y:S02]  /*0970*/  PRMT R19, R19, 0x7710, RZ ;  /* 0x0000771013137816 */ /* 0x000fe400000000ff */
[----:B------:R-:W-:Y:S02]  /*0980*/  PRMT R18, R18, 0x7710, RZ ;  /* 0x0000771012127816 */ /* 0x000fe400000000ff */
[----:B------:R-:W-:Y:S01]  /*0990*/  LOP3.LUT R13, R4, 0xc, RZ, 0xc0, !PT ;  /* 0x0000000c040d7812 */ /* 0x000fe200078ec0ff */
[----:B------:R-:W-:Y:S06]  /*09a0*/  @P0 BRA `(.L_x_132) ;  /* 0x0000000000a00947 */ /* 0x000fec0003800000 */
[----:B------:R-:W-:Y:S01]  /*09b0*/  LOP3.LUT R26, R2, 0xffff, RZ, 0xc0, !PT ;  /* 0x0000ffff021a7812 */ /* 0x000fe200078ec0ff */
[----:B------:R-:W0:Y:S01]  /*09c0*/  LDCU.64 UR6, c[0x0][0x388] ;  /* 0x00007100ff0677ac */ /* 0x000e220008000a00 */
[----:B------:R-:W-:-:S03]  /*09d0*/  LOP3.LUT R22, R11, 0xffff, RZ, 0xc0, !PT ;  /* 0x0000ffff0b167812 */ /* 0x000fc600078ec0ff */
[----:B------:R-:W-:Y:S02]  /*09e0*/  IMAD R20, R26, 0xe38f, RZ ;  /* 0x0000e38f1a147824 */ /* 0x000fe400078e02ff */
[----:B------:R-:W-:-:S03]  /*09f0*/  IMAD R23, R22, 0xaaab, RZ ;  /* 0x0000aaab16177824 */ /* 0x000fc600078e02ff */
[----:B------:R-:W-:Y:S02]  /*0a00*/  SHF.R.U32.HI R20, RZ, 0x15, R20 ;  /* 0x00000015ff147819 */ /* 0x000fe40000011614 */
[----:B------:R-:W-:Y:S02]  /*0a10*/  SHF.R.U32.HI R23, RZ, 0x11, R23 ;  /* 0x00000011ff177819 */ /* 0x000fe40000011617 */
[C---:B------:R-:W-:Y:S01]  /*0a20*/  PRMT R24, R20.reuse, 0x9910, RZ ;  /* 0x0000991014187816 */ /* 0x040fe200000000ff */
[----:B------:R-:W-:Y:S01]  /*0a30*/  IMAD R20, R20, 0x900, RZ ;  /* 0x0000090014147824 */ /* 0x000fe200078e02ff */
[----:B------:R-:W-:Y:S02]  /*0a40*/  PRMT R23, R23, 0x9910, RZ ;  /* 0x0000991017177816 */ /* 0x000fe400000000ff */
[----:B------:R-:W-:Y:S02]  /*0a50*/  MOV R22, R24 ;  /* 0x0000001800167202 */ /* 0x000fe40000000f00 */
[----:B------:R-:W-:-:S03]  /*0a60*/  LEA R23, R23, R23, 0x1 ;  /* 0x0000001717177211 */ /* 0x000fc600078e08ff */
[----:B------:R-:W-:Y:S01]  /*0a70*/  IMAD R22, R22, 0x24, RZ ;  /* 0x0000002416167824 */ /* 0x000fe200078e02ff */
[----:B------:R-:W-:-:S04]  /*0a80*/  IADD3 R23, PT, PT, RZ, -R23, RZ ;  /* 0x80000017ff177210 */ /* 0x000fc80007ffe0ff */
[----:B------:R-:W-:Y:S02]  /*0a90*/  IADD3 R22, PT, PT, RZ, -R22, RZ ;  /* 0x80000016ff167210 */ /* 0x000fe40007ffe0ff */
[----:B------:R-:W-:Y:S02]  /*0aa0*/  PRMT R24, R23, 0x7710, RZ ;  /* 0x0000771017187816 */ /* 0x000fe400000000ff */
[----:B------:R-:W-:Y:S02]  /*0ab0*/  PRMT R25, R22, 0x7710, RZ ;  /* 0x0000771016197816 */ /* 0x000fe400000000ff */
[----:B------:R-:W-:Y:S02]  /*0ac0*/  IADD3 R23, PT, PT, R11, R24, RZ ;  /* 0x000000180b177210 */ /* 0x000fe40007ffe0ff */
[----:B------:R-:W-:Y:S02]  /*0ad0*/  IADD3 R22, PT, PT, R2, R25, RZ ;  /* 0x0000001902167210 */ /* 0x000fe40007ffe0ff */
[----:B------:R-:W-:-:S02]  /*0ae0*/  SHF.L.U32 R24, R23, 0x4, RZ ;  /* 0x0000000417187819 */ /* 0x000fc400000006ff */
[----:B------:R-:W-:Y:S02]  /*0af0*/  PRMT R22, R22, 0x9910, RZ ;  /* 0x0000991016167816 */ /* 0x000fe400000000ff */
[----:B------:R-:W-:-:S03]  /*0b00*/  LOP3.LUT R23, R13, 0xffff, R24, 0xf8, !PT ;  /* 0x0000ffff0d177812 */ /* 0x000fc600078ef818 */
[----:B------:R-:W-:Y:S01]  /*0b10*/  IMAD R22, R22, 0x2b, RZ ;  /* 0x0000002b16167824 */ /* 0x000fe200078e02ff */
[----:B------:R-:W-:-:S04]  /*0b20*/  LOP3.LUT R20, R23, R20, RZ, 0xfc, !PT ;  /* 0x0000001417147212 */ /* 0x000fc800078efcff */
[----:B------:R-:W-:-:S04]  /*0b30*/  LOP3.LUT R22, R22, 0xffff, RZ, 0xc0, !PT ;  /* 0x0000ffff16167812 */ /* 0x000fc800078ec0ff */
[----:B------:R-:W-:-:S04]  /*0b40*/  SHF.R.U32.HI R22, RZ, 0x9, R22 ;  /* 0x00000009ff167819 */ /* 0x000fc80000011616 */
[----:B------:R-:W-:-:S05]  /*0b50*/  LOP3.LUT R23, R22, 0xffff, RZ, 0xc0, !PT ;  /* 0x0000ffff16177812 */ /* 0x000fca00078ec0ff */
[----:B------:R-:W-:-:S05]  /*0b60*/  IMAD R20, R23, 0x30, R20 ;  /* 0x0000003017147824 */ /* 0x000fca00078e0214 */
[----:B0-----:R-:W-:-:S04]  /*0b70*/  IADD3 R22, P0, PT, R20, UR6, RZ ;  /* 0x0000000614167c10 */ /* 0x001fc8000ff1e0ff */
[----:B------:R-:W-:-:S05]  /*0b80*/  IADD3.X R23, PT, PT, RZ, UR7, RZ, P0, !PT ;  /* 0x00000007ff177c10 */ /* 0x000fca00087fe4ff */
[----:B------:R-:W2:Y:S01]  /*0b90*/  LDG.E.CONSTANT R22, desc[UR8][R22.64] ;  /* 0x0000000816167981 */ /* 0x000ea2000c1e9900 */
[----:B------:R-:W-:Y:S01]  /*0ba0*/  IMAD R20, R26, 0xaaab, RZ ;  /* 0x0000aaab1a147824 */ /* 0x000fe200078e02ff */
[----:B------:R-:W-:-:S04]  /*0bb0*/  UIADD3 UR6, UPT, UPT, UR12, 0x910, URZ ;  /* 0x000009100c067890 */ /* 0x000fc8000fffe0ff */
[----:B------:R-:W-:Y:S01]  /*0bc0*/  SHF.R.U32.HI R20, RZ, 0x13, R20 ;  /* 0x00000013ff147819 */ /* 0x000fe20000011614 */
[----:B------:R-:W-:-:S03]  /*0bd0*/  ULEA UR6, UR14, UR6, 0x18 ;  /* 0x000000060e067291 */ /* 0x000fc6000f8ec0ff */
[----:B------:R-:W-:Y:S02]  /*0be0*/  PRMT R25, R20, 0x9910, RZ ;  /* 0x0000991014197816 */ /* 0x000fe400000000ff */
[----:B------:R-:W-:-:S05]  /*0bf0*/  PRMT R20, R24, 0x9910, RZ ;  /* 0x0000991018147816 */ /* 0x000fca00000000ff */
[----:B------:R-:W-:-:S05]  /*0c00*/  IMAD R20, R25, 0x30, R20 ;  /* 0x0000003019147824 */ /* 0x000fca00078e0214 */
[----:B------:R-:W-:-:S05]  /*0c10*/  LOP3.LUT R25, R13, 0xffff, R20, 0xf8, !PT ;  /* 0x0000ffff0d197812 */ /* 0x000fca00078ef814 */
[----:B--2---:R0:W-:Y:S02]  /*0c20*/  STS [R25+UR6], R22 ;  /* 0x0000001619007988 */ /* 0x0041e40008000806 */
.L_x_132:
[----:B------:R-:W-:Y:S05]  /*0c30*/  BSYNC.RECONVERGENT B0 ;  /* 0x0000000000007941 */ /* 0x000fea0003800200 */
.L_x_131:
[----:B------:R-:W-:Y:S04]  /*0c40*/  BSSY.RECONVERGENT B0, `(.L_x_133) ;  /* 0x000002b000007945 */ /* 0x000fe80003800200 */
[----:B------:R-:W-:Y:S05]  /*0c50*/  @P1 BRA `(.L_x_134) ;  /* 0x0000000000a41947 */ /* 0x000fea0003800000 */
[----:B------:R-:W-:Y:S01]  /*0c60*/  LOP3.LUT R26, R14, 0xffff, RZ, 0xc0, !PT ;  /* 0x0000ffff0e1a7812 */ /* 0x000fe200078ec0ff */
[----:B------:R-:W1:Y:S01]  /*0c70*/  LDCU.64 UR6, c[0x0][0x388] ;  /* 0x00007100ff0677ac */ /* 0x000e620008000a00 */
[----:B------:R-:W-:-:S03]  /*0c80*/  IADD3 R23, PT, PT, R11, 0x38, RZ ;  /* 0x000000380b177810 */ /* 0x000fc60007ffe0ff */
[----:B------:R-:W-:Y:S01]  /*0c90*/  IMAD R20, R26, 0xe38f, RZ ;  /* 0x0000e38f1a147824 */ /* 0x000fe200078e02ff */
[----:B0-----:R-:W-:-:S04]  /*0ca0*/  LOP3.LUT R22, R23, 0xffff, RZ, 0xc0, !PT ;  /* 0x0000ffff17167812 */ /* 0x001fc800078ec0ff */
[----:B------:R-:W-:Y:S01]  /*0cb0*/  SHF.R.U32.HI R20, RZ, 0x15, R20 ;  /* 0x00000015ff147819 */ /* 0x000fe20000011614 */
[----:B------:R-:W-:-:S03]  /*0cc0*/  IMAD R24, R22, 0xaaab, RZ ;  /* 0x0000aaab16187824 */ /* 0x000fc600078e02ff */
[C---:B------:R-:W-:Y:S01]  /*0cd0*/  PRMT R25, R20.reuse, 0x9910, RZ ;  /* 0x0000991014197816 */ /* 0x040fe200000000ff */
[----:B------:R-:W-:Y:S01]  /*0ce0*/  IMAD R20, R20, 0x900, RZ ;  /* 0x0000090014147824 */ /* 0x000fe200078e02ff */
[----:B------:R-:W-:Y:S02]  /*0cf0*/  SHF.R.U32.HI R24, RZ, 0x11, R24 ;  /* 0x00000011ff187819 */ /* 0x000fe40000011618 */
[----:B------:R-:W-:Y:S02]  /*0d00*/  MOV R22, R25 ;  /* 0x0000001900167202 */ /* 0x000fe40000000f00 */
[----:B------:R-:W-:-:S03]  /*0d10*/  PRMT R24, R24, 0x9910, RZ ;  /* 0x0000991018187816 */ /* 0x000fc600000000ff */
[----:B------:R-:W-:Y:S01]  /*0d20*/  IMAD R22, R22, 0x24, RZ ;  /* 0x0000002416167824 */ /* 0x000fe200078e02ff */
[----:B------:R-:W-:-:S04]  /*0d30*/  LEA R24, R24, R24, 0x1 ;  /* 0x0000001818187211 */ /* 0x000fc800078e08ff */
[----:B------:R-:W-:Y:S02]  /*0d40*/  IADD3 R22, PT, PT, RZ, -R22, RZ ;  /* 0x80000016ff167210 */ /* 0x000fe40007ffe0ff */
[----:B------:R-:W-:Y:S02]  /*0d50*/  IADD3 R24, PT, PT, RZ, -R24, RZ ;  /* 0x80000018ff187210 */ /* 0x000fe40007ffe0ff */
[----:B------:R-:W-:Y:S02]  /*0d60*/  PRMT R25, R22, 0x7710, RZ ;  /* 0x0000771016197816 */ /* 0x000fe400000000ff */
[----:B------:R-:W-:Y:S02]  /*0d70*/  PRMT R24, R24, 0x7710, RZ ;  /* 0x0000771018187816 */ /* 0x000fe400000000ff */
[----:B------:R-:W-:Y:S02]  /*0d80*/  IADD3 R22, PT, PT, R14, R25, RZ ;  /* 0x000000190e167210 */ /* 0x000fe40007ffe0ff */
[----:B------:R-:W-:-:S02]  /*0d90*/  IADD3 R23, PT, PT, R23, R24, RZ ;  /* 0x0000001817177210 */ /* 0x000fc40007ffe0ff */
[----:B------:R-:W-:Y:S02]  /*0da0*/  PRMT R22, R22, 0x9910, RZ ;  /* 0x0000991016167816 */ /* 0x000fe400000000ff */
[----:B------:R-:W-:-:S03]  /*0db0*/  SHF.L.U32 R24, R23, 0x4, RZ ;  /* 0x0000000417187819 */ /* 0x000fc600000006ff */
[----:B------:R-:W-:Y:S01]  /*0dc0*/  IMAD R22, R22, 0x2b, RZ ;  /* 0x0000002b16167824 */ /* 0x000fe200078e02ff */
[----:B------:R-:W-:-:S04]  /*0dd0*/  LOP3.LUT R23, R13, 0xffff, R24, 0xf8, !PT ;  /* 0x0000ffff0d177812 */ /* 0x000fc800078ef818 */
[----:B------:R-:W-:Y:S02]  /*0de0*/  LOP3.LUT R22, R22, 0xffff, RZ, 0xc0, !PT ;  /* 0x0000ffff16167812 */ /* 0x000fe400078ec0ff */
[----:B------:R-:W-:Y:S02]  /*0df0*/  LOP3.LUT R20, R23, R20, RZ, 0xfc, !PT ;  /* 0x0000001417147212 */ /* 0x000fe400078efcff */
[----:B------:R-:W-:-:S04]  /*0e00*/  SHF.R.U32.HI R22, RZ, 0x9, R22 ;  /* 0x00000009ff167819 */ /* 0x000fc80000011616 */
[----:B------:R-:W-:-:S05]  /*0e10*/  LOP3.LUT R23, R22, 0xffff, RZ, 0xc0, !PT ;  /* 0x0000ffff16177812 */ /* 0x000fca00078ec0ff */
[----:B------:R-:W-:-:S05]  /*0e20*/  IMAD R20, R23, 0x30, R20 ;  /* 0x0000003017147824 */ /* 0x000fca00078e0214 */
[----:B-1----:R-:W-:-:S04]  /*0e30*/  IADD3 R22, P0, PT, R20, UR6, RZ ;  /* 0x0000000614167c10 */ /* 0x002fc8000ff1e0ff */
        /* <DEDUP_REMOVED lines=11> */
.L_x_134:
[----:B------:R-:W-:Y:S05]  /*0ef0*/  BSYNC.RECONVERGENT B0 ;  /* 0x0000000000007941 */ /* 0x000fea0003800200 */
.L_x_133:
[C---:B01----:R-:W-:Y:S01]  /*0f00*/  IADD3 R25, PT, PT, R2.reuse, 0x380, RZ ;  /* 0x0000038002197810 */ /* 0x043fe20007ffe0ff */
[----:B------:R-:W-:Y:S01]  /*0f10*/  IMAD.WIDE.U32 R80, R7, 0x900, RZ ;  /* 0x0000090007507825 */ /* 0x000fe200078e00ff */
[----:B------:R-:W-:-:S03]  /*0f20*/  IADD3 R30, PT, PT, R2, 0x460, RZ ;  /* 0x00000460021e7810 */ /* 0x000fc60007ffe0ff */
[----:B------:R-:W-:Y:S01]  /*0f30*/  HFMA2 R7, -RZ, RZ, 0, 0 ;  /* 0x00000000ff077431 */ /* 0x000fe200000001ff */
[----:B------:R-:W-:Y:S01]  /*0f40*/  IADD3 R31, PT, PT, R11, 0x38, RZ ;  /* 0x000000380b1f7810 */ /* 0x000fe20007ffe0ff */
[----:B------:R-:W-:Y:S01]  /*0f50*/  IMAD.WIDE.U32 R78, R6, 0x900, RZ ;  /* 0x00000900064e7825 */ /* 0x000fe200078e00ff */
[----:B------:R-:W-:Y:S01]  /*0f60*/  SHF.R.U32.HI R29, RZ, 0x15, R17 ;  /* 0x00000015ff1d7819 */ /* 0x000fe20000011611 */
[----:B------:R-:W-:Y:S01]  /*0f70*/  BSSY.RECONVERGENT B0, `(.L_x_135) ;  /* 0x00000a7000007945 */ /* 0x000fe20003800200 */
[----:B------:R-:W-:Y:S02]  /*0f80*/  LOP3.LUT R20, R25, 0xffff, RZ, 0xc0, !PT ;  /* 0x0000ffff19147812 */ /* 0x000fe400078ec0ff */
[C---:B------:R-:W-:Y:S02]  /*0f90*/  IADD3 R22, PT, PT, R14.reuse, R21, RZ ;  /* 0x000000150e167210 */ /* 0x040fe40007ffe0ff */
[----:B------:R-:W-:Y:S01]  /*0fa0*/  IADD3 R14, PT, PT, R14, R19, RZ ;  /* 0x000000130e0e7210 */ /* 0x000fe20007ffe0ff */
[----:B------:R-:W-:Y:S01]  /*0fb0*/  IMAD R28, R20, 0xe38f, RZ ;  /* 0x0000e38f141c7824 */ /* 0x000fe200078e02ff */
[----:B------:R-:W-:-:S02]  /*0fc0*/  LOP3.LUT R21, R30, 0xffff, RZ, 0xc0, !PT ;  /* 0x0000ffff1e157812 */ /* 0x000fc400078ec0ff */
[----:B------:R-:W-:Y:S02]  /*0fd0*/  LOP3.LUT R17, R31, 0xffff, RZ, 0xc0, !PT ;  /* 0x0000ffff1f117812 */ /* 0x000fe400078ec0ff */
[----:B------:R-:W-:Y:S01]  /*0fe0*/  PRMT R19, R29, 0x9910, RZ ;  /* 0x000099101d137816 */ /* 0x000fe200000000ff */
[----:B------:R-:W-:Y:S01]  /*0ff0*/  IMAD R72, R21, 0xe38f, RZ ;  /* 0x0000e38f15487824 */ /* 0x000fe200078e02ff */
[----:B------:R-:W-:Y:S01]  /*1000*/  IADD3 R23, PT, PT, R11, 0x70, RZ ;  /* 0x000000700b177810 */ /* 0x000fe20007ffe0ff */
[----:B------:R-:W-:Y:S01]  /*1010*/  IMAD R17, R17, 0xaaab, RZ ;  /* 0x0000aaab11117824 */ /* 0x000fe200078e02ff */
[----:B------:R-:W-:Y:S01]  /*1020*/  IADD3 R9, PT, PT, R9, R18, RZ ;  /* 0x0000001209097210 */ /* 0x000fe20007ffe0ff */
[----:B------:R-:W-:Y:S01]  /*1030*/  IMAD R19, R19, 0x24, RZ ;  /* 0x0000002413137824 */ /* 0x000fe200078e02ff */
[----:B------:R-:W-:Y:S02]  /*1040*/  SHF.R.U32.HI R28, RZ, 0x15, R28 ;  /* 0x00000015ff1c7819 */ /* 0x000fe4000001161c */
[----:B------:R-:W-:-:S02]  /*1050*/  LOP3.LUT R18, R23, 0xffff, RZ, 0xc0, !PT ;  /* 0x0000ffff17127812 */ /* 0x000fc400078ec0ff */
[----:B------:R-:W-:Y:S02]  /*1060*/  SHF.R.U32.HI R72, RZ, 0x15, R72 ;  /* 0x00000015ff487819 */ /* 0x000fe40000011648 */
[----:B------:R-:W-:Y:S01]  /*1070*/  SHF.R.U32.HI R17, RZ, 0x11, R17 ;  /* 0x00000011ff117819 */ /* 0x000fe20000011611 */
[----:B------:R-:W-:Y:S01]  /*1080*/  IMAD R18, R18, 0xaaab, RZ ;  /* 0x0000aaab12127824 */ /* 0x000fe200078e02ff */
[----:B------:R-:W-:Y:S02]  /*1090*/  IADD3 R19, PT, PT, RZ, -R19, RZ ;  /* 0x80000013ff137210 */ /* 0x000fe40007ffe0ff */
[----:B------:R-:W-:Y:S02]  /*10a0*/  PRMT R24, R28, 0x9910, RZ ;  /* 0x000099101c187816 */ /* 0x000fe400000000ff */
[----:B------:R-:W-:Y:S02]  /*10b0*/  PRMT R27, R72, 0x9910, RZ ;  /* 0x00009910481b7816 */ /* 0x000fe400000000ff */
[----:B------:R-:W-:-:S02]  /*10c0*/  PRMT R26, R17, 0x9910, RZ ;  /* 0x00009910111a7816 */ /* 0x000fc400000000ff */
[----:B------:R-:W-:Y:S02]  /*10d0*/  PRMT R17, R19, 0x7710, RZ ;  /* 0x0000771013117816 */ /* 0x000fe400000000ff */
[----:B------:R-:W-:Y:S02]  /*10e0*/  MOV R19, R24 ;  /* 0x0000001800137202 */ /* 0x000fe40000000f00 */
[----:B------:R-:W-:Y:S02]  /*10f0*/  MOV R24, R27 ;  /* 0x0000001b00187202 */ /* 0x000fe40000000f00 */
[----:B------:R-:W-:Y:S01]  /*1100*/  SHF.R.U32.HI R18, RZ, 0x11, R18 ;  /* 0x00000011ff127819 */ /* 0x000fe20000011612 */
[----:B------:R-:W-:Y:S01]  /*1110*/  IMAD R19, R19, 0x24, RZ ;  /* 0x0000002413137824 */ /* 0x000fe200078e02ff */
[----:B------:R-:W-:Y:S01]  /*1120*/  IADD3 R16, PT, PT, R16, R17, RZ ;  /* 0x0000001110107210 */ /* 0x000fe20007ffe0ff */
[----:B------:R-:W-:Y:S01]  /*1130*/  IMAD R24, R24, 0x24, RZ ;  /* 0x0000002418187824 */ /* 0x000fe200078e02ff */
[----:B------:R-:W-:-:S02]  /*1140*/  MOV R17, R26 ;  /* 0x0000001a00117202 */ /* 0x000fc40000000f00 */
[----:B------:R-:W-:Y:S02]  /*1150*/  PRMT R18, R18, 0x9910, RZ ;  /* 0x0000991012127816 */ /* 0x000fe400000000ff */
[----:B------:R-:W-:Y:S02]  /*1160*/  LEA R17, R17, R17, 0x1 ;  /* 0x0000001111117211 */ /* 0x000fe400078e08ff */
[----:B------:R-:W-:Y:S02]  /*1170*/  IADD3 R26, PT, PT, RZ, -R19, RZ ;  /* 0x80000013ff1a7210 */ /* 0x000fe40007ffe0ff */
[----:B------:R-:W-:Y:S02]  /*1180*/  LEA R18, R18, R18, 0x1 ;  /* 0x0000001212127211 */ /* 0x000fe400078e08ff */
[----:B------:R-:W-:Y:S02]  /*1190*/  IADD3 R27, PT, PT, R11, 0xa8, RZ ;  /* 0x000000a80b1b7810 */ /* 0x000fe40007ffe0ff */
[----:B------:R-:W-:-:S02]  /*11a0*/  IADD3 R24, PT, PT, RZ, -R24, RZ ;  /* 0x80000018ff187210 */ /* 0x000fc40007ffe0ff */
[----:B------:R-:W-:Y:S02]  /*11b0*/  IADD3 R17, PT, PT, RZ, -R17, RZ ;  /* 0x80000011ff117210 */ /* 0x000fe40007ffe0ff */
[----:B------:R-:W-:Y:S02]  /*11c0*/  PRMT R26, R26, 0x7710, RZ ;  /* 0x000077101a1a7816 */ /* 0x000fe400000000ff */
[----:B------:R-:W-:Y:S02]  /*11d0*/  IADD3 R32, PT, PT, RZ, -R18, RZ ;  /* 0x80000012ff207210 */ /* 0x000fe40007ffe0ff */
[----:B------:R-:W-:Y:S02]  /*11e0*/  LOP3.LUT R19, R27, 0xffff, RZ, 0xc0, !PT ;  /* 0x0000ffff1b137812 */ /* 0x000fe400078ec0ff */
[----:B------:R-:W-:Y:S02]  /*11f0*/  PRMT R33, R24, 0x7710, RZ ;  /* 0x0000771018217816 */ /* 0x000fe400000000ff */
[----:B------:R-:W-:Y:S01]  /*1200*/  PRMT R24, R17, 0x7710, RZ ;  /* 0x0000771011187816 */ /* 0x000fe200000000ff */
[----:B------:R-:W-:Y:S01]  /*1210*/  IMAD R19, R19, 0xaaab, RZ ;  /* 0x0000aaab13137824 */ /* 0x000fe200078e02ff */
[----:B------:R-:W-:-:S02]  /*1220*/  IADD3 R17, PT, PT, R25, R26, RZ ;  /* 0x0000001a19117210 */ /* 0x000fc40007ffe0ff */
[----:B------:R-:W-:Y:S02]  /*1230*/  PRMT R26, R32, 0x7710, RZ ;  /* 0x00007710201a7816 */ /* 0x000fe400000000ff */
[----:B------:R-:W-:Y:S02]  /*1240*/  IADD3 R31, PT, PT, R31, R24, RZ ;  /* 0x000000181f1f7210 */ /* 0x000fe40007ffe0ff */
[----:B------:R-:W-:Y:S02]  /*1250*/  IADD3 R23, PT, PT, R23, R26, RZ ;  /* 0x0000001a17177210 */ /* 0x000fe40007ffe0ff */
[----:B------:R-:W-:Y:S02]  /*1260*/  IADD3 R26, PT, PT, R11, 0xe0, RZ ;  /* 0x000000e00b1a7810 */ /* 0x000fe40007ffe0ff */
[----:B------:R-:W-:Y:S02]  /*1270*/  SHF.R.U32.HI R24, RZ, 0x11, R19 ;  /* 0x00000011ff187819 */ /* 0x000fe40000011613 */
[----:B------:R-:W-:-:S02]  /*1280*/  IADD3 R18, PT, PT, R30, R33, RZ ;  /* 0x000000211e127210 */ /* 0x000fc40007ffe0ff */
[----:B------:R-:W-:Y:S02]  /*1290*/  LOP3.LUT R25, R26, 0xffff, RZ, 0xc0, !PT ;  /* 0x0000ffff1a197812 */ /* 0x000fe400078ec0ff */
[----:B------:R-:W-:Y:S02]  /*12a0*/  LOP3.LUT R30, R2, 0xffff, RZ, 0xc0, !PT ;  /* 0x0000ffff021e7812 */ /* 0x000fe400078ec0ff */
[----:B------:R-:W-:Y:S01]  /*12b0*/  PRMT R35, R24, 0x9910, RZ ;  /* 0x0000991018237816 */ /* 0x000fe200000000ff */
[----:B------:R-:W-:Y:S01]  /*12c0*/  IMAD R32, R25, 0xaaab, RZ ;  /* 0x0000aaab19207824 */ /* 0x000fe200078e02ff */
[C---:B------:R-:W-:Y:S01]  /*12d0*/  IADD3 R34, PT, PT, R11.reuse, 0x118, RZ ;  /* 0x000001180b227810 */ /* 0x040fe20007ffe0ff */
[----:B------:R-:W-:Y:S01]  /*12e0*/  IMAD R19, R30, 0x469f, RZ ;  /* 0x0000469f1e137824 */ /* 0x000fe200078e02ff */
[----:B------:R-:W-:Y:S02]  /*12f0*/  LOP3.LUT R24, R11, 0xffff, RZ, 0xc0, !PT ;  /* 0x0000ffff0b187812 */ /* 0x000fe400078ec0ff */
[----:B------:R-:W-:-:S02]  /*1300*/  MOV R25, R35 ;  /* 0x0000002300197202 */ /* 0x000fc40000000f00 */
[----:B------:R-:W-:Y:S01]  /*1310*/  LOP3.LUT R33, R34, 0xffff, RZ, 0xc0, !PT ;  /* 0x0000ffff22217812 */ /* 0x000fe200078ec0ff */
[----:B------:R-:W-:Y:S01]  /*1320*/  IMAD R24, R24, 0xaaab, RZ ;  /* 0x0000aaab18187824 */ /* 0x000fe200078e02ff */
[----:B------:R-:W-:Y:S02]  /*1330*/  LEA R25, R25, R25, 0x1 ;  /* 0x0000001919197211 */ /* 0x000fe400078e08ff */
[----:B------:R-:W-:Y:S01]  /*1340*/  SHF.R.U32.HI R19, RZ, 0x13, R19 ;  /* 0x00000013ff137819 */ /* 0x000fe20000011613 */
[----:B------:R-:W-:Y:S01]  /*1350*/  IMAD R33, R33, 0xaaab, RZ ;  /* 0x0000aaab21217824 */ /* 0x000fe200078e02ff */
[----:B------:R-:W-:Y:S02]  /*1360*/  SHF.R.U32.HI R32, RZ, 0x11, R32 ;  /* 0x00000011ff207819 */ /* 0x000fe40000011620 */
[----:B------:R-:W-:Y:S02]  /*1370*/  SHF.R.U32.HI R24, RZ, 0x11, R24 ;  /* 0x00000011ff187819 */ /* 0x000fe40000011618 */
[----:B------:R-:W-:-:S02]  /*1380*/  IADD3 R25, PT, PT, RZ, -R25, RZ ;  /* 0x80000019ff197210 */ /* 0x000fc40007ffe0ff */
[----:B------:R-:W-:Y:S02]  /*1390*/  PRMT R19, R19, 0x9910, RZ ;  /* 0x0000991013137816 */ /* 0x000fe400000000ff */
[----:B------:R-:W-:Y:S02]  /*13a0*/  PRMT R35, R32, 0x9910, RZ ;  /* 0x0000991020237816 */ /* 0x000fe400000000ff */
[----:B------:R-:W-:Y:S01]  /*13b0*/  SHF.R.U32.HI R33, RZ, 0x11, R33 ;  /* 0x00000011ff217819 */ /* 0x000fe20000011621 */
[----:B------:R-:W-:Y:S01]  /*13c0*/  IMAD R19, R19, 0x1d, RZ ;  /* 0x0000001d13137824 */ /* 0x000fe200078e02ff */
[----:B------:R-:W-:Y:S02]  /*13d0*/  PRMT R32, R24, 0x9910, RZ ;  /* 0x0000991018207816 */ /* 0x000fe400000000ff */
[----:B------:R-:W-:Y:S02]  /*13e0*/  PRMT R24, R25, 0x7710, RZ ;  /* 0x0000771019187816 */ /* 0x000fe400000000ff */
[----:B------:R-:W-:-:S02]  /*13f0*/  MOV R25, R35 ;  /* 0x0000002300197202 */ /* 0x000fc40000000f00 */
[----:B------:R-:W-:Y:S02]  /*1400*/  PRMT R33, R33, 0x9910, RZ ;  /* 0x0000991021217816 */ /* 0x000fe400000000ff */
[----:B------:R-:W-:Y:S02]  /*1410*/  IADD3 R27, PT, PT, R27, R24, RZ ;  /* 0x000000181b1b7210 */ /* 0x000fe40007ffe0ff */
[----:B------:R-:W-:Y:S02]  /*1420*/  MOV R24, R32 ;  /* 0x0000002000187202 */ /* 0x000fe40000000f00 */
[----:B------:R-:W-:Y:S02]  /*1430*/  LEA R32, R25, R25, 0x1 ;  /* 0x0000001919207211 */ /* 0x000fe400078e08ff */
[----:B------:R-:W-:Y:S02]  /*1440*/  IADD3 R19, PT, PT, RZ, -R19, RZ ;  /* 0x80000013ff137210 */ /* 0x000fe40007ffe0ff */
[----:B------:R-:W-:-:S02]  /*1450*/  LEA R33, R33, R33, 0x1 ;  /* 0x0000002121217211 */ /* 0x000fc400078e08ff */
[----:B------:R-:W-:Y:S01]  /*1460*/  IADD3 R35, PT, PT, RZ, -R32, RZ ;  /* 0x80000020ff237210 */ /* 0x000fe20007ffe0ff */
[C---:B------:R-:W-:Y:S01]  /*1470*/  IMAD R32, R30.reuse, 0xe38f, RZ ;  /* 0x0000e38f1e207824 */ /* 0x040fe200078e02ff */
[----:B------:R-:W-:Y:S01]  /*1480*/  PRMT R19, R19, 0x7710, RZ ;  /* 0x0000771013137816 */ /* 0x000fe200000000ff */
[----:B------:R-:W-:Y:S01]  /*1490*/  IMAD R30, R30, 0xaaab, RZ ;  /* 0x0000aaab1e1e7824 */ /* 0x000fe200078e02ff */
[----:B------:R-:W-:Y:S02]  /*14a0*/  IADD3 R36, PT, PT, RZ, -R33, RZ ;  /* 0x80000021ff247210 */ /* 0x000fe40007ffe0ff */
[----:B------:R-:W-:Y:S02]  /*14b0*/  LEA R24, R24, R24, 0x1 ;  /* 0x0000001818187211 */ /* 0x000fe400078e08ff */
[----:B------:R-:W-:Y:S02]  /*14c0*/  PRMT R33, R35, 0x7710, RZ ;  /* 0x0000771023217816 */ /* 0x000fe400000000ff */
[----:B------:R-:W-:-:S02]  /*14d0*/  IADD3 R25, PT, PT, R2, R19, RZ ;  /* 0x0000001302197210 */ /* 0x000fc40007ffe0ff */
[----:B------:R-:W-:Y:S02]  /*14e0*/  PRMT R35, R36, 0x7710, RZ ;  /* 0x0000771024237816 */ /* 0x000fe400000000ff */
[----:B------:R-:W-:Y:S02]  /*14f0*/  IADD3 R36, PT, PT, RZ, -R24, RZ ;  /* 0x80000018ff247210 */ /* 0x000fe40007ffe0ff */
[----:B------:R-:W-:Y:S02]  /*1500*/  PLOP3.LUT P4, PT, PT, PT, UP0, 0x40, 0x4 ;  /* 0x000000000004781c */ /* 0x000fe40003f8e808 */
[----:B------:R-:W-:Y:S02]  /*1510*/  PRMT R19, R25, 0x9910, RZ ;  /* 0x0000991019137816 */ /* 0x000fe400000000ff */
[----:B------:R-:W-:Y:S02]  /*1520*/  IADD3 R24, PT, PT, R34, R35, RZ ;  /* 0x0000002322187210 */ /* 0x000fe40007ffe0ff */
[----:B------:R-:W-:-:S02]  /*1530*/  PRMT R34, R36, 0x7710, RZ ;  /* 0x0000771024227816 */ /* 0x000fc400000000ff */
[----:B------:R-:W-:Y:S02]  /*1540*/  ISETP.NE.OR P4, PT, R19, RZ, P4 ;  /* 0x000000ff1300720c */ /* 0x000fe40002785670 */
[----:B------:R-:W-:Y:S02]  /*1550*/  SHF.R.U32.HI R19, RZ, 0x15, R32 ;  /* 0x00000015ff137819 */ /* 0x000fe40000011620 */
[----:B------:R-:W-:Y:S02]  /*1560*/  IADD3 R34, PT, PT, R11, R34, RZ ;  /* 0x000000220b227210 */ /* 0x000fe40007ffe0ff */
[----:B------:R-:W-:Y:S01]  /*1570*/  SHF.L.U32 R32, R25, 0x2, RZ ;  /* 0x0000000219207819 */ /* 0x000fe200000006ff */
[----:B------:R-:W-:Y:S01]  /*1580*/  IMAD.WIDE.U32 R82, R19, 0x900, RZ ;  /* 0x0000090013527825 */ /* 0x000fe200078e00ff */
[----:B------:R-:W-:Y:S02]  /*1590*/  SHF.L.U32 R25, R34, 0x4, RZ ;  /* 0x0000000422197819 */ /* 0x000fe400000006ff */
[----:B------:R-:W-:-:S02]  /*15a0*/  LOP3.LUT R34, R32, 0xffff, RZ, 0xc0, !PT ;  /* 0x0000ffff20227812 */ /* 0x000fc400078ec0ff */
[----:B------:R-:W-:Y:S02]  /*15b0*/  IADD3 R32, PT, PT, R2, 0x4f, RZ ;  /* 0x0000004f02207810 */ /* 0x000fe40007ffe0ff */
[----:B------:R-:W-:Y:S02]  /*15c0*/  ISETP.GT.U32.AND P2, PT, R0, 0x32, PT ;  /* 0x000000320000780c */ /* 0x000fe40003f44070 */
[----:B------:R-:W-:Y:S02]  /*15d0*/  IADD3 R26, PT, PT, R26, R33, RZ ;  /* 0x000000211a1a7210 */ /* 0x000fe40007ffe0ff */
[----:B------:R-:W-:Y:S02]  /*15e0*/  LOP3.LUT R32, R32, 0xffff, RZ, 0xc0, !PT ;  /* 0x0000ffff20207812 */ /* 0x000fe400078ec0ff */
[----:B------:R-:W-:Y:S02]  /*15f0*/  ISETP.GT.U32.OR P2, PT, R2, 0x2bf, P2 ;  /* 0x000002bf0200780c */ /* 0x000fe40001744470 */
[----:B------:R-:W-:Y:S01]  /*1600*/  PLOP3.LUT P0, PT, PT, PT, UP0, 0x40, 0x4 ;  /* 0x000000000004781c */ /* 0x000fe20003f0e808 */
[----:B------:R-:W-:Y:S01]  /*1610*/  IMAD R32, R32, 0x469f, RZ ;  /* 0x0000469f20207824 */ /* 0x000fe200078e02ff */
[----:B------:R-:W-:-:S02]  /*1620*/  PRMT R33, R22, 0x9910, RZ ;  /* 0x0000991016217816 */ /* 0x000fc400000000ff */
[----:B------:R-:W-:Y:S02]  /*1630*/  SHF.L.U32 R23, R23, 0x4, RZ ;  /* 0x0000000417177819 */ /* 0x000fe400000006ff */
[----:B------:R-:W-:Y:S02]  /*1640*/  ISETP.NE.OR P0, PT, R33, RZ, P0 ;  /* 0x000000ff2100720c */ /* 0x000fe40000705670 */
[----:B------:R-:W-:Y:S02]  /*1650*/  SHF.L.U32 R33, R22, 0x2, RZ ;  /* 0x0000000216217819 */ /* 0x000fe400000006ff */
[----:B------:R-:W-:Y:S02]  /*1660*/  SHF.L.U32 R22, R31, 0x4, RZ ;  /* 0x000000041f167819 */ /* 0x000fe400000006ff */
[----:B------:R-:W-:Y:S02]  /*1670*/  LOP3.LUT R6, R33, 0xffff, RZ, 0xc0, !PT ;  /* 0x0000ffff21067812 */ /* 0x000fe400078ec0ff */
[----:B------:R-:W-:-:S02]  /*1680*/  SHF.R.U32.HI R31, RZ, 0x13, R32 ;  /* 0x00000013ff1f7819 */ /* 0x000fc40000011620 */
[----:B------:R-:W-:Y:S02]  /*1690*/  LOP3.LUT R82, R82, 0xffff, R25, 0xf8, !PT ;  /* 0x0000ffff52527812 */ /* 0x000fe400078ef819 */
[----:B------:R-:W-:Y:S01]  /*16a0*/  IADD3 R5, PT, PT, R34, R5, RZ ;  /* 0x0000000522057210 */ /* 0x000fe20007ffe0ff */
[----:B------:R-:W-:Y:S01]  /*16b0*/  IMAD.WIDE.U32 R6, R31, 0xe0, R6 ;  /* 0x000000e01f067825 */ /* 0x000fe200078e0006 */
[C---:B------:R-:W-:Y:S02]  /*16c0*/  ISETP.GT.U32.AND P5, PT, R0.reuse, 0x22, PT ;  /* 0x000000220000780c */ /* 0x040fe40003fa4070 */
[----:B------:R-:W-:Y:S02]  /*16d0*/  ISETP.GE.U32.AND P1, PT, R0, 0x13, PT ;  /* 0x000000130000780c */ /* 0x000fe40003f26070 */
[----:B------:R-:W-:Y:S02]  /*16e0*/  LOP3.LUT R80, R80, 0xffff, R22, 0xf8, !PT ;  /* 0x0000ffff50507812 */ /* 0x000fe400078ef816 */
[----:B------:R-:W-:-:S02]  /*16f0*/  LOP3.LUT R78, R78, 0xffff, R23, 0xf8, !PT ;  /* 0x0000ffff4e4e7812 */ /* 0x000fc400078ef817 */
[----:B------:R-:W-:Y:S01]  /*1700*/  SHF.R.U32.HI R30, RZ, 0x13, R30 ;  /* 0x00000013ff1e7819 */ /* 0x000fe2000001161e */
[----:B------:R-:W-:Y:S06]  /*1710*/  @P2 BRA `(.L_x_136) ;  /* 0x0000000000b02947 */ /* 0x000fec0003800000 */
[----:B------:R-:W-:Y:S01]  /*1720*/  IADD3 R31, PT, PT, R2, 0x1c0, RZ ;  /* 0x000001c0021f7810 */ /* 0x000fe20007ffe0ff */
        /* <DEDUP_REMOVED lines=11> */
[----:B------:R-:W-:-:S05]  /*17e0*/  MOV R33, R37 ;  /* 0x0000002500217202 */ /* 0x000fca0000000f00 */
[----:B------:R-:W-:-:S05]  /*17f0*/  IMAD R33, R33, 0x24, RZ ;  /* 0x0000002421217824 */ /* 0x000fca00078e02ff */
[----:B------:R-:W-:Y:S02]  /*1800*/  IADD3 R38, PT, PT, RZ, -R33, RZ ;  /* 0x80000021ff267210 */ /* 0x000fe40007ffe0ff */
[----:B------:R-:W-:Y:S02]  /*1810*/  MOV R33, R35 ;  /* 0x0000002300217202 */ /* 0x000fe40000000f00 */
[----:B------:R-:W-:Y:S02]  /*1820*/  PRMT R38, R38, 0x7710, RZ ;  /* 0x0000771026267816 */ /* 0x000fe400000000ff */
[----:B------:R-:W-:Y:S02]  /*1830*/  LEA R33, R33, R33, 0x1 ;  /* 0x0000002121217211 */ /* 0x000fe400078e08ff */
[----:B------:R-:W-:Y:S02]  /*1840*/  IADD3 R31, PT, PT, R31, R38, RZ ;  /* 0x000000261f1f7210 */ /* 0x000fe40007ffe0ff */
[----:B------:R-:W-:-:S02]  /*1850*/  IADD3 R33, PT, PT, RZ, -R33, RZ ;  /* 0x80000021ff217210 */ /* 0x000fc40007ffe0ff */
[----:B------:R-:W-:Y:S02]  /*1860*/  PRMT R31, R31, 0x9910, RZ ;  /* 0x000099101f1f7816 */ /* 0x000fe400000000ff */
[----:B------:R-:W-:-:S03]  /*1870*/  PRMT R33, R33, 0x7710, RZ ;  /* 0x0000771021217816 */ /* 0x000fc600000000ff */
[----:B------:R-:W-:Y:S01]  /*1880*/  IMAD R31, R31, 0x2b, RZ ;  /* 0x0000002b1f1f7824 */ /* 0x000fe200078e02ff */
[----:B------:R-:W-:-:S04]  /*1890*/  IADD3 R34, PT, PT, R34, R33, RZ ;  /* 0x0000002122227210 */ /* 0x000fc80007ffe0ff */
[----:B------:R-:W-:Y:S02]  /*18a0*/  SHF.L.U32 R34, R34, 0x4, RZ ;  /* 0x0000000422227819 */ /* 0x000fe400000006ff */
[----:B------:R-:W-:Y:S02]  /*18b0*/  LOP3.LUT R31, R31, 0xffff, RZ, 0xc0, !PT ;  /* 0x0000ffff1f1f7812 */ /* 0x000fe400078ec0ff */
[----:B------:R-:W-:Y:S02]  /*18c0*/  LOP3.LUT R33, R13, 0xffff, R34, 0xf8, !PT ;  /* 0x0000ffff0d217812 */ /* 0x000fe400078ef822 */
[----:B------:R-:W-:Y:S02]  /*18d0*/  SHF.R.U32.HI R31, RZ, 0x9, R31 ;  /* 0x00000009ff1f7819 */ /* 0x000fe4000001161f */
[----:B------:R-:W-:Y:S02]  /*18e0*/  LOP3.LUT R32, R33, R32, RZ, 0xfc, !PT ;  /* 0x0000002021207212 */ /* 0x000fe400078efcff */
        /* <DEDUP_REMOVED lines=10> */
[----:B------:R-:W-:Y:S02]  /*1990*/  PRMT R31, R34, 0x9910, RZ ;  /* 0x00009910221f7816 */ /* 0x000fe400000000ff */
[----:B------:R-:W-:-:S05]  /*19a0*/  MOV R34, R35 ;  /* 0x0000002300227202 */ /* 0x000fca0000000f00 */
[----:B------:R-:W-:-:S05]  /*19b0*/  IMAD R34, R34, 0x30, R31 ;  /* 0x0000003022227824 */ /* 0x000fca00078e021f */
[----:B------:R-:W-:-:S05]  /*19c0*/  LOP3.LUT R31, R13, 0xffff, R34, 0xf8, !PT ;  /* 0x0000ffff0d1f7812 */ /* 0x000fca00078ef822 */
[----:B--2---:R0:W-:Y:S02]  /*19d0*/  STS [R31+UR6], R32 ;  /* 0x000000201f007988 */ /* 0x0041e40008000806 */
.L_x_136:
[----:B------:R-:W-:Y:S05]  /*19e0*/  BSYNC.RECONVERGENT B0 ;  /* 0x0000000000007941 */ /* 0x000fea0003800200 */
.L_x_135:
[----:B------:R-:W-:Y:S01]  /*19f0*/  ISETP.GT.U32.OR P5, PT, R2, 0x1df, P5 ;  /* 0x000001df0200780c */ /* 0x000fe20002fa4470 */
[----:B------:R-:W-:Y:S01]  /*1a00*/  IMAD.WIDE.U32 R74, R28, 0x900, RZ ;  /* 0x000009001c4a7825 */ /* 0x000fe200078e00ff */
[----:B------:R-:W-:Y:S01]  /*1a10*/  PRMT R28, R25, 0x9910, RZ ;  /* 0x00009910191c7816 */ /* 0x000fe200000000ff */
[----:B------:R-:W-:Y:S01]  /*1a20*/  BSSY.RECONVERGENT B0, `(.L_x_137) ;  /* 0x000003e000007945 */ /* 0x000fe20003800200 */
[----:B------:R-:W-:Y:S01]  /*1a30*/  SHF.L.U32 R25, R24, 0x4, RZ ;  /* 0x0000000418197819 */ /* 0x000fe200000006ff */
[----:B------:R-:W-:Y:S01]  /*1a40*/  IMAD.WIDE.U32 R76, R29, 0x900, RZ ;  /* 0x000009001d4c7825 */ /* 0x000fe200078e00ff */
[----:B0-----:R-:W-:Y:S02]  /*1a50*/  PRMT R31, R30, 0x9910, RZ ;  /* 0x000099101e1f7816 */ /* 0x001fe400000000ff */
[----:B------:R-:W-:Y:S01]  /*1a60*/  MOV R24, R28 ;  /* 0x0000001c00187202 */ /* 0x000fe20000000f00 */
[----:B------:R-:W-:Y:S01]  /*1a70*/  IMAD.WIDE.U32 R72, R72, 0x900, RZ ;  /* 0x0000090048487825 */ /* 0x000fe200078e00ff */
[----:B------:R-:W-:-:S02]  /*1a80*/  ISETP.GE.U32.AND P2, PT, R0, 0x3, PT ;  /* 0x000000030000780c */ /* 0x000fc40003f46070 */
[----:B------:R-:W-:Y:S01]  /*1a90*/  SHF.L.U32 R27, R27, 0x4, RZ ;  /* 0x000000041b1b7819 */ /* 0x000fe200000006ff */
[----:B------:R-:W-:Y:S01]  /*1aa0*/  IMAD R28, R10, 0xaaab, RZ ;  /* 0x0000aaab0a1c7824 */ /* 0x000fe200078e02ff */
[----:B------:R-:W-:Y:S01]  /*1ab0*/  SHF.L.U32 R26, R26, 0x4, RZ ;  /* 0x000000041a1a7819 */ /* 0x000fe200000006ff */
[----:B------:R-:W-:Y:S01]  /*1ac0*/  IMAD R10, R31, 0x30, R24 ;  /* 0x000000301f0a7824 */ /* 0x000fe200078e0218 */
[----:B------:R-:W-:Y:S01]  /*1ad0*/  ISETP.LT.U32.AND P1, PT, R2, 0x100, !P1 ;  /* 0x000001000200780c */ /* 0x000fe20004f21070 */
[----:B------:R-:W-:Y:S01]  /*1ae0*/  IMAD R8, R8, 0xaaab, RZ ;  /* 0x0000aaab08087824 */ /* 0x000fe200078e02ff */
[----:B------:R-:W-:Y:S02]  /*1af0*/  ISETP.LT.U32.AND P2, PT, R2, 0x20, !P2 ;  /* 0x000000200200780c */ /* 0x000fe40005741070 */
[----:B------:R-:W-:Y:S02]  /*1b00*/  LOP3.LUT R76, R76, 0xffff, R27, 0xf8, !PT ;  /* 0x0000ffff4c4c7812 */ /* 0x000fe400078ef81b */
[----:B------:R-:W-:-:S02]  /*1b10*/  LOP3.LUT R74, R74, 0xffff, R26, 0xf8, !PT ;  /* 0x0000ffff4a4a7812 */ /* 0x000fc400078ef81a */
[----:B------:R-:W-:Y:S02]  /*1b20*/  LOP3.LUT R72, R72, 0xffff, R25, 0xf8, !PT ;  /* 0x0000ffff48487812 */ /* 0x000fe400078ef819 */
        /* <DEDUP_REMOVED lines=37> */
[----:B------:R-:W-:Y:S01]  /*1d80*/  PRMT R30, R30, 0x9910, RZ ;  /* 0x000099101e1e7816 */ /* 0x000fe200000000ff */
[----:B------:R-:W-:-:S03]  /*1d90*/  UIADD3 UR6, UPT, UPT, UR12, 0x910, URZ ;  /* 0x000009100c067890 */ /* 0x000fc6000fffe0ff */
[----:B------:R-:W-:Y:S01]  /*1da0*/  SHF.R.U32.HI R31, RZ, 0x13, R31 ;  /* 0x00000013ff1f7819 */ /* 0x000fe2000001161f */
[----:B------:R-:W-:-:S03]  /*1db0*/  ULEA UR6, UR14, UR6, 0x18 ;  /* 0x000000060e067291 */ /* 0x000fc6000f8ec0ff */
[----:B------:R-:W-:-:S05]  /*1dc0*/  PRMT R31, R31, 0x9910, RZ ;  /* 0x000099101f1f7816 */ /* 0x000fca00000000ff */
[----:B------:R-:W-:-:S05]  /*1dd0*/  IMAD R30, R31, 0x30, R30 ;  /* 0x000000301f1e7824 */ /* 0x000fca00078e021e */
[----:B------:R-:W-:-:S05]  /*1de0*/  LOP3.LUT R31, R13, 0xffff, R30, 0xf8, !PT ;  /* 0x0000ffff0d1f7812 */ /* 0x000fca00078ef81e */
[----:B--2---:R0:W-:Y:S02]  /*1df0*/  STS [R31+UR6], R28 ;  /* 0x0000001c1f007988 */ /* 0x0041e40008000806 */
.L_x_138:
[----:B------:R-:W-:Y:S05]  /*1e00*/  BSYNC.RECONVERGENT B0 ;  /* 0x0000000000007941 */ /* 0x000fea0003800200 */
.L_x_137:
        /* <DEDUP_REMOVED lines=45> */
.L_x_140:
[----:B------:R-:W-:Y:S05]  /*20e0*/  BSYNC.RECONVERGENT B0 ;  /* 0x0000000000007941 */ /* 0x000fea0003800200 */
.L_x_139:
[----:B------:R-:W-:Y:S04]  /*20f0*/  BSSY.RECONVERGENT B0, `(.L_x_141) ;  /* 0x000002e000007945 */ /* 0x000fe80003800200 */
[----:B------:R-:W-:Y:S05]  /*2100*/  @!P2 BRA `(.L_x_142) ;  /* 0x0000000000b0a947 */ /* 0x000fea0003800000 */
[----:B01----:R-:W-:Y:S01]  /*2110*/  IADD3 R28, PT, PT, R2, 0x460, RZ ;  /* 0x00000460021c7810 */ /* 0x003fe20007ffe0ff */
[----:B------:R-:W0:Y:S01]  /*2120*/  LDCU.64 UR6, c[0x0][0x388] ;  /* 0x00007100ff0677ac */ /* 0x000e220008000a00 */
[----:B------:R-:W-:Y:S02]  /*2130*/  IADD3 R30, PT, PT, R11, 0x118, RZ ;  /* 0x000001180b1e7810 */ /* 0x000fe40007ffe0ff */
[----:B------:R-:W-:-:S05]  /*2140*/  LOP3.LUT R33, R28, 0xffff, RZ, 0xc0, !PT ;  /* 0x0000ffff1c217812 */ /* 0x000fca00078ec0ff */
[----:B------:R-:W-:-:S05]  /*2150*/  IMAD R29, R33, 0xe38f, RZ ;  /* 0x0000e38f211d7824 */ /* 0x000fca00078e02ff */
[----:B------:R-:W-:Y:S02]  /*2160*/  SHF.R.U32.HI R11, RZ, 0x15, R29 ;  /* 0x00000015ff0b7819 */ /* 0x000fe4000001161d */
[----:B------:R-:W-:Y:S02]  /*2170*/  LOP3.LUT R29, R30, 0xffff, RZ, 0xc0, !PT ;  /* 0x0000ffff1e1d7812 */ /* 0x000fe400078ec0ff */
[C---:B------:R-:W-:Y:S01]  /*2180*/  PRMT R32, R11.reuse, 0x9910, RZ ;  /* 0x000099100b207816 */ /* 0x040fe200000000ff */
[----:B------:R-:W-:Y:S02]  /*2190*/  IMAD R11, R11, 0x900, RZ ;  /* 0x000009000b0b7824 */ /* 0x000fe400078e02ff */
[----:B------:R-:W-:Y:S01]  /*21a0*/  IMAD R31, R29, 0xaaab, RZ ;  /* 0x0000aaab1d1f7824 */ /* 0x000fe200078e02ff */
[----:B------:R-:W-:-:S04]  /*21b0*/  MOV R29, R32 ;  /* 0x00000020001d7202 */ /* 0x000fc80000000f00 */
[----:B------:R-:W-:Y:S01]  /*21c0*/  SHF.R.U32.HI R31, RZ, 0x11, R31 ;  /* 0x00000011ff1f7819 */ /* 0x000fe2000001161f */
[----:B------:R-:W-:-:S03]  /*21d0*/  IMAD R29, R29, 0x24, RZ ;  /* 0x000000241d1d7824 */ /* 0x000fc600078e02ff */
[----:B------:R-:W-:Y:S02]  /*21e0*/  PRMT R32, R31, 0x9910, RZ ;  /* 0x000099101f207816 */ /* 0x000fe400000000ff */
[----:B------:R-:W-:Y:S02]  /*21f0*/  IADD3 R31, PT, PT, RZ, -R29, RZ ;  /* 0x8000001dff1f7210 */ /* 0x000fe40007ffe0ff */
[----:B------:R-:W-:Y:S02]  /*2200*/  MOV R29, R32 ;  /* 0x00000020001d7202 */ /* 0x000fe40000000f00 */
[----:B------:R-:W-:Y:S02]  /*2210*/  PRMT R31, R31, 0x7710, RZ ;  /* 0x000077101f1f7816 */ /* 0x000fe400000000ff */
[----:B------:R-:W-:Y:S02]  /*2220*/  LEA R29, R29, R29, 0x1 ;  /* 0x0000001d1d1d7211 */ /* 0x000fe400078e08ff */
[----:B------:R-:W-:-:S02]  /*2230*/  IADD3 R28, PT, PT, R28, R31, RZ ;  /* 0x0000001f1c1c7210 */ /* 0x000fc40007ffe0ff */
[----:B------:R-:W-:Y:S02]  /*2240*/  IADD3 R29, PT, PT, RZ, -R29, RZ ;  /* 0x8000001dff1d7210 */ /* 0x000fe40007ffe0ff */
        /* <DEDUP_REMOVED lines=24> */
.L_x_142:
[----:B------:R-:W-:Y:S05]  /*23d0*/  BSYNC.RECONVERGENT B0 ;  /* 0x0000000000007941 */ /* 0x000fea0003800200 */
.L_x_141:
[----:B------:R-:W-:Y:S01]  /*23e0*/  SHF.R.U32.HI R8, RZ, 0x13, R8 ;  /* 0x00000013ff087819 */ /* 0x000fe20000011608 */
[----:B012---:R-:W-:Y:S01]  /*23f0*/  IMAD R28, R12, 0xaaab, RZ ;  /* 0x0000aaab0c1c7824 */ /* 0x007fe200078e02ff */
[----:B------:R-:W-:Y:S01]  /*2400*/  PRMT R24, R24, 0x9910, RZ ;  /* 0x0000991018187816 */ /* 0x000fe200000000ff */
[----:B------:R-:W-:Y:S01]  /*2410*/  IMAD R20, R20, 0xaaab, RZ ;  /* 0x0000aaab14147824 */ /* 0x000fe200078e02ff */
[----:B------:R-:W-:Y:S01]  /*2420*/  PRMT R13, R8, 0x9910, RZ ;  /* 0x00009910080d7816 */ /* 0x000fe200000000ff */
[----:B------:R-:W-:Y:S01]  /*2430*/  HFMA2 R30, -RZ, RZ, 0, 0 ;  /* 0x00000000ff1e7431 */ /* 0x000fe200000001ff */
[----:B------:R-:W-:Y:S01]  /*2440*/  PRMT R11, R22, 0x9910, RZ ;  /* 0x00009910160b7816 */ /* 0x000fe200000000ff */
[----:B------:R-:W-:Y:S01]  /*2450*/  IMAD R22, R21, 0xaaab, RZ ;  /* 0x0000aaab15167824 */ /* 0x000fe200078e02ff */
[----:B------:R-:W-:Y:S01]  /*2460*/  MOV R8, R24 ;  /* 0x0000001800087202 */ /* 0x000fe20000000f00 */
[----:B------:R-:W-:Y:S01]  /*2470*/  HFMA2 R59, -RZ, RZ, 0, 0 ;  /* 0x00000000ff3b7431 */ /* 0x000fe200000001ff */
[----:B------:R-:W-:Y:S01]  /*2480*/  PRMT R12, R23, 0x9910, RZ ;  /* 0x00009910170c7816 */ /* 0x000fe200000000ff */
[----:B------:R-:W-:Y:S01]  /*2490*/  HFMA2 R71, -RZ, RZ, 0, 0 ;  /* 0x00000000ff477431 */ /* 0x000fe200000001ff */
[----:B------:R-:W-:Y:S01]  /*24a0*/  SHF.R.U32.HI R28, RZ, 0x13, R28 ;  /* 0x00000013ff1c7819 */ /* 0x000fe2000001161c */
[----:B------:R-:W-:Y:S01]  /*24b0*/  IMAD R11, R8, 0x30, R11 ;  /* 0x00000030080b7824 */ /* 0x000fe200078e020b */
[----:B------:R-:W-:Y:S01]  /*24c0*/  PRMT R27, R27, 0x9910, RZ ;  /* 0x000099101b1b7816 */ /* 0x000fe200000000ff */
[----:B------:R-:W-:Y:S01]  /*24d0*/  IMAD R12, R13, 0x30, R12 ;  /* 0x000000300d0c7824 */ /* 0x000fe200078e020c */
[----:B------:R-:W-:Y:S01]  /*24e0*/  PRMT R8, R19, 0x9910, RZ ;  /* 0x0000991013087816 */ /* 0x000fe200000000ff */
[----:B------:R-:W-:Y:S01]  /*24f0*/  HFMA2 R67, -RZ, RZ, 0, 0 ;  /* 0x00000000ff437431 */ /* 0x000fe200000001ff */
[----:B------:R-:W-:Y:S01]  /*2500*/  PRMT R13, R14, 0x9910, RZ ;  /* 0x000099100e0d7816 */ /* 0x000fe200000000ff */
[----:B------:R-:W-:Y:S01]  /*2510*/  HFMA2 R65, -RZ, RZ, 0, 0 ;  /* 0x00000000ff417431 */ /* 0x000fe200000001ff */
[----:B------:R-:W-:Y:S01]  /*2520*/  SHF.R.U32.HI R21, RZ, 0x13, R20 ;  /* 0x00000013ff157819 */ /* 0x000fe20000011614 */
[----:B------:R-:W-:Y:S01]  /*2530*/  IMAD R8, R8, 0x24, RZ ;  /* 0x0000002408087824 */ /* 0x000fe200078e02ff */
[----:B------:R-:W-:Y:S01]  /*2540*/  PRMT R20, R28, 0x9910, RZ ;  /* 0x000099101c147816 */ /* 0x000fe200000000ff */
[----:B------:R-:W-:Y:S01]  /*2550*/  IMAD R14, R13, 0x2b, RZ ;  /* 0x0000002b0d0e7824 */ /* 0x000fe200078e02ff */
[----:B------:R-:W-:-:S02]  /*2560*/  MOV R19, R27 ;  /* 0x0000001b00137202 */ /* 0x000fc40000000f00 */
[----:B------:R-:W-:Y:S02]  /*2570*/  CS2R R54, SRZ ;  /* 0x0000000000367805 */ /* 0x000fe4000001ff00 */
[----:B------:R-:W-:Y:S02]  /*2580*/  PRMT R26, R26, 0x9910, RZ ;  /* 0x000099101a1a7816 */ /* 0x000fe400000000ff */
[----:B------:R-:W-:Y:S02]  /*2590*/  CS2R R46, SRZ ;  /* 0x00000000002e7805 */ /* 0x000fe4000001ff00 */
[----:B------:R-:W-:Y:S01]  /*25a0*/  LOP3.LUT R14, R14, 0xffff, RZ, 0xc0, !PT ;  /* 0x0000ffff0e0e7812 */ /* 0x000fe200078ec0ff */
[----:B------:R-:W-:Y:S01]  /*25b0*/  IMAD R13, R20, 0x30, R19 ;  /* 0x00000030140d7824 */ /* 0x000fe200078e0213 */
[----:B------:R-:W-:Y:S02]  /*25c0*/  IADD3 R19, PT, PT, RZ, -R8, RZ ;  /* 0x80000008ff137210 */ /* 0x000fe40007ffe0ff */
[----:B------:R-:W-:-:S02]  /*25d0*/  CS2R R40, SRZ ;  /* 0x0000000000287805 */ /* 0x000fc4000001ff00 */
[----:B------:R-:W-:Y:S02]  /*25e0*/  SHF.R.U32.HI R22, RZ, 0x13, R22 ;  /* 0x00000013ff167819 */ /* 0x000fe40000011616 */
[----:B------:R-:W-:Y:S02]  /*25f0*/  CS2R R38, SRZ ;  /* 0x0000000000267805 */ /* 0x000fe4000001ff00 */
[----:B------:R-:W-:Y:S02]  /*2600*/  PRMT R19, R19, 0x7710, RZ ;  /* 0x0000771013137816 */ /* 0x000fe400000000ff */
[----:B------:R-:W-:Y:S02]  /*2610*/  CS2R R42, SRZ ;  /* 0x00000000002a7805 */ /* 0x000fe4000001ff00 */
[----:B------:R-:W-:Y:S02]  /*2620*/  SHF.R.U32.HI R14, RZ, 0x9, R14 ;  /* 0x00000009ff0e7819 */ /* 0x000fe4000001160e */
[----:B------:R-:W-:-:S02]  /*2630*/  CS2R R52, SRZ ;  /* 0x0000000000347805 */ /* 0x000fc4000001ff00 */
[----:B------:R-:W-:Y:S02]  /*2640*/  PRMT R23, R21, 0x9910, RZ ;  /* 0x0000991015177816 */ /* 0x000fe400000000ff */
[----:B------:R-:W-:Y:S02]  /*2650*/  CS2R R50, SRZ ;  /* 0x0000000000327805 */ /* 0x000fe4000001ff00 */
[----:B------:R-:W-:Y:S02]  /*2660*/  MOV R8, R26 ;  /* 0x0000001a00087202 */ /* 0x000fe40000000f00 */
[----:B------:R-:W-:Y:S02]  /*2670*/  CS2R R34, SRZ ;  /* 0x0000000000227805 */ /* 0x000fe4000001ff00 */
[----:B------:R-:W-:Y:S02]  /*2680*/  IADD3 R19, PT, PT, R2, R19, RZ ;  /* 0x0000001302137210 */ /* 0x000fe40007ffe0ff */
[----:B------:R-:W-:-:S02]  /*2690*/  CS2R R44, SRZ ;  /* 0x00000000002c7805 */ /* 0x000fc4000001ff00 */
[----:B------:R-:W-:Y:S02]  /*26a0*/  PRMT R27, R22, 0x9910, RZ ;  /* 0x00009910161b7816 */ /* 0x000fe400000000ff */
[----:B------:R-:W-:Y:S02]  /*26b0*/  CS2R R48, SRZ ;  /* 0x0000000000307805 */ /* 0x000fe4000001ff00 */
[----:B------:R-:W-:Y:S02]  /*26c0*/  PRMT R20, R25, 0x9910, RZ ;  /* 0x0000991019147816 */ /* 0x000fe400000000ff */
[----:B------:R-:W-:Y:S01]  /*26d0*/  LOP3.LUT R21, R14, 0xffff, RZ, 0xc0, !PT ;  /* 0x0000ffff0e157812 */ /* 0x000fe200078ec0ff */
[----:B------:R-:W-:Y:S01]  /*26e0*/  IMAD R14, R23, 0x30, R8 ;  /* 0x00000030170e7824 */ /* 0x000fe200078e0208 */
[----:B------:R-:W-:Y:S01]  /*26f0*/  PRMT R19, R19, 0x9910, RZ ;  /* 0x0000991013137816 */ /* 0x000fe200000000ff */
[----:B------:R-:W-:Y:S01]  /*2700*/  IMAD R8, R27, 0x30, R20 ;  /* 0x000000301b087824 */ /* 0x000fe200078e0214 */
[----:B------:R-:W-:Y:S01]  /*2710*/  PRMT R20, R9, 0x9910, RZ ;  /* 0x0000991009147816 */ /* 0x000fe200000000ff */
[----:B------:R-:W-:Y:S01]  /*2720*/  IMAD.WIDE.U32 R80, R21, 0x30, R80 ;  /* 0x0000003015507825 */ /* 0x000fe200078e0050 */
[----:B------:R-:W-:-:S02]  /*2730*/  PRMT R21, R16, 0x9910, RZ ;  /* 0x0000991010157816 */ /* 0x000fc400000000ff */
[----:B------:R-:W-:Y:S02]  /*2740*/  CS2R R26, SRZ ;  /* 0x00000000001a7805 */ /* 0x000fe4000001ff00 */
[----:B------:R-:W-:Y:S02]  /*2750*/  PRMT R22, R17, 0x9910, RZ ;  /* 0x0000991011167816 */ /* 0x000fe400000000ff */
[----:B------:R-:W-:Y:S02]  /*2760*/  PRMT R23, R18, 0x9910, RZ ;  /* 0x0000991012177816 */ /* 0x000fe400000000ff */
[----:B------:R-:W-:Y:S02]  /*2770*/  MOV R9, R19 ;  /* 0x0000001300097202 */ /* 0x000fe40000000f00 */
[----:B------:R-:W-:Y:S02]  /*2780*/  MOV R16, R20 ;  /* 0x0000001400107202 */ /* 0x000fe40000000f00 */
[----:B------:R-:W-:Y:S01]  /*2790*/  MOV R17, R21 ;  /* 0x0000001500117202 */ /* 0x000fe20000000f00 */
[----:B------:R-:W-:Y:S01]  /*27a0*/  IMAD R9, R9, 0x2b, RZ ;  /* 0x0000002b09097824 */ /* 0x000fe200078e02ff */
[----:B------:R-:W-:Y:S01]  /*27b0*/  MOV R18, R22 ;  /* 0x0000001600127202 */ /* 0x000fe20000000f00 */
[----:B------:R-:W-:Y:S01]  /*27c0*/  IMAD R16, R16, 0x2b, RZ ;  /* 0x0000002b10107824 */ /* 0x000fe200078e02ff */
[----:B------:R-:W-:Y:S01]  /*27d0*/  MOV R19, R23 ;  /* 0x0000001700137202 */ /* 0x000fe20000000f00 */
[----:B------:R-:W-:Y:S01]  /*27e0*/  IMAD R17, R17, 0x2b, RZ ;  /* 0x0000002b11117824 */ /* 0x000fe200078e02ff */
[----:B------:R-:W-:Y:S01]  /*27f0*/  LOP3.LUT R9, R9, 0xffff, RZ, 0xc0, !PT ;  /* 0x0000ffff09097812 */ /* 0x000fe200078ec0ff */
[----:B------:R-:W-:Y:S01]  /*2800*/  IMAD R18, R18, 0x2b, RZ ;  /* 0x0000002b12127824 */ /* 0x000fe200078e02ff */
[----:B------:R-:W-:Y:S01]  /*2810*/  LOP3.LUT R16, R16, 0xffff, RZ, 0xc0, !PT ;  /* 0x0000ffff10107812 */ /* 0x000fe200078ec0ff */
[----:B------:R-:W-:Y:S01]  /*2820*/  IMAD R20, R19, 0x2b, RZ ;  /* 0x0000002b13147824 */ /* 0x000fe200078e02ff */
[----:B------:R-:W-:-:S02]  /*2830*/  LOP3.LUT R17, R17, 0xffff, RZ, 0xc0, !PT ;  /* 0x0000ffff11117812 */ /* 0x000fc400078ec0ff */
[----:B------:R-:W-:Y:S02]  /*2840*/  LOP3.LUT R19, R18, 0xffff, RZ, 0xc0, !PT ;  /* 0x0000ffff12137812 */ /* 0x000fe400078ec0ff */
[----:B------:R-:W-:Y:S02]  /*2850*/  LOP3.LUT R21, R20, 0xffff, RZ, 0xc0, !PT ;  /* 0x0000ffff14157812 */ /* 0x000fe400078ec0ff */
[----:B------:R-:W-:Y:S02]  /*2860*/  SHF.R.U32.HI R9, RZ, 0x9, R9 ;  /* 0x00000009ff097819 */ /* 0x000fe40000011609 */
[----:B------:R-:W-:Y:S02]  /*2870*/  SHF.R.U32.HI R16, RZ, 0x9, R16 ;  /* 0x00000009ff107819 */ /* 0x000fe40000011610 */
[----:B------:R-:W-:Y:S02]  /*2880*/  SHF.R.U32.HI R18, RZ, 0x9, R17 ;  /* 0x00000009ff127819 */ /* 0x000fe40000011611 */
[----:B------:R-:W-:-:S02]  /*2890*/  SHF.R.U32.HI R20, RZ, 0x9, R19 ;  /* 0x00000009ff147819 */ /* 0x000fc40000011613 */
[----:B------:R-:W-:Y:S02]  /*28a0*/  SHF.R.U32.HI R22, RZ, 0x9, R21 ;  /* 0x00000009ff167819 */ /* 0x000fe40000011615 */
[----:B------:R-:W-:Y:S02]  /*28b0*/  LOP3.LUT R9, R9, 0xffff, RZ, 0xc0, !PT ;  /* 0x0000ffff09097812 */ /* 0x000fe400078ec0ff */
[----:B------:R-:W-:Y:S02]  /*28c0*/  LOP3.LUT R17, R16, 0xffff, RZ, 0xc0, !PT ;  /* 0x0000ffff10117812 */ /* 0x000fe400078ec0ff */
[----:B------:R-:W-:Y:S01]  /*28d0*/  LOP3.LUT R19, R18, 0xffff, RZ, 0xc0, !PT ;  /* 0x0000ffff12137812 */ /* 0x000fe200078ec0ff */
[----:B------:R-:W-:Y:S01]  /*28e0*/  IMAD.WIDE.U32 R82, R9, 0x30, R82 ;  /* 0x0000003009527825 */ /* 0x000fe200078e0052 */
[----:B------:R-:W-:-:S03]  /*28f0*/  LOP3.LUT R21, R20, 0xffff, RZ, 0xc0, !PT ;  /* 0x0000ffff14157812 */ /* 0x000fc600078ec0ff */
[----:B------:R-:W-:Y:S01]  /*2900*/  HFMA2 R9, -RZ, RZ, 0, 0 ;  /* 0x00000000ff097431 */ /* 0x000fe200000001ff */
[----:B------:R-:W-:Y:S01]  /*2910*/  LOP3.LUT R23, R22, 0xffff, RZ, 0xc0, !PT ;  /* 0x0000ffff16177812 */ /* 0x000fe200078ec0ff */
[----:B------:R-:W-:Y:S01]  /*2920*/  IMAD.WIDE.U32 R78, R17, 0x30, R78 ;  /* 0x00000030114e7825 */ /* 0x000fe200078e004e */
[----:B------:R-:W-:Y:S02]  /*2930*/  IADD3 R6, P5, PT, R6, 0x31000, RZ ;  /* 0x0003100006067810 */ /* 0x000fe40007fbe0ff */
[----:B------:R-:W-:Y:S01]  /*2940*/  MOV R69, RZ ;  /* 0x000000ff00457202 */ /* 0x000fe20000000f00 */
[----:B------:R-:W-:Y:S01]  /*2950*/  IMAD.WIDE.U32 R76, R19, 0x30, R76 ;  /* 0x00000030134c7825 */ /* 0x000fe200078e004c */
[----:B------:R-:W-:Y:S02]  /*2960*/  IADD3.X R7, PT, PT, RZ, R7, RZ, P5, !PT ;  /* 0x00000007ff077210 */ /* 0x000fe40002ffe4ff */
[----:B------:R-:W-:Y:S01]  /*2970*/  MOV R61, RZ ;  /* 0x000000ff003d7202 */ /* 0x000fe20000000f00 */
[----:B------:R-:W-:Y:S01]  /*2980*/  IMAD.WIDE.U32 R74, R21, 0x30, R74 ;  /* 0x00000030154a7825 */ /* 0x000fe200078e004a */
[----:B------:R-:W-:-:S02]  /*2990*/  MOV R57, RZ ;  /* 0x000000ff00397202 */ /* 0x000fc40000000f00 */
[----:B------:R-:W-:Y:S01]  /*29a0*/  MOV R32, RZ ;  /* 0x000000ff00207202 */ /* 0x000fe20000000f00 */
[----:B------:R-:W-:Y:S01]  /*29b0*/  IMAD.WIDE.U32 R72, R23, 0x30, R72 ;  /* 0x0000003017487825 */ /* 0x000fe200078e0048 */
[----:B------:R-:W-:Y:S02]  /*29c0*/  MOV R63, RZ ;  /* 0x000000ff003f7202 */ /* 0x000fe40000000f00 */
[----:B------:R-:W-:Y:S02]  /*29d0*/  PLOP3.LUT P3, PT, P3, P4, PT, 0x2f, 0xf2 ;  /* 0x0000000000f2781c */ /* 0x000fe40001f68577 */
[----:B------:R-:W-:Y:S02]  /*29e0*/  LOP3.LUT R10, R10, 0xffff, RZ, 0xc0, !PT ;  /* 0x0000ffff0a0a7812 */ /* 0x000fe400078ec0ff */
[----:B------:R-:W-:Y:S02]  /*29f0*/  LOP3.LUT R11, R11, 0xffff, RZ, 0xc0, !PT ;  /* 0x0000ffff0b0b7812 */ /* 0x000fe400078ec0ff */
[----:B------:R-:W-:-:S02]  /*2a00*/  LOP3.LUT R12, R12, 0xffff, RZ, 0xc0, !PT ;  /* 0x0000ffff0c0c7812 */ /* 0x000fc400078ec0ff */
[----:B------:R-:W-:Y:S02]  /*2a10*/  LOP3.LUT R13, R13, 0xffff, RZ, 0xc0, !PT ;  /* 0x0000ffff0d0d7812 */ /* 0x000fe400078ec0ff */
[----:B------:R-:W-:Y:S02]  /*2a20*/  LOP3.LUT R14, R14, 0xffff, RZ, 0xc0, !PT ;  /* 0x0000ffff0e0e7812 */ /* 0x000fe400078ec0ff */
[----:B------:R-:W-:-:S07]  /*2a30*/  LOP3.LUT R8, R8, 0xffff, RZ, 0xc0, !PT ;  /* 0x0000ffff08087812 */ /* 0x000fce00078ec0ff */
.L_x_147:
[----:B------:R-:W-:Y:S01]  /*2a40*/  BAR.SYNC.DEFER_BLOCKING 0x0 ;  /* 0x0000000000007b1d */ /* 0x000fe20000010000 */
[----:B------:R-:W-:-:S05]  /*2a50*/  ISETP.NE.AND P4, PT, R15, RZ, PT ;  /* 0x000000ff0f00720c */ /* 0x000fca0003f85270 */
[----:B------:R-:W-:Y:S08]  /*2a60*/  BSSY.RECONVERGENT B0, `(.L_x_143) ;  /* 0x0000013000007945 */ /* 0x000ff00003800200 */
[----:B------:R-:W-:Y:S05]  /*2a70*/  @P4 BRA `(.L_x_144) ;  /* 0x0000000000444947 */ /* 0x000fea0003800000 */
[----:B------:R-:W0:Y:S01]  /*2a80*/  @!P3 LDC.64 R16, c[0x0][0x380] ;  /* 0x0000e000ff10bb82 */ /* 0x000e220000000a00 */
[----:B------:R-:W-:Y:S01]  /*2a90*/  VOTEU.ALL UP1, P3 ;  /* 0x0000000000ff7886 */ /* 0x000fe20001820000 */
[----:B------:R-:W-:-:S04]  /*2aa0*/  @!P3 IMAD R18, R9, 0x3100, RZ ;  /* 0x000031000912b824 */ /* 0x000fc800078e02ff */
[----:B------:R-:W-:-:S06]  /*2ab0*/  @!UP1 UIADD3 UR4, UPT, UPT, UR11, UR5, URZ ;  /* 0x000000050b049290 */ /* 0x000fcc000fffe0ff */
[----:B------:R-:W-:-:S04]  /*2ac0*/  @!P3 IADD3 R19, P4, P5, R5, UR4, R18 ;  /* 0x000000040513bc10 */ /* 0x000fc8000fd9e012 */
[----:B------:R-:W-:Y:S02]  /*2ad0*/  @!P3 IADD3.X R18, PT, PT, RZ, RZ, RZ, P4, P5 ;  /* 0x000000ffff12b210 */ /* 0x000fe400027ea4ff */
[----:B0-----:R-:W-:-:S04]  /*2ae0*/  @!P3 IADD3 R16, P4, PT, R19, R16, RZ ;  /* 0x000000101310b210 */ /* 0x001fc80007f9e0ff */
[----:B------:R-:W-:Y:S02]  /*2af0*/  @!P3 IADD3.X R17, PT, PT, R18, R17, RZ, P4, !PT ;  /* 0x000000111211b210 */ /* 0x000fe400027fe4ff */
[----:B------:R-:W-:-:S06]  /*2b00*/  MOV R18, RZ ;  /* 0x000000ff00127202 */ /* 0x000fcc0000000f00 */
[----:B------:R-:W2:Y:S01]  /*2b10*/  @!P3 LDG.E.CONSTANT R18, desc[UR8][R16.64+0x301c] ;  /* 0x00301c081012b981 */ /* 0x000ea2000c1e9900 */
[----:B------:R-:W0:Y:S01]  /*2b20*/  S2UR UR6, SR_CgaCtaId ;  /* 0x00000000000679c3 */ /* 0x000e220000008800 */
[----:B------:R-:W-:Y:S01]  /*2b30*/  UMOV UR4, 0x400 ;  /* 0x0000040000047882 */ /* 0x000fe20000000000 */
[----:B------:R-:W-:Y:S01]  /*2b40*/  LOP3.LUT R19, R9, 0x1, RZ, 0xc, !PT ;  /* 0x0000000109137812 */ /* 0x000fe200078e0cff */
[----:B0-----:R-:W-:-:S06]  /*2b50*/  ULEA UR4, UR6, UR4, 0x18 ;  /* 0x0000000406047291 */ /* 0x001fcc000f8ec0ff */
[----:B------:R-:W-:-:S05]  /*2b60*/  IADD3 R20, PT, PT, R4, UR4, RZ ;  /* 0x0000000404147c10 */ /* 0x000fca000fffe0ff */
[----:B------:R-:W-:-:S05]  /*2b70*/  IMAD R19, R19, 0x488, R20 ;  /* 0x0000048813137824 */ /* 0x000fca00078e0214 */
[----:B--2---:R0:W-:Y:S02]  /*2b80*/  STS [R19], R18 ;  /* 0x0000001213007388 */ /* 0x0041e40000000800 */
.L_x_144:
[----:B------:R-:W-:Y:S05]  /*2b90*/  BSYNC.RECONVERGENT B0 ;  /* 0x0000000000007941 */ /* 0x000fea0003800200 */
.L_x_143:
[----:B------:R-:W-:Y:S01]  /*2ba0*/  ISETP.GT.U32.AND P4, PT, R0, 0x4, PT ;  /* 0x000000040000780c */ /* 0x000fe20003f84070 */
[----:B------:R-:W-:Y:S01]  /*2bb0*/  BSSY.RECONVERGENT B0, `(.L_x_145) ;  /* 0x0000014000007945 */ /* 0x000fe20003800200 */
[----:B------:R-:W-:Y:S02]  /*2bc0*/  LOP3.LUT R20, R9, 0x1, RZ, 0xc, !PT ;  /* 0x0000000109147812 */ /* 0x000fe400078e0cff */
[----:B------:R-:W-:-:S13]  /*2bd0*/  ISETP.GT.U32.OR P4, PT, R2, 0x41, P4 ;  /* 0x000000410200780c */ /* 0x000fda0002784470 */
[----:B------:R-:W-:Y:S05]  /*2be0*/  @P4 BRA `(.L_x_146) ;  /* 0x0000000000404947 */ /* 0x000fea0003800000 */
[----:B------:R-:W1:Y:S01]  /*2bf0*/  @P0 LDC.64 R16, c[0x0][0x380] ;  /* 0x0000e000ff100b82 */ /* 0x000e620000000a00 */
[----:B------:R-:W-:Y:S01]  /*2c00*/  VOTEU.ANY UP1, P0 ;  /* 0x0000000000ff7886 */ /* 0x000fe20000020100 */
[----:B0-----:R-:W-:-:S04]  /*2c10*/  @P0 IMAD R19, R9, 0x3100, RZ ;  /* 0x0000310009130824 */ /* 0x001fc800078e02ff */
[----:B------:R-:W-:-:S06]  /*2c20*/  @UP1 UIADD3 UR4, UPT, UPT, UR11, UR5, URZ ;  /* 0x000000050b041290 */ /* 0x000fcc000fffe0ff */
[----:B------:R-:W-:-:S04]  /*2c30*/  @P0 IADD3 R19, P4, P5, R6, UR4, R19 ;  /* 0x0000000406130c10 */ /* 0x000fc8000fd9e013 */
[----:B------:R-:W-:Y:S02]  /*2c40*/  @P0 IADD3.X R18, PT, PT, R7, RZ, RZ, P4, P5 ;  /* 0x000000ff07120210 */ /* 0x000fe400027ea4ff */
[----:B-1----:R-:W-:-:S04]  /*2c50*/  @P0 IADD3 R16, P4, PT, R19, R16, RZ ;  /* 0x0000001013100210 */ /* 0x002fc80007f9e0ff */
[----:B------:R-:W-:Y:S01]  /*2c60*/  @P0 IADD3.X R17, PT, PT, R18, R17, RZ, P4, !PT ;  /* 0x0000001112110210 */ /* 0x000fe200027fe4ff */
[----:B------:R-:W-:-:S06]  /*2c70*/  HFMA2 R18, -RZ, RZ, 0, 0 ;  /* 0x00000000ff127431 */ /* 0x000fcc00000001ff */
[----:B------:R-:W2:Y:S01]  /*2c80*/  @P0 LDG.E.CONSTANT R18, desc[UR8][R16.64+0x301c] ;  /* 0x00301c0810120981 */ /* 0x000ea2000c1e9900 */
[----:B------:R-:W0:Y:S01]  /*2c90*/  S2UR UR6, SR_CgaCtaId ;  /* 0x00000000000679c3 */ /* 0x000e220000008800 */
[----:B------:R-:W-:Y:S02]  /*2ca0*/  UMOV UR4, 0x400 ;  /* 0x0000040000047882 */ /* 0x000fe40000000000 */
[----:B0-----:R-:W-:-:S06]  /*2cb0*/  ULEA UR4, UR6, UR4, 0x18 ;  /* 0x0000000406047291 */ /* 0x001fcc000f8ec0ff */
[----:B------:R-:W-:-:S05]  /*2cc0*/  IADD3 R19, PT, PT, R4, UR4, RZ ;  /* 0x0000000404137c10 */ /* 0x000fca000fffe0ff */
[----:B------:R-:W-:-:S05]  /*2cd0*/  IMAD R19, R20, 0x488, R19 ;  /* 0x0000048814137824 */ /* 0x000fca00078e0213 */
[----:B--2---:R1:W-:Y:S02]  /*2ce0*/  STS [R19+0x380], R18 ;  /* 0x0003801213007388 */ /* 0x0043e40000000800 */
.L_x_146:
[----:B------:R-:W-:Y:S05]  /*2cf0*/  BSYNC.RECONVERGENT B0 ;  /* 0x0000000000007941 */ /* 0x000fea0003800200 */
.L_x_145:
[C---:B------:R-:W-:Y:S01]  /*2d00*/  ISETP.GT.U32.AND P4, PT, R0.reuse, 0x52, PT ;  /* 0x000000520000780c */ /* 0x040fe20003f84070 */
[----:B------:R-:W-:Y:S01]  /*2d10*/  IMAD R22, R0, -0x8, R3 ;  /* 0xfffffff800167824 */ /* 0x000fe200078e0203 */
[----:B------:R-:W-:Y:S02]  /*2d20*/  P2R R23, PR, RZ, 0x1 ;  /* 0x00000001ff177803 */ /* 0x000fe40000000000 */
[----:B------:R-:W-:Y:S02]  /*2d30*/  ISETP.GT.U32.OR P0, PT, R2, 0x47f, P4 ;  /* 0x0000047f0200780c */ /* 0x000fe40002704470 */
[----:B------:R-:W-:Y:S02]  /*2d40*/  LOP3.LUT R22, R22, 0xc, RZ, 0xc0, !PT ;  /* 0x0000000c16167812 */ /* 0x000fe400078ec0ff */
[----:B------:R-:W-:Y:S02]  /*2d50*/  P2R R21, PR, RZ, 0x8 ;  /* 0x00000008ff157803 */ /* 0x000fe40000000000 */
[----:B------:R-:W-:Y:S01]  /*2d60*/  P2R R24, PR, RZ, 0x1 ;  /* 0x00000001ff187803 */ /* 0x000fe20000000000 */
[----:B------:R-:W-:-:S02]  /*2d70*/  @P1 IMAD R87, R9, 0x90, R22 ;  /* 0x0000009009571824 */ /* 0x000fc400078e0216 */
[----:B------:R-:W-:-:S04]  /*2d80*/  @P2 IMAD R25, R9, 0x90, R22 ;  /* 0x0000009009192824 */ /* 0x000fc800078e0216 */
[----:B------:R-:W2:Y:S01]  /*2d90*/  @!P0 LDC.64 R16, c[0x0][0x388] ;  /* 0x0000e200ff108b82 */ /* 0x000ea20000000a00 */
[----:B01----:R-:W-:-:S05]  /*2da0*/  @!P0 IMAD R19, R9, 0x90, R22 ;  /* 0x0000009009138824 */ /* 0x003fca00078e0216 */
[----:B--2---:R-:W-:-:S04]  /*2db0*/  @!P0 IADD3 R18, P4, P5, R82, R16, R19 ;  /* 0x0000001052128210 */ /* 0x004fc80007d9e013 */
[----:B------:R-:W-:Y:S02]  /*2dc0*/  @!P0 IADD3.X R19, PT, PT, R83, R17, RZ, P4, P5 ;  /* 0x0000001153138210 */ /* 0x000fe400027ea4ff */
[----:B------:R-:W-:-:S04]  /*2dd0*/  ISETP.GT.U32.AND P4, PT, R0, 0x42, PT ;  /* 0x000000420000780c */ /* 0x000fc80003f84070 */
[----:B------:R-:W-:-:S13]  /*2de0*/  ISETP.GT.U32.OR P4, PT, R2, 0x39f, P4 ;  /* 0x0000039f0200780c */ /* 0x000fda0002784470 */
[----:B------:R-:W0:Y:S01]  /*2df0*/  @!P4 LDC.64 R16, c[0x0][0x388] ;  /* 0x0000e200ff10cb82 */ /* 0x000e220000000a00 */
[----:B------:R-:W-:-:S05]  /*2e00*/  @!P4 IMAD R29, R9, 0x90, R22 ;  /* 0x00000090091dc824 */ /* 0x000fca00078e0216 */
[----:B0-----:R-:W-:-:S04]  /*2e10*/  @!P4 IADD3 R28, P6, P5, R80, R16, R29 ;  /* 0x00000010501cc210 */ /* 0x001fc80007dde01d */
[----:B------:R-:W-:Y:S02]  /*2e20*/  @!P4 IADD3.X R29, PT, PT, R81, R17, RZ, P6, P5 ;  /* 0x00000011511dc210 */ /* 0x000fe400037ea4ff */
[----:B------:R-:W-:-:S03]  /*2e30*/  ISETP.GT.U32.AND P5, PT, R0, 0x32, PT ;  /* 0x000000320000780c */ /* 0x000fc60003fa4070 */
[----:B------:R-:W2:Y:S01]  /*2e40*/  @!P4 LDG.E.CONSTANT R28, desc[UR8][R28.64+0x90] ;  /* 0x000090081c1cc981 */ /* 0x000ea2000c1e9900 */
[----:B------:R-:W-:-:S13]  /*2e50*/  ISETP.GT.U32.OR P5, PT, R2, 0x2bf, P5 ;  /* 0x000002bf0200780c */ /* 0x000fda0002fa4470 */
[----:B------:R-:W0:Y:S01]  /*2e60*/  @!P5 LDC.64 R16, c[0x0][0x388] ;  /* 0x0000e200ff10db82 */ /* 0x000e220000000a00 */
[----:B------:R-:W-:-:S05]  /*2e70*/  @!P5 IMAD R37, R9, 0x90, R22 ;  /* 0x000000900925d824 */ /* 0x000fca00078e0216 */
[----:B0-----:R-:W-:-:S04]  /*2e80*/  @!P5 IADD3 R36, P3, P6, R78, R16, R37 ;  /* 0x000000104e24d210 */ /* 0x001fc80007e7e025 */
[----:B------:R-:W-:Y:S02]  /*2e90*/  @!P5 IADD3.X R37, PT, PT, R79, R17, RZ, P3, P6 ;  /* 0x000000114f25d210 */ /* 0x000fe40001fec4ff */
[----:B------:R-:W-:-:S03]  /*2ea0*/  ISETP.GT.U32.AND P6, PT, R0, 0x22, PT ;  /* 0x000000220000780c */ /* 0x000fc60003fc4070 */
[----:B------:R-:W3:Y:S01]  /*2eb0*/  @!P5 LDG.E.CONSTANT R36, desc[UR8][R36.64+0x90] ;  /* 0x000090082424d981 */ /* 0x000ee2000c1e9900 */
[----:B------:R-:W-:-:S13]  /*2ec0*/  ISETP.GT.U32.OR P6, PT, R2, 0x1df, P6 ;  /* 0x000001df0200780c */ /* 0x000fda00037c4470 */
[----:B------:R-:W0:Y:S01]  /*2ed0*/  @!P6 LDC.64 R16, c[0x0][0x388] ;  /* 0x0000e200ff10eb82 */ /* 0x000e220000000a00 */
[----:B------:R-:W-:-:S05]  /*2ee0*/  @!P6 IMAD R85, R9, 0x90, R22 ;  /* 0x000000900955e824 */ /* 0x000fca00078e0216 */
        /* <DEDUP_REMOVED lines=10> */
[----:B------:R-:W-:Y:S01]  /*2f90*/  ISETP.NE.AND P0, PT, R24, RZ, PT ;  /* 0x000000ff1800720c */ /* 0x000fe20003f05270 */
[----:B------:R-:W0:Y:S01]  /*2fa0*/  S2UR UR7, SR_CgaCtaId ;  /* 0x00000000000779c3 */ /* 0x000e220000008800 */
[----:B------:R-:W-:Y:S01]  /*2fb0*/  UMOV UR4, 0x400 ;  /* 0x0000040000047882 */ /* 0x000fe20000000000 */
[----:B------:R-:W5:Y:S01]  /*2fc0*/  @P2 LDG.E.CONSTANT R56, desc[UR8][R16.64+0x90] ;  /* 0x0000900810382981 */ /* 0x000f62000c1e9900 */
[----:B------:R-:W-:-:S09]  /*2fd0*/  ISETP.NE.AND P3, PT, R21, RZ, PT ;  /* 0x000000ff1500720c */ /* 0x000fd20003f65270 */
[----:B------:R1:W2:Y:S01]  /*2fe0*/  @!P0 LDG.E.CONSTANT R18, desc[UR8][R18.64+0x90] ;  /* 0x0000900812128981 */ /* 0x0002a2000c1e9900 */
[----:B------:R-:W-:Y:S01]  /*2ff0*/  UIADD3 UR6, UPT, UPT, UR4, 0x910, URZ ;  /* 0x0000091004067890 */ /* 0x000fe2000fffe0ff */
[----:B------:R-:W-:-:S03]  /*3000*/  IMAD R21, R20, 0x1200, R22 ;  /* 0x0000120014157824 */ /* 0x000fc600078e0216 */
[----:B0-----:R-:W-:-:S06]  /*3010*/  ULEA UR6, UR7, UR6, 0x18 ;  /* 0x0000000607067291 */ /* 0x001fcc000f8ec0ff */
[----:B------:R-:W-:Y:S02]  /*3020*/  @!P0 IADD3 R25, PT, PT, R21, UR6, R10 ;  /* 0x0000000615198c10 */ /* 0x000fe4000fffe00a */
[----:B------:R-:W-:-:S04]  /*3030*/  @!P4 MOV R20, 0x400 ;  /* 0x000004000014c802 */ /* 0x000fc80000000f00 */
[----:B------:R-:W-:Y:S01]  /*3040*/  @!P4 IADD3 R20, PT, PT, R20, 0x910, RZ ;  /* 0x000009101414c810 */ /* 0x000fe20007ffe0ff */
[----:B------:R-:W0:Y:S01]  /*3050*/  @P1 S2R R22, SR_CgaCtaId ;  /* 0x0000000000161919 */ /* 0x000e220000008800 */
[----:B-1----:R-:W1:Y:S01]  /*3060*/  S2R R19, SR_TID.X ;  /* 0x0000000000137919 */ /* 0x002e620000002100 */
[----:B------:R-:W-:-:S04]  /*3070*/  @!P5 MOV R24, 0x400 ;  /* 0x000004000018d802 */ /* 0x000fc80000000f00 */
[----:B------:R-:W-:Y:S02]  /*3080*/  @!P5 IADD3 R24, PT, PT, R24, 0x910, RZ ;  /* 0x000009101818d810 */ /* 0x000fe40007ffe0ff */
[----:B------:R-:W-:Y:S02]  /*3090*/  LOP3.LUT R16, R9, 0x1, RZ, 0xc0, !PT ;  /* 0x0000000109107812 */ /* 0x000fe400078ec0ff */
[----:B------:R-:W-:-:S04]  /*30a0*/  @!P6 MOV R17, 0x400 ;  /* 0x000004000011e802 */ /* 0x000fc80000000f00 */
[----:B------:R-:W-:Y:S01]  /*30b0*/  @!P6 IADD3 R17, PT, PT, R17, 0x910, RZ ;  /* 0x000009101111e810 */ /* 0x000fe20007ffe0ff */
[----:B------:R-:W-:Y:S01]  /*30c0*/  ULEA UR4, UR7, UR4, 0x18 ;  /* 0x0000000407047291 */ /* 0x000fe2000f8ec0ff */
[----:B-1----:R-:W-:-:S04]  /*30d0*/  SHF.L.U32 R19, R19, 0x3, RZ ;  /* 0x0000000313137819 */ /* 0x002fc800000006ff */
[----:B------:R-:W-:Y:S01]  /*30e0*/  IADD3 R37, PT, PT, R19, 0x488, RZ ;  /* 0x0000048813257810 */ /* 0x000fe20007ffe0ff */
[----:B--2---:R1:W-:Y:S01]  /*30f0*/  @!P0 STS [R25], R18 ;  /* 0x0000001219008388 */ /* 0x0043e20000000800 */
[----:B------:R-:W-:Y:S02]  /*3100*/  ISETP.NE.AND P0, PT, R23, RZ, PT ;  /* 0x000000ff1700720c */ /* 0x000fe40003f05270 */
[----:B------:R-:W2:Y:S01]  /*3110*/  @!P4 S2R R23, SR_CgaCtaId ;  /* 0x000000000017c919 */ /* 0x000ea20000008800 */
[----:B-1----:R-:W1:Y:S01]  /*3120*/  @!P5 S2R R25, SR_CgaCtaId ;  /* 0x000000000019d919 */ /* 0x002e620000008800 */
[----:B------:R-:W4:Y:S01]  /*3130*/  @P2 S2R R18, SR_CgaCtaId ;  /* 0x0000000000122919 */ /* 0x000f220000008800 */
[----:B--2---:R-:W-:-:S04]  /*3140*/  @!P4 LEA R20, R23, R20, 0x18 ;  /* 0x000000141714c211 */ /* 0x004fc800078ec0ff */
[----:B------:R-:W-:Y:S02]  /*3150*/  @!P4 IADD3 R23, PT, PT, R20, R21, R11 ;  /* 0x000000151417c210 */ /* 0x000fe40007ffe00b */
[----:B------:R-:W2:Y:S03]  /*3160*/  @!P6 S2R R20, SR_CgaCtaId ;  /* 0x000000000014e919 */ /* 0x000ea60000008800 */
[----:B------:R1:W-:Y:S01]  /*3170*/  @!P4 STS [R23], R28 ;  /* 0x0000001c1700c388 */ /* 0x0003e20000000800 */
[----:B------:R-:W-:Y:S02]  /*3180*/  ISETP.NE.U32.AND P4, PT, R16, 0x1, PT ;  /* 0x000000011000780c */ /* 0x000fe40003f85070 */
[----:B------:R-:W-:Y:S02]  /*3190*/  @P2 MOV R16, 0x400 ;  /* 0x0000040000102802 */ /* 0x000fe40000000f00 */
[----:B-1----:R-:W-:-:S02]  /*31a0*/  @!P5 LEA R23, R25, R24, 0x18 ;  /* 0x000000181917d211 */ /* 0x002fc400078ec0ff */
[----:B------:R-:W-:-:S04]  /*31b0*/  @P1 MOV R24, 0x400 ;  /* 0x0000040000181802 */ /* 0x000fc80000000f00 */
[----:B------:R-:W-:Y:S02]  /*31c0*/  @P1 IADD3 R25, PT, PT, R24, 0x910, RZ ;  /* 0x0000091018191810 */ /* 0x000fe40007ffe0ff */
[----:B------:R-:W-:Y:S02]  /*31d0*/  @!P5 IADD3 R23, PT, PT, R23, R21, R12 ;  /* 0x000000151717d210 */ /* 0x000fe40007ffe00c */
[----:B0-----:R-:W-:Y:S02]  /*31e0*/  @P1 LEA R22, R22, R25, 0x18 ;  /* 0x0000001916161211 */ /* 0x001fe400078ec0ff */
[----:B------:R-:W-:Y:S01]  /*31f0*/  @P2 IADD3 R25, PT, PT, R16, 0x910, RZ ;  /* 0x0000091010192810 */ /* 0x000fe20007ffe0ff */
[----:B------:R-:W-:Y:S01]  /*3200*/  IMAD R16, R0, 0x120, RZ ;  /* 0x0000012000107824 */ /* 0x000fe200078e02ff */
[----:B---3--:R0:W-:Y:S02]  /*3210*/  @!P5 STS [R23], R36 ;  /* 0x000000241700d388 */ /* 0x0081e40000000800 */
[----:B----4-:R-:W-:-:S02]  /*3220*/  @P2 LEA R18, R18, R25, 0x18 ;  /* 0x0000001912122211 */ /* 0x010fc400078ec0ff */
[----:B--2---:R-:W-:Y:S02]  /*3230*/  @!P6 LEA R20, R20, R17, 0x18 ;  /* 0x000000111414e211 */ /* 0x004fe400078ec0ff */
[-C--:B------:R-:W-:Y:S02]  /*3240*/  @P1 IADD3 R85, PT, PT, R22, R21.reuse, R14 ;  /* 0x0000001516551210 */ /* 0x080fe40007ffe00e */
[-C--:B------:R-:W-:Y:S02]  /*3250*/  @P2 IADD3 R87, PT, PT, R18, R21.reuse, R8 ;  /* 0x0000001512572210 */ /* 0x080fe40007ffe008 */
[----:B0-----:R-:W-:Y:S02]  /*3260*/  @!P6 IADD3 R23, PT, PT, R20, R21, R13 ;  /* 0x000000151417e210 */ /* 0x001fe40007ffe00d */
[----:B------:R-:W-:Y:S02]  /*3270*/  IADD3 R36, PT, PT, R16, 0x1200, RZ ;  /* 0x0000120010247810 */ /* 0x000fe40007ffe0ff */
[----:B------:R-:W-:-:S02]  /*3280*/  @P4 IADD3 R37, PT, PT, R19, RZ, RZ ;  /* 0x000000ff13254210 */ /* 0x000fc40007ffe0ff */
[----:B------:R-:W-:Y:S01]  /*3290*/  @P4 IADD3 R36, PT, PT, R16, RZ, RZ ;  /* 0x000000ff10244210 */ /* 0x000fe20007ffe0ff */
[----:B------:R-:W-:Y:S04]  /*32a0*/  @!P6 STS [R23], R84 ;  /* 0x000000541700e388 */ /* 0x000fe80000000800 */
[----:B-----5:R-:W-:Y:S04]  /*32b0*/  @P1 STS [R85], R86 ;  /* 0x0000005655001388 */ /* 0x020fe80000000800 */
[----:B------:R-:W-:Y:S04]  /*32c0*/  @P2 STS [R87], R56 ;  /* 0x0000003857002388 */ /* 0x000fe80000000800 */
[----:B------:R-:W-:Y:S04]  /*32d0*/  LDS.64 R28, [R37+UR4] ;  /* 0x00000004251c7984 */ /* 0x000fe80008000a00 */
[----:B------:R-:W0:Y:S04]  /*32e0*/  LDS.128 R16, [R36+UR6] ;  /* 0x0000000624107984 */ /* 0x000e280008000c00 */
[----:B------:R-:W1:Y:S04]  /*32f0*/  LDS.64 R24, [R37+UR4+0xe8] ;  /* 0x0000e80425187984 */ /* 0x000e680008000a00 */
[----:B------:R-:W2:Y:S04]  /*3300*/  LDS R33, [R37+UR4+0x244] ;  /* 0x0002440425217984 */ /* 0x000ea80008000800 */
[----:B------:R-:W3:Y:S04]  /*3310*/  LDS R31, [R37+UR4+0x32c] ;  /* 0x00032c04251f7984 */ /* 0x000ee80008000800 */
[----:B------:R-:W4:Y:S01]  /*3320*/  LDS.128 R20, [R36+UR6+0x90] ;  /* 0x0000900624147984 */ /* 0x000f220008000c00 */
[----:B0-----:R-:W-:-:S02]  /*3330*/  IDP.4A.S8.S8 R63, R28, R16, R63 ;  /* 0x000000101c3f7226 */ /* 0x001fc4000000063f */
[C---:B------:R-:W-:Y:S02]  /*3340*/  IDP.4A.S8.S8 R56, R28.reuse, R17, R51 ;  /* 0x000000111c387226 */ /* 0x040fe40000000633 */
[C---:B------:R-:W-:Y:S01]  /*3350*/  IDP.4A.S8.S8 R55, R28.reuse, R18, R55 ;  /* 0x000000121c377226 */ /* 0x040fe20000000637 */
[----:B------:R-:W-:Y:S01]  /*3360*/  LDS R51, [R37+UR4+0x8] ;  /* 0x0000080425337984 */ /* 0x000fe20008000800 */
[----:B------:R-:W-:Y:S02]  /*3370*/  IDP.4A.S8.S8 R58, R28, R19, R34 ;  /* 0x000000131c3a7226 */ /* 0x000fe40000000622 */
[-C--:B-1----:R-:W-:Y:S02]  /*3380*/  IDP.4A.S8.S8 R65, R24, R16.reuse, R65 ;  /* 0x0000001018417226 */ /* 0x082fe40000000641 */
[-C--:B--2---:R-:W-:Y:S02]  /*3390*/  IDP.4A.S8.S8 R67, R33, R16.reuse, R67 ;  /* 0x0000001021437226 */ /* 0x084fe40000000643 */
[----:B---3--:R-:W-:-:S02]  /*33a0*/  IDP.4A.S8.S8 R71, R31, R16, R71 ;  /* 0x000000101f477226 */ /* 0x008fc40000000647 */
[----:B------:R-:W-:Y:S02]  /*33b0*/  IDP.4A.S8.S8 R48, R24, R17, R48 ;  /* 0x0000001118307226 */ /* 0x000fe40000000630 */
[C---:B----4-:R-:W-:Y:S02]  /*33c0*/  IDP.4A.S8.S8 R47, R28.reuse, R20, R47 ;  /* 0x000000141c2f7226 */ /* 0x050fe4000000062f */
[C---:B------:R-:W-:Y:S02]  /*33d0*/  IDP.4A.S8.S8 R40, R28.reuse, R21, R40 ;  /* 0x000000151c287226 */ /* 0x040fe40000000628 */
[-C--:B------:R-:W-:Y:S02]  /*33e0*/  IDP.4A.S8.S8 R49, R28, R22.reuse, R49 ;  /* 0x000000161c317226 */ /* 0x080fe40000000631 */
[-C--:B------:R-:W-:Y:S02]  /*33f0*/  IDP.4A.S8.S8 R41, R33, R22.reuse, R41 ;  /* 0x0000001621297226 */ /* 0x080fe40000000629 */
[----:B------:R-:W-:-:S02]  /*3400*/  IDP.4A.S8.S8 R43, R24, R22, R43 ;  /* 0x00000016182b7226 */ /* 0x000fc4000000062b */
[----:B------:R-:W-:Y:S02]  /*3410*/  IDP.4A.S8.S8 R69, R31, R22, R69 ;  /* 0x000000161f457226 */ /* 0x000fe40000000645 */
[-C--:B------:R-:W-:Y:S02]  /*3420*/  IDP.4A.S8.S8 R28, R28, R23.reuse, R44 ;  /* 0x000000171c1c7226 */ /* 0x080fe4000000062c */
[CC--:B------:R-:W-:Y:S02]  /*3430*/  IDP.4A.S8.S8 R46, R33.reuse, R23.reuse, R46 ;  /* 0x00000017212e7226 */ /* 0x0c0fe4000000062e */
[----:B------:R-:W-:Y:S02]  /*3440*/  IDP.4A.S8.S8 R22, R24, R23, R35 ;  /* 0x0000001718167226 */ /* 0x000fe40000000623 */
[-C--:B------:R-:W-:Y:S01]  /*3450*/  IDP.4A.S8.S8 R50, R33, R17.reuse, R50 ;  /* 0x0000001121327226 */ /* 0x080fe20000000632 */
[----:B------:R-:W-:Y:S01]  /*3460*/  LDS.64 R34, [R37+UR4+0x3a0] ;  /* 0x0003a00425227984 */ /* 0x000fe20008000a00 */
[----:B------:R-:W-:-:S02]  /*3470*/  IDP.4A.S8.S8 R52, R31, R17, R52 ;  /* 0x000000111f347226 */ /* 0x000fc40000000634 */
[CC--:B------:R-:W-:Y:S02]  /*3480*/  IDP.4A.S8.S8 R53, R24.reuse, R18.reuse, R53 ;  /* 0x0000001218357226 */ /* 0x0c0fe40000000635 */
[-C--:B------:R-:W-:Y:S02]  /*3490*/  IDP.4A.S8.S8 R57, R33, R18.reuse, R57 ;  /* 0x0000001221397226 */ /* 0x080fe40000000639 */
[----:B------:R-:W-:Y:S02]  /*34a0*/  IDP.4A.S8.S8 R61, R31, R18, R61 ;  /* 0x000000121f3d7226 */ /* 0x000fe4000000063d */
[-C--:B------:R-:W-:Y:S02]  /*34b0*/  IDP.4A.S8.S8 R60, R24, R19.reuse, R32 ;  /* 0x00000013183c7226 */ /* 0x080fe40000000620 */
[-C--:B------:R-:W-:Y:S02]  /*34c0*/  IDP.4A.S8.S8 R26, R33, R19.reuse, R26 ;  /* 0x00000013211a7226 */ /* 0x080fe4000000061a */
[----:B------:R-:W-:-:S02]  /*34d0*/  IDP.4A.S8.S8 R42, R31, R19, R42 ;  /* 0x000000131f2a7226 */ /* 0x000fc4000000062a */
[C---:B------:R-:W-:Y:S01]  /*34e0*/  IDP.4A.S8.S8 R39, R33.reuse, R20, R39 ;  /* 0x0000001421277226 */ /* 0x040fe20000000627 */
[----:B------:R-:W0:Y:S01]  /*34f0*/  LDS.128 R16, [R36+UR6+0x30] ;  /* 0x0000300624107984 */ /* 0x000e220008000c00 */
[-C--:B------:R-:W-:Y:S02]  /*3500*/  IDP.4A.S8.S8 R38, R33, R21.reuse, R38 ;  /* 0x0000001521267226 */ /* 0x080fe40000000626 */
[----:B------:R-:W-:Y:S01]  /*3510*/  IDP.4A.S8.S8 R44, R24, R21, R27 ;  /* 0x00000015182c7226 */ /* 0x000fe2000000061b */
[----:B------:R-:W1:Y:S01]  /*3520*/  LDS.64 R32, [R37+UR4+0x2b8] ;  /* 0x0002b80425207984 */ /* 0x000e620008000a00 */
[----:B------:R-:W-:-:S03]  /*3530*/  IDP.4A.S8.S8 R23, R31, R23, R30 ;  /* 0x000000171f177226 */ /* 0x000fc6000000061e */
[----:B------:R-:W2:Y:S04]  /*3540*/  LDS R30, [R37+UR4+0x74] ;  /* 0x00007404251e7984 */ /* 0x000ea80008000800 */
[----:B------:R-:W3:Y:S01]  /*3550*/  LDS R27, [R37+UR4+0x15c] ;  /* 0x00015c04251b7984 */ /* 0x000ee20008000800 */
[-C--:B------:R-:W-:Y:S02]  /*3560*/  IDP.4A.S8.S8 R45, R24, R20.reuse, R45 ;  /* 0x00000014182d7226 */ /* 0x080fe4000000062d */
[----:B------:R-:W-:Y:S02]  /*3570*/  IDP.4A.S8.S8 R59, R31, R20, R59 ;  /* 0x000000141f3b7226 */ /* 0x000fe4000000063b */
[C---:B0-----:R-:W-:Y:S02]  /*3580*/  IDP.4A.S8.S8 R71, R34.reuse, R16, R71 ;  /* 0x0000001022477226 */ /* 0x041fe40000000647 */
[----:B------:R-:W-:-:S02]  /*3590*/  IDP.4A.S8.S8 R52, R34, R17, R52 ;  /* 0x0000001122347226 */ /* 0x000fc40000000634 */
[CC--:B-1----:R-:W-:Y:S02]  /*35a0*/  IDP.4A.S8.S8 R67, R32.reuse, R16.reuse, R67 ;  /* 0x0000001020437226 */ /* 0x0c2fe40000000643 */
[-C--:B------:R-:W-:Y:S02]  /*35b0*/  IDP.4A.S8.S8 R50, R32, R17.reuse, R50 ;  /* 0x0000001120327226 */ /* 0x080fe40000000632 */
[CC--:B--2---:R-:W-:Y:S02]  /*35c0*/  IDP.4A.S8.S8 R63, R30.reuse, R16.reuse, R63 ;  /* 0x000000101e3f7226 */ /* 0x0c4fe4000000063f */
[-C--:B------:R-:W-:Y:S02]  /*35d0*/  IDP.4A.S8.S8 R56, R30, R17.reuse, R56 ;  /* 0x000000111e387226 */ /* 0x080fe40000000638 */
[C---:B---3--:R-:W-:Y:S02]  /*35e0*/  IDP.4A.S8.S8 R65, R27.reuse, R16, R65 ;  /* 0x000000101b417226 */ /* 0x048fe40000000641 */
        /* <DEDUP_REMOVED lines=8> */
[----:B------:R-:W-:Y:S02]  /*3670*/  IDP.4A.S8.S8 R42, R34, R19, R42 ;  /* 0x00000013222a7226 */ /* 0x000fe4000000062a */
[----:B------:R-:W0:Y:S01]  /*3680*/  LDS.128 R16, [R36+UR6+0xc0] ;  /* 0x0000c00624107984 */ /* 0x000e220008000c00 */
[----:B------:R-:W-:Y:S02]  /*3690*/  IDP.4A.S8.S8 R21, R31, R21, R54 ;  /* 0x000000151f157226 */ /* 0x000fe40000000636 */
[C---:B0-----:R-:W-:Y:S02]  /*36a0*/  IDP.4A.S8.S8 R47, R30.reuse, R16, R47 ;  /* 0x000000101e2f7226 */ /* 0x041fe4000000062f */
        /* <DEDUP_REMOVED lines=12> */
[----:B------:R-:W-:Y:S01]  /*3770*/  LDS.64 R26, [R37+UR4+0x1d0] ;  /* 0x0001d004251a7984 */ /* 0x000fe20008000a00 */
[C---:B------:R-:W-:Y:S02]  /*3780*/  IDP.4A.S8.S8 R32, R34.reuse, R17, R21 ;  /* 0x0000001122207226 */ /* 0x040fe40000000615 */
[----:B------:R-:W-:-:S02]  /*3790*/  IDP.4A.S8.S8 R69, R34, R18, R69 ;  /* 0x0000001222457226 */ /* 0x000fc40000000645 */
[----:B------:R-:W-:Y:S02]  /*37a0*/  IDP.4A.S8.S8 R23, R34, R19, R23 ;  /* 0x0000001322177226 */ /* 0x000fe40000000617 */
[----:B------:R-:W-:Y:S04]  /*37b0*/  LDS R34, [R37+UR4+0x414] ;  /* 0x0004140425227984 */ /* 0x000fe80008000800 */
[----:B------:R-:W0:Y:S02]  /*37c0*/  LDS.128 R16, [R36+UR6+0x60] ;  /* 0x0000600624107984 */ /* 0x000e240008000c00 */
[-C--:B0-----:R-:W-:Y:S02]  /*37d0*/  IDP.4A.S8.S8 R63, R24, R16.reuse, R63 ;  /* 0x00000010183f7226 */ /* 0x081fe4000000063f */
        /* <DEDUP_REMOVED lines=15> */
[----:B------:R-:W0:Y:S02]  /*38d0*/  LDS.128 R16, [R36+UR6+0xf0] ;  /* 0x0000f00624107984 */ /* 0x000e240008000c00 */
[C---:B0-----:R-:W-:Y:S02]  /*38e0*/  IDP.4A.S8.S8 R47, R24.reuse, R16, R47 ;  /* 0x00000010182f7226 */ /* 0x041fe4000000062f */
[C---:B------:R-:W-:Y:S02]  /*38f0*/  IDP.4A.S8.S8 R40, R24.reuse, R17, R40 ;  /* 0x0000001118287226 */ /* 0x040fe40000000628 */
[----:B------:R-:W-:-:S02]  /*3900*/  IDP.4A.S8.S8 R49, R24, R18, R49 ;  /* 0x0000001218317226 */ /* 0x000fc40000000631 */
[----:B------:R-:W-:Y:S02]  /*3910*/  IDP.4A.S8.S8 R28, R24, R19, R28 ;  /* 0x00000013181c7226 */ /* 0x000fe4000000061c */
[C---:B------:R-:W-:Y:S02]  /*3920*/  IDP.4A.S8.S8 R45, R26.reuse, R16, R45 ;  /* 0x000000101a2d7226 */ /* 0x040fe4000000062d */
[C---:B------:R-:W-:Y:S02]  /*3930*/  IDP.4A.S8.S8 R24, R26.reuse, R17, R30 ;  /* 0x000000111a187226 */ /* 0x040fe4000000061e */
[C---:B------:R-:W-:Y:S02]  /*3940*/  IDP.4A.S8.S8 R43, R26.reuse, R18, R43 ;  /* 0x000000121a2b7226 */ /* 0x040fe4000000062b */
[-C--:B------:R-:W-:Y:S02]  /*3950*/  IDP.4A.S8.S8 R26, R26, R19.reuse, R22 ;  /* 0x000000131a1a7226 */ /* 0x080fe40000000616 */
[----:B------:R-:W-:-:S02]  /*3960*/  IDP.4A.S8.S8 R46, R31, R19, R46 ;  /* 0x000000131f2e7226 */ /* 0x000fc4000000062e */
[C---:B------:R-:W-:Y:S02]  /*3970*/  IDP.4A.S8.S8 R39, R31.reuse, R16, R39 ;  /* 0x000000101f277226 */ /* 0x040fe40000000627 */
[CC--:B------:R-:W-:Y:S02]  /*3980*/  IDP.4A.S8.S8 R38, R31.reuse, R17.reuse, R38 ;  /* 0x000000111f267226 */ /* 0x0c0fe40000000626 */
[----:B------:R-:W-:Y:S02]  /*3990*/  IDP.4A.S8.S8 R41, R31, R18, R41 ;  /* 0x000000121f297226 */ /* 0x000fe40000000629 */
[C---:B------:R-:W-:Y:S01]  /*39a0*/  IDP.4A.S8.S8 R59, R34.reuse, R16, R59 ;  /* 0x00000010223b7226 */ /* 0x040fe2000000063b */
[----:B------:R-:W-:Y:S01]  /*39b0*/  LDS.64 R30, [R37+UR4+0x248] ;  /* 0x00024804251e7984 */ /* 0x000fe20008000a00 */
[C---:B------:R-:W-:Y:S02]  /*39c0*/  IDP.4A.S8.S8 R32, R34.reuse, R17, R32 ;  /* 0x0000001122207226 */ /* 0x040fe40000000620 */
[C---:B------:R-:W-:Y:S01]  /*39d0*/  IDP.4A.S8.S8 R19, R34.reuse, R19, R23 ;  /* 0x0000001322137226 */ /* 0x040fe20000000617 */
[----:B------:R-:W-:Y:S04]  /*39e0*/  LDS.64 R16, [R37+UR4+0x330] ;  /* 0x0003300425107984 */ /* 0x000fe80008000a00 */
[----:B------:R-:W0:Y:S01]  /*39f0*/  LDS.128 R20, [R36+UR6+0x10] ;  /* 0x0000100624147984 */ /* 0x000e220008000c00 */
[----:B------:R-:W-:-:S02]  /*3a00*/  IDP.4A.S8.S8 R69, R34, R18, R69 ;  /* 0x0000001222457226 */ /* 0x000fc40000000645 */
        /* <DEDUP_REMOVED lines=16> */
[----:B------:R-:W0:Y:S02]  /*3b10*/  LDS.128 R20, [R36+UR6+0xa0] ;  /* 0x0000a00624147984 */ /* 0x000e240008000c00 */
[----:B0-----:R-:W-:-:S02]  /*3b20*/  IDP.4A.S8.S8 R39, R30, R20, R39 ;  /* 0x000000141e277226 */ /* 0x001fc40000000627 */
[C---:B------:R-:W-:Y:S02]  /*3b30*/  IDP.4A.S8.S8 R38, R30.reuse, R21, R38 ;  /* 0x000000151e267226 */ /* 0x040fe40000000626 */
[C---:B------:R-:W-:Y:S02]  /*3b40*/  IDP.4A.S8.S8 R41, R30.reuse, R22, R41 ;  /* 0x000000161e297226 */ /* 0x040fe40000000629 */
[----:B------:R-:W-:Y:S02]  /*3b50*/  IDP.4A.S8.S8 R46, R30, R23, R46 ;  /* 0x000000171e2e7226 */ /* 0x000fe4000000062e */
[C---:B------:R-:W-:Y:S02]  /*3b60*/  IDP.4A.S8.S8 R47, R29.reuse, R20, R47 ;  /* 0x000000141d2f7226 */ /* 0x040fe4000000062f */
[C---:B------:R-:W-:Y:S02]  /*3b70*/  IDP.4A.S8.S8 R40, R29.reuse, R21, R40 ;  /* 0x000000151d287226 */ /* 0x040fe40000000628 */
[----:B------:R-:W-:-:S02]  /*3b80*/  IDP.4A.S8.S8 R49, R29, R22, R49 ;  /* 0x000000161d317226 */ /* 0x000fc40000000631 */
[----:B------:R-:W-:Y:S02]  /*3b90*/  IDP.4A.S8.S8 R34, R29, R23, R28 ;  /* 0x000000171d227226 */ /* 0x000fe4000000061c */
[CC--:B------:R-:W-:Y:S01]  /*3ba0*/  IDP.4A.S8.S8 R45, R25.reuse, R20.reuse, R45 ;  /* 0x00000014192d7226 */ /* 0x0c0fe2000000062d */
[----:B------:R-:W-:Y:S01]  /*3bb0*/  LDS.64 R28, [R37+UR4+0x160] ;  /* 0x00016004251c7984 */ /* 0x000fe20008000a00 */
[C---:B------:R-:W-:Y:S02]  /*3bc0*/  IDP.4A.S8.S8 R59, R16.reuse, R20, R59 ;  /* 0x00000014103b7226 */ /* 0x040fe4000000063b */
[CC--:B------:R-:W-:Y:S02]  /*3bd0*/  IDP.4A.S8.S8 R24, R25.reuse, R21.reuse, R24 ;  /* 0x0000001519187226 */ /* 0x0c0fe40000000618 */
[----:B------:R-:W-:Y:S02]  /*3be0*/  IDP.4A.S8.S8 R32, R16, R21, R32 ;  /* 0x0000001510207226 */ /* 0x000fe40000000620 */
[----:B------:R-:W-:-:S02]  /*3bf0*/  IDP.4A.S8.S8 R43, R25, R22, R43 ;  /* 0x00000016192b7226 */ /* 0x000fc4000000062b */
[C---:B------:R-:W-:Y:S02]  /*3c00*/  IDP.4A.S8.S8 R69, R16.reuse, R22, R69 ;  /* 0x0000001610457226 */ /* 0x040fe40000000645 */
[-C--:B------:R-:W-:Y:S02]  /*3c10*/  IDP.4A.S8.S8 R26, R25, R23.reuse, R26 ;  /* 0x00000017191a7226 */ /* 0x080fe4000000061a */
[----:B------:R-:W-:Y:S02]  /*3c20*/  IDP.4A.S8.S8 R30, R16, R23, R19 ;  /* 0x00000017101e7226 */ /* 0x000fe40000000613 */
[----:B------:R-:W-:Y:S04]  /*3c30*/  LDS.64 R18, [R37+UR4+0x78] ;  /* 0x0000780425127984 */ /* 0x000fe80008000a00 */
[----:B------:R-:W0:Y:S02]  /*3c40*/  LDS.128 R20, [R36+UR6+0x40] ;  /* 0x0000400624147984 */ /* 0x000e240008000c00 */
        /* <DEDUP_REMOVED lines=16> */
[----:B------:R-:W0:Y:S02]  /*3d50*/  LDS.128 R20, [R36+UR6+0xd0] ;  /* 0x0000d00624147984 */ /* 0x000e240008000c00 */
        /* <DEDUP_REMOVED lines=14> */
[C---:B------:R-:W-:Y:S01]  /*3e40*/  IDP.4A.S8.S8 R69, R35.reuse, R22, R69 ;  /* 0x0000001623457226 */ /* 0x040fe20000000645 */
[----:B------:R-:W-:Y:S01]  /*3e50*/  LDS.64 R32, [R37+UR4+0x418] ;  /* 0x0004180425207984 */ /* 0x000fe20008000a00 */
[----:B------:R-:W-:-:S03]  /*3e60*/  IDP.4A.S8.S8 R30, R35, R23, R30 ;  /* 0x00000017231e7226 */ /* 0x000fc6000000061e */
[----:B------:R-:W0:Y:S02]  /*3e70*/  LDS.128 R20, [R36+UR6+0x70] ;  /* 0x0000700624147984 */ /* 0x000e240008000c00 */
        /* <DEDUP_REMOVED lines=16> */
[----:B------:R-:W-:Y:S04]  /*3f80*/  LDS R44, [R37+UR4+0xf0] ;  /* 0x0000f004252c7984 */ /* 0x000fe80008000800 */
[----:B------:R-:W0:Y:S02]  /*3f90*/  LDS.128 R20, [R36+UR6+0x100] ;  /* 0x0001000624147984 */ /* 0x000e240008000c00 */
[----:B0-----:R-:W-:-:S02]  /*3fa0*/  IDP.4A.S8.S8 R62, R25, R23, R34 ;  /* 0x00000017193e7226 */ /* 0x001fc40000000622 */
[C---:B------:R-:W-:Y:S02]  /*3fb0*/  IDP.4A.S8.S8 R47, R25.reuse, R20, R47 ;  /* 0x00000014192f7226 */ /* 0x040fe4000000062f */
[CC--:B------:R-:W-:Y:S02]  /*3fc0*/  IDP.4A.S8.S8 R40, R25.reuse, R21.reuse, R40 ;  /* 0x0000001519287226 */ /* 0x0c0fe40000000628 */
[----:B------:R-:W-:Y:S02]  /*3fd0*/  IDP.4A.S8.S8 R49, R25, R22, R49 ;  /* 0x0000001619317226 */ /* 0x000fe40000000631 */
[C---:B------:R-:W-:Y:S02]  /*3fe0*/  IDP.4A.S8.S8 R45, R27.reuse, R20, R45 ;  /* 0x000000141b2d7226 */ /* 0x040fe4000000062d */
[C---:B------:R-:W-:Y:S02]  /*3ff0*/  IDP.4A.S8.S8 R34, R27.reuse, R21, R24 ;  /* 0x000000151b227226 */ /* 0x040fe40000000618 */
[----:B------:R-:W-:-:S02]  /*4000*/  IDP.4A.S8.S8 R43, R27, R22, R43 ;  /* 0x000000161b2b7226 */ /* 0x000fc4000000062b */
[----:B------:R-:W-:Y:S02]  /*4010*/  IDP.4A.S8.S8 R28, R27, R23, R26 ;  /* 0x000000171b1c7226 */ /* 0x000fe4000000061a */
[-C--:B------:R-:W-:Y:S01]  /*4020*/  IDP.4A.S8.S8 R35, R32, R20.reuse, R59 ;  /* 0x0000001420237226 */ /* 0x080fe2000000063b */
[----:B------:R-:W0:Y:S01]  /*4030*/  LDS.128 R24, [R36+UR6+0x20] ;  /* 0x0000200624187984 */ /* 0x000e220008000c00 */
[C---:B------:R-:W-:Y:S02]  /*4040*/  IDP.4A.S8.S8 R39, R16.reuse, R20, R39 ;  /* 0x0000001410277226 */ /* 0x040fe40000000627 */
[C---:B------:R-:W-:Y:S02]  /*4050*/  IDP.4A.S8.S8 R38, R16.reuse, R21, R38 ;  /* 0x0000001510267226 */ /* 0x040fe40000000626 */
[C---:B------:R-:W-:Y:S02]  /*4060*/  IDP.4A.S8.S8 R41, R16.reuse, R22, R41 ;  /* 0x0000001610297226 */ /* 0x040fe40000000629 */
[----:B------:R-:W-:-:S02]  /*4070*/  IDP.4A.S8.S8 R46, R16, R23, R46 ;  /* 0x00000017102e7226 */ /* 0x000fc4000000062e */
[C---:B------:R-:W-:Y:S02]  /*4080*/  IDP.4A.S8.S8 R64, R32.reuse, R21, R18 ;  /* 0x0000001520407226 */ /* 0x040fe40000000612 */
[C---:B------:R-:W-:Y:S02]  /*4090*/  IDP.4A.S8.S8 R59, R32.reuse, R22, R69 ;  /* 0x00000016203b7226 */ /* 0x040fe40000000645 */
[----:B------:R-:W-:Y:S01]  /*40a0*/  IDP.4A.S8.S8 R30, R32, R23, R30 ;  /* 0x00000017201e7226 */ /* 0x000fe2000000061e */
[----:B------:R-:W-:Y:S04]  /*40b0*/  LDS R69, [R37+UR4+0x2c0] ;  /* 0x0002c00425457984 */ /* 0x000fe80008000800 */
[----:B------:R-:W1:Y:S01]  /*40c0*/  LDS.128 R20, [R36+UR6+0xb0] ;  /* 0x0000b00624147984 */ /* 0x000e620008000c00 */
[----:B0-----:R-:W-:-:S02]  /*40d0*/  IDP.4A.S8.S8 R18, R51, R25, R56 ;  /* 0x0000001933127226 */ /* 0x001fc40000000638 */
        /* <DEDUP_REMOVED lines=15> */
[----:B------:R-:W-:Y:S02]  /*41d0*/  IDP.4A.S8.S8 R32, R44, R27, R60 ;  /* 0x0000001b2c207226 */ /* 0x000fe4000000063c */
[C---:B-1----:R-:W-:Y:S01]  /*41e0*/  IDP.4A.S8.S8 R39, R31.reuse, R20, R39 ;  /* 0x000000141f277226 */ /* 0x042fe20000000627 */
[----:B------:R-:W0:Y:S01]  /*41f0*/  LDS.128 R24, [R36+UR6+0x50] ;  /* 0x0000500624187984 */ /* 0x000e220008000c00 */
        /* <DEDUP_REMOVED lines=9> */
[CC--:B------:R-:W-:Y:S01]  /*4290*/  IDP.4A.S8.S8 R66, R44.reuse, R21.reuse, R34 ;  /* 0x000000152c427226 */ /* 0x0c0fe20000000622 */
[----:B------:R-:W-:Y:S01]  /*42a0*/  LDS R35, [R37+UR4+0x1d8] ;  /* 0x0001d80425237984 */ /* 0x000fe20008000800 */
[C---:B------:R-:W-:Y:S02]  /*42b0*/  IDP.4A.S8.S8 R54, R17.reuse, R21, R64 ;  /* 0x0000001511367226 */ /* 0x040fe40000000640 */
[CC--:B------:R-:W-:Y:S02]  /*42c0*/  IDP.4A.S8.S8 R43, R44.reuse, R22.reuse, R43 ;  /* 0x000000162c2b7226 */ /* 0x0c0fe4000000062b */
[----:B------:R-:W-:Y:S02]  /*42d0*/  IDP.4A.S8.S8 R59, R17, R22, R59 ;  /* 0x00000016113b7226 */ /* 0x000fe4000000063b */
[----:B------:R-:W-:-:S02]  /*42e0*/  IDP.4A.S8.S8 R28, R44, R23, R28 ;  /* 0x000000172c1c7226 */ /* 0x000fc4000000061c */
[----:B------:R-:W-:Y:S02]  /*42f0*/  IDP.4A.S8.S8 R60, R17, R23, R30 ;  /* 0x00000017113c7226 */ /* 0x000fe4000000061e */
[----:B------:R-:W1:Y:S01]  /*4300*/  LDS.128 R20, [R36+UR6+0xe0] ;  /* 0x0000e00624147984 */ /* 0x000e620008000c00 */
        /* <DEDUP_REMOVED lines=11> */
[C---:B------:R-:W-:Y:S02]  /*43c0*/  IDP.4A.S8.S8 R61, R58.reuse, R26, R61 ;  /* 0x0000001a3a3d7226 */ /* 0x040fe4000000063d */
[-C--:B------:R-:W-:Y:S02]  /*43d0*/  IDP.4A.S8.S8 R34, R19, R27.reuse, R16 ;  /* 0x0000001b13227226 */ /* 0x080fe40000000610 */
[-C--:B------:R-:W-:Y:S02]  /*43e0*/  IDP.4A.S8.S8 R32, R29, R27.reuse, R32 ;  /* 0x0000001b1d207226 */ /* 0x080fe40000000620 */
[-C--:B------:R-:W-:Y:S02]  /*43f0*/  IDP.4A.S8.S8 R56, R69, R27.reuse, R56 ;  /* 0x0000001b45387226 */ /* 0x080fe40000000638 */
[----:B------:R-:W-:Y:S02]  /*4400*/  IDP.4A.S8.S8 R42, R58, R27, R42 ;  /* 0x0000001b3a2a7226 */ /* 0x000fe4000000062a */
[-C--:B-1----:R-:W-:Y:S01]  /*4410*/  IDP.4A.S8.S8 R47, R19, R20.reuse, R47 ;  /* 0x00000014132f7226 */ /* 0x082fe2000000062f */
[----:B------:R-:W0:Y:S01]  /*4420*/  LDS.128 R24, [R36+UR6+0x80] ;  /* 0x0000800624187984 */ /* 0x000e220008000c00 */
[----:B------:R-:W-:-:S02]  /*4430*/  IDP.4A.S8.S8 R45, R29, R20, R45 ;  /* 0x000000141d2d7226 */ /* 0x000fc4000000062d */
[----:B------:R-:W-:Y:S02]  /*4440*/  IDP.4A.S8.S8 R39, R69, R20, R39 ;  /* 0x0000001445277226 */ /* 0x000fe40000000627 */
[C---:B------:R-:W-:Y:S02]  /*4450*/  IDP.4A.S8.S8 R18, R29.reuse, R21, R66 ;  /* 0x000000151d127226 */ /* 0x040fe40000000642 */
[C---:B------:R-:W-:Y:S02]  /*4460*/  IDP.4A.S8.S8 R43, R29.reuse, R22, R43 ;  /* 0x000000161d2b7226 */ /* 0x040fe4000000062b */
[----:B------:R-:W-:Y:S02]  /*4470*/  IDP.4A.S8.S8 R16, R29, R23, R28 ;  /* 0x000000171d107226 */ /* 0x000fe4000000061c */
[----:B------:R-:W-:Y:S02]  /*4480*/  IDP.4A.S8.S8 R20, R58, R20, R31 ;  /* 0x000000143a147226 */ /* 0x000fe4000000061f */
[----:B------:R-:W1:Y:S01]  /*4490*/  LDS.128 R28, [R36+UR6+0x110] ;  /* 0x00011006241c7984 */ /* 0x000e620008000c00 */
[----:B------:R-:W-:-:S04]  /*44a0*/  IADD3 R9, PT, PT, R9, 0x1, RZ ;  /* 0x0000000109097810 */ /* 0x000fc80007ffe0ff */
[----:B------:R-:W-:Y:S01]  /*44b0*/  ISETP.NE.AND P4, PT, R9, 0xf, PT ;  /* 0x0000000f0900780c */ /* 0x000fe20003f85270 */
[-C--:B------:R-:W-:Y:S02]  /*44c0*/  IDP.4A.S8.S8 R49, R19, R22.reuse, R49 ;  /* 0x0000001613317226 */ /* 0x080fe40000000631 */
[-C--:B------:R-:W-:Y:S02]  /*44d0*/  IDP.4A.S8.S8 R41, R69, R22.reuse, R41 ;  /* 0x0000001645297226 */ /* 0x080fe40000000629 */
[C---:B------:R-:W-:Y:S02]  /*44e0*/  IDP.4A.S8.S8 R40, R19.reuse, R21, R40 ;  /* 0x0000001513287226 */ /* 0x040fe40000000628 */
[----:B------:R-:W-:Y:S02]  /*44f0*/  IDP.4A.S8.S8 R22, R58, R22, R59 ;  /* 0x000000163a167226 */ /* 0x000fe4000000063b */
[----:B------:R-:W-:Y:S02]  /*4500*/  IDP.4A.S8.S8 R19, R19, R23, R62 ;  /* 0x0000001713137226 */ /* 0x000fe4000000063e */
[----:B------:R-:W-:-:S02]  /*4510*/  IDP.4A.S8.S8 R38, R69, R21, R38 ;  /* 0x0000001545267226 */ /* 0x000fc40000000626 */
[----:B------:R-:W-:Y:S02]  /*4520*/  IDP.4A.S8.S8 R46, R69, R23, R46 ;  /* 0x00000017452e7226 */ /* 0x000fe4000000062e */
[C---:B------:R-:W-:Y:S02]  /*4530*/  IDP.4A.S8.S8 R54, R58.reuse, R21, R54 ;  /* 0x000000153a367226 */ /* 0x040fe40000000636 */
[----:B------:R-:W-:Y:S02]  /*4540*/  IDP.4A.S8.S8 R60, R58, R23, R60 ;  /* 0x000000173a3c7226 */ /* 0x000fe4000000063c */
        /* <DEDUP_REMOVED lines=15> */
[C---:B------:R-:W-:Y:S02]  /*4640*/  IDP.4A.S8.S8 R45, R35.reuse, R28, R45 ;  /* 0x0000001c232d7226 */ /* 0x040fe4000000062d */
[C---:B------:R-:W-:Y:S02]  /*4650*/  IDP.4A.S8.S8 R27, R35.reuse, R29, R18 ;  /* 0x0000001d231b7226 */ /* 0x040fe40000000612 */
[-C--:B------:R-:W-:Y:S02]  /*4660*/  IDP.4A.S8.S8 R43, R35, R30.reuse, R43 ;  /* 0x0000001e232b7226 */ /* 0x080fe4000000062b */
[-C--:B------:R-:W-:Y:S02]  /*4670*/  IDP.4A.S8.S8 R41, R17, R30.reuse, R41 ;  /* 0x0000001e11297226 */ /* 0x080fe40000000629 */
        /* <DEDUP_REMOVED lines=9> */
[----:B------:R-:W-:Y:S02]  /*4710*/  IDP.4A.S8.S8 R46, R17, R31, R46 ;  /* 0x0000001f112e7226 */ /* 0x000fe4000000062e */
[C---:B------:R-:W-:Y:S02]  /*4720*/  IDP.4A.S8.S8 R59, R33.reuse, R28, R20 ;  /* 0x0000001c213b7226 */ /* 0x040fe40000000614 */
[C---:B------:R-:W-:Y:S02]  /*4730*/  IDP.4A.S8.S8 R54, R33.reuse, R29, R54 ;  /* 0x0000001d21367226 */ /* 0x040fe40000000636 */
[----:B------:R-:W-:Y:S01]  /*4740*/  IDP.4A.S8.S8 R30, R33, R31, R60 ;  /* 0x0000001f211e7226 */ /* 0x000fe2000000063c */
[----:B------:R-:W-:Y:S06]  /*4750*/  @P4 BRA `(.L_x_147) ;  /* 0xffffffe000b84947 */ /* 0x000fec000383ffff */
[----:B------:R-:W0:Y:S01]  /*4760*/  S2R R31, SR_TID.X ;  /* 0x00000000001f7919 */ /* 0x000e220000002100 */
[----:B------:R-:W1:Y:S01]  /*4770*/  S2UR UR7, SR_CgaCtaId ;  /* 0x00000000000779c3 */ /* 0x000e620000008800 */
[----:B------:R-:W-:Y:S01]  /*4780*/  UMOV UR4, 0x400 ;  /* 0x0000040000047882 */ /* 0x000fe20000000000 */
[----:B------:R-:W-:-:S06]  /*4790*/  IMAD R28, R0, 0x120, RZ ;  /* 0x00000120001c7824 */ /* 0x000fcc00078e02ff */
[----:B------:R-:W-:Y:S01]  /*47a0*/  BAR.SYNC.DEFER_BLOCKING 0x0 ;  /* 0x0000000000007b1d */ /* 0x000fe20000010000 */
[----:B------:R-:W-:Y:S02]  /*47b0*/  MOV R9, UR15 ;  /* 0x0000000f00097c02 */ /* 0x000fe40008000f00 */
[----:B------:R-:W-:Y:S02]  /*47c0*/  PLOP3.LUT P0, PT, PT, PT, UP0, 0x80, 0x8 ;  /* 0x000000000008781c */ /* 0x000fe40003f0f008 */
[----:B------:R-:W-:-:S05]  /*47d0*/  LEA R2, R9, R0, 0x5 ;  /* 0x0000000009027211 */ /* 0x000fca00078e28ff */
[----:B------:R-:W-:Y:S01]  /*47e0*/  IMAD R3, R2, 0x1880, R3 ;  /* 0x0000188002037824 */ /* 0x000fe200078e0203 */
[----:B------:R-:W-:-:S05]  /*47f0*/  MOV R2, UR10 ;  /* 0x0000000a00027c02 */ /* 0x000fca0008000f00 */
[----:B------:R-:W-:Y:S01]  /*4800*/  IMAD R3, R2, 0xe0, R3 ;  /* 0x000000e002037824 */ /* 0x000fe200078e0203 */
[----:B-1----:R-:W-:-:S04]  /*4810*/  ULEA UR4, UR7, UR4, 0x18 ;  /* 0x0000000407047291 */ /* 0x002fc8000f8ec0ff */
[C---:B------:R-:W-:Y:S01]  /*4820*/  IADD3 R36, PT, PT, R3.reuse, 0x38, RZ ;  /* 0x0000003803247810 */ /* 0x040fe20007ffe0ff */
[----:B------:R-:W-:Y:S01]  /*4830*/  LDS.128 R4, [R28+UR6+0x1200] ;  /* 0x001200061c047984 */ /* 0x000fe20008000c00 */
[----:B------:R-:W-:Y:S02]  /*4840*/  @P0 IADD3 R36, PT, PT, R3, RZ, RZ ;  /* 0x000000ff03240210 */ /* 0x000fe40007ffe0ff */
[----:B0-----:R-:W-:Y:S01]  /*4850*/  SHF.L.U32 R31, R31, 0x3, RZ ;  /* 0x000000031f1f7819 */ /* 0x001fe200000006ff */
[----:B------:R-:W-:Y:S04]  /*4860*/  LDS.128 R8, [R28+UR6+0x1290] ;  /* 0x001290061c087984 */ /* 0x000fe80008000c00 */
[----:B------:R-:W0:Y:S04]  /*4870*/  LDS.64 R22, [R31+UR4+0x488] ;  /* 0x000488041f167984 */ /* 0x000e280008000a00 */
[----:B------:R-:W1:Y:S04]  /*4880*/  LDS R56, [R31+UR4+0x6cc] ;  /* 0x0006cc041f387984 */ /* 0x000e680008000800 */
[----:B------:R-:W2:Y:S04]  /*4890*/  LDS.64 R20, [R31+UR4+0x570] ;  /* 0x000570041f147984 */ /* 0x000ea80008000a00 */
[----:B------:R-:W3:Y:S04]  /*48a0*/  LDS R29, [R31+UR4+0x7b4] ;  /* 0x0007b4041f1d7984 */ /* 0x000ee80008000800 */
[----:B------:R-:W-:Y:S04]  /*48b0*/  LDS.128 R12, [R28+UR6+0x1230] ;  /* 0x001230061c0c7984 */ /* 0x000fe80008000c00 */
[----:B------:R-:W4:Y:S04]  /*48c0*/  LDS.64 R2, [R31+UR4+0x740] ;  /* 0x000740041f027984 */ /* 0x000f280008000a00 */
[----:B------:R-:W5:Y:S04]  /*48d0*/  LDS R33, [R31+UR4+0x4fc] ;  /* 0x0004fc041f217984 */ /* 0x000f680008000800 */
[----:B------:R-:W5:Y:S04]  /*48e0*/  LDS R37, [R31+UR4+0x5e4] ;  /* 0x0005e4041f257984 */ /* 0x000f680008000800 */
[----:B------:R-:W5:Y:S04]  /*48f0*/  LDS.128 R16, [R28+UR6+0x12c0] ;  /* 0x0012c0061c107984 */ /* 0x000f680008000c00 */
[----:B------:R-:W5:Y:S01]  /*4900*/  LDS.64 R24, [R31+UR4+0x828] ;  /* 0x000828041f187984 */ /* 0x000f620008000a00 */
[----:B0-----:R-:W-:-:S02]  /*4910*/  IDP.4A.S8.S8 R58, R22, R5, R51 ;  /* 0x00000005163a7226 */ /* 0x001fc40000000633 */
[-C--:B------:R-:W-:Y:S02]  /*4920*/  IDP.4A.S8.S8 R63, R22, R4.reuse, R63 ;  /* 0x00000004163f7226 */ /* 0x080fe4000000063f */
[C---:B-1----:R-:W-:Y:S02]  /*4930*/  IDP.4A.S8.S8 R67, R56.reuse, R4, R67 ;  /* 0x0000000438437226 */ /* 0x042fe40000000643 */
[----:B------:R-:W-:Y:S02]  /*4940*/  IDP.4A.S8.S8 R50, R56, R5, R50 ;  /* 0x0000000538327226 */ /* 0x000fe40000000632 */
[-C--:B------:R-:W-:Y:S02]  /*4950*/  IDP.4A.S8.S8 R55, R22, R6.reuse, R55 ;  /* 0x0000000616377226 */ /* 0x080fe40000000637 */
[----:B------:R-:W-:Y:S02]  /*4960*/  IDP.4A.S8.S8 R57, R56, R6, R57 ;  /* 0x0000000638397226 */ /* 0x000fe40000000639 */
        /* <DEDUP_REMOVED lines=8> */
[-C--:B------:R-:W-:Y:S02]  /*49f0*/  IDP.4A.S8.S8 R46, R56, R11.reuse, R46 ;  /* 0x0000000b382e7226 */ /* 0x080fe4000000062e */
[-C--:B------:R-:W-:Y:S02]  /*4a00*/  IDP.4A.S8.S8 R22, R22, R11.reuse, R44 ;  /* 0x0000000b16167226 */ /* 0x080fe4000000062c */
[C---:B--2---:R-:W-:Y:S02]  /*4a10*/  IDP.4A.S8.S8 R56, R20.reuse, R11, R35 ;  /* 0x0000000b14387226 */ /* 0x044fe40000000623 */
[-C--:B------:R-:W-:Y:S02]  /*4a20*/  IDP.4A.S8.S8 R65, R20, R4.reuse, R65 ;  /* 0x0000000414417226 */ /* 0x080fe40000000641 */
[----:B---3--:R-:W-:-:S02]  /*4a30*/  IDP.4A.S8.S8 R71, R29, R4, R71 ;  /* 0x000000041d477226 */ /* 0x008fc40000000647 */
[CC--:B------:R-:W-:Y:S02]  /*4a40*/  IDP.4A.S8.S8 R48, R20.reuse, R5.reuse, R48 ;  /* 0x0000000514307226 */ /* 0x0c0fe40000000630 */
[C---:B------:R-:W-:Y:S02]  /*4a50*/  IDP.4A.S8.S8 R52, R29.reuse, R5, R52 ;  /* 0x000000051d347226 */ /* 0x040fe40000000634 */
[CC--:B------:R-:W-:Y:S02]  /*4a60*/  IDP.4A.S8.S8 R53, R20.reuse, R6.reuse, R53 ;  /* 0x0000000614357226 */ /* 0x0c0fe40000000635 */
[C---:B------:R-:W-:Y:S02]  /*4a70*/  IDP.4A.S8.S8 R61, R29.reuse, R6, R61 ;  /* 0x000000061d3d7226 */ /* 0x040fe4000000063d */
[-C--:B------:R-:W-:Y:S02]  /*4a80*/  IDP.4A.S8.S8 R32, R20, R7.reuse, R32 ;  /* 0x0000000714207226 */ /* 0x080fe40000000620 */
[----:B------:R-:W-:-:S02]  /*4a90*/  IDP.4A.S8.S8 R42, R29, R7, R42 ;  /* 0x000000071d2a7226 */ /* 0x000fc4000000062a */
[CC--:B------:R-:W-:Y:S01]  /*4aa0*/  IDP.4A.S8.S8 R45, R20.reuse, R8.reuse, R45 ;  /* 0x00000008142d7226 */ /* 0x0c0fe2000000062d */
[----:B------:R-:W0:Y:S01]  /*4ab0*/  LDS.128 R4, [R28+UR6+0x1260] ;  /* 0x001260061c047984 */ /* 0x000e220008000c00 */
[C---:B------:R-:W-:Y:S02]  /*4ac0*/  IDP.4A.S8.S8 R59, R29.reuse, R8, R59 ;  /* 0x000000081d3b7226 */ /* 0x040fe4000000063b */
[CC--:B------:R-:W-:Y:S02]  /*4ad0*/  IDP.4A.S8.S8 R44, R20.reuse, R9.reuse, R27 ;  /* 0x00000009142c7226 */ /* 0x0c0fe4000000061b */
[C---:B------:R-:W-:Y:S01]  /*4ae0*/  IDP.4A.S8.S8 R54, R29.reuse, R9, R54 ;  /* 0x000000091d367226 */ /* 0x040fe20000000636 */
[----:B------:R-:W-:Y:S01]  /*4af0*/  LDS.64 R26, [R31+UR4+0x658] ;  /* 0x000658041f1a7984 */ /* 0x000fe20008000a00 */
[-C--:B------:R-:W-:Y:S02]  /*4b00*/  IDP.4A.S8.S8 R43, R20, R10.reuse, R43 ;  /* 0x0000000a142b7226 */ /* 0x080fe4000000062b */
[----:B------:R-:W-:-:S02]  /*4b10*/  IDP.4A.S8.S8 R69, R29, R10, R69 ;  /* 0x0000000a1d457226 */ /* 0x000fc40000000645 */
[----:B------:R-:W-:Y:S02]  /*4b20*/  IDP.4A.S8.S8 R35, R29, R11, R30 ;  /* 0x0000000b1d237226 */ /* 0x000fe4000000061e */
[----:B------:R-:W1:Y:S01]  /*4b30*/  LDS.128 R8, [R28+UR6+0x12f0] ;  /* 0x0012f0061c087984 */ /* 0x000e620008000c00 */
[----:B----4-:R-:W-:Y:S02]  /*4b40*/  IDP.4A.S8.S8 R60, R2, R15, R51 ;  /* 0x0000000f023c7226 */ /* 0x010fe40000000633 */
[-C--:B-----5:R-:W-:Y:S01]  /*4b50*/  IDP.4A.S8.S8 R63, R33, R12.reuse, R63 ;  /* 0x0000000c213f7226 */ /* 0x0a0fe2000000063f */
[----:B------:R-:W2:Y:S01]  /*4b60*/  LDS R30, [R31+UR4+0x89c] ;  /* 0x00089c041f1e7984 */ /* 0x000ea20008000800 */
[----:B------:R-:W-:Y:S02]  /*4b70*/  IDP.4A.S8.S8 R65, R37, R12, R65 ;  /* 0x0000000c25417226 */ /* 0x000fe40000000641 */
[-C--:B------:R-:W-:Y:S02]  /*4b80*/  IDP.4A.S8.S8 R58, R33, R13.reuse, R58 ;  /* 0x0000000d213a7226 */ /* 0x080fe4000000063a */
[----:B------:R-:W-:-:S02]  /*4b90*/  IDP.4A.S8.S8 R48, R37, R13, R48 ;  /* 0x0000000d25307226 */ /* 0x000fc40000000630 */
[-C--:B------:R-:W-:Y:S02]  /*4ba0*/  IDP.4A.S8.S8 R55, R33, R14.reuse, R55 ;  /* 0x0000000e21377226 */ /* 0x080fe40000000637 */
[----:B------:R-:W-:Y:S02]  /*4bb0*/  IDP.4A.S8.S8 R53, R37, R14, R53 ;  /* 0x0000000e25357226 */ /* 0x000fe40000000635 */
[-C--:B------:R-:W-:Y:S02]  /*4bc0*/  IDP.4A.S8.S8 R34, R33, R15.reuse, R34 ;  /* 0x0000000f21227226 */ /* 0x080fe40000000622 */
        /* <DEDUP_REMOVED lines=9> */
[-C--:B------:R-:W-:Y:S02]  /*4c60*/  IDP.4A.S8.S8 R67, R2, R12.reuse, R67 ;  /* 0x0000000c02437226 */ /* 0x080fe40000000643 */
[----:B------:R-:W-:Y:S02]  /*4c70*/  IDP.4A.S8.S8 R71, R24, R12, R71 ;  /* 0x0000000c18477226 */ /* 0x000fe40000000647 */
[-C--:B------:R-:W-:Y:S02]  /*4c80*/  IDP.4A.S8.S8 R50, R2, R13.reuse, R50 ;  /* 0x0000000d02327226 */ /* 0x080fe40000000632 */
[----:B------:R-:W-:Y:S02]  /*4c90*/  IDP.4A.S8.S8 R52, R24, R13, R52 ;  /* 0x0000000d18347226 */ /* 0x000fe40000000634 */
[-C--:B------:R-:W-:Y:S02]  /*4ca0*/  IDP.4A.S8.S8 R57, R2, R14.reuse, R57 ;  /* 0x0000000e02397226 */ /* 0x080fe40000000639 */
[----:B------:R-:W-:-:S02]  /*4cb0*/  IDP.4A.S8.S8 R61, R24, R14, R61 ;  /* 0x0000000e183d7226 */ /* 0x000fc4000000063d */
[----:B------:R-:W-:Y:S02]  /*4cc0*/  IDP.4A.S8.S8 R42, R24, R15, R42 ;  /* 0x0000000f182a7226 */ /* 0x000fe4000000062a */
[C---:B------:R-:W-:Y:S01]  /*4cd0*/  IDP.4A.S8.S8 R33, R2.reuse, R16, R39 ;  /* 0x0000001002217226 */ /* 0x040fe20000000627 */
[----:B------:R-:W3:Y:S01]  /*4ce0*/  LDS.128 R12, [R28+UR6+0x1210] ;  /* 0x001210061c0c7984 */ /* 0x000ee20008000c00 */
[C---:B------:R-:W-:Y:S02]  /*4cf0*/  IDP.4A.S8.S8 R62, R2.reuse, R17, R38 ;  /* 0x00000011023e7226 */ /* 0x040fe40000000626 */
[C---:B------:R-:W-:Y:S01]  /*4d00*/  IDP.4A.S8.S8 R37, R2.reuse, R18, R41 ;  /* 0x0000001202257226 */ /* 0x040fe20000000629 */
[----:B------:R-:W4:Y:S01]  /*4d10*/  LDS.64 R38, [R31+UR4+0x6d0] ;  /* 0x0006d0041f267984 */ /* 0x000f220008000a00 */
[----:B------:R-:W-:Y:S02]  /*4d20*/  IDP.4A.S8.S8 R46, R2, R19, R46 ;  /* 0x00000013022e7226 */ /* 0x000fe4000000062e */
[C---:B------:R-:W-:Y:S01]  /*4d30*/  IDP.4A.S8.S8 R59, R24.reuse, R16, R59 ;  /* 0x00000010183b7226 */ /* 0x040fe2000000063b */
[----:B------:R-:W5:Y:S01]  /*4d40*/  LDS.64 R40, [R31+UR4+0x7b8] ;  /* 0x0007b8041f287984 */ /* 0x000f620008000a00 */
[----:B------:R-:W-:-:S02]  /*4d50*/  IDP.4A.S8.S8 R54, R24, R17, R54 ;  /* 0x0000001118367226 */ /* 0x000fc40000000636 */
[C---:B------:R-:W-:Y:S02]  /*4d60*/  IDP.4A.S8.S8 R69, R24.reuse, R18, R69 ;  /* 0x0000001218457226 */ /* 0x040fe40000000645 */
[----:B------:R-:W-:Y:S02]  /*4d70*/  IDP.4A.S8.S8 R35, R24, R19, R35 ;  /* 0x0000001318237226 */ /* 0x000fe40000000623 */
[----:B------:R-:W5:Y:S01]  /*4d80*/  LDS.128 R16, [R28+UR6+0x12a0] ;  /* 0x0012a0061c107984 */ /* 0x000f620008000c00 */
        /* <DEDUP_REMOVED lines=8> */
[-C--:B------:R-:W-:Y:S02]  /*4e10*/  IDP.4A.S8.S8 R67, R29, R4.reuse, R67 ;  /* 0x000000041d437226 */ /* 0x080fe40000000643 */
[----:B------:R-:W-:-:S02]  /*4e20*/  IDP.4A.S8.S8 R65, R26, R4, R65 ;  /* 0x000000041a417226 */ /* 0x000fc40000000641 */
[----:B--2---:R-:W-:Y:S02]  /*4e30*/  IDP.4A.S8.S8 R71, R30, R4, R71 ;  /* 0x000000041e477226 */ /* 0x004fe40000000647 */
[CC--:B------:R-:W-:Y:S02]  /*4e40*/  IDP.4A.S8.S8 R50, R29.reuse, R5.reuse, R50 ;  /* 0x000000051d327226 */ /* 0x0c0fe40000000632 */
[-C--:B------:R-:W-:Y:S02]  /*4e50*/  IDP.4A.S8.S8 R48, R26, R5.reuse, R48 ;  /* 0x000000051a307226 */ /* 0x080fe40000000630 */
[----:B------:R-:W-:Y:S02]  /*4e60*/  IDP.4A.S8.S8 R52, R30, R5, R52 ;  /* 0x000000051e347226 */ /* 0x000fe40000000634 */
[-C--:B------:R-:W-:Y:S02]  /*4e70*/  IDP.4A.S8.S8 R57, R29, R6.reuse, R57 ;  /* 0x000000061d397226 */ /* 0x080fe40000000639 */
[----:B------:R-:W-:-:S02]  /*4e80*/  IDP.4A.S8.S8 R53, R26, R6, R53 ;  /* 0x000000061a357226 */ /* 0x000fc40000000635 */
[----:B------:R-:W-:Y:S02]  /*4e90*/  IDP.4A.S8.S8 R61, R30, R6, R61 ;  /* 0x000000061e3d7226 */ /* 0x000fe4000000063d */
[-C--:B------:R-:W-:Y:S02]  /*4ea0*/  IDP.4A.S8.S8 R60, R29, R7.reuse, R60 ;  /* 0x000000071d3c7226 */ /* 0x080fe4000000063c */
[-C--:B------:R-:W-:Y:S02]  /*4eb0*/  IDP.4A.S8.S8 R2, R26, R7.reuse, R32 ;  /* 0x000000071a027226 */ /* 0x080fe40000000620 */
[----:B------:R-:W-:Y:S02]  /*4ec0*/  IDP.4A.S8.S8 R24, R30, R7, R42 ;  /* 0x000000071e187226 */ /* 0x000fe4000000062a */
[C---:B------:R-:W-:Y:S01]  /*4ed0*/  IDP.4A.S8.S8 R45, R26.reuse, R8, R45 ;  /* 0x000000081a2d7226 */ /* 0x040fe2000000062d */
[----:B------:R-:W0:Y:S01]  /*4ee0*/  LDS.128 R4, [R28+UR6+0x1240] ;  /* 0x001240061c047984 */ /* 0x000e220008000c00 */
[----:B------:R-:W-:-:S02]  /*4ef0*/  IDP.4A.S8.S8 R44, R26, R9, R44 ;  /* 0x000000091a2c7226 */ /* 0x000fc4000000062c */
[C---:B------:R-:W-:Y:S02]  /*4f00*/  IDP.4A.S8.S8 R20, R26.reuse, R10, R43 ;  /* 0x0000000a1a147226 */ /* 0x040fe4000000062b */
[----:B------:R-:W-:Y:S01]  /*4f10*/  IDP.4A.S8.S8 R56, R26, R11, R56 ;  /* 0x0000000b1a387226 */ /* 0x000fe20000000638 */
[----:B------:R-:W1:Y:S01]  /*4f20*/  LDS.64 R42, [R31+UR4+0x5e8] ;  /* 0x0005e8041f2a7984 */ /* 0x000e620008000a00 */
[C---:B------:R-:W-:Y:S02]  /*4f30*/  IDP.4A.S8.S8 R51, R29.reuse, R8, R33 ;  /* 0x000000081d337226 */ /* 0x040fe40000000621 */
[C---:B------:R-:W-:Y:S01]  /*4f40*/  IDP.4A.S8.S8 R62, R29.reuse, R9, R62 ;  /* 0x000000091d3e7226 */ /* 0x040fe2000000063e */
[----:B------:R-:W-:Y:S01]  /*4f50*/  LDS.64 R32, [R31+UR4+0x500] ;  /* 0x000500041f207984 */ /* 0x000fe20008000a00 */
[C---:B------:R-:W-:Y:S02]  /*4f60*/  IDP.4A.S8.S8 R37, R29.reuse, R10, R37 ;  /* 0x0000000a1d257226 */ /* 0x040fe40000000625 */
[----:B------:R-:W-:-:S02]  /*4f70*/  IDP.4A.S8.S8 R46, R29, R11, R46 ;  /* 0x0000000b1d2e7226 */ /* 0x000fc4000000062e */
[C---:B------:R-:W-:Y:S02]  /*4f80*/  IDP.4A.S8.S8 R59, R30.reuse, R8, R59 ;  /* 0x000000081e3b7226 */ /* 0x040fe4000000063b */
[C---:B------:R-:W-:Y:S02]  /*4f90*/  IDP.4A.S8.S8 R54, R30.reuse, R9, R54 ;  /* 0x000000091e367226 */ /* 0x040fe40000000636 */
[C---:B------:R-:W-:Y:S02]  /*4fa0*/  IDP.4A.S8.S8 R69, R30.reuse, R10, R69 ;  /* 0x0000000a1e457226 */ /* 0x040fe40000000645 */
[----:B------:R-:W-:Y:S02]  /*4fb0*/  IDP.4A.S8.S8 R35, R30, R11, R35 ;  /* 0x0000000b1e237226 */ /* 0x000fe40000000623 */
[----:B------:R-:W2:Y:S01]  /*4fc0*/  LDS.128 R8, [R28+UR6+0x12d0] ;  /* 0x0012d0061c087984 */ /* 0x000ea20008000c00 */
[-C--:B---3--:R-:W-:Y:S02]  /*4fd0*/  IDP.4A.S8.S8 R63, R23, R12.reuse, R63 ;  /* 0x0000000c173f7226 */ /* 0x088fe4000000063f */
[----:B------:R-:W-:-:S02]  /*4fe0*/  IDP.4A.S8.S8 R65, R21, R12, R65 ;  /* 0x0000000c15417226 */ /* 0x000fc40000000641 */
[-C--:B----4-:R-:W-:Y:S02]  /*4ff0*/  IDP.4A.S8.S8 R67, R38, R12.reuse, R67 ;  /* 0x0000000c26437226 */ /* 0x090fe40000000643 */
[----:B-----5:R-:W-:Y:S02]  /*5000*/  IDP.4A.S8.S8 R71, R40, R12, R71 ;  /* 0x0000000c28477226 */ /* 0x020fe40000000647 */
        /* <DEDUP_REMOVED lines=12> */
[C---:B------:R-:W-:Y:S01]  /*50d0*/  IDP.4A.S8.S8 R47, R23.reuse, R16, R47 ;  /* 0x00000010172f7226 */ /* 0x040fe2000000062f */
[----:B------:R-:W3:Y:S01]  /*50e0*/  LDS.128 R12, [R28+UR6+0x1270] ;  /* 0x001270061c0c7984 */ /* 0x000ee20008000c00 */
[C---:B------:R-:W-:Y:S02]  /*50f0*/  IDP.4A.S8.S8 R64, R23.reuse, R17, R64 ;  /* 0x0000001117407226 */ /* 0x040fe40000000640 */
[C---:B------:R-:W-:Y:S02]  /*5100*/  IDP.4A.S8.S8 R49, R23.reuse, R18, R49 ;  /* 0x0000001217317226 */ /* 0x040fe40000000631 */
[----:B------:R-:W-:-:S02]  /*5110*/  IDP.4A.S8.S8 R26, R23, R19, R22 ;  /* 0x00000013171a7226 */ /* 0x000fc40000000616 */
[----:B------:R-:W4:Y:S01]  /*5120*/  LDS.64 R22, [R31+UR4+0x8a0] ;  /* 0x0008a0041f167984 */ /* 0x000f220008000a00 */
[C---:B------:R-:W-:Y:S02]  /*5130*/  IDP.4A.S8.S8 R29, R21.reuse, R18, R20 ;  /* 0x00000012151d7226 */ /* 0x040fe40000000614 */
        /* <DEDUP_REMOVED lines=8> */
[C---:B------:R-:W-:Y:S02]  /*51c0*/  IDP.4A.S8.S8 R69, R40.reuse, R18, R69 ;  /* 0x0000001228457226 */ /* 0x040fe40000000645 */
[-C--:B------:R-:W-:Y:S02]  /*51d0*/  IDP.4A.S8.S8 R56, R21, R19.reuse, R56 ;  /* 0x0000001315387226 */ /* 0x080fe40000000638 */
[----:B------:R-:W-:-:S02]  /*51e0*/  IDP.4A.S8.S8 R20, R40, R19, R35 ;  /* 0x0000001328147226 */ /* 0x000fc40000000623 */
[----:B------:R-:W5:Y:S01]  /*51f0*/  LDS.128 R16, [R28+UR6+0x1300] ;  /* 0x001300061c107984 */ /* 0x000f620008000c00 */
[C---:B0-----:R-:W-:Y:S02]  /*5200*/  IDP.4A.S8.S8 R67, R3.reuse, R4, R67 ;  /* 0x0000000403437226 */ /* 0x041fe40000000643 */
[C---:B------:R-:W-:Y:S02]  /*5210*/  IDP.4A.S8.S8 R50, R3.reuse, R5, R50 ;  /* 0x0000000503327226 */ /* 0x040fe40000000632 */
[C---:B------:R-:W-:Y:S02]  /*5220*/  IDP.4A.S8.S8 R57, R3.reuse, R6, R57 ;  /* 0x0000000603397226 */ /* 0x040fe40000000639 */
[CC--:B------:R-:W-:Y:S02]  /*5230*/  IDP.4A.S8.S8 R60, R3.reuse, R7.reuse, R60 ;  /* 0x00000007033c7226 */ /* 0x0c0fe4000000063c */
[----:B-1----:R-:W-:Y:S02]  /*5240*/  IDP.4A.S8.S8 R30, R42, R7, R2 ;  /* 0x000000072a1e7226 */ /* 0x002fe40000000602 */
[----:B--2---:R-:W-:-:S02]  /*5250*/  IDP.4A.S8.S8 R51, R3, R8, R51 ;  /* 0x0000000803337226 */ /* 0x004fc40000000633 */
[C---:B------:R-:W-:Y:S02]  /*5260*/  IDP.4A.S8.S8 R62, R3.reuse, R9, R62 ;  /* 0x00000009033e7226 */ /* 0x040fe4000000063e */
[C---:B------:R-:W-:Y:S02]  /*5270*/  IDP.4A.S8.S8 R37, R3.reuse, R10, R37 ;  /* 0x0000000a03257226 */ /* 0x040fe40000000625 */
[----:B------:R-:W-:Y:S02]  /*5280*/  IDP.4A.S8.S8 R46, R3, R11, R46 ;  /* 0x0000000b032e7226 */ /* 0x000fe4000000062e */
[----:B------:R-:W0:Y:S01]  /*5290*/  LDC.64 R2, c[0x0][0x398] ;  /* 0x0000e600ff027b82 */ /* 0x000e220000000a00 */
[CC--:B------:R-:W-:Y:S02]  /*52a0*/  IDP.4A.S8.S8 R63, R32.reuse, R4.reuse, R63 ;  /* 0x00000004203f7226 */ /* 0x0c0fe4000000063f */
        /* <DEDUP_REMOVED lines=8> */
[C---:B------:R-:W-:Y:S02]  /*5330*/  IDP.4A.S8.S8 R64, R32.reuse, R9, R64 ;  /* 0x0000000920407226 */ /* 0x040fe40000000640 */
[C---:B------:R-:W-:Y:S02]  /*5340*/  IDP.4A.S8.S8 R49, R32.reuse, R10, R49 ;  /* 0x0000000a20317226 */ /* 0x040fe40000000631 */
[----:B------:R-:W-:Y:S02]  /*5350*/  IDP.4A.S8.S8 R26, R32, R11, R26 ;  /* 0x0000000b201a7226 */ /* 0x000fe4000000061a */
[C---:B------:R-:W-:Y:S01]  /*5360*/  IDP.4A.S8.S8 R45, R42.reuse, R8, R45 ;  /* 0x000000082a2d7226 */ /* 0x040fe2000000062d */
[----:B------:R-:W-:Y:S01]  /*5370*/  LDS R32, [R31+UR4+0x578] ;  /* 0x000578041f207984 */ /* 0x000fe20008000800 */
[C---:B------:R-:W-:Y:S02]  /*5380*/  IDP.4A.S8.S8 R44, R42.reuse, R9, R44 ;  /* 0x000000092a2c7226 */ /* 0x040fe4000000062c */
[----:B------:R-:W-:-:S02]  /*5390*/  IDP.4A.S8.S8 R29, R42, R10, R29 ;  /* 0x0000000a2a1d7226 */ /* 0x000fc4000000061d */
[C---:B------:R-:W-:Y:S02]  /*53a0*/  IDP.4A.S8.S8 R56, R42.reuse, R11, R56 ;  /* 0x0000000b2a387226 */ /* 0x040fe40000000638 */
[C---:B------:R-:W-:Y:S02]  /*53b0*/  IDP.4A.S8.S8 R59, R25.reuse, R8, R59 ;  /* 0x00000008193b7226 */ /* 0x040fe4000000063b */
[C---:B------:R-:W-:Y:S02]  /*53c0*/  IDP.4A.S8.S8 R54, R25.reuse, R9, R54 ;  /* 0x0000000919367226 */ /* 0x040fe40000000636 */
[C---:B------:R-:W-:Y:S02]  /*53d0*/  IDP.4A.S8.S8 R69, R25.reuse, R10, R69 ;  /* 0x0000000a19457226 */ /* 0x040fe40000000645 */
[----:B------:R-:W-:Y:S02]  /*53e0*/  IDP.4A.S8.S8 R20, R25, R11, R20 ;  /* 0x0000000b19147226 */ /* 0x000fe40000000614 */
[----:B------:R-:W-:Y:S01]  /*53f0*/  LDS R25, [R31+UR4+0x490] ;  /* 0x000490041f197984 */ /* 0x000fe20008000800 */
[----:B------:R-:W-:-:S02]  /*5400*/  IDP.4A.S8.S8 R48, R42, R5, R48 ;  /* 0x000000052a307226 */ /* 0x000fc40000000630 */
[-C--:B---3--:R-:W-:Y:S01]  /*5410*/  IDP.4A.S8.S8 R58, R21, R13.reuse, R58 ;  /* 0x0000000d153a7226 */ /* 0x088fe2000000063a */
[----:B------:R-:W1:Y:S01]  /*5420*/  LDS.128 R8, [R28+UR6+0x12b0] ;  /* 0x0012b0061c087984 */ /* 0x000e620008000c00 */
[-C--:B------:R-:W-:Y:S02]  /*5430*/  IDP.4A.S8.S8 R48, R27, R13.reuse, R48 ;  /* 0x0000000d1b307226 */ /* 0x080fe40000000630 */
[-C--:B------:R-:W-:Y:S02]  /*5440*/  IDP.4A.S8.S8 R50, R40, R13.reuse, R50 ;  /* 0x0000000d28327226 */ /* 0x080fe40000000632 */
[----:B----4-:R-:W-:Y:S01]  /*5450*/  IDP.4A.S8.S8 R52, R22, R13, R52 ;  /* 0x0000000d16347226 */ /* 0x010fe20000000634 */
[----:B------:R-:W-:Y:S01]  /*5460*/  SHF.L.U32 R13, R0, 0x3, RZ ;  /* 0x00000003000d7819 */ /* 0x000fe200000006ff */
[C---:B------:R-:W-:Y:S02]  /*5470*/  IDP.4A.S8.S8 R65, R42.reuse, R4, R65 ;  /* 0x000000042a417226 */ /* 0x040fe40000000641 */
[----:B------:R-:W-:-:S02]  /*5480*/  IDP.4A.S8.S8 R53, R42, R6, R53 ;  /* 0x000000062a357226 */ /* 0x000fc40000000635 */
[----:B------:R-:W2:Y:S01]  /*5490*/  LDS.128 R4, [R28+UR6+0x1220] ;  /* 0x001220061c047984 */ /* 0x000ea20008000c00 */
        /* <DEDUP_REMOVED lines=12> */
[C---:B-----5:R-:W-:Y:S02]  /*5560*/  IDP.4A.S8.S8 R47, R21.reuse, R16, R47 ;  /* 0x00000010152f7226 */ /* 0x060fe4000000062f */
[C---:B------:R-:W-:Y:S02]  /*5570*/  IDP.4A.S8.S8 R64, R21.reuse, R17, R64 ;  /* 0x0000001115407226 */ /* 0x040fe40000000640 */
[C---:B------:R-:W-:Y:S02]  /*5580*/  IDP.4A.S8.S8 R49, R21.reuse, R18, R49 ;  /* 0x0000001215317226 */ /* 0x040fe40000000631 */
[----:B------:R-:W-:Y:S02]  /*5590*/  IDP.4A.S8.S8 R26, R21, R19, R26 ;  /* 0x00000013151a7226 */ /* 0x000fe4000000061a */
[----:B0-----:R-:W-:Y:S01]  /*55a0*/  IMAD.WIDE.U32 R2, R13, 0x4, R2 ;  /* 0x000000040d027825 */ /* 0x001fe200078e0002 */
[----:B------:R-:W-:Y:S03]  /*55b0*/  LDS R21, [R31+UR4+0x830] ;  /* 0x000830041f157984 */ /* 0x000fe60008000800 */
[C---:B------:R-:W-:Y:S01]  /*55c0*/  IDP.4A.S8.S8 R59, R22.reuse, R16, R59 ;  /* 0x00000010163b7226 */ /* 0x040fe2000000063b */
[----:B------:R-:W0:Y:S01]  /*55d0*/  LDS.128 R12, [R28+UR6+0x1250] ;  /* 0x001250061c0c7984 */ /* 0x000e220008000c00 */
[----:B------:R-:W-:-:S02]  /*55e0*/  IDP.4A.S8.S8 R54, R22, R17, R54 ;  /* 0x0000001116367226 */ /* 0x000fc40000000636 */
[C---:B------:R-:W-:Y:S01]  /*55f0*/  IDP.4A.S8.S8 R69, R22.reuse, R18, R69 ;  /* 0x0000001216457226 */ /* 0x040fe20000000645 */
[----:B------:R-:W3:Y:S01]  /*5600*/  LDG.E.CONSTANT R0, desc[UR8][R2.64] ;  /* 0x0000000802007981 */ /* 0x000ee2000c1e9900 */
[----:B------:R-:W-:Y:S02]  /*5610*/  IDP.4A.S8.S8 R20, R22, R19, R20 ;  /* 0x0000001316147226 */ /* 0x000fe40000000614 */
[C---:B------:R-:W-:Y:S01]  /*5620*/  IDP.4A.S8.S8 R45, R27.reuse, R16, R45 ;  /* 0x000000101b2d7226 */ /* 0x040fe2000000062d */
[----:B------:R-:W4:Y:S01]  /*5630*/  LDS R22, [R31+UR4+0x748] ;  /* 0x000748041f167984 */ /* 0x000f220008000800 */
[C---:B------:R-:W-:Y:S02]  /*5640*/  IDP.4A.S8.S8 R44, R27.reuse, R17, R44 ;  /* 0x000000111b2c7226 */ /* 0x040fe4000000062c */
[C---:B------:R-:W-:Y:S01]  /*5650*/  IDP.4A.S8.S8 R29, R27.reuse, R18, R29 ;  /* 0x000000121b1d7226 */ /* 0x040fe2000000061d */
[----:B------:R-:W-:Y:S01]  /*5660*/  LDS R31, [R31+UR4+0x660] ;  /* 0x000660041f1f7984 */ /* 0x000fe20008000800 */
[----:B------:R-:W-:-:S02]  /*5670*/  IDP.4A.S8.S8 R56, R27, R19, R56 ;  /* 0x000000131b387226 */ /* 0x000fc40000000638 */
[----:B------:R-:W-:Y:S01]  /*5680*/  IDP.4A.S8.S8 R51, R40, R16, R51 ;  /* 0x0000001028337226 */ /* 0x000fe20000000633 */
[----:B------:R-:W5:Y:S01]  /*5690*/  LDG.E.CONSTANT R27, desc[UR8][R2.64+0x4] ;  /* 0x00000408021b7981 */ /* 0x000f62000c1e9900 */
[-C--:B-1----:R-:W-:Y:S02]  /*56a0*/  IDP.4A.S8.S8 R47, R25, R8.reuse, R47 ;  /* 0x00000008192f7226 */ /* 0x082fe4000000062f */
[-C--:B------:R-:W-:Y:S02]  /*56b0*/  IDP.4A.S8.S8 R51, R39, R8.reuse, R51 ;  /* 0x0000000827337226 */ /* 0x080fe40000000633 */
[-C--:B------:R-:W-:Y:S02]  /*56c0*/  IDP.4A.S8.S8 R45, R32, R8.reuse, R45 ;  /* 0x00000008202d7226 */ /* 0x080fe4000000062d */
[----:B------:R-:W-:Y:S02]  /*56d0*/  IDP.4A.S8.S8 R59, R41, R8, R59 ;  /* 0x00000008293b7226 */ /* 0x000fe4000000063b */
[C---:B------:R-:W-:Y:S01]  /*56e0*/  IDP.4A.S8.S8 R62, R40.reuse, R17, R62 ;  /* 0x00000011283e7226 */ /* 0x040fe2000000063e */
[----:B------:R-:W5:Y:S01]  /*56f0*/  LDG.E.CONSTANT R8, desc[UR8][R2.64+0x8] ;  /* 0x0000080802087981 */ /* 0x000f62000c1e9900 */
[----:B------:R-:W-:-:S02]  /*5700*/  IDP.4A.S8.S8 R37, R40, R18, R37 ;  /* 0x0000001228257226 */ /* 0x000fc40000000625 */
[----:B------:R-:W-:Y:S02]  /*5710*/  IDP.4A.S8.S8 R46, R40, R19, R46 ;  /* 0x00000013282e7226 */ /* 0x000fe4000000062e */
[----:B------:R-:W1:Y:S01]  /*5720*/  LDS.128 R16, [R28+UR6+0x12e0] ;  /* 0x0012e0061c107984 */ /* 0x000e620008000c00 */
[-C--:B------:R-:W-:Y:S02]  /*5730*/  IDP.4A.S8.S8 R64, R25, R9.reuse, R64 ;  /* 0x0000000919407226 */ /* 0x080fe40000000640 */
[-C--:B------:R-:W-:Y:S01]  /*5740*/  IDP.4A.S8.S8 R62, R39, R9.reuse, R62 ;  /* 0x00000009273e7226 */ /* 0x080fe2000000063e */
[----:B------:R-:W5:Y:S01]  /*5750*/  LDG.E.CONSTANT R40, desc[UR8][R2.64+0x1c] ;  /* 0x00001c0802287981 */ /* 0x000f62000c1e9900 */
[-C--:B------:R-:W-:Y:S02]  /*5760*/  IDP.4A.S8.S8 R44, R32, R9.reuse, R44 ;  /* 0x00000009202c7226 */ /* 0x080fe4000000062c */
[----:B------:R-:W-:Y:S02]  /*5770*/  IDP.4A.S8.S8 R54, R41, R9, R54 ;  /* 0x0000000929367226 */ /* 0x000fe40000000636 */
[-C--:B--2---:R-:W-:Y:S01]  /*5780*/  IDP.4A.S8.S8 R63, R25, R4.reuse, R63 ;  /* 0x00000004193f7226 */ /* 0x084fe2000000063f */
[----:B------:R-:W2:Y:S01]  /*5790*/  LDG.E.CONSTANT R9, desc[UR8][R2.64+0xc] ;  /* 0x00000c0802097981 */ /* 0x000ea2000c1e9900 */
[----:B------:R-:W-:-:S02]  /*57a0*/  IDP.4A.S8.S8 R67, R39, R4, R67 ;  /* 0x0000000427437226 */ /* 0x000fc40000000643 */
[-C--:B------:R-:W-:Y:S02]  /*57b0*/  IDP.4A.S8.S8 R71, R41, R4.reuse, R71 ;  /* 0x0000000429477226 */ /* 0x080fe40000000647 */
[----:B------:R-:W-:Y:S02]  /*57c0*/  IDP.4A.S8.S8 R65, R32, R4, R65 ;  /* 0x0000000420417226 */ /* 0x000fe40000000641 */
[-C--:B0-----:R-:W-:Y:S02]  /*57d0*/  IDP.4A.S8.S8 R63, R33, R12.reuse, R63 ;  /* 0x0000000c213f7226 */ /* 0x081fe4000000063f */
[-C--:B------:R-:W-:Y:S02]  /*57e0*/  IDP.4A.S8.S8 R65, R43, R12.reuse, R65 ;  /* 0x0000000c2b417226 */ /* 0x080fe40000000641 */
[-C--:B----4-:R-:W-:Y:S02]  /*57f0*/  IDP.4A.S8.S8 R67, R22, R12.reuse, R67 ;  /* 0x0000000c16437226 */ /* 0x090fe40000000643 */
[----:B------:R-:W-:-:S02]  /*5800*/  IDP.4A.S8.S8 R71, R21, R12, R71 ;  /* 0x0000000c15477226 */ /* 0x000fc40000000647 */
[----:B------:R-:W4:Y:S01]  /*5810*/  LDG.E.CONSTANT R12, desc[UR8][R2.64+0x10] ;  /* 0x00001008020c7981 */ /* 0x000f22000c1e9900 */
        /* <DEDUP_REMOVED lines=8> */
[----:B------:R-:W4:Y:S01]  /*58a0*/  LDG.E.CONSTANT R13, desc[UR8][R2.64+0x14] ;  /* 0x00001408020d7981 */ /* 0x000f22000c1e9900 */
[C---:B------:R-:W-:Y:S02]  /*58b0*/  IDP.4A.S8.S8 R57, R39.reuse, R6, R57 ;  /* 0x0000000627397226 */ /* 0x040fe40000000639 */
[C---:B------:R-:W-:Y:S02]  /*58c0*/  IDP.4A.S8.S8 R60, R39.reuse, R7, R60 ;  /* 0x00000007273c7226 */ /* 0x040fe4000000063c */
[C---:B------:R-:W-:Y:S02]  /*58d0*/  IDP.4A.S8.S8 R37, R39.reuse, R10, R37 ;  /* 0x0000000a27257226 */ /* 0x040fe40000000625 */
[----:B------:R-:W-:-:S02]  /*58e0*/  IDP.4A.S8.S8 R46, R39, R11, R46 ;  /* 0x0000000b272e7226 */ /* 0x000fc4000000062e */
[C---:B------:R-:W-:Y:S02]  /*58f0*/  IDP.4A.S8.S8 R57, R22.reuse, R14, R57 ;  /* 0x0000000e16397226 */ /* 0x040fe40000000639 */
[C---:B------:R-:W-:Y:S02]  /*5900*/  IDP.4A.S8.S8 R60, R22.reuse, R15, R60 ;  /* 0x0000000f163c7226 */ /* 0x040fe4000000063c */
[C---:B-1----:R-:W-:Y:S02]  /*5910*/  IDP.4A.S8.S8 R51, R22.reuse, R16, R51 ;  /* 0x0000001016337226 */ /* 0x042fe40000000633 */
[C---:B------:R-:W-:Y:S02]  /*5920*/  IDP.4A.S8.S8 R62, R22.reuse, R17, R62 ;  /* 0x00000011163e7226 */ /* 0x040fe4000000063e */
[C---:B------:R-:W-:Y:S02]  /*5930*/  IDP.4A.S8.S8 R37, R22.reuse, R18, R37 ;  /* 0x0000001216257226 */ /* 0x040fe40000000625 */
[----:B------:R-:W-:-:S02]  /*5940*/  IDP.4A.S8.S8 R46, R22, R19, R46 ;  /* 0x00000013162e7226 */ /* 0x000fc4000000062e */
[----:B------:R0:W4:Y:S01]  /*5950*/  LDG.E.CONSTANT R22, desc[UR8][R2.64+0x18] ;  /* 0x0000180802167981 */ /* 0x000122000c1e9900 */
[-C--:B------:R-:W-:Y:S02]  /*5960*/  IDP.4A.S8.S8 R55, R25, R6.reuse, R55 ;  /* 0x0000000619377226 */ /* 0x080fe40000000637 */
[-C--:B------:R-:W-:Y:S02]  /*5970*/  IDP.4A.S8.S8 R61, R41, R6.reuse, R61 ;  /* 0x00000006293d7226 */ /* 0x080fe4000000063d */
[C---:B------:R-:W-:Y:S02]  /*5980*/  IDP.4A.S8.S8 R53, R32.reuse, R6, R53 ;  /* 0x0000000620357226 */ /* 0x040fe40000000635 */
[-C--:B------:R-:W-:Y:S02]  /*5990*/  IDP.4A.S8.S8 R34, R25, R7.reuse, R34 ;  /* 0x0000000719227226 */ /* 0x080fe40000000622 */
[-C--:B------:R-:W-:Y:S02]  /*59a0*/  IDP.4A.S8.S8 R24, R41, R7.reuse, R24 ;  /* 0x0000000729187226 */ /* 0x080fe40000000618 */
[----:B------:R-:W-:-:S02]  /*59b0*/  IDP.4A.S8.S8 R30, R32, R7, R30 ;  /* 0x00000007201e7226 */ /* 0x000fc4000000061e */
[----:B------:R-:W1:Y:S01]  /*59c0*/  LDS.128 R4, [R28+UR6+0x1280] ;  /* 0x001280061c047984 */ /* 0x000e620008000c00 */
[CC--:B------:R-:W-:Y:S02]  /*59d0*/  IDP.4A.S8.S8 R69, R41.reuse, R10.reuse, R69 ;  /* 0x0000000a29457226 */ /* 0x0c0fe40000000645 */
[----:B------:R-:W-:Y:S02]  /*59e0*/  IDP.4A.S8.S8 R20, R41, R11, R20 ;  /* 0x0000000b29147226 */ /* 0x000fe40000000614 */
[-C--:B------:R-:W-:Y:S02]  /*59f0*/  IDP.4A.S8.S8 R34, R33, R15.reuse, R34 ;  /* 0x0000000f21227226 */ /* 0x080fe40000000622 */
[-C--:B------:R-:W-:Y:S02]  /*5a00*/  IDP.4A.S8.S8 R30, R43, R15.reuse, R30 ;  /* 0x0000000f2b1e7226 */ /* 0x080fe4000000061e */
[----:B------:R-:W-:Y:S02]  /*5a10*/  IDP.4A.S8.S8 R24, R21, R15, R24 ;  /* 0x0000000f15187226 */ /* 0x000fe40000000618 */
[----:B------:R-:W-:-:S02]  /*5a20*/  IDP.4A.S8.S8 R49, R25, R10, R49 ;  /* 0x0000000a19317226 */ /* 0x000fc40000000631 */
[-C--:B------:R-:W-:Y:S02]  /*5a30*/  IDP.4A.S8.S8 R26, R25, R11.reuse, R26 ;  /* 0x0000000b191a7226 */ /* 0x080fe4000000061a */
[----:B------:R-:W-:Y:S02]  /*5a40*/  IDP.4A.S8.S8 R56, R32, R11, R56 ;  /* 0x0000000b20387226 */ /* 0x000fe40000000638 */
[----:B------:R-:W-:Y:S02]  /*5a50*/  HFMA2 R11, -RZ, RZ, 0, 0 ;  /* 0x00000000ff0b7431 */ /* 0x000fe400000001ff */
[----:B------:R-:W-:Y:S02]  /*5a60*/  IDP.4A.S8.S8 R61, R21, R14, R61 ;  /* 0x0000000e153d7226 */ /* 0x000fe4000000063d */
[-C--:B------:R-:W-:Y:S02]  /*5a70*/  IDP.4A.S8.S8 R64, R33, R17.reuse, R64 ;  /* 0x0000001121407226 */ /* 0x080fe40000000640 */
[----:B------:R-:W-:-:S02]  /*5a80*/  IDP.4A.S8.S8 R44, R43, R17, R44 ;  /* 0x000000112b2c7226 */ /* 0x000fc4000000062c */
[C---:B------:R-:W-:Y:S02]  /*5a90*/  IDP.4A.S8.S8 R59, R21.reuse, R16, R59 ;  /* 0x00000010153b7226 */ /* 0x040fe4000000063b */
[C---:B------:R-:W-:Y:S02]  /*5aa0*/  IDP.4A.S8.S8 R54, R21.reuse, R17, R54 ;  /* 0x0000001115367226 */ /* 0x040fe40000000636 */
[C---:B------:R-:W-:Y:S02]  /*5ab0*/  IDP.4A.S8.S8 R69, R21.reuse, R18, R69 ;  /* 0x0000001215457226 */ /* 0x040fe40000000645 */
[----:B------:R-:W-:Y:S02]  /*5ac0*/  IDP.4A.S8.S8 R20, R21, R19, R20 ;  /* 0x0000001315147226 */ /* 0x000fe40000000614 */
[-C--:B------:R-:W-:Y:S02]  /*5ad0*/  IDP.4A.S8.S8 R55, R33, R14.reuse, R55 ;  /* 0x0000000e21377226 */ /* 0x080fe40000000637 */
[----:B------:R-:W-:-:S02]  /*5ae0*/  IDP.4A.S8.S8 R53, R43, R14, R53 ;  /* 0x0000000e2b357226 */ /* 0x000fc40000000635 */
[CC--:B-1----:R-:W-:Y:S02]  /*5af0*/  IDP.4A.S8.S8 R63, R32.reuse, R4.reuse, R63 ;  /* 0x00000004203f7226 */ /* 0x0c2fe4000000063f */
[-C--:B------:R-:W-:Y:S02]  /*5b00*/  IDP.4A.S8.S8 R15, R32, R5.reuse, R58 ;  /* 0x00000005200f7226 */ /* 0x080fe4000000063a */
[-C--:B------:R-:W-:Y:S02]  /*5b10*/  IDP.4A.S8.S8 R65, R31, R4.reuse, R65 ;  /* 0x000000041f417226 */ /* 0x080fe40000000641 */
[-C--:B------:R-:W-:Y:S02]  /*5b20*/  IDP.4A.S8.S8 R67, R41, R4.reuse, R67 ;  /* 0x0000000429437226 */ /* 0x080fe40000000643 */
[----:B------:R-:W-:Y:S01]  /*5b30*/  IDP.4A.S8.S8 R71, R23, R4, R71 ;  /* 0x0000000417477226 */ /* 0x000fe20000000647 */
[----:B------:R-:W-:Y:S01]  /*5b40*/  SHF.R.S32.HI R4, RZ, 0x1f, R63 ;  /* 0x0000001fff047819 */ /* 0x000fe2000001143f */
[----:B------:R-:W-:-:S02]  /*5b50*/  IDP.4A.S8.S8 R17, R31, R5, R48 ;  /* 0x000000051f117226 */ /* 0x000fc40000000630 */
[-C--:B------:R-:W-:Y:S02]  /*5b60*/  IDP.4A.S8.S8 R25, R41, R5.reuse, R50 ;  /* 0x0000000529197226 */ /* 0x080fe40000000632 */
[----:B------:R-:W-:Y:S01]  /*5b70*/  IDP.4A.S8.S8 R21, R23, R5, R52 ;  /* 0x0000000517157226 */ /* 0x000fe20000000634 */
[----:B------:R-:W-:Y:S01]  /*5b80*/  SHF.R.S32.HI R5, RZ, 0x1f, R15 ;  /* 0x0000001fff057819 */ /* 0x000fe2000001140f */
[C---:B------:R-:W-:Y:S01]  /*5b90*/  IDP.4A.S8.S8 R29, R32.reuse, R10, R29 ;  /* 0x0000000a201d7226 */ /* 0x040fe2000000061d */
[----:B------:R-:W-:Y:S01]  /*5ba0*/  MOV R10, 0x40000000 ;  /* 0x40000000000a7802 */ /* 0x000fe20000000f00 */
[-C--:B------:R-:W-:Y:S02]  /*5bb0*/  IDP.4A.S8.S8 R55, R32, R6.reuse, R55 ;  /* 0x0000000620377226 */ /* 0x080fe40000000637 */
[-C--:B------:R-:W-:Y:S02]  /*5bc0*/  IDP.4A.S8.S8 R53, R31, R6.reuse, R53 ;  /* 0x000000061f357226 */ /* 0x080fe40000000635 */
[----:B------:R-:W-:-:S02]  /*5bd0*/  IDP.4A.S8.S8 R57, R41, R6, R57 ;  /* 0x0000000629397226 */ /* 0x000fc40000000639 */
[----:B------:R-:W-:Y:S02]  /*5be0*/  IMAD R4, R4, 0x316b0000, RZ ;  /* 0x316b000004047824 */ /* 0x000fe400078e02ff */
[----:B------:R-:W-:Y:S02]  /*5bf0*/  IDP.4A.S8.S8 R61, R23, R6, R61 ;  /* 0x00000006173d7226 */ /* 0x000fe4000000063d */
[----:B------:R-:W-:Y:S02]  /*5c00*/  IMAD R6, R5, 0x316b0000, RZ ;  /* 0x316b000005067824 */ /* 0x000fe400078e02ff */
[C---:B------:R-:W-:Y:S02]  /*5c10*/  IDP.4A.S8.S8 R47, R33.reuse, R16, R47 ;  /* 0x00000010212f7226 */ /* 0x040fe4000000062f */
[C---:B------:R-:W-:Y:S02]  /*5c20*/  IDP.4A.S8.S8 R49, R33.reuse, R18, R49 ;  /* 0x0000001221317226 */ /* 0x040fe40000000631 */
[----:B------:R-:W-:-:S02]  /*5c30*/  IDP.4A.S8.S8 R26, R33, R19, R26 ;  /* 0x00000013211a7226 */ /* 0x000fc4000000061a */
[C---:B------:R-:W-:Y:S02]  /*5c40*/  IMAD R33, R63.reuse, 0x618f, R4 ;  /* 0x0000618f3f217824 */ /* 0x040fe400078e0204 */
[----:B------:R-:W-:-:S04]  /*5c50*/  IMAD.WIDE.U32 R4, R63, 0x316b0000, R10 ;  /* 0x316b00003f047825 */ /* 0x000fc800078e000a */
[C---:B------:R-:W-:Y:S02]  /*5c60*/  IMAD R35, R15.reuse, 0x618f, R6 ;  /* 0x0000618f0f237824 */ /* 0x040fe400078e0206 */
[----:B------:R-:W-:Y:S01]  /*5c70*/  IMAD.WIDE.U32 R14, R15, 0x316b0000, R10 ;  /* 0x316b00000f0e7825 */ /* 0x000fe200078e000a */
[----:B------:R-:W-:Y:S02]  /*5c80*/  IADD3 R33, PT, PT, R5, R33, RZ ;  /* 0x0000002105217210 */ /* 0x000fe40007ffe0ff */
[----:B------:R-:W-:Y:S01]  /*5c90*/  SHF.R.S32.HI R6, RZ, 0x1f, R55 ;  /* 0x0000001fff067819 */ /* 0x000fe20000011437 */
[----:B------:R-:W-:Y:S01]  /*5ca0*/  IDP.4A.S8.S8 R45, R43, R16, R45 ;  /* 0x000000102b2d7226 */ /* 0x000fe2000000062d */
[----:B------:R-:W-:Y:S01]  /*5cb0*/  IADD3 R5, PT, PT, R15, R35, RZ ;  /* 0x000000230f057210 */ /* 0x000fe20007ffe0ff */
[C---:B------:R-:W-:Y:S02]  /*5cc0*/  IDP.4A.S8.S8 R29, R43.reuse, R18, R29 ;  /* 0x000000122b1d7226 */ /* 0x040fe4000000061d */
[----:B------:R-:W-:-:S02]  /*5cd0*/  IDP.4A.S8.S8 R56, R43, R19, R56 ;  /* 0x000000132b387226 */ /* 0x000fc40000000638 */
[-C--:B------:R-:W-:Y:S02]  /*5ce0*/  IDP.4A.S8.S8 R19, R32, R7.reuse, R34 ;  /* 0x0000000720137226 */ /* 0x080fe40000000622 */
[-C--:B------:R-:W-:Y:S02]  /*5cf0*/  IDP.4A.S8.S8 R63, R31, R7.reuse, R30 ;  /* 0x000000071f3f7226 */ /* 0x080fe4000000061e */
[-C--:B------:R-:W-:Y:S02]  /*5d00*/  IDP.4A.S8.S8 R43, R41, R7.reuse, R60 ;  /* 0x00000007292b7226 */ /* 0x080fe4000000063c */
[----:B------:R-:W-:Y:S01]  /*5d10*/  IDP.4A.S8.S8 R35, R23, R7, R24 ;  /* 0x0000000717237226 */ /* 0x000fe20000000618 */
[----:B------:R-:W-:Y:S02]  /*5d20*/  SHF.R.S32.HI R7, RZ, 0x1f, R65 ;  /* 0x0000001fff077819 */ /* 0x000fe40000011441 */
[----:B------:R-:W-:Y:S01]  /*5d30*/  SHF.R.U64 R33, R4, 0x1f, R33 ;  /* 0x0000001f04217819 */ /* 0x000fe20000001221 */
[----:B------:R-:W-:Y:S01]  /*5d40*/  IMAD R4, R6, 0x316b0000, RZ ;  /* 0x316b000006047824 */ /* 0x000fe200078e02ff */
[----:B------:R-:W-:Y:S01]  /*5d50*/  SHF.R.U64 R30, R14, 0x1f, R5 ;  /* 0x0000001f0e1e7819 */ /* 0x000fe20000001205 */
[----:B------:R-:W-:Y:S01]  /*5d60*/  IMAD R18, R7, 0x316b0000, RZ ;  /* 0x316b000007127824 */ /* 0x000fe200078e02ff */
[----:B------:R-:W-:-:S02]  /*5d70*/  SHF.R.S32.HI R6, RZ, 0x1f, R19 ;  /* 0x0000001fff067819 */ /* 0x000fc40000011413 */
[----:B------:R-:W-:Y:S02]  /*5d80*/  SHF.R.S32.HI R14, RZ, 0x1f, R17 ;  /* 0x0000001fff0e7819 */ /* 0x000fe40000011411 */
[----:B------:R-:W-:Y:S01]  /*5d90*/  SHF.R.S32.HI R16, RZ, 0x1f, R53 ;  /* 0x0000001fff107819 */ /* 0x000fe20000011435 */
[----:B------:R-:W-:Y:S02]  /*5da0*/  IMAD R6, R6, 0x316b0000, RZ ;  /* 0x316b000006067824 */ /* 0x000fe400078e02ff */
[----:B------:R-:W-:Y:S02]  /*5db0*/  IMAD R24, R14, 0x316b0000, RZ ;  /* 0x316b00000e187824 */ /* 0x000fe400078e02ff */
[----:B------:R-:W-:Y:S02]  /*5dc0*/  IMAD R73, R65, 0x618f, R18 ;  /* 0x0000618f41497824 */ /* 0x000fe400078e0212 */
[----:B------:R-:W-:Y:S02]  /*5dd0*/  IMAD R18, R16, 0x316b0000, RZ ;  /* 0x316b000010127824 */ /* 0x000fe400078e02ff */
[----:B------:R-:W-:-:S02]  /*5de0*/  IMAD R39, R55, 0x618f, R4 ;  /* 0x0000618f37277824 */ /* 0x000fc400078e0204 */
[----:B------:R-:W-:-:S04]  /*5df0*/  IMAD.WIDE.U32 R14, R65, 0x316b0000, R10 ;  /* 0x316b0000410e7825 */ /* 0x000fc800078e000a */
[----:B------:R-:W-:-:S04]  /*5e00*/  IMAD.WIDE.U32 R4, R55, 0x316b0000, R10 ;  /* 0x316b000037047825 */ /* 0x000fc800078e000a */
[----:B------:R-:W-:Y:S02]  /*5e10*/  IMAD R55, R19, 0x618f, R6 ;  /* 0x0000618f13377824 */ /* 0x000fe400078e0206 */
[----:B------:R-:W-:Y:S02]  /*5e20*/  IMAD R65, R17, 0x618f, R24 ;  /* 0x0000618f11417824 */ /* 0x000fe400078e0218 */
[----:B------:R-:W-:-:S04]  /*5e30*/  IMAD.WIDE.U32 R6, R19, 0x316b0000, R10 ;  /* 0x316b000013067825 */ /* 0x000fc800078e000a */
[----:B------:R-:W-:-:S04]  /*5e40*/  IMAD.WIDE.U32 R16, R17, 0x316b0000, R10 ;  /* 0x316b000011107825 */ /* 0x000fc800078e000a */
[C---:B------:R-:W-:Y:S02]  /*5e50*/  IMAD R75, R53.reuse, 0x618f, R18 ;  /* 0x0000618f354b7824 */ /* 0x040fe400078e0212 */
[----:B------:R-:W-:Y:S01]  /*5e60*/  IMAD.WIDE.U32 R18, R53, 0x316b0000, R10 ;  /* 0x316b000035127825 */ /* 0x000fe200078e000a */
[----:B------:R-:W-:Y:S02]  /*5e70*/  IADD3 R53, PT, PT, R15, R73, RZ ;  /* 0x000000490f357210 */ /* 0x000fe40007ffe0ff */
[----:B------:R-:W-:Y:S02]  /*5e80*/  IADD3 R39, PT, PT, R5, R39, RZ ;  /* 0x0000002705277210 */ /* 0x000fe40007ffe0ff */
[----:B------:R-:W-:Y:S02]  /*5e90*/  IADD3 R7, PT, PT, R7, R55, RZ ;  /* 0x0000003707077210 */ /* 0x000fe40007ffe0ff */
[----:B------:R-:W-:Y:S02]  /*5ea0*/  IADD3 R5, PT, PT, R17, R65, RZ ;  /* 0x0000004111057210 */ /* 0x000fe40007ffe0ff */
[----:B------:R-:W-:-:S02]  /*5eb0*/  SHF.R.U64 R53, R14, 0x1f, R53 ;  /* 0x0000001f0e357819 */ /* 0x000fc40000001235 */
[----:B------:R-:W-:Y:S02]  /*5ec0*/  SHF.R.S32.HI R14, RZ, 0x1f, R63 ;  /* 0x0000001fff0e7819 */ /* 0x000fe4000001143f */
[----:B------:R-:W-:Y:S02]  /*5ed0*/  IADD3 R55, PT, PT, R19, R75, RZ ;  /* 0x0000004b13377210 */ /* 0x000fe40007ffe0ff */
[----:B------:R-:W-:Y:S02]  /*5ee0*/  SHF.R.U64 R38, R16, 0x1f, R5 ;  /* 0x0000001f10267819 */ /* 0x000fe40000001205 */
[----:B------:R-:W-:Y:S02]  /*5ef0*/  SHF.R.S32.HI R15, RZ, 0x1f, R67 ;  /* 0x0000001fff0f7819 */ /* 0x000fe40000011443 */
[----:B------:R-:W-:Y:S02]  /*5f00*/  SHF.R.U64 R39, R4, 0x1f, R39 ;  /* 0x0000001f04277819 */ /* 0x000fe40000001227 */
[----:B------:R-:W-:-:S02]  /*5f10*/  SHF.R.U64 R34, R6, 0x1f, R7 ;  /* 0x0000001f06227819 */ /* 0x000fc40000001207 */
[----:B------:R-:W-:Y:S01]  /*5f20*/  SHF.R.S32.HI R16, RZ, 0x1f, R25 ;  /* 0x0000001fff107819 */ /* 0x000fe20000011419 */
[----:B------:R1:W3:Y:S01]  /*5f30*/  LDS.128 R4, [R28+UR6+0x1310] ;  /* 0x001310061c047984 */ /* 0x0002e20008000c00 */
[----:B------:R-:W-:Y:S01]  /*5f40*/  IMAD R14, R14, 0x316b0000, RZ ;  /* 0x316b00000e0e7824 */ /* 0x000fe200078e02ff */
[----:B------:R-:W-:Y:S01]  /*5f50*/  SHF.R.U64 R55, R18, 0x1f, R55 ;  /* 0x0000001f12377819 */ /* 0x000fe20000001237 */
[----:B------:R-:W-:Y:S01]  /*5f60*/  IMAD R18, R15, 0x316b0000, RZ ;  /* 0x316b00000f127824 */ /* 0x000fe200078e02ff */
[----:B------:R-:W-:Y:S01]  /*5f70*/  SHF.R.S32.HI R17, RZ, 0x1f, R57 ;  /* 0x0000001fff117819 */ /* 0x000fe20000011439 */
[----:B------:R-:W-:Y:S01]  /*5f80*/  IMAD R16, R16, 0x316b0000, RZ ;  /* 0x316b000010107824 */ /* 0x000fe200078e02ff */
[----:B------:R-:W5:Y:S01]  /*5f90*/  LDCU.64 UR6, c[0x0][0x390] ;  /* 0x00007200ff0677ac */ /* 0x000f620008000a00 */
[C---:B------:R-:W-:Y:S02]  /*5fa0*/  IMAD R65, R63.reuse, 0x618f, R14 ;  /* 0x0000618f3f417824 */ /* 0x040fe400078e020e */
[----:B------:R-:W-:-:S04]  /*5fb0*/  IMAD.WIDE.U32 R14, R63, 0x316b0000, R10 ;  /* 0x316b00003f0e7825 */ /* 0x000fc800078e000a */
[C---:B------:R-:W-:Y:S02]  /*5fc0*/  IMAD R63, R67.reuse, 0x618f, R18 ;  /* 0x0000618f433f7824 */ /* 0x040fe400078e0212 */
[----:B0-----:R-:W-:-:S04]  /*5fd0*/  IMAD.WIDE.U32 R2, R67, 0x316b0000, R10 ;  /* 0x316b000043027825 */ /* 0x001fc800078e000a */
[----:B------:R-:W-:Y:S02]  /*5fe0*/  IMAD R24, R17, 0x316b0000, RZ ;  /* 0x316b000011187824 */ /* 0x000fe400078e02ff */
[C---:B------:R-:W-:Y:S02]  /*5ff0*/  IMAD R67, R25.reuse, 0x618f, R16 ;  /* 0x0000618f19437824 */ /* 0x040fe400078e0210 */
[----:B------:R-:W-:Y:S01]  /*6000*/  IMAD.WIDE.U32 R16, R25, 0x316b0000, R10 ;  /* 0x316b000019107825 */ /* 0x000fe200078e000a */
[----:B------:R-:W-:-:S03]  /*6010*/  IADD3 R25, PT, PT, R15, R65, RZ ;  /* 0x000000410f197210 */ /* 0x000fc60007ffe0ff */
[----:B------:R-:W-:Y:S01]  /*6020*/  IMAD R73, R57, 0x618f, R24 ;  /* 0x0000618f39497824 */ /* 0x000fe200078e0218 */
[----:B------:R-:W-:Y:S01]  /*6030*/  IADD3 R15, PT, PT, R17, R67, RZ ;  /* 0x00000043110f7210 */ /* 0x000fe20007ffe0ff */
[----:B------:R-:W-:Y:S01]  /*6040*/  IMAD.WIDE.U32 R18, R57, 0x316b0000, R10 ;  /* 0x316b000039127825 */ /* 0x000fe200078e000a */
[----:B------:R-:W-:Y:S02]  /*6050*/  IADD3 R57, PT, PT, R3, R63, RZ ;  /* 0x0000003f03397210 */ /* 0x000fe40007ffe0ff */
[----:B------:R-:W-:Y:S02]  /*6060*/  SHF.R.S32.HI R3, RZ, 0x1f, R43 ;  /* 0x0000001fff037819 */ /* 0x000fe4000001142b */
[----:B------:R-:W-:Y:S02]  /*6070*/  SHF.R.U64 R42, R16, 0x1f, R15 ;  /* 0x0000001f102a7819 */ /* 0x000fe4000000120f */
[----:B------:R-:W-:Y:S02]  /*6080*/  IADD3 R63, PT, PT, R19, R73, RZ ;  /* 0x00000049133f7210 */ /* 0x000fe40007ffe0ff */
[----:B------:R-:W-:-:S02]  /*6090*/  SHF.R.S32.HI R15, RZ, 0x1f, R21 ;  /* 0x0000001fff0f7819 */ /* 0x000fc40000011415 */
[----:B------:R-:W-:Y:S01]  /*60a0*/  SHF.R.U64 R57, R2, 0x1f, R57 ;  /* 0x0000001f02397819 */ /* 0x000fe20000001239 */
[----:B------:R-:W-:Y:S01]  /*60b0*/  IMAD R2, R3, 0x316b0000, RZ ;  /* 0x316b000003027824 */ /* 0x000fe200078e02ff */
[----:B-1----:R-:W-:Y:S01]  /*60c0*/  SHF.R.U64 R28, R14, 0x1f, R25 ;  /* 0x0000001f0e1c7819 */ /* 0x002fe20000001219 */
[----:B------:R-:W-:Y:S01]  /*60d0*/  IMAD R24, R15, 0x316b0000, RZ ;  /* 0x316b00000f187824 */ /* 0x000fe200078e02ff */
[----:B------:R-:W-:Y:S02]  /*60e0*/  SHF.R.S32.HI R14, RZ, 0x1f, R71 ;  /* 0x0000001fff0e7819 */ /* 0x000fe40000011447 */
[----:B------:R-:W-:Y:S02]  /*60f0*/  SHF.R.U64 R63, R18, 0x1f, R63 ;  /* 0x0000001f123f7819 */ /* 0x000fe4000000123f */
[----:B------:R-:W-:Y:S01]  /*6100*/  SHF.R.S32.HI R16, RZ, 0x1f, R61 ;  /* 0x0000001fff107819 */ /* 0x000fe2000001143d */
[C---:B------:R-:W-:Y:S01]  /*6110*/  IMAD R19, R43.reuse, 0x618f, R2 ;  /* 0x0000618f2b137824 */ /* 0x040fe200078e0202 */
[----:B------:R-:W-:Y:S01]  /*6120*/  SHF.R.S32.HI R18, RZ, 0x1f, R35 ;  /* 0x0000001fff127819 */ /* 0x000fe20000011423 */
[----:B------:R-:W-:-:S04]  /*6130*/  IMAD.WIDE.U32 R2, R43, 0x316b0000, R10 ;  /* 0x316b00002b027825 */ /* 0x000fc800078e000a */
[----:B------:R-:W-:Y:S02]  /*6140*/  IMAD R14, R14, 0x316b0000, RZ ;  /* 0x316b00000e0e7824 */ /* 0x000fe400078e02ff */
[----:B------:R-:W-:Y:S02]  /*6150*/  IMAD R48, R16, 0x316b0000, RZ ;  /* 0x316b000010307824 */ /* 0x000fe400078e02ff */
[----:B------:R-:W-:Y:S02]  /*6160*/  IMAD R65, R21, 0x618f, R24 ;  /* 0x0000618f15417824 */ /* 0x000fe400078e0218 */
[----:B------:R-:W-:Y:S01]  /*6170*/  IMAD R24, R18, 0x316b0000, RZ ;  /* 0x316b000012187824 */ /* 0x000fe200078e02ff */
[----:B------:R-:W-:Y:S01]  /*6180*/  IADD3 R3, PT, PT, R3, R19, RZ ;  /* 0x0000001303037210 */ /* 0x000fe20007ffe0ff */
[----:B------:R-:W-:-:S04]  /*6190*/  IMAD.WIDE.U32 R16, R21, 0x316b0000, R10 ;  /* 0x316b000015107825 */ /* 0x000fc800078e000a */
[----:B------:R-:W-:Y:S02]  /*61a0*/  IMAD R43, R71, 0x618f, R14 ;  /* 0x0000618f472b7824 */ /* 0x000fe400078e020e */
[C---:B------:R-:W-:Y:S02]  /*61b0*/  IMAD R21, R61.reuse, 0x618f, R48 ;  /* 0x0000618f3d157824 */ /* 0x040fe400078e0230 */
[----:B------:R-:W-:Y:S01]  /*61c0*/  IMAD.WIDE.U32 R18, R61, 0x316b0000, R10 ;  /* 0x316b00003d127825 */ /* 0x000fe200078e000a */
[----:B------:R-:W-:-:S03]  /*61d0*/  IADD3 R17, PT, PT, R17, R65, RZ ;  /* 0x0000004111117210 */ /* 0x000fc60007ffe0ff */
[----:B------:R-:W-:-:S04]  /*61e0*/  IMAD.WIDE.U32 R14, R71, 0x316b0000, R10 ;  /* 0x316b0000470e7825 */ /* 0x000fc800078e000a */
[C---:B------:R-:W-:Y:S02]  /*61f0*/  IMAD R61, R35.reuse, 0x618f, R24 ;  /* 0x0000618f233d7824 */ /* 0x040fe400078e0218 */
[----:B------:R-:W-:Y:S01]  /*6200*/  IMAD.WIDE.U32 R24, R35, 0x316b0000, R10 ;  /* 0x316b000023187825 */ /* 0x000fe200078e000a */
[----:B------:R-:W-:Y:S02]  /*6210*/  SHF.R.U64 R2, R2, 0x1f, R3 ;  /* 0x0000001f02027819 */ /* 0x000fe40000001203 */
[----:B------:R-:W-:Y:S02]  /*6220*/  IADD3 R15, PT, PT, R15, R43, RZ ;  /* 0x0000002b0f0f7210 */ /* 0x000fe40007ffe0ff */
[----:B------:R-:W-:Y:S01]  /*6230*/  IADD3 R3, PT, PT, R25, R61, RZ ;  /* 0x0000003d19037210 */ /* 0x000fe20007ffe0ff */
[----:B---3--:R-:W-:Y:S01]  /*6240*/  IDP.4A.S8.S8 R25, R32, R5, R64 ;  /* 0x0000000520197226 */ /* 0x008fe20000000640 */
[----:B------:R-:W-:Y:S01]  /*6250*/  SHF.R.U64 R16, R16, 0x1f, R17 ;  /* 0x0000001f10107819 */ /* 0x000fe20000001211 */
[C---:B------:R-:W-:Y:S01]  /*6260*/  IDP.4A.S8.S8 R17, R32.reuse, R4, R47 ;  /* 0x0000000420117226 */ /* 0x040fe2000000062f */
[----:B------:R-:W-:Y:S01]  /*6270*/  IADD3 R19, PT, PT, R19, R21, RZ ;  /* 0x0000001513137210 */ /* 0x000fe20007ffe0ff */
[----:B------:R-:W-:Y:S01]  /*6280*/  IDP.4A.S8.S8 R49, R32, R6, R49 ;  /* 0x0000000620317226 */ /* 0x000fe20000000631 */
[----:B------:R-:W-:Y:S01]  /*6290*/  SHF.R.U64 R15, R14, 0x1f, R15 ;  /* 0x0000001f0e0f7819 */ /* 0x000fe2000000120f */
[-C--:B------:R-:W-:Y:S01]  /*62a0*/  IDP.4A.S8.S8 R51, R41, R4.reuse, R51 ;  /* 0x0000000429337226 */ /* 0x080fe20000000633 */
[----:B------:R-:W-:Y:S01]  /*62b0*/  SHF.R.U64 R14, R24, 0x1f, R3 ;  /* 0x0000001f180e7819 */ /* 0x000fe20000001203 */
[-C--:B------:R-:W-:Y:S01]  /*62c0*/  IDP.4A.S8.S8 R3, R31, R4.reuse, R45 ;  /* 0x000000041f037226 */ /* 0x080fe2000000062d */
[----:B------:R-:W-:Y:S01]  /*62d0*/  SHF.R.U64 R19, R18, 0x1f, R19 ;  /* 0x0000001f12137819 */ /* 0x000fe20000001213 */
[----:B------:R-:W-:Y:S01]  /*62e0*/  IDP.4A.S8.S8 R47, R23, R4, R59 ;  /* 0x00000004172f7226 */ /* 0x000fe2000000063b */
[----:B------:R-:W-:-:S02]  /*62f0*/  SHF.R.S32.HI R18, RZ, 0x1f, R17 ;  /* 0x0000001fff127819 */ /* 0x000fc40000011411 */
[----:B------:R-:W-:Y:S02]  /*6300*/  SHF.R.S32.HI R4, RZ, 0x1f, R25 ;  /* 0x0000001fff047819 */ /* 0x000fe40000011419 */
[----:B------:R-:W-:Y:S01]  /*6310*/  SHF.R.S32.HI R24, RZ, 0x1f, R49 ;  /* 0x0000001fff187819 */ /* 0x000fe20000011431 */
[-C--:B------:R-:W-:Y:S02]  /*6320*/  IDP.4A.S8.S8 R29, R31, R6.reuse, R29 ;  /* 0x000000061f1d7226 */ /* 0x080fe4000000061d */
[-C--:B------:R-:W-:Y:S02]  /*6330*/  IDP.4A.S8.S8 R37, R41, R6.reuse, R37 ;  /* 0x0000000629257226 */ /* 0x080fe40000000625 */
[----:B------:R-:W-:Y:S02]  /*6340*/  IMAD R18, R18, 0x316b0000, RZ ;  /* 0x316b000012127824 */ /* 0x000fe400078e02ff */
[----:B------:R-:W-:Y:S02]  /*6350*/  IDP.4A.S8.S8 R43, R23, R6, R69 ;  /* 0x00000006172b7226 */ /* 0x000fe40000000645 */
[----:B------:R-:W-:-:S02]  /*6360*/  IMAD R4, R4, 0x316b0000, RZ ;  /* 0x316b000004047824 */ /* 0x000fc400078e02ff */
[----:B------:R-:W-:Y:S02]  /*6370*/  IMAD R6, R24, 0x316b0000, RZ ;  /* 0x316b000018067824 */ /* 0x000fe400078e02ff */
[C---:B------:R-:W-:Y:S02]  /*6380*/  IDP.4A.S8.S8 R21, R31.reuse, R5, R44 ;  /* 0x000000051f157226 */ /* 0x040fe4000000062c */
[----:B------:R-:W-:Y:S02]  /*6390*/  IDP.4A.S8.S8 R65, R31, R7, R56 ;  /* 0x000000071f417226 */ /* 0x000fe40000000638 */
[-C--:B------:R-:W-:Y:S02]  /*63a0*/  IDP.4A.S8.S8 R35, R41, R5.reuse, R62 ;  /* 0x0000000529237226 */ /* 0x080fe4000000063e */
[----:B------:R-:W-:Y:S02]  /*63b0*/  IDP.4A.S8.S8 R71, R23, R5, R54 ;  /* 0x0000000517477226 */ /* 0x000fe40000000636 */
[----:B------:R-:W-:-:S02]  /*63c0*/  IMAD R31, R17, 0x618f, R18 ;  /* 0x0000618f111f7824 */ /* 0x000fc400078e0212 */
[----:B------:R-:W-:-:S04]  /*63d0*/  IMAD.WIDE.U32 R44, R17, 0x316b0000, R10 ;  /* 0x316b0000112c7825 */ /* 0x000fc800078e000a */
[----:B------:R-:W-:Y:S02]  /*63e0*/  IMAD R59, R25, 0x618f, R4 ;  /* 0x0000618f193b7824 */ /* 0x000fe400078e0204 */
[----:B------:R-:W-:Y:S02]  /*63f0*/  IDP.4A.S8.S8 R67, R32, R7, R26 ;  /* 0x0000000720437226 */ /* 0x000fe4000000061a */
[C---:B------:R-:W-:Y:S02]  /*6400*/  IMAD R61, R49.reuse, 0x618f, R6 ;  /* 0x0000618f313d7824 */ /* 0x040fe400078e0206 */
[----:B------:R-:W-:Y:S01]  /*6410*/  IMAD.WIDE.U32 R4, R49, 0x316b0000, R10 ;  /* 0x316b000031047825 */ /* 0x000fe200078e000a */
[----:B------:R-:W-:Y:S02]  /*6420*/  IADD3 R17, PT, PT, R45, R31, RZ ;  /* 0x0000001f2d117210 */ /* 0x000fe40007ffe0ff */
[----:B------:R-:W-:Y:S01]  /*6430*/  SHF.R.S32.HI R6, RZ, 0x1f, R67 ;  /* 0x0000001fff067819 */ /* 0x000fe20000011443 */
[----:B------:R-:W-:Y:S01]  /*6440*/  IMAD.WIDE.U32 R24, R25, 0x316b0000, R10 ;  /* 0x316b000019187825 */ /* 0x000fe200078e000a */
[----:B------:R-:W-:-:S03]  /*6450*/  IADD3 R31, PT, PT, R5, R61, RZ ;  /* 0x0000003d051f7210 */ /* 0x000fc60007ffe0ff */
[-C--:B------:R-:W-:Y:S01]  /*6460*/  IDP.4A.S8.S8 R41, R41, R7.reuse, R46 ;  /* 0x0000000729297226 */ /* 0x080fe2000000062e */
[----:B------:R-:W-:Y:S01]  /*6470*/  SHF.R.U64 R31, R4, 0x1f, R31 ;  /* 0x0000001f041f7819 */ /* 0x000fe2000000121f */
[----:B------:R-:W-:Y:S01]  /*6480*/  IDP.4A.S8.S8 R23, R23, R7, R20 ;  /* 0x0000000717177226 */ /* 0x000fe20000000614 */
[----:B------:R-:W-:Y:S01]  /*6490*/  IADD3 R7, PT, PT, R25, R59, RZ ;  /* 0x0000003b19077210 */ /* 0x000fe20007ffe0ff */
[----:B------:R-:W-:Y:S01]  /*64a0*/  IMAD R6, R6, 0x316b0000, RZ ;  /* 0x316b000006067824 */ /* 0x000fe200078e02ff */
[----:B------:R-:W-:Y:S02]  /*64b0*/  SHF.R.S32.HI R4, RZ, 0x1f, R51 ;  /* 0x0000001fff047819 */ /* 0x000fe40000011433 */
[----:B------:R-:W-:Y:S01]  /*64c0*/  SHF.R.U64 R18, R24, 0x1f, R7 ;  /* 0x0000001f18127819 */ /* 0x000fe20000001207 */
[----:B------:R-:W-:Y:S02]  /*64d0*/  IMAD R7, R67, 0x618f, R6 ;  /* 0x0000618f43077824 */ /* 0x000fe400078e0206 */
[----:B------:R-:W-:Y:S01]  /*64e0*/  IMAD R6, R4, 0x316b0000, RZ ;  /* 0x316b000004067824 */ /* 0x000fe200078e02ff */
[----:B------:R-:W-:-:S02]  /*64f0*/  SHF.R.S32.HI R4, RZ, 0x1f, R37 ;  /* 0x0000001fff047819 */ /* 0x000fc40000011425 */
[----:B------:R-:W-:Y:S01]  /*6500*/  SHF.R.S32.HI R5, RZ, 0x1f, R65 ;  /* 0x0000001fff057819 */ /* 0x000fe20000011441 */
[----:B------:R-:W-:Y:S02]  /*6510*/  IMAD R75, R51, 0x618f, R6 ;  /* 0x0000618f334b7824 */ /* 0x000fe400078e0206 */
[----:B------:R-:W-:Y:S02]  /*6520*/  IMAD R6, R4, 0x316b0000, RZ ;  /* 0x316b000004067824 */ /* 0x000fe400078e02ff */
[----:B------:R-:W-:Y:S01]  /*6530*/  IMAD R20, R5, 0x316b0000, RZ ;  /* 0x316b000005147824 */ /* 0x000fe200078e02ff */
[----:B------:R-:W-:Y:S01]  /*6540*/  SHF.R.S32.HI R5, RZ, 0x1f, R35 ;  /* 0x0000001fff057819 */ /* 0x000fe20000011423 */
[----:B------:R-:W-:Y:S01]  /*6550*/  IMAD R79, R37, 0x618f, R6 ;  /* 0x0000618f254f7824 */ /* 0x000fe200078e0206 */
[----:B------:R-:W-:Y:S01]  /*6560*/  SHF.R.S32.HI R6, RZ, 0x1f, R43 ;  /* 0x0000001fff067819 */ /* 0x000fe2000001142b */
[----:B------:R-:W-:Y:S02]  /*6570*/  IMAD R73, R65, 0x618f, R20 ;  /* 0x0000618f41497824 */ /* 0x000fe400078e0214 */
[----:B------:R-:W-:Y:S01]  /*6580*/  IMAD R20, R5, 0x316b0000, RZ ;  /* 0x316b000005147824 */ /* 0x000fe200078e02ff */
[----:B------:R-:W-:Y:S01]  /*6590*/  SHF.R.S32.HI R5, RZ, 0x1f, R41 ;  /* 0x0000001fff057819 */ /* 0x000fe20000011429 */
[----:B------:R-:W-:Y:S01]  /*65a0*/  IMAD R6, R6, 0x316b0000, RZ ;  /* 0x316b000006067824 */ /* 0x000fe200078e02ff */
[----:B------:R-:W-:Y:S01]  /*65b0*/  SHF.R.S32.HI R4, RZ, 0x1f, R47 ;  /* 0x0000001fff047819 */ /* 0x000fe2000001142f */
[----:B------:R-:W-:-:S02]  /*65c0*/  IMAD R77, R35, 0x618f, R20 ;  /* 0x0000618f234d7824 */ /* 0x000fc400078e0214 */
[----:B------:R-:W-:Y:S01]  /*65d0*/  IMAD R20, R5, 0x316b0000, RZ ;  /* 0x316b000005147824 */ /* 0x000fe200078e02ff */
[----:B------:R-:W-:Y:S01]  /*65e0*/  SHF.R.S32.HI R5, RZ, 0x1f, R71 ;  /* 0x0000001fff057819 */ /* 0x000fe20000011447 */
[----:B------:R-:W-:Y:S01]  /*65f0*/  IMAD R69, R43, 0x618f, R6 ;  /* 0x0000618f2b457824 */ /* 0x000fe200078e0206 */
[----:B------:R-:W-:Y:S01]  /*6600*/  SHF.R.S32.HI R6, RZ, 0x1f, R29 ;  /* 0x0000001fff067819 */ /* 0x000fe2000001141d */
[----:B------:R-:W-:Y:S02]  /*6610*/  IMAD R4, R4, 0x316b0000, RZ ;  /* 0x316b000004047824 */ /* 0x000fe400078e02ff */
[----:B------:R-:W-:-:S04]  /*6620*/  IMAD.WIDE.U32 R60, R51, 0x316b0000, R10 ;  /* 0x316b0000333c7825 */ /* 0x000fc800078e000a */
[----:B------:R-:W-:-:S04]  /*6630*/  IMAD.WIDE.U32 R50, R37, 0x316b0000, R10 ;  /* 0x316b000025327825 */ /* 0x000fc800078e000a */
[----:B------:R-:W-:-:S04]  /*6640*/  IMAD.WIDE.U32 R58, R35, 0x316b0000, R10 ;  /* 0x316b0000233a7825 */ /* 0x000fc800078e000a */
[----:B------:R-:W-:Y:S02]  /*6650*/  IMAD R37, R41, 0x618f, R20 ;  /* 0x0000618f29257824 */ /* 0x000fe400078e0214 */
[----:B------:R-:W-:Y:S01]  /*6660*/  IMAD.WIDE.U32 R66, R67, 0x316b0000, R10 ;  /* 0x316b000043427825 */ /* 0x000fe200078e000a */
[----:B------:R-:W-:-:S03]  /*6670*/  SHF.R.U64 R17, R44, 0x1f, R17 ;  /* 0x0000001f2c117819 */ /* 0x000fc60000001211 */
[----:B------:R-:W-:Y:S02]  /*6680*/  IMAD R20, R5, 0x316b0000, RZ ;  /* 0x316b000005147824 */ /* 0x000fe400078e02ff */
[----:B------:R-:W-:Y:S01]  /*6690*/  IMAD R35, R47, 0x618f, R4 ;  /* 0x0000618f2f237824 */ /* 0x000fe200078e0204 */
[----:B------:R-:W-:Y:S01]  /*66a0*/  SHF.R.S32.HI R4, RZ, 0x1f, R3 ;  /* 0x0000001fff047819 */ /* 0x000fe20000011403 */
[----:B------:R-:W-:Y:S01]  /*66b0*/  IMAD R6, R6, 0x316b0000, RZ ;  /* 0x316b000006067824 */ /* 0x000fe200078e02ff */
[----:B------:R-:W-:Y:S01]  /*66c0*/  SHF.R.S32.HI R5, RZ, 0x1f, R21 ;  /* 0x0000001fff057819 */ /* 0x000fe20000011415 */
[----:B------:R-:W-:Y:S01]  /*66d0*/  IMAD.WIDE.U32 R24, R43, 0x316b0000, R10 ;  /* 0x316b00002b187825 */ /* 0x000fe200078e000a */
[----:B------:R-:W-:-:S03]  /*66e0*/  IADD3 R67, PT, PT, R67, R7, RZ ;  /* 0x0000000743437210 */ /* 0x000fc60007ffe0ff */
[----:B------:R-:W-:-:S04]  /*66f0*/  IMAD.WIDE.U32 R48, R41, 0x316b0000, R10 ;  /* 0x316b000029307825 */ /* 0x000fc800078e000a */
[C---:B------:R-:W-:Y:S02]  /*6700*/  IMAD R41, R71.reuse, 0x618f, R20 ;  /* 0x0000618f47297824 */ /* 0x040fe400078e0214 */
[----:B------:R-:W-:-:S04]  /*6710*/  IMAD.WIDE.U32 R44, R71, 0x316b0000, R10 ;  /* 0x316b0000472c7825 */ /* 0x000fc800078e000a */
[C---:B------:R-:W-:Y:S02]  /*6720*/  IMAD R71, R29.reuse, 0x618f, R6 ;  /* 0x0000618f1d477824 */ /* 0x040fe400078e0206 */
[----:B------:R-:W-:Y:S02]  /*6730*/  IMAD R4, R4, 0x316b0000, RZ ;  /* 0x316b000004047824 */ /* 0x000fe400078e02ff */
[----:B------:R-:W-:Y:S01]  /*6740*/  IMAD.WIDE.U32 R6, R29, 0x316b0000, R10 ;  /* 0x316b00001d067825 */ /* 0x000fe200078e000a */
[----:B------:R-:W-:-:S03]  /*6750*/  IADD3 R29, PT, PT, R25, R69, RZ ;  /* 0x00000045191d7210 */ /* 0x000fc60007ffe0ff */
[----:B------:R-:W-:Y:S01]  /*6760*/  HFMA2 R25, -RZ, RZ, 1.9073486328125e-06, 0 ;  /* 0x00200000ff197431 */ /* 0x000fe200000001ff */
[----:B------:R-:W-:Y:S01]  /*6770*/  SHF.R.S32.HI R26, RZ, 0x1f, R23 ;  /* 0x0000001fff1a7819 */ /* 0x000fe20000011417 */
[----:B------:R-:W-:Y:S02]  /*6780*/  IMAD R20, R5, 0x316b0000, RZ ;  /* 0x316b000005147824 */ /* 0x000fe400078e02ff */
[C---:B------:R-:W-:Y:S01]  /*6790*/  IMAD R43, R3.reuse, 0x618f, R4 ;  /* 0x0000618f032b7824 */ /* 0x040fe200078e0204 */
[----:B------:R-:W-:Y:S01]  /*67a0*/  SHF.R.U64 R29, R24, 0x1f, R29 ;  /* 0x0000001f181d7819 */ /* 0x000fe2000000121d */
[--C-:B------:R-:W-:Y:S01]  /*67b0*/  IMAD.WIDE.U32 R4, R3, 0x316b0000, R10.reuse ;  /* 0x316b000003047825 */ /* 0x100fe200078e000a */
[----:B------:R-:W-:Y:S02]  /*67c0*/  MOV R24, 0x0 ;  /* 0x0000000000187802 */ /* 0x000fe40000000f00 */
[----:B------:R-:W-:Y:S01]  /*67d0*/  VIADDMNMX R33, R0, R33, RZ, !PT ;  /* 0x0000002100217246 */ /* 0x000fe200078001ff */
[----:B------:R-:W-:-:S04]  /*67e0*/  IMAD.WIDE.U32 R46, R47, 0x316b0000, R10 ;  /* 0x316b00002f2e7825 */ /* 0x000fc800078e000a */
[C---:B------:R-:W-:Y:S02]  /*67f0*/  IMAD R3, R21.reuse, 0x618f, R20 ;  /* 0x0000618f15037824 */ /* 0x040fe400078e0214 */
[----:B------:R-:W-:Y:S01]  /*6800*/  IMAD.WIDE.U32 R20, R21, 0x316b0000, R10 ;  /* 0x316b000015147825 */ /* 0x000fe200078e000a */
[----:B------:R-:W-:-:S03]  /*6810*/  IADD3 R35, PT, PT, R47, R35, RZ ;  /* 0x000000232f237210 */ /* 0x000fc60007ffe0ff */
[----:B------:R-:W-:Y:S02]  /*6820*/  IMAD R26, R26, 0x316b0000, RZ ;  /* 0x316b00001a1a7824 */ /* 0x000fe400078e02ff */
[----:B------:R-:W-:Y:S01]  /*6830*/  IMAD.WIDE.U32 R64, R65, 0x316b0000, R10 ;  /* 0x316b000041407825 */ /* 0x000fe200078e000a */
[----:B------:R-:W-:-:S03]  /*6840*/  IADD3 R3, PT, PT, R21, R3, RZ ;  /* 0x0000000315037210 */ /* 0x000fc60007ffe0ff */
[----:B------:R-:W-:Y:S01]  /*6850*/  IMAD.WIDE.U32 R10, R23, 0x316b0000, R10 ;  /* 0x316b0000170a7825 */ /* 0x000fe200078e000a */
[----:B------:R-:W-:-:S03]  /*6860*/  SHF.R.U64 R47, R46, 0x1f, R35 ;  /* 0x0000001f2e2f7819 */ /* 0x000fc60000001223 */
[----:B------:R-:W-:Y:S02]  /*6870*/  IMAD R23, R23, 0x618f, R26 ;  /* 0x0000618f17177824 */ /* 0x000fe400078e021a */
[----:B------:R-:W-:Y:S01]  /*6880*/  IMAD.HI.U32 R33, R33, 0x48ebca5a, R24 ;  /* 0x48ebca5a21217827 */ /* 0x000fe200078e0018 */
[----:B------:R-:W-:Y:S02]  /*6890*/  IADD3 R37, PT, PT, R49, R37, RZ ;  /* 0x0000002531257210 */ /* 0x000fe40007ffe0ff */
[----:B------:R-:W-:Y:S02]  /*68a0*/  SHF.R.U64 R20, R20, 0x1f, R3 ;  /* 0x0000001f14147819 */ /* 0x000fe40000001203 */
[----:B------:R-:W-:Y:S02]  /*68b0*/  VIADDMNMX R35, R0, R15, RZ, !PT ;  /* 0x0000000f00237246 */ /* 0x000fe400078001ff */
[----:B------:R-:W-:Y:S02]  /*68c0*/  IADD3 R11, PT, PT, R11, R23, RZ ;  /* 0x000000170b0b7210 */ /* 0x000fe40007ffe0ff */
[----:B-----5:R-:W-:-:S02]  /*68d0*/  IADD3 R36, P0, PT, R36, UR6, RZ ;  /* 0x0000000624247c10 */ /* 0x020fc4000ff1e0ff */
[----:B------:R-:W-:Y:S02]  /*68e0*/  SHF.R.U32.HI R3, RZ, 0x16, R33 ;  /* 0x00000016ff037819 */ /* 0x000fe40000011621 */
[C---:B------:R-:W-:Y:S02]  /*68f0*/  VIADDMNMX R15, R27.reuse, R30, RZ, !PT ;  /* 0x0000001e1b0f7246 */ /* 0x040fe400078001ff */
[----:B------:R-:W-:Y:S02]  /*6900*/  VIADDMNMX R23, R27, R38, RZ, !PT ;  /* 0x000000261b177246 */ /* 0x000fe400078001ff */
[----:B------:R-:W-:Y:S01]  /*6910*/  SHF.R.U64 R49, R48, 0x1f, R37 ;  /* 0x0000001f30317819 */ /* 0x000fe20000001225 */
[----:B------:R-:W-:Y:S01]  /*6920*/  IMAD.HI.U32 R15, R15, 0x48ebca5a, R24 ;  /* 0x48ebca5a0f0f7827 */ /* 0x000fe200078e0018 */
[----:B------:R-:W-:Y:S02]  /*6930*/  VIADDMNMX R53, R0, R53, RZ, !PT ;  /* 0x0000003500357246 */ /* 0x000fe400078001ff */
[----:B------:R-:W-:-:S02]  /*6940*/  IADD3.X R37, PT, PT, RZ, UR7, RZ, P0, !PT ;  /* 0x00000007ff257c10 */ /* 0x000fc400087fe4ff */
[----:B------:R-:W-:Y:S01]  /*6950*/  VIMNMX.U32 R3, PT, PT, R3, 0x7f, PT ;  /* 0x0000007f03037848 */ /* 0x000fe20003fe0000 */
[----:B------:R-:W-:Y:S01]  /*6960*/  IMAD.HI.U32 R23, R23, 0x48ebca5a, R24 ;  /* 0x48ebca5a17177827 */ /* 0x000fe200078e0018 */
[----:B------:R-:W-:-:S03]  /*6970*/  VIADDMNMX R57, R0, R57, RZ, !PT ;  /* 0x0000003900397246 */ /* 0x000fc600078001ff */
[--C-:B------:R-:W-:Y:S01]  /*6980*/  IMAD.HI.U32 R53, R53, 0x48ebca5a, R24.reuse ;  /* 0x48ebca5a35357827 */ /* 0x100fe200078e0018 */
[----:B------:R0:W-:Y:S01]  /*6990*/  STG.E.U8 desc[UR8][R36.64], R3 ;  /* 0x0000000324007986 */ /* 0x0001e2000c101108 */
[----:B------:R-:W-:Y:S02]  /*69a0*/  VIADDMNMX R39, R8, R39, RZ, !PT ;  /* 0x0000002708277246 */ /* 0x000fe400078001ff */
[----:B------:R-:W-:Y:S01]  /*69b0*/  VIADDMNMX R33, R27, R42, RZ, !PT ;  /* 0x0000002a1b217246 */ /* 0x000fe200078001ff */
[----:B------:R-:W-:Y:S01]  /*69c0*/  IMAD.HI.U32 R57, R57, 0x48ebca5a, R24 ;  /* 0x48ebca5a39397827 */ /* 0x000fe200078e0018 */
[----:B------:R-:W-:Y:S02]  /*69d0*/  SHF.R.U32.HI R21, RZ, 0x16, R53 ;  /* 0x00000016ff157819 */ /* 0x000fe40000011635 */
[----:B0-----:R-:W-:Y:S02]  /*69e0*/  SHF.R.U32.HI R3, RZ, 0x16, R15 ;  /* 0x00000016ff037819 */ /* 0x001fe4000001160f */
[----:B------:R-:W-:Y:S01]  /*69f0*/  SHF.R.U32.HI R15, RZ, 0x16, R23 ;  /* 0x00000016ff0f7819 */ /* 0x000fe20000011617 */
[----:B------:R-:W-:Y:S01]  /*6a00*/  IMAD.HI.U32 R35, R35, 0x48ebca5a, R24 ;  /* 0x48ebca5a23237827 */ /* 0x000fe200078e0018 */
[----:B------:R-:W-:-:S02]  /*6a10*/  VIMNMX.U32 R3, PT, PT, R3, 0x7f, PT ;  /* 0x0000007f03037848 */ /* 0x000fc40003fe0000 */
[----:B------:R-:W-:Y:S01]  /*6a20*/  VIMNMX.U32 R15, PT, PT, R15, 0x7f, PT ;  /* 0x0000007f0f0f7848 */ /* 0x000fe20003fe0000 */
[--C-:B------:R-:W-:Y:S01]  /*6a30*/  IMAD.HI.U32 R39, R39, 0x48ebca5a, R24.reuse ;  /* 0x48ebca5a27277827 */ /* 0x100fe200078e0018 */
[----:B------:R-:W-:Y:S02]  /*6a40*/  VIADDMNMX R27, R27, R16, RZ, !PT ;  /* 0x000000101b1b7246 */ /* 0x000fe400078001ff */
[----:B------:R-:W-:Y:S01]  /*6a50*/  VIMNMX.U32 R21, PT, PT, R21, 0x7f, PT ;  /* 0x0000007f15157848 */ /* 0x000fe20003fe0000 */
[----:B------:R-:W-:Y:S01]  /*6a60*/  IMAD.HI.U32 R33, R33, 0x48ebca5a, R24 ;  /* 0x48ebca5a21217827 */ /* 0x000fe200078e0018 */
[----:B------:R-:W-:Y:S01]  /*6a70*/  SHF.R.U32.HI R57, RZ, 0x16, R57 ;  /* 0x00000016ff397819 */ /* 0x000fe20000011639 */
[----:B------:R0:W-:Y:S01]  /*6a80*/  STG.E.U8 desc[UR8][R36.64+0x1], R3 ;  /* 0x0000010324007986 */ /* 0x0001e2000c101108 */
[----:B------:R-:W-:Y:S01]  /*6a90*/  SHF.R.U32.HI R35, RZ, 0x16, R35 ;  /* 0x00000016ff237819 */ /* 0x000fe20000011623 */
[----:B------:R-:W-:Y:S02]  /*6aa0*/  IMAD.HI.U32 R27, R27, 0x48ebca5a, R24 ;  /* 0x48ebca5a1b1b7827 */ /* 0x000fe400078e0018 */
[----:B------:R2:W-:Y:S01]  /*6ab0*/  STG.E.U8 desc[UR8][R36.64+0x71], R15 ;  /* 0x0000710f24007986 */ /* 0x0005e2000c101108 */
[----:B------:R-:W-:-:S03]  /*6ac0*/  SHF.R.U32.HI R23, RZ, 0x16, R33 ;  /* 0x00000016ff177819 */ /* 0x000fc60000011621 */
[----:B------:R1:W-:Y:S01]  /*6ad0*/  STG.E.U8 desc[UR8][R36.64+0x70], R21 ;  /* 0x0000701524007986 */ /* 0x0003e2000c101108 */
[----:B0-----:R-:W-:Y:S02]  /*6ae0*/  SHF.R.U32.HI R3, RZ, 0x16, R39 ;  /* 0x00000016ff037819 */ /* 0x001fe40000011627 */
[----:B--2---:R-:W-:Y:S02]  /*6af0*/  VIADDMNMX R15, R9, R34, RZ, !PT ;  /* 0x00000022090f7246 */ /* 0x004fe400078001ff */
[----:B------:R-:W-:Y:S02]  /*6b00*/  VIMNMX.U32 R33, PT, PT, R35, 0x7f, PT ;  /* 0x0000007f23217848 */ /* 0x000fe40003fe0000 */
[----:B-1----:R-:W-:Y:S01]  /*6b10*/  VIMNMX.U32 R21, PT, PT, R57, 0x7f, PT ;  /* 0x0000007f39157848 */ /* 0x002fe20003fe0000 */
[----:B------:R-:W-:Y:S01]  /*6b20*/  IMAD.HI.U32 R15, R15, 0x48ebca5a, R24 ;  /* 0x48ebca5a0f0f7827 */ /* 0x000fe200078e0018 */
[----:B------:R-:W-:Y:S02]  /*6b30*/  VIMNMX.U32 R3, PT, PT, R3, 0x7f, PT ;  /* 0x0000007f03037848 */ /* 0x000fe40003fe0000 */
[----:B----4-:R-:W-:-:S02]  /*6b40*/  VIADDMNMX R17, R12, R17, RZ, !PT ;  /* 0x000000110c117246 */ /* 0x010fc400078001ff */
[----:B------:R-:W-:Y:S01]  /*6b50*/  SHF.R.U32.HI R27, RZ, 0x16, R27 ;  /* 0x00000016ff1b7819 */ /* 0x000fe2000001161b */
[----:B------:R0:W-:Y:S01]  /*6b60*/  STG.E.U8 desc[UR8][R36.64+0x18800], R21 ;  /* 0x0188001524007986 */ /* 0x0001e2000c101108 */
[----:B------:R-:W-:Y:S01]  /*6b70*/  IADD3 R5, PT, PT, R5, R43, RZ ;  /* 0x0000002b05057210 */ /* 0x000fe20007ffe0ff */
[----:B------:R-:W-:Y:S02]  /*6b80*/  IMAD.HI.U32 R17, R17, 0x48ebca5a, R24 ;  /* 0x48ebca5a11117827 */ /* 0x000fe400078e0018 */
[----:B------:R1:W-:Y:S01]  /*6b90*/  STG.E.U8 desc[UR8][R36.64+0x18870], R33 ;  /* 0x0188702124007986 */ /* 0x0003e2000c101108 */
[----:B------:R-:W-:-:S03]  /*6ba0*/  IADD3 R77, PT, PT, R59, R77, RZ ;  /* 0x0000004d3b4d7210 */ /* 0x000fc60007ffe0ff */
[----:B------:R2:W-:Y:S01]  /*6bb0*/  STG.E.U8 desc[UR8][R36.64+0x2], R3 ;  /* 0x0000020324007986 */ /* 0x0005e2000c101108 */
[----:B------:R-:W-:Y:S02]  /*6bc0*/  SHF.R.U64 R5, R4, 0x1f, R5 ;  /* 0x0000001f04057819 */ /* 0x000fe40000001205 */
[----:B0-----:R-:W-:Y:S02]  /*6bd0*/  VIADDMNMX R21, R9, R28, RZ, !PT ;  /* 0x0000001c09157246 */ /* 0x001fe400078001ff */
[----:B-1----:R-:W-:Y:S02]  /*6be0*/  VIMNMX.U32 R33, PT, PT, R27, 0x7f, PT ;  /* 0x0000007f1b217848 */ /* 0x002fe40003fe0000 */
[C---:B------:R-:W-:Y:S02]  /*6bf0*/  VIADDMNMX R27, R9.reuse, R2, RZ, !PT ;  /* 0x00000002091b7246 */ /* 0x040fe400078001ff */
[----:B--2---:R-:W-:Y:S02]  /*6c00*/  SHF.R.U32.HI R3, RZ, 0x16, R15 ;  /* 0x00000016ff037819 */ /* 0x004fe4000001160f */
[----:B------:R-:W-:Y:S01]  /*6c10*/  VIADDMNMX R9, R9, R14, RZ, !PT ;  /* 0x0000000e09097246 */ /* 0x000fe200078001ff */
[----:B------:R-:W-:Y:S01]  /*6c20*/  IMAD.HI.U32 R21, R21, 0x48ebca5a, R24 ;  /* 0x48ebca5a15157827 */ /* 0x000fe200078e0018 */
[----:B------:R-:W-:-:S02]  /*6c30*/  VIMNMX.U32 R3, PT, PT, R3, 0x7f, PT ;  /* 0x0000007f03037848 */ /* 0x000fc40003fe0000 */
[----:B------:R-:W-:Y:S01]  /*6c40*/  SHF.R.U32.HI R15, RZ, 0x16, R17 ;  /* 0x00000016ff0f7819 */ /* 0x000fe20000011611 */
[----:B------:R-:W-:Y:S01]  /*6c50*/  IMAD.HI.U32 R9, R9, 0x48ebca5a, R24 ;  /* 0x48ebca5a09097827 */ /* 0x000fe200078e0018 */
[----:B------:R-:W-:Y:S02]  /*6c60*/  SHF.R.U64 R58, R58, 0x1f, R77 ;  /* 0x0000001f3a3a7819 */ /* 0x000fe4000000124d */
[----:B------:R-:W-:Y:S02]  /*6c70*/  VIADDMNMX R17, R12, R5, RZ, !PT ;  /* 0x000000050c117246 */ /* 0x000fe400078001ff */
[----:B------:R-:W-:Y:S01]  /*6c80*/  VIADDMNMX R5, R13, R18, RZ, !PT ;  /* 0x000000120d057246 */ /* 0x000fe200078001ff */
[----:B------:R0:W-:Y:S01]  /*6c90*/  STG.E.U8 desc[UR8][R36.64+0x3], R3 ;  /* 0x0000030324007986 */ /* 0x0001e2000c101108 */
[----:B------:R-:W-:Y:S02]  /*6ca0*/  SHF.R.U32.HI R0, RZ, 0x16, R21 ;  /* 0x00000016ff007819 */ /* 0x000fe40000011615 */
[----:B------:R-:W-:Y:S01]  /*6cb0*/  VIADDMNMX R55, R8, R55, RZ, !PT ;  /* 0x0000003708377246 */ /* 0x000fe200078001ff */
[----:B------:R-:W-:Y:S01]  /*6cc0*/  IMAD.HI.U32 R5, R5, 0x48ebca5a, R24 ;  /* 0x48ebca5a05057827 */ /* 0x000fe200078e0018 */
[----:B------:R-:W-:-:S02]  /*6cd0*/  SHF.R.U32.HI R21, RZ, 0x16, R9 ;  /* 0x00000016ff157819 */ /* 0x000fc40000011609 */
[----:B------:R-:W-:Y:S01]  /*6ce0*/  VIMNMX.U32 R9, PT, PT, R0, 0x7f, PT ;  /* 0x0000007f00097848 */ /* 0x000fe20003fe0000 */
[--C-:B------:R-:W-:Y:S01]  /*6cf0*/  IMAD.HI.U32 R17, R17, 0x48ebca5a, R24.reuse ;  /* 0x48ebca5a11117827 */ /* 0x100fe200078e0018 */
[----:B0-----:R-:W-:Y:S02]  /*6d00*/  VIADDMNMX R3, R13, R58, RZ, !PT ;  /* 0x0000003a0d037246 */ /* 0x001fe400078001ff */
[----:B------:R-:W-:Y:S02]  /*6d10*/  IADD3 R51, PT, PT, R51, R79, RZ ;  /* 0x0000004f33337210 */ /* 0x000fe40007ffe0ff */
[----:B------:R-:W-:Y:S01]  /*6d20*/  IADD3 R7, PT, PT, R7, R71, RZ ;  /* 0x0000004707077210 */ /* 0x000fe20007ffe0ff */
[----:B------:R-:W-:Y:S01]  /*6d30*/  IMAD.HI.U32 R3, R3, 0x48ebca5a, R24 ;  /* 0x48ebca5a03037827 */ /* 0x000fe200078e0018 */
[----:B------:R-:W-:Y:S01]  /*6d40*/  VIADDMNMX R19, R8, R19, RZ, !PT ;  /* 0x0000001308137246 */ /* 0x000fe200078001ff */
[----:B------:R0:W-:Y:S01]  /*6d50*/  STG.E.U8 desc[UR8][R36.64+0x73], R9 ;  /* 0x0000730924007986 */ /* 0x0001e2000c101108 */
[----:B------:R-:W-:Y:S01]  /*6d60*/  SHF.R.U32.HI R5, RZ, 0x16, R5 ;  /* 0x00000016ff057819 */ /* 0x000fe20000011605 */
[----:B------:R-:W-:Y:S01]  /*6d70*/  IMAD.HI.U32 R55, R55, 0x48ebca5a, R24 ;  /* 0x48ebca5a37377827 */ /* 0x000fe200078e0018 */
[----:B------:R-:W-:-:S02]  /*6d80*/  SHF.R.U64 R51, R50, 0x1f, R51 ;  /* 0x0000001f32337819 */ /* 0x000fc40000001233 */
[----:B------:R-:W-:Y:S01]  /*6d90*/  SHF.R.U64 R7, R6, 0x1f, R7 ;  /* 0x0000001f06077819 */ /* 0x000fe20000001207 */
[----:B------:R-:W-:Y:S01]  /*6da0*/  IMAD.HI.U32 R19, R19, 0x48ebca5a, R24 ;  /* 0x48ebca5a13137827 */ /* 0x000fe200078e0018 */
[----:B------:R-:W-:Y:S02]  /*6db0*/  SHF.R.U32.HI R55, RZ, 0x16, R55 ;  /* 0x00000016ff377819 */ /* 0x000fe40000011637 */
[----:B------:R-:W-:Y:S02]  /*6dc0*/  VIADDMNMX R31, R22, R31, RZ, !PT ;  /* 0x0000001f161f7246 */ /* 0x000fe400078001ff */
[----:B0-----:R-:W-:Y:S02]  /*6dd0*/  SHF.R.U32.HI R9, RZ, 0x16, R17 ;  /* 0x00000016ff097819 */ /* 0x001fe40000011611 */
[----:B------:R-:W-:Y:S02]  /*6de0*/  SHF.R.U32.HI R17, RZ, 0x16, R3 ;  /* 0x00000016ff117819 */ /* 0x000fe40000011603 */
[----:B------:R-:W-:-:S02]  /*6df0*/  VIMNMX.U32 R3, PT, PT, R5, 0x7f, PT ;  /* 0x0000007f05037848 */ /* 0x000fc40003fe0000 */
[----:B------:R-:W-:Y:S02]  /*6e00*/  VIADDMNMX R5, R13, R20, RZ, !PT ;  /* 0x000000140d057246 */ /* 0x000fe400078001ff */
[C---:B------:R-:W-:Y:S02]  /*6e10*/  VIADDMNMX R51, R22.reuse, R51, RZ, !PT ;  /* 0x0000003316337246 */ /* 0x040fe400078001ff */
[----:B------:R-:W-:Y:S02]  /*6e20*/  VIADDMNMX R7, R22, R7, RZ, !PT ;  /* 0x0000000716077246 */ /* 0x000fe400078001ff */
[----:B------:R-:W-:Y:S02]  /*6e30*/  IADD3 R65, PT, PT, R65, R73, RZ ;  /* 0x0000004941417210 */ /* 0x000fe40007ffe0ff */
[----:B------:R-:W-:Y:S02]  /*6e40*/  IADD3 R61, PT, PT, R61, R75, RZ ;  /* 0x0000004b3d3d7210 */ /* 0x000fe40007ffe0ff */
[----:B------:R-:W-:-:S02]  /*6e50*/  IADD3 R41, PT, PT, R45, R41, RZ ;  /* 0x000000292d297210 */ /* 0x000fc40007ffe0ff */
[----:B------:R-:W-:Y:S01]  /*6e60*/  SHF.R.U32.HI R35, RZ, 0x16, R19 ;  /* 0x00000016ff237819 */ /* 0x000fe20000011613 */
[--C-:B------:R-:W-:Y:S01]  /*6e70*/  IMAD.HI.U32 R27, R27, 0x48ebca5a, R24.reuse ;  /* 0x48ebca5a1b1b7827 */ /* 0x100fe200078e0018 */
[----:B------:R-:W-:Y:S02]  /*6e80*/  VIMNMX.U32 R19, PT, PT, R55, 0x7f, PT ;  /* 0x0000007f37137848 */ /* 0x000fe40003fe0000 */
[----:B------:R-:W-:Y:S01]  /*6e90*/  VIMNMX.U32 R9, PT, PT, R9, 0x7f, PT ;  /* 0x0000007f09097848 */ /* 0x000fe20003fe0000 */
[----:B------:R-:W-:Y:S01]  /*6ea0*/  IMAD.HI.U32 R5, R5, 0x48ebca5a, R24 ;  /* 0x48ebca5a05057827 */ /* 0x000fe200078e0018 */
[----:B------:R-:W-:Y:S02]  /*6eb0*/  SHF.R.U64 R67, R66, 0x1f, R67 ;  /* 0x0000001f42437819 */ /* 0x000fe40000001243 */
[----:B------:R-:W-:Y:S01]  /*6ec0*/  SHF.R.U64 R65, R64, 0x1f, R65 ;  /* 0x0000001f40417819 */ /* 0x000fe20000001241 */
[----:B------:R-:W-:Y:S01]  /*6ed0*/  IMAD.HI.U32 R31, R31, 0x48ebca5a, R24 ;  /* 0x48ebca5a1f1f7827 */ /* 0x000fe200078e0018 */
[----:B------:R-:W-:-:S02]  /*6ee0*/  SHF.R.U64 R61, R60, 0x1f, R61 ;  /* 0x0000001f3c3d7819 */ /* 0x000fc4000000123d */
[----:B------:R-:W-:Y:S01]  /*6ef0*/  SHF.R.U64 R44, R44, 0x1f, R41 ;  /* 0x0000001f2c2c7819 */ /* 0x000fe20000001229 */
[----:B------:R-:W-:Y:S01]  /*6f00*/  IMAD.HI.U32 R51, R51, 0x48ebca5a, R24 ;  /* 0x48ebca5a33337827 */ /* 0x000fe200078e0018 */
[----:B------:R-:W-:-:S03]  /*6f10*/  SHF.R.U64 R11, R10, 0x1f, R11 ;  /* 0x0000001f0a0b7819 */ /* 0x000fc6000000120b */
[----:B------:R-:W-:Y:S01]  /*6f20*/  IMAD.HI.U32 R7, R7, 0x48ebca5a, R24 ;  /* 0x48ebca5a07077827 */ /* 0x000fe200078e0018 */
[----:B------:R0:W-:Y:S01]  /*6f30*/  STG.E.U8 desc[UR8][R36.64+0x72], R19 ;  /* 0x0000721324007986 */ /* 0x0001e2000c101108 */
[----:B------:R-:W-:Y:S02]  /*6f40*/  VIADDMNMX R63, R8, R63, RZ, !PT ;  /* 0x0000003f083f7246 */ /* 0x000fe400078001ff */
[C---:B------:R-:W-:Y:S01]  /*6f50*/  VIADDMNMX R61, R12.reuse, R61, RZ, !PT ;  /* 0x0000003d0c3d7246 */ /* 0x040fe200078001ff */
[----:B------:R1:W-:Y:S01]  /*6f60*/  STG.E.U8 desc[UR8][R36.64+0xcb0], R9 ;  /* 0x000cb00924007986 */ /* 0x0003e2000c101108 */
[----:B------:R-:W-:Y:S02]  /*6f70*/  VIADDMNMX R47, R12, R47, RZ, !PT ;  /* 0x0000002f0c2f7246 */ /* 0x000fe400078001ff */
[----:B------:R-:W-:Y:S01]  /*6f80*/  VIADDMNMX R13, R13, R44, RZ, !PT ;  /* 0x0000002c0d0d7246 */ /* 0x000fe200078001ff */
[----:B------:R2:W-:Y:S01]  /*6f90*/  STG.E.U8 desc[UR8][R36.64+0xc41], R3 ;  /* 0x000c410324007986 */ /* 0x0005e2000c101108 */
[----:B------:R-:W-:-:S02]  /*6fa0*/  SHF.R.U32.HI R5, RZ, 0x16, R5 ;  /* 0x00000016ff057819 */ /* 0x000fc40000011605 */
[----:B------:R-:W-:Y:S02]  /*6fb0*/  SHF.R.U32.HI R7, RZ, 0x16, R7 ;  /* 0x00000016ff077819 */ /* 0x000fe40000011607 */
[----:B0-----:R-:W-:Y:S02]  /*6fc0*/  SHF.R.U32.HI R19, RZ, 0x16, R27 ;  /* 0x00000016ff137819 */ /* 0x001fe4000001161b */
[----:B------:R-:W-:Y:S02]  /*6fd0*/  VIADDMNMX R29, R22, R29, RZ, !PT ;  /* 0x0000001d161d7246 */ /* 0x000fe400078001ff */
[----:B-1----:R-:W-:Y:S02]  /*6fe0*/  SHF.R.U32.HI R9, RZ, 0x16, R51 ;  /* 0x00000016ff097819 */ /* 0x002fe40000011633 */
[----:B------:R-:W-:Y:S02]  /*6ff0*/  VIADDMNMX R67, R40, R67, RZ, !PT ;  /* 0x0000004328437246 */ /* 0x000fe400078001ff */
[----:B--2---:R-:W-:-:S02]  /*7000*/  SHF.R.U32.HI R3, RZ, 0x16, R31 ;  /* 0x00000016ff037819 */ /* 0x004fc4000001161f */
[C---:B------:R-:W-:Y:S02]  /*7010*/  VIADDMNMX R65, R40.reuse, R65, RZ, !PT ;  /* 0x0000004128417246 */ /* 0x040fe400078001ff */
[C---:B------:R-:W-:Y:S02]  /*7020*/  VIADDMNMX R49, R40.reuse, R49, RZ, !PT ;  /* 0x0000003128317246 */ /* 0x040fe400078001ff */
[----:B------:R-:W-:Y:S01]  /*7030*/  VIADDMNMX R11, R40, R11, RZ, !PT ;  /* 0x0000000b280b7246 */ /* 0x000fe200078001ff */
[--C-:B------:R-:W-:Y:S01]  /*7040*/  IMAD.HI.U32 R63, R63, 0x48ebca5a, R24.reuse ;  /* 0x48ebca5a3f3f7827 */ /* 0x100fe200078e0018 */
[----:B------:R-:W-:Y:S02]  /*7050*/  VIMNMX.U32 R23, PT, PT, R23, 0x7f, PT ;  /* 0x0000007f17177848 */ /* 0x000fe40003fe0000 */
[----:B------:R-:W-:Y:S01]  /*7060*/  VIMNMX.U32 R19, PT, PT, R19, 0x7f, PT ;  /* 0x0000007f13137848 */ /* 0x000fe20003fe0000 */
[----:B------:R-:W-:Y:S01]  /*7070*/  IMAD.HI.U32 R61, R61, 0x48ebca5a, R24 ;  /* 0x48ebca5a3d3d7827 */ /* 0x000fe200078e0018 */
[----:B------:R-:W-:-:S02]  /*7080*/  VIMNMX.U32 R5, PT, PT, R5, 0x7f, PT ;  /* 0x0000007f05057848 */ /* 0x000fc40003fe0000 */
[----:B------:R-:W-:Y:S01]  /*7090*/  VIMNMX.U32 R3, PT, PT, R3, 0x7f, PT ;  /* 0x0000007f03037848 */ /* 0x000fe20003fe0000 */
[--C-:B------:R-:W-:Y:S01]  /*70a0*/  IMAD.HI.U32 R47, R47, 0x48ebca5a, R24.reuse ;  /* 0x48ebca5a2f2f7827 */ /* 0x100fe200078e0018 */
[----:B------:R-:W-:Y:S02]  /*70b0*/  VIMNMX.U32 R9, PT, PT, R9, 0x7f, PT ;  /* 0x0000007f09097848 */ /* 0x000fe40003fe0000 */
[----:B------:R-:W-:Y:S01]  /*70c0*/  VIMNMX.U32 R7, PT, PT, R7, 0x7f, PT ;  /* 0x0000007f07077848 */ /* 0x000fe20003fe0000 */
[----:B------:R-:W-:Y:S01]  /*70d0*/  IMAD.HI.U32 R13, R13, 0x48ebca5a, R24 ;  /* 0x48ebca5a0d0d7827 */ /* 0x000fe200078e0018 */
[----:B------:R-:W-:-:S03]  /*70e0*/  VIMNMX.U32 R15, PT, PT, R15, 0x7f, PT ;  /* 0x0000007f0f0f7848 */ /* 0x000fc60003fe0000 */
[----:B------:R-:W-:-:S04]  /*70f0*/  IMAD.HI.U32 R29, R29, 0x48ebca5a, R24 ;  /* 0x48ebca5a1d1d7827 */ /* 0x000fc800078e0018 */
[----:B------:R-:W-:-:S04]  /*7100*/  IMAD.HI.U32 R67, R67, 0x48ebca5a, R24 ;  /* 0x48ebca5a43437827 */ /* 0x000fc800078e0018 */
[----:B------:R-:W-:-:S04]  /*7110*/  IMAD.HI.U32 R65, R65, 0x48ebca5a, R24 ;  /* 0x48ebca5a41417827 */ /* 0x000fc800078e0018 */
[----:B------:R-:W-:-:S04]  /*7120*/  IMAD.HI.U32 R49, R49, 0x48ebca5a, R24 ;  /* 0x48ebca5a31317827 */ /* 0x000fc800078e0018 */
[----:B------:R-:W-:Y:S01]  /*7130*/  IMAD.HI.U32 R11, R11, 0x48ebca5a, R24 ;  /* 0x48ebca5a0b0b7827 */ /* 0x000fe200078e0018 */
[----:B------:R0:W-:Y:S01]  /*7140*/  STG.E.U8 desc[UR8][R36.64+0x18801], R23 ;  /* 0x0188011724007986 */ /* 0x0001e2000c101108 */
[----:B------:R-:W-:Y:S02]  /*7150*/  SHF.R.U32.HI R61, RZ, 0x16, R61 ;  /* 0x00000016ff3d7819 */ /* 0x000fe4000001163d */
[----:B------:R-:W-:Y:S01]  /*7160*/  SHF.R.U32.HI R13, RZ, 0x16, R13 ;  /* 0x00000016ff0d7819 */ /* 0x000fe2000001160d */
[----:B------:R1:W-:Y:S01]  /*7170*/  STG.E.U8 desc[UR8][R36.64+0x18803], R19 ;  /* 0x0188031324007986 */ /* 0x0003e2000c101108 */
[----:B------:R-:W-:-:S03]  /*7180*/  SHF.R.U32.HI R11, RZ, 0x16, R11 ;  /* 0x00000016ff0b7819 */ /* 0x000fc6000001160b */
        /* <DEDUP_REMOVED lines=14> */
[----:B--2---:R-:W-:Y:S02]  /*7270*/  VIMNMX.U32 R15, PT, PT, R61, 0x7f, PT ;  /* 0x0000007f3d0f7848 */ /* 0x004fe40003fe0000 */
[----:B------:R-:W-:Y:S02]  /*7280*/  VIMNMX.U32 R19, PT, PT, R19, 0x7f, PT ;  /* 0x0000007f13137848 */ /* 0x000fe40003fe0000 */
        /* <DEDUP_REMOVED lines=21> */
.L_x_148:
        /* <DEDUP_REMOVED lines=10> */
.L_x_387:


//--------------------- .text.fused_nn_conv2d_cast_fixed_point_multiply_add_cast_fixed_point_multiply_2_kernel0 --------------------------
	.section	.text.fused_nn_conv2d_cast_fixed_point_multiply_add_cast_fixed_point_multiply_2_kernel0,"ax",@progbits
	.align	128
        .global         fused_nn_conv2d_cast_fixed_point_multiply_add_cast_fixed_point_multiply_2_kernel0
        .type           fused_nn_conv2d_cast_fixed_point_multiply_add_cast_fixed_point_multiply_2_kernel0,@function
        .size           fused_nn_conv2d_cast_fixed_point_multiply_add_cast_fixed_point_multiply_2_kernel0,(.L_x_388 - fused_nn_conv2d_cast_fixed_point_multiply_add_cast_fixed_point_multiply_2_kernel0)
        .other          fused_nn_conv2d_cast_fixed_point_multiply_add_cast_fixed_point_multiply_2_kernel0,@"STO_CUDA_ENTRY STV_DEFAULT"
fused_nn_conv2d_cast_fixed_point_multiply_add_cast_fixed_point_multiply_2_kernel0:
.text.fused_nn_conv2d_cast_fixed_point_multiply_add_cast_fixed_point_multiply_2_kernel0:
[----:B------:R-:W-:Y:S01]  /*0000*/  LDC R1, c[0x0][0x37c] ;  /* 0x0000df00ff017b82 */ /* 0x000fe20000000800 */
[----:B------:R-:W0:Y:S01]  /*0010*/  S2R R15, SR_TID.Z ;  /* 0x00000000000f7919 */ /* 0x000e220000002300 */
[----:B------:R-:W1:Y:S01]  /*0020*/  LDCU.64 UR10, c[0x0][0x358] ;  /* 0x00006b00ff0a77ac */ /* 0x000e620008000a00 */
[----:B------:R-:W-:Y:S01]  /*0030*/  BSSY.RECONVERGENT B0, `(.L_x_149) ;  /* 0x000004d000007945 */ /* 0x000fe20003800200 */
[----:B------:R-:W0:Y:S01]  /*0040*/  S2R R14, SR_TID.X ;  /* 0x00000000000e7919 */ /* 0x000e220000002100 */
[----:B------:R-:W2:Y:S01]  /*0050*/  S2R R12, SR_TID.Y ;  /* 0x00000000000c7919 */ /* 0x000ea20000002200 */
[----:B------:R-:W3:Y:S01]  /*0060*/  S2R R13, SR_CTAID.Y ;  /* 0x00000000000d7919 */ /* 0x000ee20000002600 */
[----:B0-----:R-:W-:-:S04]  /*0070*/  IMAD R7, R15, 0x70, R14 ;  /* 0x000000700f077824 */ /* 0x001fc800078e020e */
[C---:B--2---:R-:W-:Y:S01]  /*0080*/  IMAD R7, R12.reuse, 0x7, R7 ;  /* 0x000000070c077824 */ /* 0x044fe200078e0207 */
[----:B------:R-:W-:Y:S01]  /*0090*/  LEA R11, R15, R12, 0x4 ;  /* 0x0000000c0f0b7211 */ /* 0x000fe200078e20ff */
[----:B------:R-:W-:-:S03]  /*00a0*/  IMAD R6, R12, 0x7, R14 ;  /* 0x000000070c067824 */ /* 0x000fc600078e020e */
[C---:B------:R-:W-:Y:S02]  /*00b0*/  LOP3.LUT R0, R7.reuse, 0xffff, RZ, 0xc0, !PT ;  /* 0x0000ffff07007812 */ /* 0x040fe400078ec0ff */
[----:B------:R-:W-:Y:S02]  /*00c0*/  IADD3 R8, PT, PT, R7, 0xe0, RZ ;  /* 0x000000e007087810 */ /* 0x000fe40007ffe0ff */
[----:B------:R-:W-:Y:S01]  /*00d0*/  ISETP.GT.U32.AND P0, PT, R11, 0x52, PT ;  /* 0x000000520b00780c */ /* 0x000fe20003f04070 */
[----:B------:R-:W-:Y:S01]  /*00e0*/  IMAD R5, R0, 0xe39, RZ ;  /* 0x00000e3900057824 */ /* 0x000fe200078e02ff */
[----:B------:R-:W-:Y:S02]  /*00f0*/  LOP3.LUT R2, R8, 0xffff, RZ, 0xc0, !PT ;  /* 0x0000ffff08027812 */ /* 0x000fe400078ec0ff */
[----:B------:R-:W-:Y:S02]  /*0100*/  ISETP.GT.U32.OR P2, PT, R7, 0x23f, P0 ;  /* 0x0000023f0700780c */ /* 0x000fe40000744470 */
[----:B------:R-:W-:Y:S01]  /*0110*/  SHF.R.U32.HI R5, RZ, 0x11, R5 ;  /* 0x00000011ff057819 */ /* 0x000fe20000011605 */
[----:B------:R-:W-:Y:S01]  /*0120*/  IMAD R4, R2, 0xe39, RZ ;  /* 0x00000e3902047824 */ /* 0x000fe200078e02ff */
[----:B------:R-:W-:-:S02]  /*0130*/  SHF.L.U32 R10, R6, 0x2, RZ ;  /* 0x00000002060a7819 */ /* 0x000fc400000006ff */
[----:B------:R-:W-:Y:S02]  /*0140*/  PRMT R3, R5, 0x9910, RZ ;  /* 0x0000991005037816 */ /* 0x000fe400000000ff */
[----:B------:R-:W-:Y:S02]  /*0150*/  SHF.R.U32.HI R4, RZ, 0x11, R4 ;  /* 0x00000011ff047819 */ /* 0x000fe40000011604 */
[--C-:B------:R-:W-:Y:S01]  /*0160*/  SHF.R.U32.HI R16, RZ, 0x2, R6.reuse ;  /* 0x00000002ff107819 */ /* 0x100fe20000011606 */
[----:B------:R-:W-:Y:S01]  /*0170*/  IMAD R3, R3, 0x24, RZ ;  /* 0x0000002403037824 */ /* 0x000fe200078e02ff */
[----:B------:R-:W-:Y:S02]  /*0180*/  PRMT R9, R4, 0x9910, RZ ;  /* 0x0000991004097816 */ /* 0x000fe400000000ff */
[----:B------:R-:W-:Y:S02]  /*0190*/  ISETP.GE.U32.AND P1, PT, R11, 0x33, PT ;  /* 0x000000330b00780c */ /* 0x000fe40003f26070 */
[----:B------:R-:W-:Y:S01]  /*01a0*/  LOP3.LUT R10, R10, 0xc, RZ, 0xc0, !PT ;  /* 0x0000000c0a0a7812 */ /* 0x000fe200078ec0ff */
[----:B------:R-:W-:Y:S01]  /*01b0*/  IMAD R17, R9, 0x24, RZ ;  /* 0x0000002409117824 */ /* 0x000fe200078e02ff */
[----:B------:R-:W-:Y:S01]  /*01c0*/  IADD3 R3, PT, PT, RZ, -R3, RZ ;  /* 0x80000003ff037210 */ /* 0x000fe20007ffe0ff */
[----:B------:R-:W-:Y:S01]  /*01d0*/  IMAD R9, R15, 0x70, R6 ;  /* 0x000000700f097824 */ /* 0x000fe200078e0206 */
[----:B------:R-:W-:Y:S01]  /*01e0*/  ISETP.GE.U32.AND P3, PT, R11, 0x13, PT ;  /* 0x000000130b00780c */ /* 0x000fe20003f66070 */
[----:B------:R-:W-:Y:S01]  /*01f0*/  IMAD R6, R15, 0x1c, R16 ;  /* 0x0000001c0f067824 */ /* 0x000fe200078e0210 */
[----:B------:R-:W-:-:S02]  /*0200*/  ISETP.LT.U32.AND P0, PT, R7, 0x160, !P1 ;  /* 0x000001600700780c */ /* 0x000fc40004f01070 */
[----:B------:R-:W-:Y:S01]  /*0210*/  PRMT R18, R3, 0x7710, RZ ;  /* 0x0000771003127816 */ /* 0x000fe200000000ff */
[----:B---3--:R-:W-:Y:S01]  /*0220*/  IMAD R3, R13, 0x48000, R10 ;  /* 0x000480000d037824 */ /* 0x008fe200078e020a */
[----:B------:R-:W-:Y:S02]  /*0230*/  ISETP.LT.U32.AND P1, PT, R7, 0x80, !P3 ;  /* 0x000000800700780c */ /* 0x000fe40005f21070 */
[----:B------:R-:W-:Y:S01]  /*0240*/  IADD3 R16, PT, PT, RZ, -R17, RZ ;  /* 0x80000011ff107210 */ /* 0x000fe20007ffe0ff */
[----:B-1----:R-:W-:Y:S10]  /*0250*/  @P2 BRA `(.L_x_150) ;  /* 0x0000000000a82947 */ /* 0x002ff40003800000 */
        /* <DEDUP_REMOVED lines=18> */
[----:B------:R-:W-:-:S04]  /*0380*/  IADD3 R19, PT, PT, R6, R21, RZ ;  /* 0x0000001506137210 */ /* 0x000fc80007ffe0ff */
[----:B------:R-:W-:Y:S01]  /*0390*/  SHF.L.U32 R22, R19, 0x4, RZ ;  /* 0x0000000413167819 */ /* 0x000fe200000006ff */
[----:B------:R-:W-:-:S03]  /*03a0*/  IMAD R19, R20, 0x2b, RZ ;  /* 0x0000002b14137824 */ /* 0x000fc600078e02ff */
        /* <DEDUP_REMOVED lines=21> */
.L_x_150:
[----:B------:R-:W-:Y:S05]  /*0500*/  BSYNC.RECONVERGENT B0 ;  /* 0x0000000000007941 */ /* 0x000fea0003800200 */
.L_x_149:
        /* <DEDUP_REMOVED lines=46> */
.L_x_152:
[----:B------:R-:W-:Y:S05]  /*07f0*/  BSYNC.RECONVERGENT B0 ;  /* 0x0000000000007941 */ /* 0x000fea0003800200 */
.L_x_151:
[----:B------:R-:W-:Y:S04]  /*0800*/  BSSY.RECONVERGENT B0, `(.L_x_153) ;  /* 0x000002e000007945 */ /* 0x000fe80003800200 */
[----:B------:R-:W-:Y:S05]  /*0810*/  @!P1 BRA `(.L_x_154) ;  /* 0x0000000000b09947 */ /* 0x000fea0003800000 */
        /* <DEDUP_REMOVED lines=44> */
.L_x_154:
[----:B------:R-:W-:Y:S05]  /*0ae0*/  BSYNC.RECONVERGENT B0 ;  /* 0x0000000000007941 */ /* 0x000fea0003800200 */
.L_x_153:
[C---:B------:R-:W-:Y:S01]  /*0af0*/  IADD3 R22, PT, PT, R7.reuse, 0x1c0, RZ ;  /* 0x000001c007167810 */ /* 0x040fe20007ffe0ff */
[----:B------:R-:W3:Y:S01]  /*0b00*/  LDCU.64 UR4, c[0x0][0x380] ;  /* 0x00007000ff0477ac */ /* 0x000ee20008000a00 */
[----:B012---:R-:W-:Y:S01]  /*0b10*/  PRMT R17, R16, 0x7710, RZ ;  /* 0x0000771010117816 */ /* 0x007fe200000000ff */
[----:B------:R-:W-:Y:S01]  /*0b20*/  HFMA2 R56, -RZ, RZ, 0, 0 ;  /* 0x00000000ff387431 */ /* 0x000fe200000001ff */
[----:B------:R-:W-:Y:S02]  /*0b30*/  IADD3 R19, PT, PT, R7, R18, RZ ;  /* 0x0000001207137210 */ /* 0x000fe40007ffe0ff */
[----:B------:R-:W-:Y:S02]  /*0b40*/  CS2R R44, SRZ ;  /* 0x00000000002c7805 */ /* 0x000fe4000001ff00 */
[----:B------:R-:W-:Y:S02]  /*0b50*/  LOP3.LUT R16, R9, 0xff, RZ, 0xc0, !PT ;  /* 0x000000ff09107812 */ /* 0x000fe400078ec0ff */
[----:B------:R-:W-:-:S02]  /*0b60*/  CS2R R42, SRZ ;  /* 0x00000000002a7805 */ /* 0x000fc4000001ff00 */
[----:B------:R-:W-:Y:S02]  /*0b70*/  IADD3 R20, PT, PT, R6, 0x38, RZ ;  /* 0x0000003806147810 */ /* 0x000fe40007ffe0ff */
[----:B------:R-:W-:Y:S02]  /*0b80*/  CS2R R54, SRZ ;  /* 0x0000000000367805 */ /* 0x000fe4000001ff00 */
[----:B------:R-:W-:Y:S01]  /*0b90*/  LOP3.LUT R7, R22, 0xffff, RZ, 0xc0, !PT ;  /* 0x0000ffff16077812 */ /* 0x000fe200078ec0ff */
[----:B------:R-:W-:Y:S01]  /*0ba0*/  IMAD R16, R16, 0x39, RZ ;  /* 0x0000003910107824 */ /* 0x000fe200078e02ff */
[----:B------:R-:W-:Y:S02]  /*0bb0*/  IADD3 R18, PT, PT, R8, R17, RZ ;  /* 0x0000001108127210 */ /* 0x000fe40007ffe0ff */
[----:B------:R-:W-:Y:S02]  /*0bc0*/  CS2R R40, SRZ ;  /* 0x0000000000287805 */ /* 0x000fe4000001ff00 */
[----:B------:R-:W-:Y:S01]  /*0bd0*/  LOP3.LUT R8, R6, 0xffff, RZ, 0xc0, !PT ;  /* 0x0000ffff06087812 */ /* 0x000fe200078ec0ff */
[----:B------:R-:W-:Y:S01]  /*0be0*/  IMAD R23, R7, 0xe39, RZ ;  /* 0x00000e3907177824 */ /* 0x000fe200078e02ff */
[----:B------:R-:W-:-:S02]  /*0bf0*/  LOP3.LUT R21, R20, 0xffff, RZ, 0xc0, !PT ;  /* 0x0000ffff14157812 */ /* 0x000fc400078ec0ff */
[----:B------:R-:W-:Y:S02]  /*0c00*/  CS2R R38, SRZ ;  /* 0x0000000000267805 */ /* 0x000fe4000001ff00 */
[----:B------:R-:W-:Y:S01]  /*0c10*/  IADD3 R25, PT, PT, R6, 0x70, RZ ;  /* 0x0000007006197810 */ /* 0x000fe20007ffe0ff */
[----:B------:R-:W-:Y:S01]  /*0c20*/  IMAD R17, R8, 0x5556, RZ ;  /* 0x0000555608117824 */ /* 0x000fe200078e02ff */
[----:B------:R-:W-:Y:S01]  /*0c30*/  SHF.R.U32.HI R8, RZ, 0x9, R16 ;  /* 0x00000009ff087819 */ /* 0x000fe20000011610 */
[----:B------:R-:W-:Y:S01]  /*0c40*/  IMAD R21, R21, 0x5556, RZ ;  /* 0x0000555615157824 */ /* 0x000fe200078e02ff */
[----:B------:R-:W-:Y:S02]  /*0c50*/  SHF.R.U32.HI R16, RZ, 0x11, R23 ;  /* 0x00000011ff107819 */ /* 0x000fe40000011617 */
[----:B------:R-:W-:Y:S02]  /*0c60*/  CS2R R36, SRZ ;  /* 0x0000000000247805 */ /* 0x000fe4000001ff00 */
[----:B------:R-:W-:-:S02]  /*0c70*/  LOP3.LUT R24, R25, 0xffff, RZ, 0xc0, !PT ;  /* 0x0000ffff19187812 */ /* 0x000fc400078ec0ff */
[----:B------:R-:W-:Y:S02]  /*0c80*/  CS2R R46, SRZ ;  /* 0x00000000002e7805 */ /* 0x000fe4000001ff00 */
[----:B------:R-:W-:Y:S02]  /*0c90*/  SHF.R.U32.HI R17, RZ, 0x10, R17 ;  /* 0x00000010ff117819 */ /* 0x000fe40000011611 */
[----:B------:R-:W-:Y:S02]  /*0ca0*/  CS2R R34, SRZ ;  /* 0x0000000000227805 */ /* 0x000fe4000001ff00 */
[----:B------:R-:W-:Y:S01]  /*0cb0*/  SHF.R.U32.HI R21, RZ, 0x10, R21 ;  /* 0x00000010ff157819 */ /* 0x000fe20000011615 */
[----:B------:R-:W-:Y:S01]  /*0cc0*/  IMAD R24, R24, 0x5556, RZ ;  /* 0x0000555618187824 */ /* 0x000fe200078e02ff */
[----:B------:R-:W-:Y:S02]  /*0cd0*/  PRMT R23, R16, 0x9910, RZ ;  /* 0x0000991010177816 */ /* 0x000fe400000000ff */
[----:B------:R-:W-:-:S02]  /*0ce0*/  CS2R R48, SRZ ;  /* 0x0000000000307805 */ /* 0x000fc4000001ff00 */
[----:B------:R-:W-:Y:S02]  /*0cf0*/  PRMT R17, R17, 0x9910, RZ ;  /* 0x0000991011117816 */ /* 0x000fe400000000ff */
[----:B------:R-:W-:Y:S02]  /*0d00*/  CS2R R50, SRZ ;  /* 0x0000000000327805 */ /* 0x000fe4000001ff00 */
[----:B------:R-:W-:Y:S01]  /*0d10*/  PRMT R8, R8, 0x9910, RZ ;  /* 0x0000991008087816 */ /* 0x000fe200000000ff */
[----:B------:R-:W-:Y:S01]  /*0d20*/  IMAD R23, R23, 0x24, RZ ;  /* 0x0000002417177824 */ /* 0x000fe200078e02ff */
[----:B------:R-:W-:Y:S02]  /*0d30*/  PRMT R21, R21, 0x9910, RZ ;  /* 0x0000991015157816 */ /* 0x000fe400000000ff */
[----:B------:R-:W-:Y:S02]  /*0d40*/  CS2R R52, SRZ ;  /* 0x0000000000347805 */ /* 0x000fe4000001ff00 */
[----:B------:R-:W-:Y:S01]  /*0d50*/  LEA R17, R17, R17, 0x1 ;  /* 0x0000001111117211 */ /* 0x000fe200078e08ff */
[----:B------:R-:W-:Y:S01]  /*0d60*/  UMOV UR7, 0xffffff81 ;  /* 0xffffff8100077882 */ /* 0x000fe20000000000 */
[----:B------:R-:W-:-:S02]  /*0d70*/  LEA R8, R8, R8, 0x3 ;  /* 0x0000000808087211 */ /* 0x000fc400078e18ff */
[----:B------:R-:W-:Y:S02]  /*0d80*/  LEA R21, R21, R21, 0x1 ;  /* 0x0000001515157211 */ /* 0x000fe400078e08ff */
[----:B------:R-:W-:Y:S02]  /*0d90*/  SHF.R.U32.HI R24, RZ, 0x10, R24 ;  /* 0x00000010ff187819 */ /* 0x000fe40000011618 */
[----:B------:R-:W-:Y:S02]  /*0da0*/  IADD3 R23, PT, PT, RZ, -R23, RZ ;  /* 0x80000017ff177210 */ /* 0x000fe40007ffe0ff */
[----:B------:R-:W-:Y:S02]  /*0db0*/  IADD3 R17, PT, PT, RZ, -R17, RZ ;  /* 0x80000011ff117210 */ /* 0x000fe40007ffe0ff */
[----:B------:R-:W-:Y:S02]  /*0dc0*/  IADD3 R8, PT, PT, RZ, -R8, RZ ;  /* 0x80000008ff087210 */ /* 0x000fe40007ffe0ff */
[----:B------:R-:W-:-:S02]  /*0dd0*/  IADD3 R21, PT, PT, RZ, -R21, RZ ;  /* 0x80000015ff157210 */ /* 0x000fc40007ffe0ff */
[----:B------:R-:W-:Y:S02]  /*0de0*/  PRMT R24, R24, 0x9910, RZ ;  /* 0x0000991018187816 */ /* 0x000fe400000000ff */
[----:B------:R-:W-:Y:S02]  /*0df0*/  PRMT R23, R23, 0x7710, RZ ;  /* 0x0000771017177816 */ /* 0x000fe400000000ff */
[----:B------:R-:W-:Y:S02]  /*0e00*/  PRMT R17, R17, 0x7710, RZ ;  /* 0x0000771011117816 */ /* 0x000fe400000000ff */
[----:B------:R-:W-:Y:S02]  /*0e10*/  PRMT R8, R8, 0x7710, RZ ;  /* 0x0000771008087816 */ /* 0x000fe400000000ff */
[----:B------:R-:W-:Y:S02]  /*0e20*/  PRMT R21, R21, 0x7710, RZ ;  /* 0x0000771015157816 */ /* 0x000fe400000000ff */
[----:B------:R-:W-:-:S02]  /*0e30*/  LEA R26, R24, R24, 0x1 ;  /* 0x00000018181a7211 */ /* 0x000fc400078e08ff */
[----:B------:R-:W-:Y:S01]  /*0e40*/  IADD3 R24, PT, PT, R22, R23, RZ ;  /* 0x0000001716187210 */ /* 0x000fe20007ffe0ff */
[----:B------:R-:W-:Y:S01]  /*0e50*/  IMAD R23, R0, 0x2aab, RZ ;  /* 0x00002aab00177824 */ /* 0x000fe200078e02ff */
[----:B------:R-:W-:Y:S02]  /*0e60*/  IADD3 R22, PT, PT, R6, R17, RZ ;  /* 0x0000001106167210 */ /* 0x000fe40007ffe0ff */
[C---:B------:R-:W-:Y:S02]  /*0e70*/  IADD3 R8, PT, PT, R9.reuse, R8, RZ ;  /* 0x0000000809087210 */ /* 0x040fe40007ffe0ff */
[----:B------:R-:W-:Y:S02]  /*0e80*/  IADD3 R17, PT, PT, R20, R21, RZ ;  /* 0x0000001514117210 */ /* 0x000fe40007ffe0ff */
[C---:B------:R-:W-:Y:S02]  /*0e90*/  ISETP.GE.U32.AND P3, PT, R9.reuse, 0x51, PT ;  /* 0x000000510900780c */ /* 0x040fe40003f66070 */
[----:B------:R-:W-:-:S02]  /*0ea0*/  IADD3 R20, PT, PT, R9, -0x51, RZ ;  /* 0xffffffaf09147810 */ /* 0x000fc40007ffe0ff */
[----:B------:R-:W-:Y:S02]  /*0eb0*/  PRMT R19, R19, 0x9910, RZ ;  /* 0x0000991013137816 */ /* 0x000fe400000000ff */
[----:B------:R-:W-:Y:S02]  /*0ec0*/  IADD3 R6, PT, PT, R8, -0x8, RZ ;  /* 0xfffffff808067810 */ /* 0x000fe40007ffe0ff */
[----:B------:R-:W-:Y:S02]  /*0ed0*/  SEL R0, R9, R20, !P3 ;  /* 0x0000001409007207 */ /* 0x000fe40005800000 */
[----:B------:R-:W-:Y:S02]  /*0ee0*/  PRMT R20, R18, 0x9910, RZ ;  /* 0x0000991012147816 */ /* 0x000fe400000000ff */
[----:B------:R-:W-:Y:S02]  /*0ef0*/  MOV R18, R19 ;  /* 0x0000001300127202 */ /* 0x000fe40000000f00 */
[----:B------:R-:W-:-:S02]  /*0f00*/  LOP3.LUT R21, R6, 0xff, RZ, 0xc0, !PT ;  /* 0x000000ff06157812 */ /* 0x000fc400078ec0ff */
[----:B------:R-:W-:Y:S01]  /*0f10*/  MOV R19, R20 ;  /* 0x0000001400137202 */ /* 0x000fe20000000f00 */
[----:B------:R-:W-:Y:S01]  /*0f20*/  IMAD R18, R18, 0x2b, RZ ;  /* 0x0000002b12127824 */ /* 0x000fe200078e02ff */
[----:B------:R-:W-:Y:S02]  /*0f30*/  ISETP.GE.U32.AND P2, PT, R21, 0xf9, PT ;  /* 0x000000f91500780c */ /* 0x000fe40003f46070 */
[----:B------:R-:W-:Y:S01]  /*0f40*/  PRMT R21, R24, 0x9910, RZ ;  /* 0x0000991018157816 */ /* 0x000fe200000000ff */
[----:B------:R-:W-:Y:S01]  /*0f50*/  IMAD R20, R19, 0x2b, RZ ;  /* 0x0000002b13147824 */ /* 0x000fe200078e02ff */
[----:B------:R-:W-:Y:S02]  /*0f60*/  SHF.R.U32.HI R23, RZ, 0x11, R23 ;  /* 0x00000011ff177819 */ /* 0x000fe40000011617 */
[----:B------:R-:W-:Y:S01]  /*0f70*/  LOP3.LUT R18, R18, 0xffff, RZ, 0xc0, !PT ;  /* 0x0000ffff12127812 */ /* 0x000fe200078ec0ff */
[----:B------:R-:W-:Y:S01]  /*0f80*/  IMAD R21, R21, 0x2b, RZ ;  /* 0x0000002b15157824 */ /* 0x000fe200078e02ff */
[----:B------:R-:W-:-:S02]  /*0f90*/  IADD3 R26, PT, PT, RZ, -R26, RZ ;  /* 0x8000001aff1a7210 */ /* 0x000fc40007ffe0ff */
[----:B------:R-:W-:Y:S02]  /*0fa0*/  SHF.L.U32 R29, R22, 0x4, RZ ;  /* 0x00000004161d7819 */ /* 0x000fe400000006ff */
[----:B------:R-:W-:Y:S02]  /*0fb0*/  PRMT R23, R23, 0x9910, RZ ;  /* 0x0000991017177816 */ /* 0x000fe400000000ff */
[----:B------:R-:W-:Y:S02]  /*0fc0*/  LOP3.LUT R20, R20, 0xffff, RZ, 0xc0, !PT ;  /* 0x0000ffff14147812 */ /* 0x000fe400078ec0ff */
[----:B------:R-:W-:Y:S02]  /*0fd0*/  SHF.R.U32.HI R18, RZ, 0x9, R18 ;  /* 0x00000009ff127819 */ /* 0x000fe40000011612 */
[----:B------:R-:W-:Y:S02]  /*0fe0*/  LOP3.LUT R22, R21, 0xffff, RZ, 0xc0, !PT ;  /* 0x0000ffff15167812 */ /* 0x000fe400078ec0ff */
[----:B------:R-:W-:-:S02]  /*0ff0*/  PRMT R26, R26, 0x7710, RZ ;  /* 0x000077101a1a7816 */ /* 0x000fc400000000ff */
[----:B------:R-:W-:Y:S02]  /*1000*/  PRMT R28, R29, 0x9910, RZ ;  /* 0x000099101d1c7816 */ /* 0x000fe400000000ff */
[----:B------:R-:W-:Y:S02]  /*1010*/  MOV R19, R23 ;  /* 0x0000001700137202 */ /* 0x000fe40000000f00 */
[----:B------:R-:W-:Y:S02]  /*1020*/  SHF.R.U32.HI R21, RZ, 0x9, R20 ;  /* 0x00000009ff157819 */ /* 0x000fe40000011614 */
[----:B------:R-:W-:Y:S01]  /*1030*/  LOP3.LUT R20, R18, 0xffff, RZ, 0xc0, !PT ;  /* 0x0000ffff12147812 */ /* 0x000fe200078ec0ff */
[----:B------:R-:W-:Y:S01]  /*1040*/  IMAD R28, R19, 0x30, R28 ;  /* 0x00000030131c7824 */ /* 0x000fe200078e021c */
[----:B------:R-:W-:Y:S01]  /*1050*/  SHF.R.U32.HI R23, RZ, 0x9, R22 ;  /* 0x00000009ff177819 */ /* 0x000fe20000011616 */
[----:B------:R-:W-:Y:S01]  /*1060*/  IMAD.WIDE.U32 R18, R5, 0x4800, RZ ;  /* 0x0000480005127825 */ /* 0x000fe200078e00ff */
        /* <DEDUP_REMOVED lines=9> */
[----:B------:R-:W-:-:S02]  /*1100*/  MOV R33, RZ ;  /* 0x000000ff00217202 */ /* 0x000fc40000000f00 */
[----:B------:R-:W-:Y:S01]  /*1110*/  LOP3.LUT R28, R28, 0xffff, RZ, 0xc0, !PT ;  /* 0x0000ffff1c1c7812 */ /* 0x000fe200078ec0ff */
[----:B------:R-:W-:Y:S01]  /*1120*/  IMAD.WIDE.U32 R24, R16, 0x4800, RZ ;  /* 0x0000480010187825 */ /* 0x000fe200078e00ff */
[----:B------:R-:W-:Y:S02]  /*1130*/  LOP3.LUT R16, R18, R20, RZ, 0xfc, !PT ;  /* 0x0000001412107212 */ /* 0x000fe400078efcff */
[----:B------:R-:W-:Y:S01]  /*1140*/  LOP3.LUT R18, R19, R21, RZ, 0xfc, !PT ;  /* 0x0000001513127212 */ /* 0x000fe200078efcff */
[----:B------:R-:W-:Y:S01]  /*1150*/  IMAD R19, R2, 0x2aab, RZ ;  /* 0x00002aab02137824 */ /* 0x000fe200078e02ff */
[----:B------:R-:W-:Y:S01]  /*1160*/  LOP3.LUT R20, R4, R22, RZ, 0xfc, !PT ;  /* 0x0000001604147212 */ /* 0x000fe200078efcff */
[----:B------:R-:W-:Y:S01]  /*1170*/  IMAD.WIDE.U32 R26, R26, 0x30, RZ ;  /* 0x000000301a1a7825 */ /* 0x000fe200078e00ff */
[----:B------:R-:W-:Y:S02]  /*1180*/  LOP3.LUT R2, R17, 0xffff, RZ, 0xc0, !PT ;  /* 0x0000ffff11027812 */ /* 0x000fe400078ec0ff */
[----:B------:R-:W-:Y:S01]  /*1190*/  LOP3.LUT R4, R29, 0xffff, RZ, 0xc0, !PT ;  /* 0x0000ffff1d047812 */ /* 0x000fe200078ec0ff */
[----:B------:R-:W-:Y:S01]  /*11a0*/  IMAD R21, R7, 0x2aab, RZ ;  /* 0x00002aab07157824 */ /* 0x000fe200078e02ff */
[----:B------:R-:W-:-:S02]  /*11b0*/  SHF.L.U32 R7, R6, 0x4, RZ ;  /* 0x0000000406077819 */ /* 0x000fc400000006ff */
[----:B------:R-:W-:Y:S02]  /*11c0*/  LOP3.LUT R5, R5, R23, RZ, 0xfc, !PT ;  /* 0x0000001705057212 */ /* 0x000fe400078efcff */
[----:B------:R-:W-:Y:S02]  /*11d0*/  IADD3 R2, P3, P4, R3, R20, R2 ;  /* 0x0000001403027210 */ /* 0x000fe40007c7e002 */
[----:B------:R-:W-:Y:S02]  /*11e0*/  LOP3.LUT R22, R24, R26, RZ, 0xfc, !PT ;  /* 0x0000001a18167212 */ /* 0x000fe400078efcff */
[----:B------:R-:W-:Y:S02]  /*11f0*/  LOP3.LUT R6, R7, 0xffff, RZ, 0xc0, !PT ;  /* 0x0000ffff07067812 */ /* 0x000fe400078ec0ff */
[----:B------:R-:W-:Y:S02]  /*1200*/  IADD3 R4, P5, P6, R3, R16, R4 ;  /* 0x0000001003047210 */ /* 0x000fe40007ebe004 */
[----:B------:R-:W-:-:S02]  /*1210*/  IADD3.X R16, PT, PT, RZ, R5, RZ, P3, P4 ;  /* 0x00000005ff107210 */ /* 0x000fc40001fe84ff */
[----:B------:R-:W-:Y:S02]  /*1220*/  LOP3.LUT R24, R25, R27, RZ, 0xfc, !PT ;  /* 0x0000001b19187212 */ /* 0x000fe400078efcff */
[----:B------:R-:W-:Y:S02]  /*1230*/  IADD3 R6, P3, P4, R3, R22, R6 ;  /* 0x0000001603067210 */ /* 0x000fe40007c7e006 */
[----:B------:R-:W-:Y:S02]  /*1240*/  PRMT R3, R17, 0x9910, RZ ;  /* 0x0000991011037816 */ /* 0x000fe400000000ff */
[----:B------:R-:W-:Y:S02]  /*1250*/  PRMT R17, R7, 0x9910, RZ ;  /* 0x0000991007117816 */ /* 0x000fe400000000ff */
[----:B------:R-:W-:Y:S02]  /*1260*/  IADD3.X R5, PT, PT, RZ, R18, RZ, P5, P6 ;  /* 0x00000012ff057210 */ /* 0x000fe40002fec4ff */
[----:B------:R-:W-:-:S02]  /*1270*/  IADD3.X R7, PT, PT, RZ, R24, RZ, P3, P4 ;  /* 0x00000018ff077210 */ /* 0x000fc40001fe84ff */
[----:B---3--:R-:W-:Y:S02]  /*1280*/  IADD3 R6, P5, PT, R6, UR4, RZ ;  /* 0x0000000406067c10 */ /* 0x008fe4000ffbe0ff */
[----:B------:R-:W-:Y:S02]  /*1290*/  IADD3 R4, P4, PT, R4, UR4, RZ ;  /* 0x0000000404047c10 */ /* 0x000fe4000ff9e0ff */
[----:B------:R-:W-:Y:S01]  /*12a0*/  IADD3 R2, P3, PT, R2, UR4, RZ ;  /* 0x0000000402027c10 */ /* 0x000fe2000ff7e0ff */
[----:B------:R-:W0:Y:S01]  /*12b0*/  S2UR UR4, SR_CTAID.Z ;  /* 0x00000000000479c3 */ /* 0x000e220000002700 */
[----:B------:R-:W-:Y:S02]  /*12c0*/  SHF.R.U32.HI R19, RZ, 0x11, R19 ;  /* 0x00000011ff137819 */ /* 0x000fe40000011613 */
[----:B------:R-:W-:Y:S02]  /*12d0*/  IADD3 R6, P6, PT, R6, 0x90, RZ ;  /* 0x0000009006067810 */ /* 0x000fe40007fde0ff */
[----:B------:R-:W-:-:S02]  /*12e0*/  PRMT R20, R19, 0x9910, RZ ;  /* 0x0000991013147816 */ /* 0x000fc400000000ff */
[----:B------:R-:W-:Y:S02]  /*12f0*/  IADD3.X R7, PT, PT, RZ, UR5, R7, P6, P5 ;  /* 0x00000005ff077c10 */ /* 0x000fe4000b7ea407 */
[----:B------:R-:W-:Y:S01]  /*1300*/  IADD3 R2, P5, PT, R2, 0x90, RZ ;  /* 0x0000009002027810 */ /* 0x000fe20007fbe0ff */
[----:B------:R-:W-:Y:S01]  /*1310*/  IMAD R29, R20, 0x30, R3 ;  /* 0x00000030141d7824 */ /* 0x000fe200078e0203 */
[----:B------:R-:W-:Y:S02]  /*1320*/  IADD3 R4, P6, PT, R4, 0x90, RZ ;  /* 0x0000009004047810 */ /* 0x000fe40007fde0ff */
[----:B------:R-:W-:Y:S02]  /*1330*/  IADD3.X R3, PT, PT, RZ, UR5, R16, P5, P3 ;  /* 0x00000005ff037c10 */ /* 0x000fe4000afe6410 */
[----:B------:R-:W-:Y:S02]  /*1340*/  LOP3.LUT R16, R0, 0xff, RZ, 0xc0, !PT ;  /* 0x000000ff00107812 */ /* 0x000fe400078ec0ff */
[----:B------:R-:W-:-:S02]  /*1350*/  SHF.R.U32.HI R21, RZ, 0x11, R21 ;  /* 0x00000011ff157819 */ /* 0x000fc40000011615 */
[----:B------:R-:W-:Y:S01]  /*1360*/  IADD3.X R5, PT, PT, RZ, UR5, R5, P6, P4 ;  /* 0x00000005ff057c10 */ /* 0x000fe2000b7e8405 */
[----:B------:R-:W-:Y:S01]  /*1370*/  IMAD R16, R16, 0x39, RZ ;  /* 0x0000003910107824 */ /* 0x000fe200078e02ff */
[----:B------:R-:W-:Y:S02]  /*1380*/  ISETP.GT.U32.AND P4, PT, R9, 0x50, PT ;  /* 0x000000500900780c */ /* 0x000fe40003f84070 */
[----:B------:R-:W-:Y:S01]  /*1390*/  PRMT R21, R21, 0x9910, RZ ;  /* 0x0000991015157816 */ /* 0x000fe200000000ff */
[----:B0-----:R-:W-:Y:S01]  /*13a0*/  UIMAD UR4, UR4, 0xc400, URZ ;  /* 0x0000c400040478a4 */ /* 0x001fe2000f8e02ff */
[----:B------:R-:W-:Y:S02]  /*13b0*/  SHF.R.U32.HI R16, RZ, 0x9, R16 ;  /* 0x00000009ff107819 */ /* 0x000fe40000011610 */
[----:B------:R-:W-:Y:S01]  /*13c0*/  MOV R22, R21 ;  /* 0x0000001500167202 */ /* 0x000fe20000000f00 */
[----:B------:R-:W-:Y:S01]  /*13d0*/  UIADD3 UR5, UPT, UPT, UR4, 0x6200, URZ ;  /* 0x0000620004057890 */ /* 0x000fe2000fffe0ff */
[----:B------:R-:W-:Y:S01]  /*13e0*/  SHF.L.U32 R24, R8, 0x2, RZ ;  /* 0x0000000208187819 */ /* 0x000fe200000006ff */
[----:B------:R-:W-:Y:S01]  /*13f0*/  IMAD R26, R16, 0x1c, RZ ;  /* 0x0000001c101a7824 */ /* 0x000fe200078e02ff */
[----:B------:R-:W-:Y:S01]  /*1400*/  ISETP.GT.U32.AND P3, PT, R11, 0x17, PT ;  /* 0x000000170b00780c */ /* 0x000fe20003f64070 */
[----:B------:R-:W-:Y:S01]  /*1410*/  IMAD R17, R22, 0x30, R17 ;  /* 0x0000003016117824 */ /* 0x000fe200078e0211 */
[----:B------:R-:W-:-:S02]  /*1420*/  LOP3.LUT R27, R24, 0xfc, RZ, 0xc0, !PT ;  /* 0x000000fc181b7812 */ /* 0x000fc400078ec0ff */
[----:B------:R-:W-:Y:S02]  /*1430*/  CS2R R20, SRZ ;  /* 0x0000000000147805 */ /* 0x000fe4000001ff00 */
[----:B------:R-:W-:Y:S02]  /*1440*/  MOV R25, UR5 ;  /* 0x0000000500197c02 */ /* 0x000fe40008000f00 */
[----:B------:R-:W-:Y:S02]  /*1450*/  CS2R R22, SRZ ;  /* 0x0000000000167805 */ /* 0x000fe4000001ff00 */
[----:B------:R-:W-:Y:S02]  /*1460*/  @!P4 IADD3 R25, PT, PT, RZ, UR4, RZ ;  /* 0x00000004ff19cc10 */ /* 0x000fe4000fffe0ff */
[----:B------:R-:W-:Y:S02]  /*1470*/  ISETP.GT.U32.OR P3, PT, R9, 0xa1, P3 ;  /* 0x000000a10900780c */ /* 0x000fe40001f64470 */
[----:B------:R-:W-:-:S02]  /*1480*/  IADD3 R27, PT, PT, R27, R25, R26 ;  /* 0x000000191b1b7210 */ /* 0x000fc40007ffe01a */
[----:B------:R-:W-:Y:S02]  /*1490*/  LOP3.LUT R29, R29, 0xffff, RZ, 0xc0, !PT ;  /* 0x0000ffff1d1d7812 */ /* 0x000fe400078ec0ff */
[----:B------:R-:W-:-:S07]  /*14a0*/  LOP3.LUT R30, R17, 0xffff, RZ, 0xc0, !PT ;  /* 0x0000ffff111e7812 */ /* 0x000fce00078ec0ff */
.L_x_157:
        /* <DEDUP_REMOVED lines=15> */
[----:B------:R-:W-:-:S05]  /*15a0*/  LEA R19, R19, UR5, 0x2 ;  /* 0x0000000513137c11 */ /* 0x000fca000f8e10ff */
[----:B--2---:R0:W-:Y:S02]  /*15b0*/  STS [R19], R18 ;  /* 0x0000001213007388 */ /* 0x0041e40000000800 */
.L_x_156:
[----:B------:R-:W-:Y:S05]  /*15c0*/  BSYNC.RECONVERGENT B0 ;  /* 0x0000000000007941 */ /* 0x000fea0003800200 */
.L_x_155:
[----:B------:R-:W1:Y:S01]  /*15d0*/  S2R R14, SR_TID.X ;  /* 0x00000000000e7919 */ /* 0x000e620000002100 */
[----:B------:R-:W-:Y:S01]  /*15e0*/  ISETP.GT.U32.AND P4, PT, R11, 0x52, PT ;  /* 0x000000520b00780c */ /* 0x000fe20003f84070 */
[----:B------:R-:W2:Y:S04]  /*15f0*/  @P0 LDG.E.CONSTANT R63, desc[UR10][R2.64] ;  /* 0x0000000a023f0981 */ /* 0x000ea8000c1e9900 */
[----:B------:R-:W3:Y:S01]  /*1600*/  @P1 LDG.E.CONSTANT R65, desc[UR10][R6.64] ;  /* 0x0000000a06411981 */ /* 0x000ee2000c1e9900 */
[----:B-1----:R-:W-:-:S04]  /*1610*/  IMAD R17, R15, 0x70, R14 ;  /* 0x000000700f117824 */ /* 0x002fc800078e020e */
[----:B------:R-:W-:-:S05]  /*1620*/  IMAD R17, R12, 0x7, R17 ;  /* 0x000000070c117824 */ /* 0x000fca00078e0211 */
[----:B------:R-:W-:-:S13]  /*1630*/  ISETP.GT.U32.OR P4, PT, R17, 0x23f, P4 ;  /* 0x0000023f1100780c */ /* 0x000fda0002784470 */
[----:B------:R-:W4:Y:S01]  /*1640*/  @!P4 LDG.E.CONSTANT R61, desc[UR10][R4.64] ;  /* 0x0000000a043dc981 */ /* 0x000f22000c1e9900 */
[----:B------:R-:W1:Y:S01]  /*1650*/  @P0 S2R R17, SR_CgaCtaId ;  /* 0x0000000000110919 */ /* 0x000e620000008800 */
[----:B0-----:R-:W0:Y:S01]  /*1660*/  @P1 S2R R19, SR_CgaCtaId ;  /* 0x0000000000131919 */ /* 0x001e220000008800 */
[----:B------:R-:W5:Y:S01]  /*1670*/  S2UR UR6, SR_CgaCtaId ;  /* 0x00000000000679c3 */ /* 0x000f620000008800 */
[----:B------:R-:W-:Y:S01]  /*1680*/  ULOP3.LUT UR8, UR7, 0x1, URZ, 0xc0, !UPT ;  /* 0x0000000107087892 */ /* 0x000fe2000f8ec0ff */
[----:B------:R-:W-:Y:S01]  /*1690*/  @P0 MOV R16, 0x400 ;  /* 0x0000040000100802 */ /* 0x000fe20000000f00 */
[----:B------:R-:W-:-:S04]  /*16a0*/  UMOV UR5, 0x400 ;  /* 0x0000040000057882 */ /* 0x000fc80000000000 */
[----:B------:R-:W-:Y:S01]  /*16b0*/  MOV R31, UR8 ;  /* 0x00000008001f7c02 */ /* 0x000fe20008000f00 */
[----:B------:R-:W-:Y:S01]  /*16c0*/  UISETP.NE.U32.AND UP0, UPT, UR8, 0x1, UPT ;  /* 0x000000010800788c */ /* 0x000fe2000bf05070 */
[----:B------:R-:W-:Y:S01]  /*16d0*/  @P1 MOV R18, 0x400 ;  /* 0x0000040000121802 */ /* 0x000fe20000000f00 */
[----:B-----5:R-:W-:Y:S01]  /*16e0*/  ULEA UR8, UR6, UR5, 0x18 ;  /* 0x0000000506087291 */ /* 0x020fe2000f8ec0ff */
[----:B-1----:R-:W-:Y:S01]  /*16f0*/  @P0 LEA R16, R17, R16, 0x18 ;  /* 0x0000001011100211 */ /* 0x002fe200078ec0ff */
[----:B------:R-:W-:Y:S01]  /*1700*/  IMAD R17, R31, 0x900, R10 ;  /* 0x000009001f117824 */ /* 0x000fe200078e020a */
[----:B0-----:R-:W-:-:S04]  /*1710*/  @P1 LEA R18, R19, R18, 0x18 ;  /* 0x0000001213121211 */ /* 0x001fc800078ec0ff */
[----:B------:R-:W-:Y:S02]  /*1720*/  @!P4 IADD3 R64, PT, PT, R17, UR8, R28 ;  /* 0x000000081140cc10 */ /* 0x000fe4000fffe01c */
[-C--:B------:R-:W-:Y:S02]  /*1730*/  @P0 IADD3 R66, PT, PT, R16, R17.reuse, R29 ;  /* 0x0000001110420210 */ /* 0x080fe40007ffe01d */
[----:B------:R-:W-:Y:S02]  /*1740*/  @P1 IADD3 R68, PT, PT, R18, R17, R30 ;  /* 0x0000001112441210 */ /* 0x000fe40007ffe01e */
[----:B------:R-:W-:Y:S01]  /*1750*/  PLOP3.LUT P5, PT, PT, PT, UP0, 0x80, 0x8 ;  /* 0x000000000008781c */ /* 0x000fe20003faf008 */
[----:B------:R-:W-:Y:S01]  /*1760*/  UIADD3 UR5, UPT, UPT, UR5, 0x1200, URZ ;  /* 0x0000120005057890 */ /* 0x000fe2000fffe0ff */
[----:B------:R-:W-:Y:S02]  /*1770*/  IMAD R57, R12, 0x90, RZ ;  /* 0x000000900c397824 */ /* 0x000fe400078e02ff */
[----:B------:R-:W-:Y:S01]  /*1780*/  IMAD R31, R15, 0x51, R14 ;  /* 0x000000510f1f7824 */ /* 0x000fe200078e020e */
[----:B------:R-:W-:-:S02]  /*1790*/  ULEA UR5, UR6, UR5, 0x18 ;  /* 0x0000000506057291 */ /* 0x000fc4000f8ec0ff */
[----:B------:R-:W-:-:S04]  /*17a0*/  IADD3 R32, PT, PT, R57, 0x900, RZ ;  /* 0x0000090039207810 */ /* 0x000fc80007ffe0ff */
[----:B------:R-:W-:Y:S02]  /*17b0*/  LEA R31, R31, UR5, 0x2 ;  /* 0x000000051f1f7c11 */ /* 0x000fe4000f8e10ff */
[----:B------:R-:W-:Y:S01]  /*17c0*/  @!P5 IADD3 R32, PT, PT, R57, RZ, RZ ;  /* 0x000000ff3920d210 */ /* 0x000fe20007ffe0ff */
[----:B----4-:R-:W-:Y:S04]  /*17d0*/  @!P4 STS [R64], R61 ;  /* 0x0000003d4000c388 */ /* 0x010fe80000000800 */
[----:B--2---:R-:W-:Y:S04]  /*17e0*/  @P0 STS [R66], R63 ;  /* 0x0000003f42000388 */ /* 0x004fe80000000800 */
[----:B---3--:R-:W-:Y:S01]  /*17f0*/  @P1 STS [R68], R65 ;  /* 0x0000004144001388 */ /* 0x008fe20000000800 */
[----:B------:R-:W-:Y:S06]  /*1800*/  BAR.SYNC.DEFER_BLOCKING 0x0 ;  /* 0x0000000000007b1d */ /* 0x000fec0000010000 */
[----:B------:R-:W-:Y:S04]  /*1810*/  LDS.128 R16, [R32+UR8] ;  /* 0x0000000820107984 */ /* 0x000fe80008000c00 */
[----:B------:R-:W0:Y:S04]  /*1820*/  LDS R61, [R31+0xd8] ;  /* 0x0000d8001f3d7984 */ /* 0x000e280000000800 */
[----:B------:R-:W1:Y:S04]  /*1830*/  LDS R59, [R31+0x90] ;  /* 0x000090001f3b7984 */ /* 0x000e680000000800 */
[----:B------:R-:W2:Y:S04]  /*1840*/  LDS R60, [R31+0xb4] ;  /* 0x0000b4001f3c7984 */ /* 0x000ea80000000800 */
[----:B------:R-:W3:Y:S04]  /*1850*/  LDS R67, [R31] ;  /* 0x000000001f437984 */ /* 0x000ee80000000800 */
[----:B------:R-:W4:Y:S04]  /*1860*/  LDS R62, [R31+0x24] ;  /* 0x000024001f3e7984 */ /* 0x000f280000000800 */
[----:B------:R-:W5:Y:S04]  /*1870*/  LDS R57, [R31+0x48] ;  /* 0x000048001f397984 */ /* 0x000f680000000800 */
[----:B------:R-:W5:Y:S01]  /*1880*/  LDS R58, [R31+0x6c] ;  /* 0x00006c001f3a7984 */ /* 0x000f620000000800 */
[----:B0-----:R-:W-:-:S02]  /*1890*/  IDP.4A.S8.S8 R65, R61, R16, R55 ;  /* 0x000000103d417226 */ /* 0x001fc40000000637 */
[CC--:B-1----:R-:W-:Y:S02]  /*18a0*/  IDP.4A.S8.S8 R63, R59.reuse, R16.reuse, R23 ;  /* 0x000000103b3f7226 */ /* 0x0c2fe40000000617 */
[-C--:B------:R-:W-:Y:S02]  /*18b0*/  IDP.4A.S8.S8 R55, R59, R17.reuse, R22 ;  /* 0x000000113b377226 */ /* 0x080fe40000000616 */
[CC--:B--2---:R-:W-:Y:S02]  /*18c0*/  IDP.4A.S8.S8 R64, R60.reuse, R16.reuse, R21 ;  /* 0x000000103c407226 */ /* 0x0c4fe40000000615 */
[-C--:B------:R-:W-:Y:S02]  /*18d0*/  IDP.4A.S8.S8 R66, R60, R17.reuse, R20 ;  /* 0x000000113c427226 */ /* 0x080fe40000000614 */
[C---:B---3--:R-:W-:Y:S01]  /*18e0*/  IDP.4A.S8.S8 R53, R67.reuse, R16, R53 ;  /* 0x0000001043357226 */ /* 0x048fe20000000635 */
[----:B------:R-:W0:Y:S01]  /*18f0*/  LDS.128 R20, [R32+UR8+0x30] ;  /* 0x0000300820147984 */ /* 0x000e220008000c00 */
[----:B------:R-:W-:-:S02]  /*1900*/  IDP.4A.S8.S8 R54, R67, R17, R54 ;  /* 0x0000001143367226 */ /* 0x000fc40000000636 */
[C---:B------:R-:W-:Y:S02]  /*1910*/  IDP.4A.S8.S8 R51, R67.reuse, R18, R51 ;  /* 0x0000001243337226 */ /* 0x040fe40000000633 */
[----:B------:R-:W-:Y:S02]  /*1920*/  IDP.4A.S8.S8 R52, R67, R19, R52 ;  /* 0x0000001343347226 */ /* 0x000fe40000000634 */
[----:B------:R-:W1:Y:S01]  /*1930*/  LDS R67, [R31+0xfc] ;  /* 0x0000fc001f437984 */ /* 0x000e620000000800 */
[-C--:B----4-:R-:W-:Y:S02]  /*1940*/  IDP.4A.S8.S8 R49, R62, R16.reuse, R49 ;  /* 0x000000103e317226 */ /* 0x090fe40000000631 */
[-C--:B-----5:R-:W-:Y:S02]  /*1950*/  IDP.4A.S8.S8 R47, R57, R16.reuse, R47 ;  /* 0x00000010392f7226 */ /* 0x0a0fe4000000062f */
        /* <DEDUP_REMOVED lines=17> */
[----:B------:R-:W2:Y:S01]  /*1a70*/  LDS.128 R16, [R32+UR8+0x60] ;  /* 0x0000600820107984 */ /* 0x000ea20008000c00 */
        /* <DEDUP_REMOVED lines=9> */
[----:B-1----:R-:W-:Y:S02]  /*1b10*/  IDP.4A.S8.S8 R65, R67, R20, R65 ;  /* 0x0000001443417226 */ /* 0x002fe40000000641 */
[-C--:B------:R-:W-:Y:S02]  /*1b20*/  IDP.4A.S8.S8 R62, R57, R21.reuse, R50 ;  /* 0x00000015393e7226 */ /* 0x080fe40000000632 */
[-C--:B------:R-:W-:Y:S02]  /*1b30*/  IDP.4A.S8.S8 R48, R58, R21.reuse, R48 ;  /* 0x000000153a307226 */ /* 0x080fe40000000630 */
[-C--:B------:R-:W-:Y:S02]  /*1b40*/  IDP.4A.S8.S8 R20, R59, R21.reuse, R46 ;  /* 0x000000153b147226 */ /* 0x080fe4000000062e */
[-C--:B------:R-:W-:Y:S01]  /*1b50*/  IDP.4A.S8.S8 R50, R60, R21.reuse, R55 ;  /* 0x000000153c327226 */ /* 0x080fe20000000637 */
[----:B------:R-:W0:Y:S01]  /*1b60*/  LDS R46, [R31+0x120] ;  /* 0x000120001f2e7984 */ /* 0x000e220000000800 */
        /* <DEDUP_REMOVED lines=20> */
[----:B------:R-:W-:Y:S02]  /*1cb0*/  IDP.4A.S8.S8 R44, R67, R23, R44 ;  /* 0x00000017432c7226 */ /* 0x000fe4000000062c */
[----:B------:R-:W-:Y:S02]  /*1cc0*/  IDP.4A.S8.S8 R58, R58, R19, R22 ;  /* 0x000000133a3a7226 */ /* 0x000fe40000000616 */
[C---:B------:R-:W-:Y:S02]  /*1cd0*/  IDP.4A.S8.S8 R47, R59.reuse, R16, R47 ;  /* 0x000000103b2f7226 */ /* 0x040fe4000000062f */
[C---:B------:R-:W-:Y:S02]  /*1ce0*/  IDP.4A.S8.S8 R48, R59.reuse, R17, R48 ;  /* 0x000000113b307226 */ /* 0x040fe40000000630 */
[C---:B------:R-:W-:Y:S02]  /*1cf0*/  IDP.4A.S8.S8 R35, R59.reuse, R18, R35 ;  /* 0x000000123b237226 */ /* 0x040fe40000000623 */
[----:B------:R-:W-:-:S02]  /*1d00*/  IDP.4A.S8.S8 R34, R59, R19, R34 ;  /* 0x000000133b227226 */ /* 0x000fc40000000622 */
[----:B------:R-:W-:Y:S01]  /*1d10*/  IDP.4A.S8.S8 R60, R60, R19, R21 ;  /* 0x000000133c3c7226 */ /* 0x000fe20000000615 */
[----:B------:R-:W-:Y:S01]  /*1d20*/  LDS R59, [R31+0xb8] ;  /* 0x0000b8001f3b7984 */ /* 0x000fe20000000800 */
[C---:B------:R-:W-:Y:S02]  /*1d30*/  IDP.4A.S8.S8 R53, R57.reuse, R16, R53 ;  /* 0x0000001039357226 */ /* 0x040fe40000000635 */
[C---:B------:R-:W-:Y:S01]  /*1d40*/  IDP.4A.S8.S8 R54, R57.reuse, R17, R54 ;  /* 0x0000001139367226 */ /* 0x040fe20000000636 */
[----:B------:R-:W1:Y:S01]  /*1d50*/  LDS.128 R20, [R32+UR8+0x10] ;  /* 0x0000100820147984 */ /* 0x000e620008000c00 */
[C---:B------:R-:W-:Y:S02]  /*1d60*/  IDP.4A.S8.S8 R51, R57.reuse, R18, R51 ;  /* 0x0000001239337226 */ /* 0x040fe40000000633 */
[----:B------:R-:W-:Y:S02]  /*1d70*/  IDP.4A.S8.S8 R52, R57, R19, R52 ;  /* 0x0000001339347226 */ /* 0x000fe40000000634 */
[C---:B------:R-:W-:Y:S01]  /*1d80*/  IDP.4A.S8.S8 R64, R67.reuse, R16, R64 ;  /* 0x0000001043407226 */ /* 0x040fe20000000640 */
[----:B------:R-:W2:Y:S01]  /*1d90*/  LDS R57, [R31+0xdc] ;  /* 0x0000dc001f397984 */ /* 0x000ea20000000800 */
[----:B------:R-:W-:-:S02]  /*1da0*/  IDP.4A.S8.S8 R66, R67, R17, R66 ;  /* 0x0000001143427226 */ /* 0x000fc40000000642 */
[C---:B------:R-:W-:Y:S02]  /*1db0*/  IDP.4A.S8.S8 R41, R67.reuse, R18, R41 ;  /* 0x0000001243297226 */ /* 0x040fe40000000629 */
[----:B------:R-:W-:Y:S02]  /*1dc0*/  IDP.4A.S8.S8 R42, R67, R19, R42 ;  /* 0x00000013432a7226 */ /* 0x000fe4000000062a */
[----:B------:R-:W3:Y:S01]  /*1dd0*/  LDS R67, [R31+0x4] ;  /* 0x000004001f437984 */ /* 0x000ee20000000800 */
[CC--:B------:R-:W-:Y:S02]  /*1de0*/  IDP.4A.S8.S8 R63, R61.reuse, R16.reuse, R63 ;  /* 0x000000103d3f7226 */ /* 0x0c0fe4000000063f */
[C---:B0-----:R-:W-:Y:S02]  /*1df0*/  IDP.4A.S8.S8 R65, R46.reuse, R16, R65 ;  /* 0x000000102e417226 */ /* 0x041fe40000000641 */
[-C--:B------:R-:W-:Y:S02]  /*1e00*/  IDP.4A.S8.S8 R16, R46, R17.reuse, R56 ;  /* 0x000000112e107226 */ /* 0x080fe40000000638 */
[C---:B------:R-:W-:Y:S01]  /*1e10*/  IDP.4A.S8.S8 R50, R61.reuse, R17, R50 ;  /* 0x000000113d327226 */ /* 0x040fe20000000632 */
[----:B------:R-:W0:Y:S01]  /*1e20*/  LDS R56, [R31+0x94] ;  /* 0x000094001f387984 */ /* 0x000e220000000800 */
[----:B------:R-:W-:-:S02]  /*1e30*/  IDP.4A.S8.S8 R39, R61, R18, R39 ;  /* 0x000000123d277226 */ /* 0x000fc40000000627 */
[-C--:B------:R-:W-:Y:S02]  /*1e40*/  IDP.4A.S8.S8 R40, R61, R19.reuse, R40 ;  /* 0x000000133d287226 */ /* 0x080fe40000000628 */
[C---:B------:R-:W-:Y:S01]  /*1e50*/  IDP.4A.S8.S8 R62, R46.reuse, R18, R43 ;  /* 0x000000122e3e7226 */ /* 0x040fe2000000062b */
[----:B------:R-:W4:Y:S01]  /*1e60*/  LDS R61, [R31+0x28] ;  /* 0x000028001f3d7984 */ /* 0x000f220000000800 */
[----:B------:R-:W-:-:S03]  /*1e70*/  IDP.4A.S8.S8 R44, R46, R19, R44 ;  /* 0x000000132e2c7226 */ /* 0x000fc6000000062c */
[----:B------:R-:W5:Y:S01]  /*1e80*/  LDS R43, [R31+0x4c] ;  /* 0x00004c001f2b7984 */ /* 0x000f620000000800 */
[-C--:B-1----:R-:W-:Y:S02]  /*1e90*/  IDP.4A.S8.S8 R46, R59, R20.reuse, R64 ;  /* 0x000000143b2e7226 */ /* 0x082fe40000000640 */
[-C--:B--2---:R-:W-:Y:S02]  /*1ea0*/  IDP.4A.S8.S8 R64, R57, R21.reuse, R16 ;  /* 0x0000001539407226 */ /* 0x084fe40000000610 */
[----:B------:R-:W1:Y:S01]  /*1eb0*/  LDS.128 R16, [R32+UR8+0x40] ;  /* 0x0000400820107984 */ /* 0x000e620008000c00 */
[C---:B---3--:R-:W-:Y:S02]  /*1ec0*/  IDP.4A.S8.S8 R53, R67.reuse, R20, R53 ;  /* 0x0000001443357226 */ /* 0x048fe40000000635 */
[C---:B------:R-:W-:Y:S02]  /*1ed0*/  IDP.4A.S8.S8 R54, R67.reuse, R21, R54 ;  /* 0x0000001543367226 */ /* 0x040fe40000000636 */
[----:B------:R-:W-:-:S02]  /*1ee0*/  IDP.4A.S8.S8 R51, R67, R22, R51 ;  /* 0x0000001643337226 */ /* 0x000fc40000000633 */
[----:B------:R-:W-:Y:S02]  /*1ef0*/  IDP.4A.S8.S8 R52, R67, R23, R52 ;  /* 0x0000001743347226 */ /* 0x000fe40000000634 */
[----:B------:R-:W2:Y:S01]  /*1f00*/  LDS R67, [R31+0x100] ;  /* 0x000100001f437984 */ /* 0x000ea20000000800 */
[-C--:B------:R-:W-:Y:S02]  /*1f10*/  IDP.4A.S8.S8 R45, R55, R20.reuse, R45 ;  /* 0x00000014372d7226 */ /* 0x080fe4000000062d */
[-C--:B0-----:R-:W-:Y:S02]  /*1f20*/  IDP.4A.S8.S8 R63, R56, R20.reuse, R63 ;  /* 0x00000014383f7226 */ /* 0x081fe4000000063f */
[-C--:B------:R-:W-:Y:S02]  /*1f30*/  IDP.4A.S8.S8 R65, R57, R20.reuse, R65 ;  /* 0x0000001439417226 */ /* 0x080fe40000000641 */
[----:B----4-:R-:W-:Y:S02]  /*1f40*/  IDP.4A.S8.S8 R49, R61, R20, R49 ;  /* 0x000000143d317226 */ /* 0x010fe40000000631 */
[----:B------:R-:W-:-:S02]  /*1f50*/  IDP.4A.S8.S8 R38, R55, R21, R38 ;  /* 0x0000001537267226 */ /* 0x000fc40000000626 */
[----:B-----5:R-:W-:Y:S02]  /*1f60*/  IDP.4A.S8.S8 R47, R43, R20, R47 ;  /* 0x000000142b2f7226 */ /* 0x020fe4000000062f */
        /* <DEDUP_REMOVED lines=16> */
[-C--:B-1----:R-:W-:Y:S01]  /*2070*/  IDP.4A.S8.S8 R53, R61, R16.reuse, R53 ;  /* 0x000000103d357226 */ /* 0x082fe20000000635 */
[----:B------:R-:W0:Y:S01]  /*2080*/  LDS.128 R20, [R32+UR8+0x70] ;  /* 0x0000700820147984 */ /* 0x000e220008000c00 */
[----:B------:R-:W-:-:S02]  /*2090*/  IDP.4A.S8.S8 R49, R43, R16, R49 ;  /* 0x000000102b317226 */ /* 0x000fc40000000631 */
[-C--:B------:R-:W-:Y:S02]  /*20a0*/  IDP.4A.S8.S8 R47, R55, R16.reuse, R47 ;  /* 0x00000010372f7226 */ /* 0x080fe4000000062f */
[CC--:B------:R-:W-:Y:S02]  /*20b0*/  IDP.4A.S8.S8 R45, R56.reuse, R16.reuse, R45 ;  /* 0x00000010382d7226 */ /* 0x0c0fe4000000062d */
[-C--:B------:R-:W-:Y:S02]  /*20c0*/  IDP.4A.S8.S8 R63, R59, R16.reuse, R63 ;  /* 0x000000103b3f7226 */ /* 0x080fe4000000063f */
[-C--:B------:R-:W-:Y:S02]  /*20d0*/  IDP.4A.S8.S8 R46, R57, R16.reuse, R46 ;  /* 0x00000010392e7226 */ /* 0x080fe4000000062e */
[----:B--2---:R-:W-:Y:S02]  /*20e0*/  IDP.4A.S8.S8 R65, R67, R16, R65 ;  /* 0x0000001043417226 */ /* 0x004fe40000000641 */
[----:B------:R-:W-:-:S02]  /*20f0*/  IDP.4A.S8.S8 R16, R56, R17, R38 ;  /* 0x0000001138107226 */ /* 0x000fc40000000626 */
[----:B------:R-:W1:Y:S01]  /*2100*/  LDS R38, [R31+0x124] ;  /* 0x000124001f267984 */ /* 0x000e620000000800 */
        /* <DEDUP_REMOVED lines=17> */
[----:B0-----:R-:W-:-:S02]  /*2220*/  IDP.4A.S8.S8 R53, R43, R20, R53 ;  /* 0x000000142b357226 */ /* 0x001fc40000000635 */
[C---:B------:R-:W-:Y:S02]  /*2230*/  IDP.4A.S8.S8 R54, R43.reuse, R21, R54 ;  /* 0x000000152b367226 */ /* 0x040fe40000000636 */
[C---:B------:R-:W-:Y:S02]  /*2240*/  IDP.4A.S8.S8 R51, R43.reuse, R22, R51 ;  /* 0x000000162b337226 */ /* 0x040fe40000000633 */
[----:B------:R-:W-:Y:S02]  /*2250*/  IDP.4A.S8.S8 R52, R43, R23, R52 ;  /* 0x000000172b347226 */ /* 0x000fe40000000634 */
[C---:B------:R-:W-:Y:S02]  /*2260*/  IDP.4A.S8.S8 R49, R55.reuse, R20, R49 ;  /* 0x0000001437317226 */ /* 0x040fe40000000631 */
[C---:B------:R-:W-:Y:S02]  /*2270*/  IDP.4A.S8.S8 R36, R55.reuse, R21, R36 ;  /* 0x0000001537247226 */ /* 0x040fe40000000624 */
[----:B------:R-:W-:-:S02]  /*2280*/  IDP.4A.S8.S8 R35, R55, R22, R61 ;  /* 0x0000001637237226 */ /* 0x000fc4000000063d */
[----:B------:R-:W-:Y:S01]  /*2290*/  IDP.4A.S8.S8 R34, R55, R23, R58 ;  /* 0x0000001737227226 */ /* 0x000fe2000000063a */
[----:B------:R-:W-:Y:S01]  /*22a0*/  LDS R61, [R31+0x2c] ;  /* 0x00002c001f3d7984 */ /* 0x000fe20000000800 */
        /* <DEDUP_REMOVED lines=8> */
[----:B------:R-:W-:Y:S01]  /*2330*/  IDP.4A.S8.S8 R62, R57, R23, R40 ;  /* 0x00000017393e7226 */ /* 0x000fe20000000628 */
[----:B------:R-:W-:Y:S01]  /*2340*/  LDS R39, [R31+0xbc] ;  /* 0x0000bc001f277984 */ /* 0x000fe20000000800 */
[----:B------:R-:W-:Y:S02]  /*2350*/  IDP.4A.S8.S8 R44, R67, R19, R44 ;  /* 0x00000013432c7226 */ /* 0x000fe4000000062c */
[----:B------:R-:W-:Y:S01]  /*2360*/  IDP.4A.S8.S8 R56, R56, R23, R18 ;  /* 0x0000001738387226 */ /* 0x000fe20000000612 */
[----:B------:R-:W-:Y:S01]  /*2370*/  LDS R40, [R31+0xe0] ;  /* 0x0000e0001f287984 */ /* 0x000fe20000000800 */
[----:B------:R-:W-:-:S02]  /*2380*/  IDP.4A.S8.S8 R45, R59, R20, R45 ;  /* 0x000000143b2d7226 */ /* 0x000fc4000000062d */
[----:B------:R-:W-:Y:S02]  /*2390*/  IDP.4A.S8.S8 R58, R59, R21, R16 ;  /* 0x000000153b3a7226 */ /* 0x000fe40000000610 */
[-C--:B------:R-:W-:Y:S01]  /*23a0*/  IDP.4A.S8.S8 R57, R67, R20.reuse, R46 ;  /* 0x0000001443397226 */ /* 0x080fe2000000062e */
[----:B------:R-:W0:Y:S01]  /*23b0*/  LDS.128 R16, [R32+UR8+0x20] ;  /* 0x0000200820107984 */ /* 0x000e220008000c00 */
[----:B-1----:R-:W-:-:S03]  /*23c0*/  IDP.4A.S8.S8 R65, R38, R20, R65 ;  /* 0x0000001426417226 */ /* 0x002fc60000000641 */
[----:B------:R-:W1:Y:S01]  /*23d0*/  LDS R20, [R31+0x8] ;  /* 0x000008001f147984 */ /* 0x000e620000000800 */
[CC--:B------:R-:W-:Y:S02]  /*23e0*/  IDP.4A.S8.S8 R37, R59.reuse, R22.reuse, R37 ;  /* 0x000000163b257226 */ /* 0x0c0fe40000000625 */
[-C--:B------:R-:W-:Y:S02]  /*23f0*/  IDP.4A.S8.S8 R60, R59, R23.reuse, R60 ;  /* 0x000000173b3c7226 */ /* 0x080fe4000000063c */
[CC--:B------:R-:W-:Y:S02]  /*2400*/  IDP.4A.S8.S8 R46, R67.reuse, R22.reuse, R41 ;  /* 0x00000016432e7226 */ /* 0x0c0fe40000000629 */
[----:B------:R-:W-:Y:S01]  /*2410*/  IDP.4A.S8.S8 R68, R67, R23, R42 ;  /* 0x0000001743447226 */ /* 0x000fe2000000062a */
[----:B------:R-:W2:Y:S01]  /*2420*/  LDS R41, [R31+0x98] ;  /* 0x000098001f297984 */ /* 0x000ea20000000800 */
[----:B------:R-:W-:-:S03]  /*2430*/  IDP.4A.S8.S8 R59, R38, R22, R33 ;  /* 0x00000016263b7226 */ /* 0x000fc60000000621 */
[----:B------:R-:W3:Y:S04]  /*2440*/  LDS R33, [R31+0x50] ;  /* 0x000050001f217984 */ /* 0x000ee80000000800 */
[----:B------:R-:W4:Y:S01]  /*2450*/  LDS R42, [R31+0x74] ;  /* 0x000074001f2a7984 */ /* 0x000f220000000800 */
[CC--:B------:R-:W-:Y:S02]  /*2460*/  IDP.4A.S8.S8 R64, R38.reuse, R21.reuse, R64 ;  /* 0x0000001526407226 */ /* 0x0c0fe40000000640 */
[----:B------:R-:W-:Y:S02]  /*2470*/  IDP.4A.S8.S8 R66, R67, R21, R66 ;  /* 0x0000001543427226 */ /* 0x000fe40000000642 */
[----:B------:R-:W-:Y:S02]  /*2480*/  IDP.4A.S8.S8 R38, R38, R23, R44 ;  /* 0x0000001726267226 */ /* 0x000fe4000000062c */
[----:B------:R-:W-:Y:S01]  /*2490*/  LDS R44, [R31+0x104] ;  /* 0x000104001f2c7984 */ /* 0x000fe20000000800 */
[----:B0-----:R-:W-:-:S02]  /*24a0*/  IDP.4A.S8.S8 R49, R61, R16, R49 ;  /* 0x000000103d317226 */ /* 0x001fc40000000631 */
[C---:B-1----:R-:W-:Y:S02]  /*24b0*/  IDP.4A.S8.S8 R53, R20.reuse, R16, R53 ;  /* 0x0000001014357226 */ /* 0x042fe40000000635 */
[C---:B------:R-:W-:Y:S02]  /*24c0*/  IDP.4A.S8.S8 R54, R20.reuse, R17, R54 ;  /* 0x0000001114367226 */ /* 0x040fe40000000636 */
[C---:B------:R-:W-:Y:S02]  /*24d0*/  IDP.4A.S8.S8 R51, R20.reuse, R18, R51 ;  /* 0x0000001214337226 */ /* 0x040fe40000000633 */
[----:B------:R-:W-:Y:S02]  /*24e0*/  IDP.4A.S8.S8 R52, R20, R19, R52 ;  /* 0x0000001314347226 */ /* 0x000fe40000000634 */
[----:B------:R-:W0:Y:S01]  /*24f0*/  LDS.128 R20, [R32+UR8+0x50] ;  /* 0x0000500820147984 */ /* 0x000e220008000c00 */
[-C--:B--2---:R-:W-:Y:S02]  /*2500*/  IDP.4A.S8.S8 R63, R41, R16.reuse, R63 ;  /* 0x00000010293f7226 */ /* 0x084fe4000000063f */
[----:B------:R-:W-:-:S02]  /*2510*/  IDP.4A.S8.S8 R57, R39, R16, R57 ;  /* 0x0000001027397226 */ /* 0x000fc40000000639 */
[-C--:B---3--:R-:W-:Y:S02]  /*2520*/  IDP.4A.S8.S8 R47, R33, R16.reuse, R47 ;  /* 0x00000010212f7226 */ /* 0x088fe4000000062f */
[-C--:B------:R-:W-:Y:S02]  /*2530*/  IDP.4A.S8.S8 R65, R40, R16.reuse, R65 ;  /* 0x0000001028417226 */ /* 0x080fe40000000641 */
[C---:B----4-:R-:W-:Y:S02]  /*2540*/  IDP.4A.S8.S8 R45, R42.reuse, R16, R45 ;  /* 0x000000102a2d7226 */ /* 0x050fe4000000062d */
        /* <DEDUP_REMOVED lines=18> */
[----:B------:R-:W1:Y:S04]  /*2670*/  LDS.128 R16, [R32+UR8+0x80] ;  /* 0x0000800820107984 */ /* 0x000e680008000c00 */
[----:B------:R-:W2:Y:S01]  /*2680*/  LDS R32, [R31+0x128] ;  /* 0x000128001f207984 */ /* 0x000ea20000000800 */
[----:B------:R-:W-:Y:S01]  /*2690*/  UIADD3 UR7, UPT, UPT, UR7, 0x1, URZ ;  /* 0x0000000107077890 */ /* 0x000fe2000fffe0ff */
[----:B0-----:R-:W-:-:S03]  /*26a0*/  IDP.4A.S8.S8 R53, R61, R20, R53 ;  /* 0x000000143d357226 */ /* 0x001fc60000000635 */
[----:B------:R-:W-:Y:S01]  /*26b0*/  UISETP.NE.AND UP0, UPT, UR7, URZ, UPT ;  /* 0x000000ff0700728c */ /* 0x000fe2000bf05270 */
[C---:B------:R-:W-:Y:S02]  /*26c0*/  IDP.4A.S8.S8 R54, R61.reuse, R21, R54 ;  /* 0x000000153d367226 */ /* 0x040fe40000000636 */
[CC--:B------:R-:W-:Y:S02]  /*26d0*/  IDP.4A.S8.S8 R51, R61.reuse, R22.reuse, R51 ;  /* 0x000000163d337226 */ /* 0x0c0fe40000000633 */
        /* <DEDUP_REMOVED lines=13> */
[----:B------:R-:W-:Y:S02]  /*27b0*/  IDP.4A.S8.S8 R36, R33, R21, R36 ;  /* 0x0000001521247226 */ /* 0x000fe40000000624 */
[----:B------:R-:W-:Y:S02]  /*27c0*/  IDP.4A.S8.S8 R22, R41, R23, R60 ;  /* 0x0000001729167226 */ /* 0x000fe4000000063c */
[----:B------:R-:W-:-:S02]  /*27d0*/  IDP.4A.S8.S8 R48, R42, R21, R48 ;  /* 0x000000152a307226 */ /* 0x000fc40000000630 */
[-C--:B------:R-:W-:Y:S02]  /*27e0*/  IDP.4A.S8.S8 R58, R41, R21.reuse, R58 ;  /* 0x00000015293a7226 */ /* 0x080fe4000000063a */
[----:B------:R-:W-:Y:S02]  /*27f0*/  IDP.4A.S8.S8 R20, R39, R21, R50 ;  /* 0x0000001527147226 */ /* 0x000fe40000000632 */
[-C--:B------:R-:W-:Y:S02]  /*2800*/  IDP.4A.S8.S8 R34, R33, R23.reuse, R34 ;  /* 0x0000001721227226 */ /* 0x080fe40000000622 */
[----:B------:R-:W-:Y:S01]  /*2810*/  IDP.4A.S8.S8 R56, R42, R23, R56 ;  /* 0x000000172a387226 */ /* 0x000fe20000000638 */
[----:B------:R-:W-:Y:S01]  /*2820*/  IADD3 R6, P4, PT, R6, 0x90, RZ ;  /* 0x0000009006067810 */ /* 0x000fe20007f9e0ff */
[----:B------:R-:W-:Y:S01]  /*2830*/  IDP.4A.S8.S8 R66, R40, R21, R66 ;  /* 0x0000001528427226 */ /* 0x000fe20000000642 */
[----:B------:R-:W-:Y:S01]  /*2840*/  IADD3 R2, P5, PT, R2, 0x90, RZ ;  /* 0x0000009002027810 */ /* 0x000fe20007fbe0ff */
[----:B------:R-:W-:Y:S01]  /*2850*/  IDP.4A.S8.S8 R68, R40, R23, R68 ;  /* 0x0000001728447226 */ /* 0x000fe20000000644 */
[----:B------:R-:W-:Y:S01]  /*2860*/  IADD3 R4, P6, PT, R4, 0x90, RZ ;  /* 0x0000009004047810 */ /* 0x000fe20007fde0ff */
[----:B------:R-:W-:-:S02]  /*2870*/  IDP.4A.S8.S8 R64, R44, R21, R64 ;  /* 0x000000152c407226 */ /* 0x000fc40000000640 */
[-C--:B------:R-:W-:Y:S02]  /*2880*/  IDP.4A.S8.S8 R62, R39, R23.reuse, R62 ;  /* 0x00000017273e7226 */ /* 0x080fe4000000063e */
[----:B------:R-:W-:Y:S02]  /*2890*/  IDP.4A.S8.S8 R60, R44, R23, R38 ;  /* 0x000000172c3c7226 */ /* 0x000fe40000000626 */
[C---:B-1----:R-:W-:Y:S02]  /*28a0*/  IDP.4A.S8.S8 R53, R33.reuse, R16, R53 ;  /* 0x0000001021357226 */ /* 0x042fe40000000635 */
[C---:B------:R-:W-:Y:S02]  /*28b0*/  IDP.4A.S8.S8 R54, R33.reuse, R17, R54 ;  /* 0x0000001121367226 */ /* 0x040fe40000000636 */
[C---:B------:R-:W-:Y:S02]  /*28c0*/  IDP.4A.S8.S8 R51, R33.reuse, R18, R51 ;  /* 0x0000001221337226 */ /* 0x040fe40000000633 */
[----:B------:R-:W-:-:S02]  /*28d0*/  IDP.4A.S8.S8 R52, R33, R19, R52 ;  /* 0x0000001321347226 */ /* 0x000fc40000000634 */
[C---:B------:R-:W-:Y:S02]  /*28e0*/  IDP.4A.S8.S8 R50, R42.reuse, R17, R36 ;  /* 0x000000112a327226 */ /* 0x040fe40000000624 */
[C---:B------:R-:W-:Y:S02]  /*28f0*/  IDP.4A.S8.S8 R33, R42.reuse, R18, R35 ;  /* 0x000000122a217226 */ /* 0x040fe40000000623 */
[-C--:B------:R-:W-:Y:S02]  /*2900*/  IDP.4A.S8.S8 R38, R39, R19.reuse, R22 ;  /* 0x0000001327267226 */ /* 0x080fe40000000616 */
[CC--:B------:R-:W-:Y:S02]  /*2910*/  IDP.4A.S8.S8 R49, R42.reuse, R16.reuse, R49 ;  /* 0x000000102a317226 */ /* 0x0c0fe40000000631 */
        /* <DEDUP_REMOVED lines=16> */
[C---:B------:R-:W-:Y:S02]  /*2a20*/  IDP.4A.S8.S8 R20, R44.reuse, R17, R66 ;  /* 0x000000112c147226 */ /* 0x040fe40000000642 */
[----:B------:R-:W-:-:S02]  /*2a30*/  IDP.4A.S8.S8 R41, R44, R18, R67 ;  /* 0x000000122c297226 */ /* 0x000fc40000000643 */
[-C--:B------:R-:W-:Y:S02]  /*2a40*/  IDP.4A.S8.S8 R42, R44, R19.reuse, R68 ;  /* 0x000000132c2a7226 */ /* 0x080fe40000000644 */
[----:B------:R-:W-:Y:S02]  /*2a50*/  IDP.4A.S8.S8 R40, R40, R19, R62 ;  /* 0x0000001328287226 */ /* 0x000fe4000000063e */
[C---:B--2---:R-:W-:Y:S02]  /*2a60*/  IDP.4A.S8.S8 R55, R32.reuse, R16, R65 ;  /* 0x0000001020377226 */ /* 0x044fe40000000641 */
[C---:B------:R-:W-:Y:S02]  /*2a70*/  IDP.4A.S8.S8 R56, R32.reuse, R17, R64 ;  /* 0x0000001120387226 */ /* 0x040fe40000000640 */
[C---:B------:R-:W-:Y:S02]  /*2a80*/  IDP.4A.S8.S8 R43, R32.reuse, R18, R59 ;  /* 0x00000012202b7226 */ /* 0x040fe4000000063b */
        /* <DEDUP_REMOVED lines=11> */
[----:B------:R-:W-:Y:S02]  /*2b40*/  MOV R2, RZ ;  /* 0x000000ff00027202 */ /* 0x000fe40000000f00 */
[----:B------:R-:W-:-:S04]  /*2b50*/  ISETP.GT.U32.AND P0, PT, R8, 0x6, PT ;  /* 0x000000060800780c */ /* 0x000fc80003f04070 */
[----:B------:R-:W-:-:S13]  /*2b60*/  ISETP.GT.U32.OR P0, PT, R0, 0x3e, P0 ;  /* 0x0000003e0000780c */ /* 0x000fda0000704470 */
        /* <DEDUP_REMOVED lines=8> */
.L_x_161:
[----:B------:R-:W-:Y:S05]  /*2bf0*/  BSYNC.RECONVERGENT B1 ;  /* 0x0000000000017941 */ /* 0x000fea0003800200 */
.L_x_160:
[----:B------:R-:W1:Y:S01]  /*2c00*/  S2UR UR6, SR_CgaCtaId ;  /* 0x00000000000679c3 */ /* 0x000e620000008800 */
[----:B------:R-:W-:Y:S01]  /*2c10*/  UMOV UR5, 0x400 ;  /* 0x0000040000057882 */ /* 0x000fe20000000000 */
[----:B0-----:R-:W-:Y:S01]  /*2c20*/  LEA R3, R15, R12, 0x4 ;  /* 0x0000000c0f037211 */ /* 0x001fe200078e20ff */
[----:B------:R-:W-:-:S04]  /*2c30*/  UIADD3 UR5, UPT, UPT, UR5, 0x1200, URZ ;  /* 0x0000120005057890 */ /* 0x000fc8000fffe0ff */
[----:B------:R-:W-:Y:S01]  /*2c40*/  IMAD R3, R3, 0x7, R14 ;  /* 0x0000000703037824 */ /* 0x000fe200078e020e */
[----:B-1----:R-:W-:-:S06]  /*2c50*/  ULEA UR5, UR6, UR5, 0x18 ;  /* 0x0000000506057291 */ /* 0x002fcc000f8ec0ff */
[----:B------:R-:W-:-:S05]  /*2c60*/  LEA R3, R3, UR5, 0x2 ;  /* 0x0000000503037c11 */ /* 0x000fca000f8e10ff */
[----:B-----5:R0:W-:Y:S02]  /*2c70*/  STS [R3], R2 ;  /* 0x0000000203007388 */ /* 0x0201e40000000800 */
.L_x_159:
[----:B------:R-:W-:Y:S05]  /*2c80*/  BSYNC.RECONVERGENT B0 ;  /* 0x0000000000007941 */ /* 0x000fea0003800200 */
.L_x_158:
[----:B------:R-:W1:Y:S08]  /*2c90*/  S2UR UR6, SR_CgaCtaId ;  /* 0x00000000000679c3 */ /* 0x000e700000008800 */
[----:B------:R-:W-:Y:S01]  /*2ca0*/  BAR.SYNC.DEFER_BLOCKING 0x0 ;  /* 0x0000000000007b1d */ /* 0x000fe20000010000 */
[----:B------:R-:W-:Y:S02]  /*2cb0*/  HFMA2 R24, -RZ, RZ, 0, 768 ;  /* 0x00006200ff187431 */ /* 0x000fe400000001ff */
[----:B------:R-:W-:Y:S01]  /*2cc0*/  IMAD R0, R12, 0x90, RZ ;  /* 0x000000900c007824 */ /* 0x000fe200078e02ff */
[----:B------:R-:W-:-:S02]  /*2cd0*/  LEA R19, R13, R12, 0x4 ;  /* 0x0000000c0d137211 */ /* 0x000fc400078e20ff */
[----:B------:R-:W-:Y:S02]  /*2ce0*/  UMOV UR5, 0x400 ;  /* 0x0000040000057882 */ /* 0x000fe40000000000 */
[----:B------:R-:W-:Y:S01]  /*2cf0*/  SHF.L.U32 R19, R19, 0x2, RZ ;  /* 0x0000000213137819 */ /* 0x000fe200000006ff */
[----:B------:R-:W-:-:S04]  /*2d00*/  IMAD R24, R15, R24, UR4 ;  /* 0x000000040f187e24 */ /* 0x000fc8000f8e0218 */
[----:B------:R-:W-:-:S04]  /*2d10*/  IMAD R15, R13, 0xc40, R24 ;  /* 0x00000c400d0f7824 */ /* 0x000fc800078e0218 */
[----:B------:R-:W-:Y:S01]  /*2d20*/  IMAD R15, R12, 0xc4, R15 ;  /* 0x000000c40c0f7824 */ /* 0x000fe200078e020f */
[----:B-1----:R-:W-:Y:S01]  /*2d30*/  ULEA UR5, UR6, UR5, 0x18 ;  /* 0x0000000506057291 */ /* 0x002fe2000f8ec0ff */
[----:B------:R-:W-:Y:S03]  /*2d40*/  LDS R27, [R31] ;  /* 0x000000001f1b7984 */ /* 0x000fe60000000800 */
[----:B------:R-:W-:Y:S01]  /*2d50*/  LEA R26, R14, R15, 0x2 ;  /* 0x0000000f0e1a7211 */ /* 0x000fe200078e10ff */
[----:B------:R-:W-:Y:S04]  /*2d60*/  LDS R25, [R31+0x24] ;  /* 0x000024001f197984 */ /* 0x000fe80000000800 */
[----:B------:R-:W1:Y:S04]  /*2d70*/  LDS.128 R4, [R0+UR5+0x900] ;  /* 0x0009000500047984 */ /* 0x000e680008000c00 */
[----:B0-----:R-:W0:Y:S04]  /*2d80*/  LDS R2, [R31+0x48] ;  /* 0x000048001f027984 */ /* 0x001e280000000800 */
[----:B------:R-:W2:Y:S04]  /*2d90*/  LDS R18, [R31+0x6c] ;  /* 0x00006c001f127984 */ /* 0x000ea80000000800 */
[----:B------:R-:W3:Y:S04]  /*2da0*/  LDS R17, [R31+0x90] ;  /* 0x000090001f117984 */ /* 0x000ee80000000800 */
[----:B------:R-:W4:Y:S04]  /*2db0*/  LDS R16, [R31+0xb4] ;  /* 0x0000b4001f107984 */ /* 0x000f280000000800 */
[----:B------:R-:W5:Y:S04]  /*2dc0*/  LDS R3, [R31+0xd8] ;  /* 0x0000d8001f037984 */ /* 0x000f680000000800 */
[----:B------:R-:W5:Y:S04]  /*2dd0*/  LDS.128 R8, [R0+UR5+0x930] ;  /* 0x0009300500087984 */ /* 0x000f680008000c00 */
[----:B------:R-:W5:Y:S04]  /*2de0*/  LDS R24, [R31+0xfc] ;  /* 0x0000fc001f187984 */ /* 0x000f680000000800 */
[----:B------:R-:W5:Y:S04]  /*2df0*/  LDS.128 R12, [R0+UR5+0x960] ;  /* 0x00096005000c7984 */ /* 0x000f680008000c00 */
[----:B------:R-:W5:Y:S01]  /*2e00*/  LDS R28, [R31+0x120] ;  /* 0x000120001f1c7984 */ /* 0x000f620000000800 */
[----:B-1----:R-:W-:-:S03]  /*2e10*/  IDP.4A.S8.S8 R53, R27, R4, R53 ;  /* 0x000000041b357226 */ /* 0x002fc60000000635 */
[----:B------:R-:W-:Y:S01]  /*2e20*/  LDS R29, [R31+0xb8] ;  /* 0x0000b8001f1d7984 */ /* 0x000fe20000000800 */
[-C--:B------:R-:W-:Y:S02]  /*2e30*/  IDP.4A.S8.S8 R49, R25, R4.reuse, R49 ;  /* 0x0000000419317226 */ /* 0x080fe40000000631 */
[-C--:B0-----:R-:W-:Y:S01]  /*2e40*/  IDP.4A.S8.S8 R47, R2, R4.reuse, R47 ;  /* 0x00000004022f7226 */ /* 0x081fe2000000062f */
[----:B------:R-:W-:Y:S01]  /*2e50*/  LDS R30, [R31+0x4c] ;  /* 0x00004c001f1e7984 */ /* 0x000fe20000000800 */
[-C--:B------:R-:W-:Y:S02]  /*2e60*/  IDP.4A.S8.S8 R54, R27, R5.reuse, R54 ;  /* 0x000000051b367226 */ /* 0x080fe40000000636 */
[-C--:B--2---:R-:W-:Y:S01]  /*2e70*/  IDP.4A.S8.S8 R45, R18, R4.reuse, R45 ;  /* 0x00000004122d7226 */ /* 0x084fe2000000062d */
[----:B------:R-:W-:Y:S01]  /*2e80*/  LDS R32, [R31+0x70] ;  /* 0x000070001f207984 */ /* 0x000fe20000000800 */
[----:B------:R-:W-:Y:S02]  /*2e90*/  IDP.4A.S8.S8 R50, R25, R5, R50 ;  /* 0x0000000519327226 */ /* 0x000fe40000000632 */
[----:B---3--:R-:W-:-:S02]  /*2ea0*/  IDP.4A.S8.S8 R23, R17, R4, R23 ;  /* 0x0000000411177226 */ /* 0x008fc40000000617 */
[-C--:B------:R-:W-:Y:S02]  /*2eb0*/  IDP.4A.S8.S8 R48, R2, R5.reuse, R48 ;  /* 0x0000000502307226 */ /* 0x080fe40000000630 */
[-C--:B----4-:R-:W-:Y:S02]  /*2ec0*/  IDP.4A.S8.S8 R21, R16, R4.reuse, R21 ;  /* 0x0000000410157226 */ /* 0x090fe40000000615 */
[-C--:B------:R-:W-:Y:S02]  /*2ed0*/  IDP.4A.S8.S8 R46, R18, R5.reuse, R46 ;  /* 0x00000005122e7226 */ /* 0x080fe4000000062e */
[----:B-----5:R-:W-:Y:S02]  /*2ee0*/  IDP.4A.S8.S8 R55, R3, R4, R55 ;  /* 0x0000000403377226 */ /* 0x020fe40000000637 */
        /* <DEDUP_REMOVED lines=18> */
[C---:B------:R-:W-:Y:S02]  /*3010*/  IDP.4A.S8.S8 R51, R27.reuse, R6, R51 ;  /* 0x000000061b337226 */ /* 0x040fe40000000633 */
[----:B------:R-:W-:-:S02]  /*3020*/  IDP.4A.S8.S8 R52, R27, R7, R52 ;  /* 0x000000071b347226 */ /* 0x000fc40000000634 */
[-C--:B------:R-:W-:Y:S01]  /*3030*/  IDP.4A.S8.S8 R33, R25, R6.reuse, R33 ;  /* 0x0000000619217226 */ /* 0x080fe20000000621 */
[----:B------:R-:W-:Y:S01]  /*3040*/  LDS R27, [R31+0xdc] ;  /* 0x0000dc001f1b7984 */ /* 0x000fe20000000800 */
        /* <DEDUP_REMOVED lines=10> */
[----:B------:R-:W-:Y:S01]  /*30f0*/  IDP.4A.S8.S8 R9, R2, R11, R34 ;  /* 0x0000000b02097226 */ /* 0x000fe20000000622 */
[----:B------:R-:W-:Y:S01]  /*3100*/  LDS.128 R4, [R0+UR5+0x910] ;  /* 0x0009100500047984 */ /* 0x000fe20008000c00 */
[----:B------:R-:W-:-:S02]  /*3110*/  IDP.4A.S8.S8 R51, R25, R10, R51 ;  /* 0x0000000a19337226 */ /* 0x000fc40000000633 */
[----:B------:R-:W-:Y:S01]  /*3120*/  IDP.4A.S8.S8 R52, R25, R11, R52 ;  /* 0x0000000b19347226 */ /* 0x000fe20000000634 */
[----:B------:R-:W0:Y:S01]  /*3130*/  LDS R34, [R31+0x94] ;  /* 0x000094001f227984 */ /* 0x000e220000000800 */
[-C--:B------:R-:W-:Y:S02]  /*3140*/  IDP.4A.S8.S8 R33, R2, R10.reuse, R33 ;  /* 0x0000000a02217226 */ /* 0x080fe40000000621 */
[-C--:B------:R-:W-:Y:S01]  /*3150*/  IDP.4A.S8.S8 R35, R18, R10.reuse, R35 ;  /* 0x0000000a12237226 */ /* 0x080fe20000000623 */
[----:B------:R-:W1:Y:S01]  /*3160*/  LDS R25, [R31+0x4] ;  /* 0x000004001f197984 */ /* 0x000e620000000800 */
[-C--:B------:R-:W-:Y:S02]  /*3170*/  IDP.4A.S8.S8 R37, R17, R10.reuse, R37 ;  /* 0x0000000a11257226 */ /* 0x080fe40000000625 */
[-C--:B------:R-:W-:Y:S02]  /*3180*/  IDP.4A.S8.S8 R39, R16, R10.reuse, R39 ;  /* 0x0000000a10277226 */ /* 0x080fe40000000627 */
[----:B------:R-:W-:-:S02]  /*3190*/  IDP.4A.S8.S8 R41, R3, R10, R41 ;  /* 0x0000000a03297226 */ /* 0x000fc40000000629 */
[----:B------:R-:W-:Y:S02]  /*31a0*/  IDP.4A.S8.S8 R43, R24, R10, R43 ;  /* 0x0000000a182b7226 */ /* 0x000fe4000000062b */
[-C--:B------:R-:W-:Y:S02]  /*31b0*/  IDP.4A.S8.S8 R10, R18, R11.reuse, R36 ;  /* 0x0000000b120a7226 */ /* 0x080fe40000000624 */
[----:B------:R-:W2:Y:S01]  /*31c0*/  LDS R36, [R31+0x28] ;  /* 0x000028001f247984 */ /* 0x000ea20000000800 */
[----:B------:R-:W-:Y:S02]  /*31d0*/  IDP.4A.S8.S8 R38, R17, R11, R38 ;  /* 0x0000000b11267226 */ /* 0x000fe40000000626 */
[C---:B------:R-:W-:Y:S02]  /*31e0*/  IDP.4A.S8.S8 R53, R2.reuse, R12, R53 ;  /* 0x0000000c02357226 */ /* 0x040fe40000000635 */
[C---:B------:R-:W-:Y:S02]  /*31f0*/  IDP.4A.S8.S8 R54, R2.reuse, R13, R54 ;  /* 0x0000000d02367226 */ /* 0x040fe40000000636 */
        /* <DEDUP_REMOVED lines=8> */
[-C--:B------:R-:W-:Y:S02]  /*3280*/  IDP.4A.S8.S8 R40, R16, R11.reuse, R40 ;  /* 0x0000000b10287226 */ /* 0x080fe40000000628 */
[-C--:B------:R-:W-:Y:S02]  /*3290*/  IDP.4A.S8.S8 R42, R3, R11.reuse, R42 ;  /* 0x0000000b032a7226 */ /* 0x080fe4000000062a */
[----:B------:R-:W-:Y:S02]  /*32a0*/  IDP.4A.S8.S8 R44, R24, R11, R44 ;  /* 0x0000000b182c7226 */ /* 0x000fe4000000062c */
[-C--:B------:R-:W-:Y:S02]  /*32b0*/  IDP.4A.S8.S8 R18, R18, R15.reuse, R9 ;  /* 0x0000000f12127226 */ /* 0x080fe40000000609 */
[----:B------:R-:W-:-:S02]  /*32c0*/  IDP.4A.S8.S8 R17, R17, R15, R10 ;  /* 0x0000000f11117226 */ /* 0x000fc4000000060a */
[-C--:B------:R-:W-:Y:S02]  /*32d0*/  IDP.4A.S8.S8 R45, R16, R12.reuse, R45 ;  /* 0x0000000c102d7226 */ /* 0x080fe4000000062d */
[CC--:B------:R-:W-:Y:S02]  /*32e0*/  IDP.4A.S8.S8 R23, R3.reuse, R12.reuse, R23 ;  /* 0x0000000c03177226 */ /* 0x0c0fe40000000617 */
[-C--:B------:R-:W-:Y:S02]  /*32f0*/  IDP.4A.S8.S8 R2, R3, R13.reuse, R8 ;  /* 0x0000000d03027226 */ /* 0x080fe40000000608 */
[-C--:B------:R-:W-:Y:S01]  /*3300*/  IDP.4A.S8.S8 R21, R24, R12.reuse, R21 ;  /* 0x0000000c18157226 */ /* 0x080fe20000000615 */
[----:B------:R-:W-:Y:S01]  /*3310*/  LDS.128 R8, [R0+UR5+0x940] ;  /* 0x0009400500087984 */ /* 0x000fe20008000c00 */
[----:B------:R-:W-:Y:S02]  /*3320*/  IDP.4A.S8.S8 R55, R28, R12, R55 ;  /* 0x0000000c1c377226 */ /* 0x000fe40000000637 */
[C---:B------:R-:W-:Y:S01]  /*3330*/  IDP.4A.S8.S8 R46, R16.reuse, R13, R46 ;  /* 0x0000000d102e7226 */ /* 0x040fe2000000062e */
[----:B------:R-:W3:Y:S01]  /*3340*/  LDS R12, [R31+0x100] ;  /* 0x000100001f0c7984 */ /* 0x000ee20000000800 */
[----:B------:R-:W-:-:S02]  /*3350*/  IDP.4A.S8.S8 R37, R16, R14, R37 ;  /* 0x0000000e10257226 */ /* 0x000fc40000000625 */
[----:B------:R-:W-:Y:S02]  /*3360*/  IDP.4A.S8.S8 R38, R16, R15, R38 ;  /* 0x0000000f10267226 */ /* 0x000fe40000000626 */
[----:B------:R-:W-:Y:S02]  /*3370*/  IDP.4A.S8.S8 R16, R24, R13, R20 ;  /* 0x0000000d18107226 */ /* 0x000fe40000000614 */
[C---:B------:R-:W-:Y:S02]  /*3380*/  IDP.4A.S8.S8 R39, R3.reuse, R14, R39 ;  /* 0x0000000e03277226 */ /* 0x040fe40000000627 */
[----:B------:R-:W-:Y:S02]  /*3390*/  IDP.4A.S8.S8 R40, R3, R15, R40 ;  /* 0x0000000f03287226 */ /* 0x000fe40000000628 */
[----:B------:R-:W-:Y:S02]  /*33a0*/  IDP.4A.S8.S8 R22, R28, R13, R22 ;  /* 0x0000000d1c167226 */ /* 0x000fe40000000616 */
[----:B0-----:R-:W-:-:S02]  /*33b0*/  IDP.4A.S8.S8 R20, R34, R5, R2 ;  /* 0x0000000522147226 */ /* 0x001fc40000000602 */
[CC--:B------:R-:W-:Y:S01]  /*33c0*/  IDP.4A.S8.S8 R41, R24.reuse, R14.reuse, R41 ;  /* 0x0000000e18297226 */ /* 0x0c0fe20000000629 */
[----:B------:R-:W0:Y:S01]  /*33d0*/  LDC.64 R2, c[0x0][0x398] ;  /* 0x0000e600ff027b82 */ /* 0x000e220000000a00 */
[-C--:B------:R-:W-:Y:S02]  /*33e0*/  IDP.4A.S8.S8 R42, R24, R15.reuse, R42 ;  /* 0x0000000f182a7226 */ /* 0x080fe4000000062a */
[C---:B------:R-:W-:Y:S02]  /*33f0*/  IDP.4A.S8.S8 R43, R28.reuse, R14, R43 ;  /* 0x0000000e1c2b7226 */ /* 0x040fe4000000062b */
[----:B------:R-:W-:Y:S02]  /*3400*/  IDP.4A.S8.S8 R44, R28, R15, R44 ;  /* 0x0000000f1c2c7226 */ /* 0x000fe4000000062c */
[-C--:B------:R-:W-:Y:S01]  /*3410*/  IDP.4A.S8.S8 R13, R29, R4.reuse, R21 ;  /* 0x000000041d0d7226 */ /* 0x080fe20000000615 */
[----:B------:R-:W-:Y:S01]  /*3420*/  LDS R28, [R31+0x124] ;  /* 0x000124001f1c7984 */ /* 0x000fe20000000800 */
[----:B-1----:R-:W-:-:S02]  /*3430*/  IDP.4A.S8.S8 R53, R25, R4, R53 ;  /* 0x0000000419357226 */ /* 0x002fc40000000635 */
[C---:B------:R-:W-:Y:S02]  /*3440*/  IDP.4A.S8.S8 R54, R25.reuse, R5, R54 ;  /* 0x0000000519367226 */ /* 0x040fe40000000636 */
[C---:B------:R-:W-:Y:S02]  /*3450*/  IDP.4A.S8.S8 R51, R25.reuse, R6, R51 ;  /* 0x0000000619337226 */ /* 0x040fe40000000633 */
[----:B------:R-:W-:Y:S02]  /*3460*/  IDP.4A.S8.S8 R52, R25, R7, R52 ;  /* 0x0000000719347226 */ /* 0x000fe40000000634 */
[-C--:B------:R-:W-:Y:S02]  /*3470*/  IDP.4A.S8.S8 R14, R34, R4.reuse, R23 ;  /* 0x00000004220e7226 */ /* 0x080fe40000000617 */
[----:B------:R-:W-:Y:S02]  /*3480*/  IDP.4A.S8.S8 R21, R27, R5, R22 ;  /* 0x000000051b157226 */ /* 0x000fe40000000616 */
[----:B--2---:R-:W-:-:S02]  /*3490*/  IDP.4A.S8.S8 R49, R36, R4, R49 ;  /* 0x0000000424317226 */ /* 0x004fc40000000631 */
        /* <DEDUP_REMOVED lines=19> */
[----:B------:R-:W1:Y:S01]  /*35d0*/  LDS.128 R4, [R0+UR5+0x970] ;  /* 0x0009700500047984 */ /* 0x000e620008000c00 */
[----:B0-----:R-:W-:-:S04]  /*35e0*/  IMAD.WIDE.U32 R2, R19, 0x4, R2 ;  /* 0x0000000413027825 */ /* 0x001fc800078e0002 */
[-C--:B---3--:R-:W-:Y:S02]  /*35f0*/  IDP.4A.S8.S8 R24, R12, R9.reuse, R21 ;  /* 0x000000090c187226 */ /* 0x088fe40000000615 */
[----:B------:R-:W2:Y:S01]  /*3600*/  LDG.E.CONSTANT R21, desc[UR10][R2.64] ;  /* 0x0000000a02157981 */ /* 0x000ea2000c1e9900 */
[C---:B------:R-:W-:Y:S02]  /*3610*/  IDP.4A.S8.S8 R45, R34.reuse, R8, R45 ;  /* 0x00000008222d7226 */ /* 0x040fe4000000062d */
[C---:B------:R-:W-:Y:S02]  /*3620*/  IDP.4A.S8.S8 R46, R34.reuse, R9, R46 ;  /* 0x00000009222e7226 */ /* 0x040fe4000000062e */
[C---:B------:R-:W-:Y:S02]  /*3630*/  IDP.4A.S8.S8 R37, R34.reuse, R10, R37 ;  /* 0x0000000a22257226 */ /* 0x040fe40000000625 */
        /* <DEDUP_REMOVED lines=13> */
[C---:B------:R-:W-:Y:S01]  /*3710*/  IDP.4A.S8.S8 R9, R29.reuse, R10, R39 ;  /* 0x0000000a1d097226 */ /* 0x040fe20000000627 */
[----:B------:R-:W-:Y:S01]  /*3720*/  LDS.128 R16, [R0+UR5+0x920] ;  /* 0x0009200500107984 */ /* 0x000fe20008000c00 */
[C---:B------:R-:W-:Y:S02]  /*3730*/  IDP.4A.S8.S8 R58, R29.reuse, R11, R40 ;  /* 0x0000000b1d3a7226 */ /* 0x040fe40000000628 */
[C---:B-1----:R-:W-:Y:S01]  /*3740*/  IDP.4A.S8.S8 R45, R29.reuse, R4, R45 ;  /* 0x000000041d2d7226 */ /* 0x042fe2000000062d */
[----:B------:R-:W-:Y:S01]  /*3750*/  LDS R40, [R31+0x74] ;  /* 0x000074001f287984 */ /* 0x000fe20000000800 */
[----:B------:R-:W-:-:S02]  /*3760*/  IDP.4A.S8.S8 R46, R29, R5, R46 ;  /* 0x000000051d2e7226 */ /* 0x000fc4000000062e */
[C---:B------:R-:W-:Y:S02]  /*3770*/  IDP.4A.S8.S8 R37, R29.reuse, R6, R37 ;  /* 0x000000061d257226 */ /* 0x040fe40000000625 */
[----:B------:R-:W-:Y:S02]  /*3780*/  IDP.4A.S8.S8 R56, R29, R7, R56 ;  /* 0x000000071d387226 */ /* 0x000fe40000000638 */
[----:B------:R-:W3:Y:S01]  /*3790*/  LDG.E.CONSTANT R29, desc[UR10][R2.64+0x4] ;  /* 0x0000040a021d7981 */ /* 0x000ee2000c1e9900 */
[CC--:B------:R-:W-:Y:S02]  /*37a0*/  IDP.4A.S8.S8 R33, R30.reuse, R10.reuse, R33 ;  /* 0x0000000a1e217226 */ /* 0x0c0fe40000000621 */
[----:B------:R-:W-:Y:S02]  /*37b0*/  IDP.4A.S8.S8 R55, R30, R11, R22 ;  /* 0x0000000b1e377226 */ /* 0x000fe40000000616 */
[-C--:B------:R-:W-:Y:S01]  /*37c0*/  IDP.4A.S8.S8 R51, R36, R10.reuse, R51 ;  /* 0x0000000a24337226 */ /* 0x080fe20000000633 */
[----:B------:R-:W-:Y:S01]  /*37d0*/  LDS R22, [R31+0x2c] ;  /* 0x00002c001f167984 */ /* 0x000fe20000000800 */
[----:B------:R-:W-:-:S02]  /*37e0*/  IDP.4A.S8.S8 R35, R32, R10, R35 ;  /* 0x0000000a20237226 */ /* 0x000fc40000000623 */
[CC--:B------:R-:W-:Y:S02]  /*37f0*/  IDP.4A.S8.S8 R41, R27.reuse, R10.reuse, R41 ;  /* 0x0000000a1b297226 */ /* 0x0c0fe40000000629 */
[----:B------:R-:W-:Y:S02]  /*3800*/  IDP.4A.S8.S8 R39, R12, R10, R25 ;  /* 0x0000000a0c277226 */ /* 0x000fe40000000619 */
[-C--:B------:R-:W-:Y:S01]  /*3810*/  IDP.4A.S8.S8 R43, R27, R11.reuse, R42 ;  /* 0x0000000b1b2b7226 */ /* 0x080fe2000000062a */
[----:B------:R-:W0:Y:S01]  /*3820*/  LDS R25, [R31+0x8] ;  /* 0x000008001f197984 */ /* 0x000e220000000800 */
[C---:B------:R-:W-:Y:S02]  /*3830*/  IDP.4A.S8.S8 R10, R32.reuse, R11, R23 ;  /* 0x0000000b200a7226 */ /* 0x040fe40000000617 */
[C---:B------:R-:W-:Y:S01]  /*3840*/  IDP.4A.S8.S8 R49, R32.reuse, R4, R49 ;  /* 0x0000000420317226 */ /* 0x040fe20000000631 */
[----:B------:R-:W1:Y:S01]  /*3850*/  LDS R42, [R31+0x50] ;  /* 0x000050001f2a7984 */ /* 0x000e620000000800 */
[----:B------:R-:W-:-:S02]  /*3860*/  IDP.4A.S8.S8 R50, R32, R5, R50 ;  /* 0x0000000520327226 */ /* 0x000fc40000000632 */
[C---:B------:R-:W-:Y:S01]  /*3870*/  IDP.4A.S8.S8 R33, R32.reuse, R6, R33 ;  /* 0x0000000620217226 */ /* 0x040fe20000000621 */
[----:B------:R-:W-:Y:S01]  /*3880*/  LDS R23, [R31+0xe0] ;  /* 0x0000e0001f177984 */ /* 0x000fe20000000800 */
[----:B------:R-:W-:Y:S02]  /*3890*/  IDP.4A.S8.S8 R32, R32, R7, R55 ;  /* 0x0000000720207226 */ /* 0x000fe40000000637 */
[C---:B------:R-:W-:Y:S02]  /*38a0*/  IDP.4A.S8.S8 R57, R27.reuse, R4, R14 ;  /* 0x000000041b397226 */ /* 0x040fe4000000060e */
[C---:B------:R-:W-:Y:S02]  /*38b0*/  IDP.4A.S8.S8 R14, R27.reuse, R5, R8 ;  /* 0x000000051b0e7226 */ /* 0x040fe40000000608 */
[C---:B------:R-:W-:Y:S02]  /*38c0*/  IDP.4A.S8.S8 R55, R27.reuse, R6, R9 ;  /* 0x000000061b377226 */ /* 0x040fe40000000609 */
[----:B------:R-:W-:-:S02]  /*38d0*/  IDP.4A.S8.S8 R58, R27, R7, R58 ;  /* 0x000000071b3a7226 */ /* 0x000fc4000000063a */
[C---:B------:R-:W-:Y:S02]  /*38e0*/  IDP.4A.S8.S8 R44, R12.reuse, R11, R44 ;  /* 0x0000000b0c2c7226 */ /* 0x040fe4000000062c */
[C---:B------:R-:W-:Y:S02]  /*38f0*/  IDP.4A.S8.S8 R27, R12.reuse, R4, R13 ;  /* 0x000000040c1b7226 */ /* 0x040fe4000000060d */
[C---:B------:R-:W-:Y:S01]  /*3900*/  IDP.4A.S8.S8 R20, R12.reuse, R5, R20 ;  /* 0x000000050c147226 */ /* 0x040fe20000000614 */
[----:B------:R-:W-:Y:S01]  /*3910*/  LDS R13, [R31+0x104] ;  /* 0x000104001f0d7984 */ /* 0x000fe20000000800 */
[C---:B------:R-:W-:Y:S02]  /*3920*/  IDP.4A.S8.S8 R41, R12.reuse, R6, R41 ;  /* 0x000000060c297226 */ /* 0x040fe40000000629 */
[----:B------:R-:W-:Y:S02]  /*3930*/  IDP.4A.S8.S8 R43, R12, R7, R43 ;  /* 0x000000070c2b7226 */ /* 0x000fe4000000062b */
[----:B------:R-:W4:Y:S01]  /*3940*/  LDG.E.CONSTANT R12, desc[UR10][R2.64+0x8] ;  /* 0x0000080a020c7981 */ /* 0x000f22000c1e9900 */
        /* <DEDUP_REMOVED lines=8> */
[-C--:B------:R-:W-:Y:S02]  /*39d0*/  IDP.4A.S8.S8 R52, R30, R7.reuse, R52 ;  /* 0x000000071e347226 */ /* 0x080fe40000000634 */
[----:B------:R-:W-:Y:S02]  /*39e0*/  IDP.4A.S8.S8 R34, R34, R7, R10 ;  /* 0x0000000722227226 */ /* 0x000fe4000000060a */
[C---:B------:R-:W-:Y:S01]  /*39f0*/  IDP.4A.S8.S8 R15, R28.reuse, R4, R15 ;  /* 0x000000041c0f7226 */ /* 0x040fe2000000060f */
[----:B------:R-:W5:Y:S01]  /*3a00*/  LDS.128 R8, [R0+UR5+0x950] ;  /* 0x0009500500087984 */ /* 0x000f620008000c00 */
[C---:B------:R-:W-:Y:S02]  /*3a10*/  IDP.4A.S8.S8 R24, R28.reuse, R5, R24 ;  /* 0x000000051c187226 */ /* 0x040fe40000000618 */
[C---:B------:R-:W-:Y:S02]  /*3a20*/  IDP.4A.S8.S8 R39, R28.reuse, R6, R39 ;  /* 0x000000061c277226 */ /* 0x040fe40000000627 */
[----:B------:R-:W-:-:S02]  /*3a30*/  IDP.4A.S8.S8 R44, R28, R7, R44 ;  /* 0x000000071c2c7226 */ /* 0x000fc4000000062c */
[----:B------:R0:W5:Y:S04]  /*3a40*/  LDS.128 R4, [R0+UR5+0x980] ;  /* 0x0009800500047984 */ /* 0x0001680008000c00 */
[----:B0-----:R0:W4:Y:S01]  /*3a50*/  LDG.E.CONSTANT R0, desc[UR10][R2.64+0xc] ;  /* 0x00000c0a02007981 */ /* 0x001122000c1e9900 */
[C---:B------:R-:W-:Y:S02]  /*3a60*/  IDP.4A.S8.S8 R53, R25.reuse, R16, R53 ;  /* 0x0000001019357226 */ /* 0x040fe40000000635 */
[----:B------:R-:W-:Y:S02]  /*3a70*/  IDP.4A.S8.S8 R51, R25, R18, R51 ;  /* 0x0000001219337226 */ /* 0x000fe40000000633 */
[-C--:B------:R-:W-:Y:S02]  /*3a80*/  IDP.4A.S8.S8 R49, R22, R16.reuse, R49 ;  /* 0x0000001016317226 */ /* 0x080fe40000000631 */
[----:B-1----:R-:W-:-:S02]  /*3a90*/  IDP.4A.S8.S8 R47, R42, R16, R47 ;  /* 0x000000102a2f7226 */ /* 0x002fc4000000062f */
[-C--:B------:R-:W-:Y:S02]  /*3aa0*/  IDP.4A.S8.S8 R45, R40, R16.reuse, R45 ;  /* 0x00000010282d7226 */ /* 0x080fe4000000062d */
[-C--:B------:R-:W-:Y:S02]  /*3ab0*/  IDP.4A.S8.S8 R57, R38, R16.reuse, R57 ;  /* 0x0000001026397226 */ /* 0x080fe40000000639 */
[-C--:B-----5:R-:W-:Y:S02]  /*3ac0*/  IDP.4A.S8.S8 R27, R36, R16.reuse, R27 ;  /* 0x00000010241b7226 */ /* 0x0a0fe4000000061b */
[----:B------:R-:W-:Y:S02]  /*3ad0*/  IDP.4A.S8.S8 R54, R25, R17, R54 ;  /* 0x0000001119367226 */ /* 0x000fe40000000636 */
        /* <DEDUP_REMOVED lines=45> */
[CC--:B------:R-:W-:Y:S02]  /*3db0*/  IDP.4A.S8.S8 R39, R42.reuse, R10.reuse, R33 ;  /* 0x0000000a2a277226 */ /* 0x0c0fe40000000621 */
[----:B------:R-:W-:Y:S02]  /*3dc0*/  IDP.4A.S8.S8 R11, R42, R5, R54 ;  /* 0x000000052a0b7226 */ /* 0x000fe40000000636 */
[C---:B------:R-:W-:Y:S02]  /*3dd0*/  IDP.4A.S8.S8 R33, R23.reuse, R10, R41 ;  /* 0x0000000a17217226 */ /* 0x040fe40000000629 */
[----:B0-----:R-:W-:Y:S02]  /*3de0*/  HFMA2 R3, -RZ, RZ, 0, 0 ;  /* 0x00000000ff037431 */ /* 0x001fe400000001ff */
[----:B------:R-:W-:Y:S01]  /*3df0*/  IDP.4A.S8.S8 R41, R23, R6, R9 ;  /* 0x0000000617297226 */ /* 0x000fe20000000609 */
[----:B------:R-:W-:Y:S01]  /*3e00*/  SHF.R.S32.HI R9, RZ, 0x1f, R22 ;  /* 0x0000001fff097819 */ /* 0x000fe20000011416 */
[----:B------:R-:W-:-:S02]  /*3e10*/  IDP.4A.S8.S8 R37, R38, R10, R37 ;  /* 0x0000000a26257226 */ /* 0x000fc40000000625 */
[-C--:B------:R-:W-:Y:S01]  /*3e20*/  IDP.4A.S8.S8 R43, R23, R5.reuse, R14 ;  /* 0x00000005172b7226 */ /* 0x080fe2000000060e */
[----:B------:R-:W-:Y:S01]  /*3e30*/  SHF.R.S32.HI R14, RZ, 0x1f, R69 ;  /* 0x0000001fff0e7819 */ /* 0x000fe20000011445 */
[-C--:B------:R-:W-:Y:S02]  /*3e40*/  IDP.4A.S8.S8 R35, R40, R10.reuse, R35 ;  /* 0x0000000a28237226 */ /* 0x080fe40000000623 */
[C---:B------:R-:W-:Y:S01]  /*3e50*/  IDP.4A.S8.S8 R25, R13.reuse, R10, R25 ;  /* 0x0000000a0d197226 */ /* 0x040fe20000000619 */
[----:B------:R-:W-:Y:S01]  /*3e60*/  SHF.R.S32.HI R10, RZ, 0x1f, R11 ;  /* 0x0000001fff0a7819 */ /* 0x000fe2000001140b */
[----:B------:R-:W-:Y:S01]  /*3e70*/  IDP.4A.S8.S8 R53, R36, R6, R37 ;  /* 0x0000000624357226 */ /* 0x000fe20000000625 */
[----:B------:R-:W-:Y:S01]  /*3e80*/  MOV R2, 0x40000000 ;  /* 0x4000000000027802 */ /* 0x000fe20000000f00 */
[----:B------:R-:W-:Y:S02]  /*3e90*/  IDP.4A.S8.S8 R37, R13, R5, R8 ;  /* 0x000000050d257226 */ /* 0x000fe40000000608 */
[----:B------:R-:W-:-:S02]  /*3ea0*/  IMAD R9, R9, 0x55000000, RZ ;  /* 0x5500000009097824 */ /* 0x000fc400078e02ff */
[----:B------:R-:W-:Y:S02]  /*3eb0*/  IMAD R8, R14, 0x55000000, RZ ;  /* 0x550000000e087824 */ /* 0x000fe400078e02ff */
[----:B------:R-:W-:Y:S02]  /*3ec0*/  IDP.4A.S8.S8 R15, R40, R4, R49 ;  /* 0x00000004280f7226 */ /* 0x000fe40000000631 */
[-C--:B------:R-:W-:Y:S02]  /*3ed0*/  IDP.4A.S8.S8 R51, R38, R6.reuse, R35 ;  /* 0x0000000626337226 */ /* 0x080fe40000000623 */
[----:B------:R-:W-:Y:S02]  /*3ee0*/  IMAD R10, R10, 0x55000000, RZ ;  /* 0x550000000a0a7824 */ /* 0x000fe400078e02ff */
[----:B------:R-:W-:Y:S02]  /*3ef0*/  IDP.4A.S8.S8 R49, R40, R6, R39 ;  /* 0x0000000628317226 */ /* 0x000fe40000000627 */
[----:B------:R-:W-:-:S02]  /*3f00*/  IDP.4A.S8.S8 R35, R13, R4, R27 ;  /* 0x000000040d237226 */ /* 0x000fc4000000061b */
[C---:B------:R-:W-:Y:S02]  /*3f10*/  IDP.4A.S8.S8 R45, R23.reuse, R4, R45 ;  /* 0x00000004172d7226 */ /* 0x040fe4000000062d */
[----:B------:R-:W-:Y:S02]  /*3f20*/  IDP.4A.S8.S8 R39, R23, R7, R58 ;  /* 0x0000000717277226 */ /* 0x000fe4000000063a */
[C---:B------:R-:W-:Y:S02]  /*3f30*/  IMAD R27, R22.reuse, 0xdb58, R9 ;  /* 0x0000db58161b7824 */ /* 0x040fe400078e0209 */
[----:B------:R-:W-:-:S04]  /*3f40*/  IMAD.WIDE.U32 R22, R22, 0x55000000, R2 ;  /* 0x5500000016167825 */ /* 0x000fc800078e0002 */
[----:B------:R-:W-:Y:S02]  /*3f50*/  IMAD R16, R69, 0xdb58, R8 ;  /* 0x0000db5845107824 */ /* 0x000fe400078e0208 */
[----:B------:R-:W-:Y:S02]  /*3f60*/  IMAD R14, R11, 0xdb58, R10 ;  /* 0x0000db580b0e7824 */ /* 0x000fe400078e020a */
[----:B------:R-:W-:Y:S01]  /*3f70*/  IMAD.WIDE.U32 R8, R69, 0x55000000, R2 ;  /* 0x5500000045087825 */ /* 0x000fe200078e0002 */
[----:B------:R-:W-:-:S03]  /*3f80*/  IADD3 R69, PT, PT, R23, R27, RZ ;  /* 0x0000001b17457210 */ /* 0x000fc60007ffe0ff */
[----:B------:R-:W-:Y:S01]  /*3f90*/  IMAD.WIDE.U32 R10, R11, 0x55000000, R2 ;  /* 0x550000000b0a7825 */ /* 0x000fe200078e0002 */
[----:B------:R-:W-:-:S03]  /*3fa0*/  IADD3 R27, PT, PT, R9, R16, RZ ;  /* 0x00000010091b7210 */ /* 0x000fc60007ffe0ff */
[----:B------:R-:W-:Y:S01]  /*3fb0*/  IDP.4A.S8.S8 R17, R42, R7, R52 ;  /* 0x000000072a117226 */ /* 0x000fe20000000634 */
[----:B------:R-:W-:Y:S01]  /*3fc0*/  IADD3 R23, PT, PT, R11, R14, RZ ;  /* 0x0000000e0b177210 */ /* 0x000fe20007ffe0ff */
[----:B------:R-:W-:Y:S01]  /*3fd0*/  IDP.4A.S8.S8 R67, R40, R5, R50 ;  /* 0x0000000528437226 */ /* 0x000fe20000000632 */
[----:B------:R-:W-:Y:S02]  /*3fe0*/  SHF.R.S32.HI R9, RZ, 0x1f, R15 ;  /* 0x0000001fff097819 */ /* 0x000fe4000001140f */
[----:B------:R-:W-:Y:S02]  /*3ff0*/  SHF.R.S32.HI R11, RZ, 0x1f, R17 ;  /* 0x0000001fff0b7819 */ /* 0x000fe40000011411 */
[----:B------:R-:W-:Y:S01]  /*4000*/  SHF.R.U64 R27, R8, 0x1f, R27 ;  /* 0x0000001f081b7819 */ /* 0x000fe2000000121b */
[C---:B------:R-:W-:Y:S01]  /*4010*/  IDP.4A.S8.S8 R33, R13.reuse, R6, R33 ;  /* 0x000000060d217226 */ /* 0x040fe20000000621 */
[----:B------:R-:W-:Y:S01]  /*4020*/  SHF.R.S32.HI R8, RZ, 0x1f, R67 ;  /* 0x0000001fff087819 */ /* 0x000fe20000011443 */
[----:B------:R-:W-:Y:S01]  /*4030*/  IDP.4A.S8.S8 R13, R13, R7, R28 ;  /* 0x000000070d0d7226 */ /* 0x000fe2000000061c */
        /* <DEDUP_REMOVED lines=15> */
[----:B------:R-:W-:Y:S02]  /*4130*/  IDP.4A.S8.S8 R65, R40, R7, R32 ;  /* 0x0000000728417226 */ /* 0x000fe40000000620 */
[C---:B------:R-:W-:Y:S02]  /*4140*/  IMAD R67, R49.reuse, 0xdb58, R30 ;  /* 0x0000db5831437824 */ /* 0x040fe400078e021e */
[----:B------:R-:W-:Y:S01]  /*4150*/  IMAD.WIDE.U32 R8, R49, 0x55000000, R2 ;  /* 0x5500000031087825 */ /* 0x000fe200078e0002 */
[----:B------:R-:W-:-:S03]  /*4160*/  IADD3 R15, PT, PT, R11, R28, RZ ;  /* 0x0000001c0b0f7210 */ /* 0x000fc60007ffe0ff */
[C---:B------:R-:W-:Y:S01]  /*4170*/  IDP.4A.S8.S8 R63, R38.reuse, R4, R47 ;  /* 0x00000004263f7226 */ /* 0x040fe2000000062f */
[----:B------:R-:W-:Y:S01]  /*4180*/  SHF.R.S32.HI R11, RZ, 0x1f, R65 ;  /* 0x0000001fff0b7819 */ /* 0x000fe20000011441 */
[----:B------:R-:W-:Y:S01]  /*4190*/  IDP.4A.S8.S8 R57, R38, R5, R48 ;  /* 0x0000000526397226 */ /* 0x000fe20000000630 */
[----:B------:R-:W-:Y:S02]  /*41a0*/  IADD3 R49, PT, PT, R9, R67, RZ ;  /* 0x0000004309317210 */ /* 0x000fe40007ffe0ff */
[----:B------:R-:W-:Y:S02]  /*41b0*/  SHF.R.S32.HI R9, RZ, 0x1f, R63 ;  /* 0x0000001fff097819 */ /* 0x000fe4000001143f */
[----:B------:R-:W-:Y:S01]  /*41c0*/  SHF.R.U64 R28, R14, 0x1f, R17 ;  /* 0x0000001f0e1c7819 */ /* 0x000fe20000001211 */
[----:B------:R-:W-:Y:S01]  /*41d0*/  IMAD R14, R11, 0x55000000, RZ ;  /* 0x550000000b0e7824 */ /* 0x000fe200078e02ff */
[----:B------:R-:W-:Y:S01]  /*41e0*/  SHF.R.U64 R49, R8, 0x1f, R49 ;  /* 0x0000001f08317819 */ /* 0x000fe20000001231 */
[----:B------:R-:W-:Y:S01]  /*41f0*/  IMAD R32, R9, 0x55000000, RZ ;  /* 0x5500000009207824 */ /* 0x000fe200078e02ff */
[----:B------:R-:W-:-:S02]  /*4200*/  SHF.R.U64 R30, R10, 0x1f, R15 ;  /* 0x0000001f0a1e7819 */ /* 0x000fc4000000120f */
[----:B------:R-:W-:Y:S02]  /*4210*/  SHF.R.S32.HI R8, RZ, 0x1f, R57 ;  /* 0x0000001fff087819 */ /* 0x000fe40000011439 */
[----:B------:R-:W-:Y:S01]  /*4220*/  SHF.R.S32.HI R10, RZ, 0x1f, R51 ;  /* 0x0000001fff0a7819 */ /* 0x000fe20000011433 */
[C---:B------:R-:W-:Y:S01]  /*4230*/  IMAD R9, R65.reuse, 0xdb58, R14 ;  /* 0x0000db5841097824 */ /* 0x040fe200078e020e */
[----:B------:R-:W-:Y:S01]  /*4240*/  SHF.R.U64 R23, R16, 0x1f, R23 ;  /* 0x0000001f10177819 */ /* 0x000fe20000001217 */
[----:B------:R-:W-:-:S04]  /*4250*/  IMAD.WIDE.U32 R16, R65, 0x55000000, R2 ;  /* 0x5500000041107825 */ /* 0x000fc800078e0002 */
[----:B------:R-:W-:Y:S02]  /*4260*/  IMAD R8, R8, 0x55000000, RZ ;  /* 0x5500000008087824 */ /* 0x000fe400078e02ff */
[----:B------:R-:W-:Y:S02]  /*4270*/  IMAD R65, R63, 0xdb58, R32 ;  /* 0x0000db583f417824 */ /* 0x000fe400078e0220 */
[----:B------:R-:W-:Y:S01]  /*4280*/  IMAD R32, R10, 0x55000000, RZ ;  /* 0x550000000a207824 */ /* 0x000fe200078e02ff */
[----:B------:R-:W-:Y:S01]  /*4290*/  IADD3 R17, PT, PT, R17, R9, RZ ;  /* 0x0000000911117210 */ /* 0x000fe20007ffe0ff */
[----:B------:R-:W-:-:S04]  /*42a0*/  IMAD.WIDE.U32 R14, R63, 0x55000000, R2 ;  /* 0x550000003f0e7825 */ /* 0x000fc800078e0002 */
[C---:B------:R-:W-:Y:S02]  /*42b0*/  IMAD R63, R57.reuse, 0xdb58, R8 ;  /* 0x0000db58393f7824 */ /* 0x040fe400078e0208 */
[----:B------:R-:W-:-:S04]  /*42c0*/  IMAD.WIDE.U32 R10, R57, 0x55000000, R2 ;  /* 0x55000000390a7825 */ /* 0x000fc800078e0002 */
[----:B------:R-:W-:Y:S02]  /*42d0*/  IDP.4A.S8.S8 R61, R38, R7, R34 ;  /* 0x00000007263d7226 */ /* 0x000fe40000000622 */
[C---:B------:R-:W-:Y:S02]  /*42e0*/  IMAD R57, R51.reuse, 0xdb58, R32 ;  /* 0x0000db5833397824 */ /* 0x040fe400078e0220 */
[----:B------:R-:W-:Y:S01]  /*42f0*/  IMAD.WIDE.U32 R8, R51, 0x55000000, R2 ;  /* 0x5500000033087825 */ /* 0x000fe200078e0002 */
[----:B------:R-:W-:Y:S02]  /*4300*/  SHF.R.U64 R51, R16, 0x1f, R17 ;  /* 0x0000001f10337819 */ /* 0x000fe40000001211 */
[----:B------:R-:W-:Y:S01]  /*4310*/  IADD3 R17, PT, PT, R15, R65, RZ ;  /* 0x000000410f117210 */ /* 0x000fe20007ffe0ff */
[----:B------:R-:W-:Y:S01]  /*4320*/  IDP.4A.S8.S8 R59, R36, R4, R59 ;  /* 0x00000004243b7226 */ /* 0x000fe2000000063b */
[----:B------:R-:W-:Y:S02]  /*4330*/  IADD3 R15, PT, PT, R11, R63, RZ ;  /* 0x0000003f0b0f7210 */ /* 0x000fe40007ffe0ff */
[----:B------:R-:W-:-:S02]  /*4340*/  SHF.R.S32.HI R11, RZ, 0x1f, R61 ;  /* 0x0000001fff0b7819 */ /* 0x000fc4000001143d */
[----:B------:R-:W-:Y:S01]  /*4350*/  IADD3 R57, PT, PT, R9, R57, RZ ;  /* 0x0000003909397210 */ /* 0x000fe20007ffe0ff */
[C---:B------:R-:W-:Y:S01]  /*4360*/  IDP.4A.S8.S8 R55, R36.reuse, R5, R46 ;  /* 0x0000000524377226 */ /* 0x040fe2000000062e */
[----:B------:R-:W-:Y:S01]  /*4370*/  SHF.R.S32.HI R9, RZ, 0x1f, R59 ;  /* 0x0000001fff097819 */ /* 0x000fe2000001143b */
[----:B------:R-:W-:Y:S01]  /*4380*/  IDP.4A.S8.S8 R47, R36, R7, R56 ;  /* 0x00000007242f7226 */ /* 0x000fe20000000638 */
[----:B------:R-:W-:Y:S01]  /*4390*/  SHF.R.U64 R57, R8, 0x1f, R57 ;  /* 0x0000001f08397819 */ /* 0x000fe20000001239 */
[----:B------:R-:W-:Y:S01]  /*43a0*/  IMAD R8, R11, 0x55000000, RZ ;  /* 0x550000000b087824 */ /* 0x000fe200078e02ff */
[----:B------:R-:W-:Y:S01]  /*43b0*/  SHF.R.U64 R34, R10, 0x1f, R15 ;  /* 0x0000001f0a227819 */ /* 0x000fe2000000120f */
[----:B------:R0:W1:Y:S01]  /*43c0*/  LDS R46, [R31+0x128] ;  /* 0x000128001f2e7984 */ /* 0x0000620000000800 */
[----:B------:R-:W-:Y:S02]  /*43d0*/  SHF.R.S32.HI R10, RZ, 0x1f, R55 ;  /* 0x0000001fff0a7819 */ /* 0x000fe40000011437 */
[----:B------:R-:W-:-:S02]  /*43e0*/  SHF.R.S32.HI R11, RZ, 0x1f, R53 ;  /* 0x0000001fff0b7819 */ /* 0x000fc40000011435 */
[----:B------:R-:W-:Y:S01]  /*43f0*/  SHF.R.U64 R32, R14, 0x1f, R17 ;  /* 0x0000001f0e207819 */ /* 0x000fe20000001211 */
[----:B------:R-:W-:Y:S02]  /*4400*/  IMAD R14, R9, 0x55000000, RZ ;  /* 0x55000000090e7824 */ /* 0x000fe400078e02ff */
[C---:B------:R-:W-:Y:S02]  /*4410*/  IMAD R17, R61.reuse, 0xdb58, R8 ;  /* 0x0000db583d117824 */ /* 0x040fe400078e0208 */
[----:B------:R-:W-:-:S04]  /*4420*/  IMAD.WIDE.U32 R8, R61, 0x55000000, R2 ;  /* 0x550000003d087825 */ /* 0x000fc800078e0002 */
[----:B------:R-:W-:Y:S02]  /*4430*/  IMAD R16, R10, 0x55000000, RZ ;  /* 0x550000000a107824 */ /* 0x000fe400078e02ff */
[----:B------:R-:W-:Y:S02]  /*4440*/  IMAD R36, R11, 0x55000000, RZ ;  /* 0x550000000b247824 */ /* 0x000fe400078e02ff */
[C---:B------:R-:W-:Y:S02]  /*4450*/  IMAD R61, R59.reuse, 0xdb58, R14 ;  /* 0x0000db583b3d7824 */ /* 0x040fe400078e020e */
[----:B------:R-:W-:Y:S01]  /*4460*/  IMAD.WIDE.U32 R10, R59, 0x55000000, R2 ;  /* 0x550000003b0a7825 */ /* 0x000fe200078e0002 */
[----:B------:R-:W-:Y:S02]  /*4470*/  IADD3 R59, PT, PT, R9, R17, RZ ;  /* 0x00000011093b7210 */ /* 0x000fe40007ffe0ff */
[----:B------:R-:W-:Y:S01]  /*4480*/  SHF.R.S32.HI R9, RZ, 0x1f, R47 ;  /* 0x0000001fff097819 */ /* 0x000fe2000001142f */
[----:B------:R-:W-:-:S02]  /*4490*/  IMAD R63, R55, 0xdb58, R16 ;  /* 0x0000db58373f7824 */ /* 0x000fc400078e0210 */
[----:B------:R-:W-:Y:S01]  /*44a0*/  IMAD.WIDE.U32 R14, R55, 0x55000000, R2 ;  /* 0x55000000370e7825 */ /* 0x000fe200078e0002 */
[----:B------:R-:W-:-:S03]  /*44b0*/  IADD3 R55, PT, PT, R11, R61, RZ ;  /* 0x0000003d0b377210 */ /* 0x000fc60007ffe0ff */
[C---:B------:R-:W-:Y:S02]  /*44c0*/  IMAD R65, R53.reuse, 0xdb58, R36 ;  /* 0x0000db5835417824 */ /* 0x040fe400078e0224 */
[----:B------:R-:W-:Y:S01]  /*44d0*/  IMAD.WIDE.U32 R16, R53, 0x55000000, R2 ;  /* 0x5500000035107825 */ /* 0x000fe200078e0002 */
[----:B------:R-:W-:Y:S02]  /*44e0*/  SHF.R.U64 R53, R8, 0x1f, R59 ;  /* 0x0000001f08357819 */ /* 0x000fe4000000123b */
[----:B------:R-:W-:Y:S01]  /*44f0*/  IADD3 R11, PT, PT, R15, R63, RZ ;  /* 0x0000003f0f0b7210 */ /* 0x000fe20007ffe0ff */
[----:B------:R-:W-:Y:S01]  /*4500*/  IMAD R8, R9, 0x55000000, RZ ;  /* 0x5500000009087824 */ /* 0x000fe200078e02ff */
[----:B------:R-:W-:Y:S02]  /*4510*/  SHF.R.U64 R36, R10, 0x1f, R55 ;  /* 0x0000001f0a247819 */ /* 0x000fe40000001237 */
[----:B------:R-:W-:Y:S01]  /*4520*/  SHF.R.S32.HI R10, RZ, 0x1f, R45 ;  /* 0x0000001fff0a7819 */ /* 0x000fe2000001142d */
[C---:B------:R-:W-:Y:S01]  /*4530*/  IMAD R15, R47.reuse, 0xdb58, R8 ;  /* 0x0000db582f0f7824 */ /* 0x040fe200078e0208 */
[----:B------:R-:W-:Y:S01]  /*4540*/  SHF.R.U64 R38, R14, 0x1f, R11 ;  /* 0x0000001f0e267819 */ /* 0x000fe2000000120b */
[----:B------:R-:W-:Y:S01]  /*4550*/  IMAD.WIDE.U32 R8, R47, 0x55000000, R2 ;  /* 0x550000002f087825 */ /* 0x000fe200078e0002 */
[----:B------:R-:W-:-:S02]  /*4560*/  IADD3 R17, PT, PT, R17, R65, RZ ;  /* 0x0000004111117210 */ /* 0x000fc40007ffe0ff */
[----:B------:R-:W-:Y:S01]  /*4570*/  SHF.R.S32.HI R11, RZ, 0x1f, R43 ;  /* 0x0000001fff0b7819 */ /* 0x000fe2000001142b */
[----:B------:R-:W-:Y:S01]  /*4580*/  IMAD R10, R10, 0x55000000, RZ ;  /* 0x550000000a0a7824 */ /* 0x000fe200078e02ff */
[----:B------:R-:W-:Y:S02]  /*4590*/  SHF.R.U64 R17, R16, 0x1f, R17 ;  /* 0x0000001f10117819 */ /* 0x000fe40000001211 */
[----:B------:R-:W-:Y:S01]  /*45a0*/  IADD3 R9, PT, PT, R9, R15, RZ ;  /* 0x0000000f09097210 */ /* 0x000fe20007ffe0ff */
[----:B------:R-:W-:Y:S01]  /*45b0*/  IMAD R16, R11, 0x55000000, RZ ;  /* 0x550000000b107824 */ /* 0x000fe200078e02ff */
[----:B------:R-:W-:Y:S01]  /*45c0*/  SHF.R.S32.HI R14, RZ, 0x1f, R41 ;  /* 0x0000001fff0e7819 */ /* 0x000fe20000011429 */
[C---:B------:R-:W-:Y:S02]  /*45d0*/  IMAD R15, R45.reuse, 0xdb58, R10 ;  /* 0x0000db582d0f7824 */ /* 0x040fe400078e020a */
[----:B------:R-:W-:Y:S01]  /*45e0*/  IMAD.WIDE.U32 R10, R45, 0x55000000, R2 ;  /* 0x550000002d0a7825 */ /* 0x000fe200078e0002 */
[----:B------:R-:W-:-:S03]  /*45f0*/  SHF.R.U64 R45, R8, 0x1f, R9 ;  /* 0x0000001f082d7819 */ /* 0x000fc60000001209 */
[----:B------:R-:W-:Y:S01]  /*4600*/  IMAD R14, R14, 0x55000000, RZ ;  /* 0x550000000e0e7824 */ /* 0x000fe200078e02ff */
[----:B0-----:R-:W-:Y:S01]  /*4610*/  IADD3 R31, PT, PT, R11, R15, RZ ;  /* 0x0000000f0b1f7210 */ /* 0x001fe20007ffe0ff */
[C---:B------:R-:W-:Y:S01]  /*4620*/  IMAD R47, R43.reuse, 0xdb58, R16 ;  /* 0x0000db582b2f7824 */ /* 0x040fe200078e0210 */
[----:B------:R-:W-:Y:S01]  /*4630*/  SHF.R.S32.HI R11, RZ, 0x1f, R39 ;  /* 0x0000001fff0b7819 */ /* 0x000fe20000011427 */
[----:B------:R-:W-:Y:S01]  /*4640*/  IMAD.WIDE.U32 R8, R43, 0x55000000, R2 ;  /* 0x550000002b087825 */ /* 0x000fe200078e0002 */
[----:B------:R-:W-:-:S03]  /*4650*/  SHF.R.U64 R40, R10, 0x1f, R31 ;  /* 0x0000001f0a287819 */ /* 0x000fc6000000121f */
[----:B------:R-:W-:Y:S01]  /*4660*/  IMAD R43, R41, 0xdb58, R14 ;  /* 0x0000db58292b7824 */ /* 0x000fe200078e020e */
[----:B------:R-:W-:Y:S01]  /*4670*/  IADD3 R9, PT, PT, R9, R47, RZ ;  /* 0x0000002f09097210 */ /* 0x000fe20007ffe0ff */
[----:B------:R-:W-:Y:S01]  /*4680*/  IMAD.WIDE.U32 R14, R41, 0x55000000, R2 ;  /* 0x55000000290e7825 */ /* 0x000fe200078e0002 */
[----:B------:R-:W-:-:S03]  /*4690*/  SHF.R.S32.HI R10, RZ, 0x1f, R35 ;  /* 0x0000001fff0a7819 */ /* 0x000fc60000011423 */
[----:B------:R-:W-:Y:S01]  /*46a0*/  IMAD R42, R11, 0x55000000, RZ ;  /* 0x550000000b2a7824 */ /* 0x000fe200078e02ff */
[----:B------:R-:W-:Y:S02]  /*46b0*/  IADD3 R31, PT, PT, R15, R43, RZ ;  /* 0x0000002b0f1f7210 */ /* 0x000fe40007ffe0ff */
[----:B------:R-:W-:Y:S01]  /*46c0*/  SHF.R.U64 R16, R8, 0x1f, R9 ;  /* 0x0000001f08107819 */ /* 0x000fe20000001209 */
[C---:B------:R-:W-:Y:S02]  /*46d0*/  IMAD R11, R39.reuse, 0xdb58, R42 ;  /* 0x0000db58270b7824 */ /* 0x040fe400078e022a */
[----:B------:R-:W-:Y:S01]  /*46e0*/  IMAD.WIDE.U32 R8, R39, 0x55000000, R2 ;  /* 0x5500000027087825 */ /* 0x000fe200078e0002 */
[----:B------:R-:W-:-:S03]  /*46f0*/  SHF.R.U64 R31, R14, 0x1f, R31 ;  /* 0x0000001f0e1f7819 */ /* 0x000fc6000000121f */
[----:B------:R-:W-:Y:S01]  /*4700*/  IMAD R10, R10, 0x55000000, RZ ;  /* 0x550000000a0a7824 */ /* 0x000fe200078e02ff */
[----:B------:R-:W-:Y:S02]  /*4710*/  SHF.R.S32.HI R14, RZ, 0x1f, R37 ;  /* 0x0000001fff0e7819 */ /* 0x000fe40000011425 */
[----:B------:R-:W-:Y:S01]  /*4720*/  SHF.R.S32.HI R15, RZ, 0x1f, R33 ;  /* 0x0000001fff0f7819 */ /* 0x000fe20000011421 */
[----:B------:R-:W-:Y:S01]  /*4730*/  IMAD R41, R35, 0xdb58, R10 ;  /* 0x0000db5823297824 */ /* 0x000fe200078e020a */
[----:B------:R-:W-:Y:S01]  /*4740*/  IADD3 R9, PT, PT, R9, R11, RZ ;  /* 0x0000000b09097210 */ /* 0x000fe20007ffe0ff */
[----:B------:R-:W-:Y:S01]  /*4750*/  IMAD.WIDE.U32 R10, R35, 0x55000000, R2 ;  /* 0x55000000230a7825 */ /* 0x000fe200078e0002 */
[----:B------:R-:W-:-:S03]  /*4760*/  SHF.R.S32.HI R39, RZ, 0x1f, R13 ;  /* 0x0000001fff277819 */ /* 0x000fc6000001140d */
[----:B------:R-:W-:Y:S01]  /*4770*/  IMAD R14, R14, 0x55000000, RZ ;  /* 0x550000000e0e7824 */ /* 0x000fe200078e02ff */
[----:B------:R-:W-:Y:S01]  /*4780*/  IADD3 R11, PT, PT, R11, R41, RZ ;  /* 0x000000290b0b7210 */ /* 0x000fe20007ffe0ff */
[----:B------:R-:W-:Y:S01]  /*4790*/  IMAD R42, R15, 0x55000000, RZ ;  /* 0x550000000f2a7824 */ /* 0x000fe200078e02ff */
[----:B------:R-:W-:Y:S01]  /*47a0*/  SHF.R.U64 R35, R8, 0x1f, R9 ;  /* 0x0000001f08237819 */ /* 0x000fe20000001209 */
[C---:B------:R-:W-:Y:S02]  /*47b0*/  IMAD R43, R37.reuse, 0xdb58, R14 ;  /* 0x0000db58252b7824 */ /* 0x040fe400078e020e */
[----:B------:R-:W-:Y:S01]  /*47c0*/  IMAD.WIDE.U32 R8, R37, 0x55000000, R2 ;  /* 0x5500000025087825 */ /* 0x000fe200078e0002 */
[----:B------:R-:W-:-:S03]  /*47d0*/  SHF.R.U64 R44, R10, 0x1f, R11 ;  /* 0x0000001f0a2c7819 */ /* 0x000fc6000000120b */
[C---:B------:R-:W-:Y:S02]  /*47e0*/  IMAD R37, R33.reuse, 0xdb58, R42 ;  /* 0x0000db5821257824 */ /* 0x040fe400078e022a */
[----:B------:R-:W-:-:S04]  /*47f0*/  IMAD.WIDE.U32 R14, R33, 0x55000000, R2 ;  /* 0x55000000210e7825 */ /* 0x000fc800078e0002 */
[----:B------:R-:W-:Y:S02]  /*4800*/  IMAD R10, R39, 0x55000000, RZ ;  /* 0x55000000270a7824 */ /* 0x000fe400078e02ff */
[----:B-1----:R-:W-:Y:S01]  /*4810*/  IDP.4A.S8.S8 R33, R46, R4, R19 ;  /* 0x000000042e217226 */ /* 0x002fe20000000613 */
[----:B------:R-:W-:Y:S02]  /*4820*/  IADD3 R19, PT, PT, R9, R43, RZ ;  /* 0x0000002b09137210 */ /* 0x000fe40007ffe0ff */
[----:B------:R-:W-:Y:S01]  /*4830*/  IADD3 R9, PT, PT, R15, R37, RZ ;  /* 0x000000250f097210 */ /* 0x000fe20007ffe0ff */
[C---:B------:R-:W-:Y:S02]  /*4840*/  IMAD R15, R13.reuse, 0xdb58, R10 ;  /* 0x0000db580d0f7824 */ /* 0x040fe400078e020a */
[----:B------:R-:W-:Y:S01]  /*4850*/  IMAD.WIDE.U32 R10, R13, 0x55000000, R2 ;  /* 0x550000000d0a7825 */ /* 0x000fe200078e0002 */
[----:B------:R-:W-:-:S03]  /*4860*/  SHF.R.U64 R42, R8, 0x1f, R19 ;  /* 0x0000001f082a7819 */ /* 0x000fc60000001213 */
[C---:B------:R-:W-:Y:S01]  /*4870*/  IDP.4A.S8.S8 R5, R46.reuse, R5, R18 ;  /* 0x000000052e057226 */ /* 0x040fe20000000612 */
[----:B------:R-:W-:Y:S01]  /*4880*/  SHF.R.S32.HI R4, RZ, 0x1f, R33 ;  /* 0x0000001fff047819 */ /* 0x000fe20000011421 */
[C---:B------:R-:W-:Y:S01]  /*4890*/  IDP.4A.S8.S8 R25, R46.reuse, R6, R25 ;  /* 0x000000062e197226 */ /* 0x040fe20000000619 */
[----:B------:R-:W-:Y:S01]  /*48a0*/  IADD3 R19, PT, PT, R11, R15, RZ ;  /* 0x0000000f0b137210 */ /* 0x000fe20007ffe0ff */
[----:B------:R-:W-:Y:S01]  /*48b0*/  IDP.4A.S8.S8 R7, R46, R7, R20 ;  /* 0x000000072e077226 */ /* 0x000fe20000000614 */
[----:B------:R-:W-:Y:S01]  /*48c0*/  SHF.R.S32.HI R6, RZ, 0x1f, R5 ;  /* 0x0000001fff067819 */ /* 0x000fe20000011405 */
[----:B------:R-:W-:Y:S01]  /*48d0*/  IMAD R8, R4, 0x55000000, RZ ;  /* 0x5500000004087824 */ /* 0x000fe200078e02ff */
[----:B------:R-:W-:Y:S02]  /*48e0*/  SHF.R.U64 R19, R10, 0x1f, R19 ;  /* 0x0000001f0a137819 */ /* 0x000fe40000001213 */
[----:B------:R-:W-:Y:S02]  /*48f0*/  SHF.R.S32.HI R4, RZ, 0x1f, R25 ;  /* 0x0000001fff047819 */ /* 0x000fe40000011419 */
[----:B------:R-:W-:Y:S01]  /*4900*/  SHF.R.S32.HI R10, RZ, 0x1f, R7 ;  /* 0x0000001fff0a7819 */ /* 0x000fe20000011407 */
[----:B------:R-:W-:Y:S01]  /*4910*/  IMAD R6, R6, 0x55000000, RZ ;  /* 0x5500000006067824 */ /* 0x000fe200078e02ff */
[----:B------:R-:W-:Y:S01]  /*4920*/  SHF.R.U64 R13, R14, 0x1f, R9 ;  /* 0x0000001f0e0d7819 */ /* 0x000fe20000001209 */
[----:B------:R-:W-:-:S02]  /*4930*/  IMAD R37, R33, 0xdb58, R8 ;  /* 0x0000db5821257824 */ /* 0x000fc400078e0208 */
[----:B------:R-:W-:-:S04]  /*4940*/  IMAD.WIDE.U32 R8, R33, 0x55000000, R2 ;  /* 0x5500000021087825 */ /* 0x000fc800078e0002 */
[----:B------:R-:W-:Y:S02]  /*4950*/  IMAD R4, R4, 0x55000000, RZ ;  /* 0x5500000004047824 */ /* 0x000fe400078e02ff */
[----:B------:R-:W-:Y:S02]  /*4960*/  IMAD R18, R10, 0x55000000, RZ ;  /* 0x550000000a127824 */ /* 0x000fe400078e02ff */
[C---:B------:R-:W-:Y:S02]  /*4970*/  IMAD R33, R5.reuse, 0xdb58, R6 ;  /* 0x0000db5805217824 */ /* 0x040fe400078e0206 */
[----:B------:R-:W-:-:S04]  /*4980*/  IMAD.WIDE.U32 R10, R5, 0x55000000, R2 ;  /* 0x55000000050a7825 */ /* 0x000fc800078e0002 */
[C---:B------:R-:W-:Y:S02]  /*4990*/  IMAD R39, R25.reuse, 0xdb58, R4 ;  /* 0x0000db5819277824 */ /* 0x040fe400078e0204 */
[----:B------:R-:W-:Y:S01]  /*49a0*/  IMAD.WIDE.U32 R14, R25, 0x55000000, R2 ;  /* 0x55000000190e7825 */ /* 0x000fe200078e0002 */
[----:B------:R-:W-:Y:S01]  /*49b0*/  IADD3 R25, PT, PT, R9, R37, RZ ;  /* 0x0000002509197210 */ /* 0x000fe20007ffe0ff */
[----:B------:R-:W0:Y:S01]  /*49c0*/  LDC.64 R4, c[0x0][0x390] ;  /* 0x0000e400ff047b82 */ /* 0x000e220000000a00 */
[----:B------:R-:W-:Y:S01]  /*49d0*/  IADD3 R9, PT, PT, R11, R33, RZ ;  /* 0x000000210b097210 */ /* 0x000fe20007ffe0ff */
[----:B------:R-:W-:Y:S01]  /*49e0*/  IMAD R41, R7, 0xdb58, R18 ;  /* 0x0000db5807297824 */ /* 0x000fe200078e0212 */
[----:B--2---:R-:W-:Y:S01]  /*49f0*/  IADD3 R11, PT, PT, R21, R28, RZ ;  /* 0x0000001c150b7210 */ /* 0x004fe20007ffe0ff */
[----:B------:R-:W-:Y:S01]  /*4a00*/  IMAD.WIDE.U32 R6, R7, 0x55000000, R2 ;  /* 0x5500000007067825 */ /* 0x000fe200078e0002 */
[----:B------:R-:W-:Y:S02]  /*4a10*/  SHF.R.U64 R18, R10, 0x1f, R9 ;  /* 0x0000001f0a127819 */ /* 0x000fe40000001209 */
[----:B------:R-:W-:-:S02]  /*4a20*/  IADD3 R9, PT, PT, R21, R22, RZ ;  /* 0x0000001615097210 */ /* 0x000fc40007ffe0ff */
[----:B------:R-:W-:Y:S01]  /*4a30*/  SHF.R.U64 R20, R8, 0x1f, R25 ;  /* 0x0000001f08147819 */ /* 0x000fe20000001219 */
[--C-:B------:R-:W-:Y:S01]  /*4a40*/  IMAD.WIDE R10, R11, 0x7b444c40, R2.reuse ;  /* 0x7b444c400b0a7825 */ /* 0x100fe200078e0202 */
[----:B------:R-:W-:Y:S02]  /*4a50*/  IADD3 R7, PT, PT, R7, R41, RZ ;  /* 0x0000002907077210 */ /* 0x000fe40007ffe0ff */
[----:B------:R-:W-:Y:S01]  /*4a60*/  IADD3 R33, PT, PT, R21, R32, RZ ;  /* 0x0000002015217210 */ /* 0x000fe20007ffe0ff */
[--C-:B------:R-:W-:Y:S01]  /*4a70*/  IMAD.WIDE R8, R9, 0x7b444c40, R2.reuse ;  /* 0x7b444c4009087825 */ /* 0x100fe200078e0202 */
[C---:B------:R-:W-:Y:S02]  /*4a80*/  IADD3 R41, PT, PT, R21.reuse, R20, RZ ;  /* 0x0000001415297210 */ /* 0x040fe40007ffe0ff */
[----:B------:R-:W-:Y:S01]  /*4a90*/  IADD3 R25, PT, PT, R21, R36, RZ ;  /* 0x0000002415197210 */ /* 0x000fe20007ffe0ff */
[----:B------:R-:W-:Y:S01]  /*4aa0*/  IMAD.WIDE R32, R33, 0x7b444c40, R2 ;  /* 0x7b444c4021207825 */ /* 0x000fe200078e0202 */
[----:B------:R-:W-:-:S02]  /*4ab0*/  IADD3 R15, PT, PT, R15, R39, RZ ;  /* 0x000000270f0f7210 */ /* 0x000fc40007ffe0ff */
[----:B------:R-:W-:Y:S02]  /*4ac0*/  IADD3 R39, PT, PT, R21, R44, RZ ;  /* 0x0000002c15277210 */ /* 0x000fe40007ffe0ff */
[----:B------:R-:W-:Y:S01]  /*4ad0*/  SHF.R.U64 R55, R10, 0x1f, R11 ;  /* 0x0000001f0a377819 */ /* 0x000fe2000000120b */
[----:B------:R-:W-:Y:S01]  /*4ae0*/  IMAD.WIDE R10, R41, 0x7b444c40, R2 ;  /* 0x7b444c40290a7825 */ /* 0x000fe200078e0202 */
[----:B------:R-:W-:Y:S02]  /*4af0*/  IADD3 R37, PT, PT, R21, R40, RZ ;  /* 0x0000002815257210 */ /* 0x000fe40007ffe0ff */
[----:B------:R-:W-:Y:S01]  /*4b00*/  SHF.R.U64 R59, R8, 0x1f, R9 ;  /* 0x0000001f083b7819 */ /* 0x000fe20000001209 */
[----:B------:R-:W-:Y:S01]  /*4b10*/  IMAD.WIDE R8, R25, 0x7b444c40, R2 ;  /* 0x7b444c4019087825 */ /* 0x000fe200078e0202 */
[----:B------:R-:W-:-:S03]  /*4b20*/  SHF.R.U64 R47, R32, 0x1f, R33 ;  /* 0x0000001f202f7819 */ /* 0x000fc60000001221 */
[----:B------:R-:W-:Y:S01]  /*4b30*/  IMAD.WIDE R20, R39, 0x7b444c40, R2 ;  /* 0x7b444c4027147825 */ /* 0x000fe200078e0202 */
[----:B------:R-:W-:Y:S02]  /*4b40*/  SHF.R.U64 R39, R10, 0x1f, R11 ;  /* 0x0000001f0a277819 */ /* 0x000fe4000000120b */
[----:B---3--:R-:W-:Y:S01]  /*4b50*/  IADD3 R11, PT, PT, R29, R30, RZ ;  /* 0x0000001e1d0b7210 */ /* 0x008fe20007ffe0ff */
[----:B------:R-:W-:Y:S01]  /*4b60*/  IMAD.WIDE R32, R37, 0x7b444c40, R2 ;  /* 0x7b444c4025207825 */ /* 0x000fe200078e0202 */
[----:B------:R-:W-:Y:S02]  /*4b70*/  SHF.R.U64 R37, R8, 0x1f, R9 ;  /* 0x0000001f08257819 */ /* 0x000fe40000001209 */
[----:B------:R-:W-:Y:S01]  /*4b80*/  IADD3 R9, PT, PT, R29, R24, RZ ;  /* 0x000000181d097210 */ /* 0x000fe20007ffe0ff */
[----:B0-----:R-:W-:Y:S01]  /*4b90*/  IMAD.WIDE.U32 R4, R26, 0x4, R4 ;  /* 0x000000041a047825 */ /* 0x001fe200078e0004 */
[----:B------:R-:W-:Y:S02]  /*4ba0*/  SHF.R.U64 R43, R32, 0x1f, R33 ;  /* 0x0000001f202b7819 */ /* 0x000fe40000001221 */
[----:B------:R-:W-:Y:S01]  /*4bb0*/  SHF.R.U64 R41, R20, 0x1f, R21 ;  /* 0x0000001f14297819 */ /* 0x000fe20000001215 */
[----:B------:R-:W-:Y:S01]  /*4bc0*/  IMAD.WIDE R10, R11, 0x7b444c40, R2 ;  /* 0x7b444c400b0a7825 */ /* 0x000fe200078e0202 */
[----:B------:R-:W-:-:S02]  /*4bd0*/  IADD3 R25, PT, PT, R29, R38, RZ ;  /* 0x000000261d197210 */ /* 0x000fc40007ffe0ff */
[----:B------:R-:W-:Y:S01]  /*4be0*/  IADD3 R21, PT, PT, R29, R34, RZ ;  /* 0x000000221d157210 */ /* 0x000fe20007ffe0ff */
[----:B------:R-:W-:Y:S01]  /*4bf0*/  IMAD.WIDE R8, R9, 0x7b444c40, R2 ;  /* 0x7b444c4009087825 */ /* 0x000fe200078e0202 */
[----:B------:R0:W-:Y:S01]  /*4c00*/  STG.E desc[UR10][R4.64+0x1c0], R43 ;  /* 0x0001c02b04007986 */ /* 0x0001e2000c10190a */
[----:B------:R-:W-:-:S03]  /*4c10*/  IADD3 R33, PT, PT, R29, R16, RZ ;  /* 0x000000101d217210 */ /* 0x000fc60007ffe0ff */
[----:B------:R1:W-:Y:S04]  /*4c20*/  STG.E desc[UR10][R4.64+0xe0], R47 ;  /* 0x0000e02f04007986 */ /* 0x0003e8000c10190a */
[----:B------:R2:W-:Y:S01]  /*4c30*/  STG.E desc[UR10][R4.64+0x150], R37 ;  /* 0x0001502504007986 */ /* 0x0005e2000c10190a */
[----:B0-----:R-:W-:Y:S01]  /*4c40*/  SHF.R.U64 R43, R10, 0x1f, R11 ;  /* 0x0000001f0a2b7819 */ /* 0x001fe2000000120b */
[----:B------:R-:W-:Y:S01]  /*4c50*/  IMAD.WIDE R10, R25, 0x7b444c40, R2 ;  /* 0x7b444c40190a7825 */ /* 0x000fe200078e0202 */
[----:B-1----:R-:W-:-:S03]  /*4c60*/  SHF.R.U64 R47, R8, 0x1f, R9 ;  /* 0x0000001f082f7819 */ /* 0x002fc60000001209 */
[--C-:B------:R-:W-:Y:S01]  /*4c70*/  IMAD.WIDE R8, R21, 0x7b444c40, R2.reuse ;  /* 0x7b444c4015087825 */ /* 0x100fe200078e0202 */
[----:B--2---:R-:W-:Y:S01]  /*4c80*/  IADD3 R37, PT, PT, R29, R42, RZ ;  /* 0x0000002a1d257210 */ /* 0x004fe20007ffe0ff */
[----:B------:R0:W-:Y:S02]  /*4c90*/  STG.E desc[UR10][R4.64+0x2a0], R39 ;  /* 0x0002a02704007986 */ /* 0x0001e4000c10190a */
[--C-:B------:R-:W-:Y:S01]  /*4ca0*/  IMAD.WIDE R20, R33, 0x7b444c40, R2.reuse ;  /* 0x7b444c4021147825 */ /* 0x100fe200078e0202 */
[----:B------:R-:W-:Y:S01]  /*4cb0*/  IADD3 R29, PT, PT, R29, R18, RZ ;  /* 0x000000121d1d7210 */ /* 0x000fe20007ffe0ff */
[----:B------:R1:W-:Y:S02]  /*4cc0*/  STG.E desc[UR10][R4.64+0x230], R41 ;  /* 0x0002302904007986 */ /* 0x0003e4000c10190a */
[----:B------:R-:W-:Y:S01]  /*4cd0*/  IMAD.WIDE R24, R37, 0x7b444c40, R2 ;  /* 0x7b444c4025187825 */ /* 0x000fe200078e0202 */
[----:B------:R-:W-:Y:S02]  /*4ce0*/  SHF.R.U64 R15, R14, 0x1f, R15 ;  /* 0x0000001f0e0f7819 */ /* 0x000fe4000000120f */
[----:B0-----:R-:W-:-:S02]  /*4cf0*/  SHF.R.U64 R39, R10, 0x1f, R11 ;  /* 0x0000001f0a277819 */ /* 0x001fc4000000120b */
[----:B----4-:R-:W-:Y:S02]  /*4d00*/  IADD3 R11, PT, PT, R12, R49, RZ ;  /* 0x000000310c0b7210 */ /* 0x010fe40007ffe0ff */
[----:B-1----:R-:W-:Y:S02]  /*4d10*/  SHF.R.U64 R41, R8, 0x1f, R9 ;  /* 0x0000001f08297819 */ /* 0x002fe40000001209 */
[----:B------:R-:W-:Y:S01]  /*4d20*/  IADD3 R9, PT, PT, R12, R27, RZ ;  /* 0x0000001b0c097210 */ /* 0x000fe20007ffe0ff */
[----:B------:R-:W-:Y:S01]  /*4d30*/  IMAD.WIDE R10, R11, 0x7b444c40, R2 ;  /* 0x7b444c400b0a7825 */ /* 0x000fe200078e0202 */
[----:B------:R-:W-:Y:S02]  /*4d40*/  SHF.R.U64 R33, R24, 0x1f, R25 ;  /* 0x0000001f18217819 */ /* 0x000fe40000001219 */
[----:B------:R-:W-:Y:S01]  /*4d50*/  SHF.R.U64 R37, R20, 0x1f, R21 ;  /* 0x0000001f14257819 */ /* 0x000fe20000001215 */
[----:B------:R-:W-:Y:S01]  /*4d60*/  IMAD.WIDE R28, R29, 0x7b444c40, R2 ;  /* 0x7b444c401d1c7825 */ /* 0x000fe200078e0202 */
[----:B------:R-:W-:-:S02]  /*4d70*/  IADD3 R17, PT, PT, R12, R17, RZ ;  /* 0x000000110c117210 */ /* 0x000fc40007ffe0ff */
[C---:B------:R-:W-:Y:S01]  /*4d80*/  IADD3 R57, PT, PT, R12.reuse, R57, RZ ;  /* 0x000000390c397210 */ /* 0x040fe20007ffe0ff */
[----:B------:R-:W-:Y:S01]  /*4d90*/  IMAD.WIDE R8, R9, 0x7b444c40, R2 ;  /* 0x7b444c4009087825 */ /* 0x000fe200078e0202 */
[C---:B------:R-:W-:Y:S02]  /*4da0*/  IADD3 R31, PT, PT, R12.reuse, R31, RZ ;  /* 0x0000001f0c1f7210 */ /* 0x040fe40007ffe0ff */
[C---:B------:R-:W-:Y:S02]  /*4db0*/  IADD3 R21, PT, PT, R12.reuse, R13, RZ ;  /* 0x0000000d0c157210 */ /* 0x040fe40007ffe0ff */
[----:B------:R-:W-:Y:S01]  /*4dc0*/  IADD3 R25, PT, PT, R12, R15, RZ ;  /* 0x0000000f0c197210 */ /* 0x000fe20007ffe0ff */
[----:B------:R0:W-:Y:S01]  /*4dd0*/  STG.E desc[UR10][R4.64+0x234], R33 ;  /* 0x0002342104007986 */ /* 0x0001e2000c10190a */
[----:B------:R-:W-:Y:S01]  /*4de0*/  SHF.R.U64 R29, R28, 0x1f, R29 ;  /* 0x0000001f1c1d7819 */ /* 0x000fe2000000121d */
[--C-:B------:R-:W-:Y:S02]  /*4df0*/  IMAD.WIDE R12, R31, 0x7b444c40, R2.reuse ;  /* 0x7b444c401f0c7825 */ /* 0x100fe400078e0202 */
[----:B------:R1:W-:Y:S02]  /*4e00*/  STG.E desc[UR10][R4.64+0x1c4], R37 ;  /* 0x0001c42504007986 */ /* 0x0003e4000c10190a */
[----:B------:R-:W-:Y:S01]  /*4e10*/  IMAD.WIDE R14, R21, 0x7b444c40, R2 ;  /* 0x7b444c40150e7825 */ /* 0x000fe200078e0202 */
[----:B------:R-:W-:-:S02]  /*4e20*/  SHF.R.U64 R7, R6, 0x1f, R7 ;  /* 0x0000001f06077819 */ /* 0x000fc40000001207 */
[----:B0-----:R-:W-:Y:S01]  /*4e30*/  SHF.R.U64 R33, R10, 0x1f, R11 ;  /* 0x0000001f0a217819 */ /* 0x001fe2000000120b */
[----:B------:R-:W-:Y:S01]  /*4e40*/  IMAD.WIDE R10, R17, 0x7b444c40, R2 ;  /* 0x7b444c40110a7825 */ /* 0x000fe200078e0202 */
[----:B-1----:R-:W-:-:S03]  /*4e50*/  SHF.R.U64 R37, R8, 0x1f, R9 ;  /* 0x0000001f08257819 */ /* 0x002fc60000001209 */
[----:B------:R-:W-:-:S04]  /*4e60*/  IMAD.WIDE R8, R57, 0x7b444c40, R2 ;  /* 0x7b444c4039087825 */ /* 0x000fc800078e0202 */
[----:B------:R-:W-:Y:S01]  /*4e70*/  IMAD.WIDE R16, R25, 0x7b444c40, R2 ;  /* 0x7b444c4019107825 */ /* 0x000fe200078e0202 */
[----:B------:R0:W-:Y:S01]  /*4e80*/  STG.E desc[UR10][R4.64+0x2a4], R29 ;  /* 0x0002a41d04007986 */ /* 0x0001e2000c10190a */
[----:B------:R-:W-:Y:S02]  /*4e90*/  SHF.R.U64 R31, R8, 0x1f, R9 ;  /* 0x0000001f081f7819 */ /* 0x000fe40000001209 */
[----:B------:R-:W-:Y:S02]  /*4ea0*/  SHF.R.U64 R27, R12, 0x1f, R13 ;  /* 0x0000001f0c1b7819 */ /* 0x000fe4000000120d */
[----:B------:R-:W-:Y:S02]  /*4eb0*/  SHF.R.U64 R25, R14, 0x1f, R15 ;  /* 0x0000001f0e197819 */ /* 0x000fe4000000120f */
[----:B------:R-:W-:Y:S02]  /*4ec0*/  SHF.R.U64 R21, R16, 0x1f, R17 ;  /* 0x0000001f10157819 */ /* 0x000fe40000001211 */
[----:B------:R-:W-:-:S02]  /*4ed0*/  IADD3 R23, PT, PT, R0, R23, RZ ;  /* 0x0000001700177210 */ /* 0x000fc40007ffe0ff */
[----:B------:R-:W-:Y:S02]  /*4ee0*/  IADD3 R9, PT, PT, R0, R51, RZ ;  /* 0x0000003300097210 */ /* 0x000fe40007ffe0ff */
[----:B0-----:R-:W-:Y:S02]  /*4ef0*/  SHF.R.U64 R29, R10, 0x1f, R11 ;  /* 0x0000001f0a1d7819 */ /* 0x001fe4000000120b */
[C---:B------:R-:W-:Y:S02]  /*4f00*/  IADD3 R11, PT, PT, R0.reuse, R53, RZ ;  /* 0x00000035000b7210 */ /* 0x040fe40007ffe0ff */
[C---:B------:R-:W-:Y:S02]  /*4f10*/  IADD3 R13, PT, PT, R0.reuse, R45, RZ ;  /* 0x0000002d000d7210 */ /* 0x040fe40007ffe0ff */
[C---:B------:R-:W-:Y:S02]  /*4f20*/  IADD3 R15, PT, PT, R0.reuse, R35, RZ ;  /* 0x00000023000f7210 */ /* 0x040fe40007ffe0ff */
[----:B------:R-:W-:-:S02]  /*4f30*/  IADD3 R17, PT, PT, R0, R19, RZ ;  /* 0x0000001300117210 */ /* 0x000fc40007ffe0ff */
        /* <DEDUP_REMOVED lines=36> */
.L_x_162:
        /* <DEDUP_REMOVED lines=16> */
.L_x_388:


//--------------------- .text.fused_nn_conv2d_cast_fixed_point_multiply_add_cast_nn_relu_cast_fixed_point_mult_18399029763786111876__1_kernel0 --------------------------
	.section	.text.fused_nn_conv2d_cast_fixed_point_multiply_add_cast_nn_relu_cast_fixed_point_mult_18399029763786111876__1_kernel0,"ax",@progbits
	.align	128
        .global         fused_nn_conv2d_cast_fixed_point_multiply_add_cast_nn_relu_cast_fixed_point_mult_18399029763786111876__1_kernel0
        .type           fused_nn_conv2d_cast_fixed_point_multiply_add_cast_nn_relu_cast_fixed_point_mult_18399029763786111876__1_kernel0,@function
        .size           fused_nn_conv2d_cast_fixed_point_multiply_add_cast_nn_relu_cast_fixed_point_mult_18399029763786111876__1_kernel0,(.L_x_389 - fused_nn_conv2d_cast_fixed_point_multiply_add_cast_nn_relu_cast_fixed_point_mult_18399029763786111876__1_kernel0)
        .other          fused_nn_conv2d_cast_fixed_point_multiply_add_cast_nn_relu_cast_fixed_point_mult_18399029763786111876__1_kernel0,@"STO_CUDA_ENTRY STV_DEFAULT"
fused_nn_conv2d_cast_fixed_point_multiply_add_cast_nn_relu_cast_fixed_point_mult_18399029763786111876__1_kernel0:
.text.fused_nn_conv2d_cast_fixed_point_multiply_add_cast_nn_relu_cast_fixed_point_mult_18399029763786111876__1_kernel0:
        /* <DEDUP_REMOVED lines=50> */
.L_x_166:
[----:B------:R-:W-:Y:S05]  /*0320*/  BSYNC.RECONVERGENT B1 ;  /* 0x0000000000017941 */ /* 0x000fea0003800200 */
.L_x_165:
[----:B------:R-:W1:Y:S01]  /*0330*/  S2UR UR5, SR_CgaCtaId ;  /* 0x00000000000579c3 */ /* 0x000e620000008800 */
[----:B------:R-:W-:Y:S02]  /*0340*/  UMOV UR4, 0x400 ;  /* 0x0000040000047882 */ /* 0x000fe40000000000 */
[----:B-1----:R-:W-:-:S06]  /*0350*/  ULEA UR4, UR5, UR4, 0x18 ;  /* 0x0000000405047291 */ /* 0x002fcc000f8ec0ff */
[----:B0-----:R-:W-:-:S05]  /*0360*/  LEA R5, R25, UR4, 0x2 ;  /* 0x0000000419057c11 */ /* 0x001fca000f8e10ff */
[----:B-----5:R0:W-:Y:S02]  /*0370*/  STS [R5], R4 ;  /* 0x0000000405007388 */ /* 0x0201e40000000800 */
.L_x_164:
[----:B------:R-:W-:Y:S05]  /*0380*/  BSYNC.RECONVERGENT B0 ;  /* 0x0000000000007941 */ /* 0x000fea0003800200 */
.L_x_163:
[----:B------:R-:W-:Y:S01]  /*0390*/  LOP3.LUT R15, R25, 0xff, RZ, 0xc0, !PT ;  /* 0x000000ff190f7812 */ /* 0x000fe200078ec0ff */
[----:B------:R-:W1:Y:S01]  /*03a0*/  S2UR UR7, SR_CTAID.X ;  /* 0x00000000000779c3 */ /* 0x000e620000002500 */
[----:B0-----:R-:W-:Y:S01]  /*03b0*/  SHF.L.U32 R5, R3, 0x1, RZ ;  /* 0x0000000103057819 */ /* 0x001fe200000006ff */
[----:B------:R-:W0:Y:S01]  /*03c0*/  LDCU.128 UR16, c[0x0][0x380] ;  /* 0x00007000ff1077ac */ /* 0x000e220008000c00 */
[----:B------:R-:W-:Y:S02]  /*03d0*/  HFMA2 R56, -RZ, RZ, 0, 0 ;  /* 0x00000000ff387431 */ /* 0x000fe400000001ff */
        /* <DEDUP_REMOVED lines=62> */
[----:B------:R-:W-:Y:S02]  /*07c0*/  CS2R R46, SRZ ;  /* 0x00000000002e7805 */ /* 0x000fe4000001ff00 */
[----:B------:R-:W-:Y:S02]  /*07d0*/  IADD3 R11, PT, PT, R8, R11, RZ ;  /* 0x0000000b080b7210 */ /* 0x000fe40007ffe0ff */
[----:B------:R-:W-:Y:S02]  /*07e0*/  SHF.R.U32.HI R8, RZ, 0x9, R6 ;  /* 0x00000009ff087819 */ /* 0x000fe40000011606 */
[----:B------:R-:W-:Y:S02]  /*07f0*/  LOP3.LUT R6, R2, 0x80, RZ, 0x3c, !PT ;  /* 0x0000008002067812 */ /* 0x000fe400078e3cff */
[----:B------:R-:W-:Y:S02]  /*0800*/  IADD3 R9, PT, PT, RZ, -R9, RZ ;  /* 0x80000009ff097210 */ /* 0x000fe40007ffe0ff */
[----:B------:R-:W-:-:S02]  /*0810*/  LOP3.LUT R6, R6, 0xff, RZ, 0xc0, !PT ;  /* 0x000000ff06067812 */ /* 0x000fc400078ec0ff */
[----:B------:R-:W-:Y:S02]  /*0820*/  PRMT R9, R9, 0x7710, RZ ;  /* 0x0000771009097816 */ /* 0x000fe400000000ff */
[----:B------:R-:W-:Y:S02]  /*0830*/  PRMT R16, R8, 0x9910, RZ ;  /* 0x0000991008107816 */ /* 0x000fe400000000ff */
[----:B------:R-:W-:Y:S01]  /*0840*/  IADD3 R14, PT, PT, R14, R9, RZ ;  /* 0x000000090e0e7210 */ /* 0x000fe20007ffe0ff */
[----:B------:R-:W-:Y:S01]  /*0850*/  IMAD R9, R6, 0x39, RZ ;  /* 0x0000003906097824 */ /* 0x000fe200078e02ff */
[----:B------:R-:W-:Y:S02]  /*0860*/  LEA R6, R16, R16, 0x3 ;  /* 0x0000001010067211 */ /* 0x000fe400078e18ff */
[----:B------:R-:W-:Y:S02]  /*0870*/  LOP3.LUT P0, RZ, R18, UR5, RZ, 0xfc, !PT ;  /* 0x0000000512ff7c12 */ /* 0x000fe4000f80fcff */
[----:B------:R-:W-:-:S02]  /*0880*/  IADD3 R17, PT, PT, RZ, -R6, RZ ;  /* 0x80000006ff117210 */ /* 0x000fc40007ffe0ff */
[----:B------:R-:W-:Y:S01]  /*0890*/  SHF.R.U32.HI R16, RZ, 0x9, R9 ;  /* 0x00000009ff107819 */ /* 0x000fe20000011609 */
[----:B------:R-:W-:Y:S01]  /*08a0*/  IMAD R9, R8, 0x900, RZ ;  /* 0x0000090008097824 */ /* 0x000fe200078e02ff */
[----:B------:R-:W-:Y:S02]  /*08b0*/  PRMT R17, R17, 0x7710, RZ ;  /* 0x0000771011117816 */ /* 0x000fe400000000ff */
[----:B------:R-:W-:Y:S01]  /*08c0*/  IADD3 R6, PT, PT, R18, UR5, RZ ;  /* 0x0000000512067c10 */ /* 0x000fe2000fffe0ff */
[----:B------:R-:W1:Y:S01]  /*08d0*/  S2UR UR5, SR_CgaCtaId ;  /* 0x00000000000579c3 */ /* 0x000e620000008800 */
[----:B------:R-:W-:Y:S02]  /*08e0*/  PRMT R18, R16, 0x9910, RZ ;  /* 0x0000991010127816 */ /* 0x000fe400000000ff */
[----:B------:R-:W-:Y:S02]  /*08f0*/  LOP3.LUT P1, RZ, R7, UR9, RZ, 0xfc, !PT ;  /* 0x0000000907ff7c12 */ /* 0x000fe4000f82fcff */
[----:B------:R-:W-:-:S02]  /*0900*/  IADD3 R8, PT, PT, R2, R17, RZ ;  /* 0x0000001102087210 */ /* 0x000fc40007ffe0ff */
[----:B------:R-:W-:Y:S01]  /*0910*/  MOV R19, UR4 ;  /* 0x0000000400137c02 */ /* 0x000fe20008000f00 */
[----:B------:R-:W-:Y:S01]  /*0920*/  UMOV UR4, 0x400 ;  /* 0x0000040000047882 */ /* 0x000fe20000000000 */
[----:B------:R-:W-:Y:S01]  /*0930*/  MOV R17, R18 ;  /* 0x0000001200117202 */ /* 0x000fe20000000f00 */
[----:B------:R-:W-:Y:S01]  /*0940*/  UIADD3 UR4, UPT, UPT, UR4, 0x320, URZ ;  /* 0x0000032004047890 */ /* 0x000fe2000fffe0ff */
[----:B------:R-:W-:Y:S02]  /*0950*/  PLOP3.LUT P0, PT, P0, P1, PT, 0x2f, 0xf2 ;  /* 0x0000000000f2781c */ /* 0x000fe40000702577 */
[----:B------:R-:W-:Y:S02]  /*0960*/  LOP3.LUT R9, R9, 0xc, R0, 0xf8, !PT ;  /* 0x0000000c09097812 */ /* 0x000fe400078ef800 */
[----:B------:R-:W-:Y:S02]  /*0970*/  SHF.L.U32 R8, R8, 0x4, RZ ;  /* 0x0000000408087819 */ /* 0x000fe400000006ff */
[----:B0-----:R-:W-:-:S02]  /*0980*/  IADD3 R19, P1, P2, R4, UR16, R19 ;  /* 0x0000001004137c10 */ /* 0x001fc4000fa3e013 */
[----:B------:R-:W-:Y:S01]  /*0990*/  LEA R4, R17, R17, 0x3 ;  /* 0x0000001111047211 */ /* 0x000fe200078e18ff */
[----:B------:R-:W-:Y:S01]  /*09a0*/  IMAD R17, R16, 0x900, RZ ;  /* 0x0000090010117824 */ /* 0x000fe200078e02ff */
[----:B------:R-:W-:Y:S01]  /*09b0*/  LOP3.LUT R18, R9, 0xf0, R8, 0xf8, !PT ;  /* 0x000000f009127812 */ /* 0x000fe200078ef808 */
[----:B------:R-:W-:Y:S01]  /*09c0*/  IMAD R9, R12, 0x900, RZ ;  /* 0x000009000c097824 */ /* 0x000fe200078e02ff */
[----:B------:R-:W-:Y:S01]  /*09d0*/  IADD3.X R8, PT, PT, R5, UR17, RZ, P1, P2 ;  /* 0x0000001105087c10 */ /* 0x000fe20008fe44ff */
[----:B------:R-:W-:Y:S01]  /*09e0*/  IMAD R5, R10, 0x900, RZ ;  /* 0x000009000a057824 */ /* 0x000fe200078e02ff */
[----:B------:R-:W-:Y:S01]  /*09f0*/  IADD3 R4, PT, PT, RZ, -R4, RZ ;  /* 0x80000004ff047210 */ /* 0x000fe20007ffe0ff */
[----:B-1----:R-:W-:Y:S01]  /*0a00*/  ULEA UR5, UR5, UR4, 0x18 ;  /* 0x0000000405057291 */ /* 0x002fe2000f8ec0ff */
[----:B------:R-:W-:Y:S02]  /*0a10*/  ISETP.GT.U32.OR P0, PT, R6, 0x38, P0 ;  /* 0x000000380600780c */ /* 0x000fe40000704470 */
[----:B------:R-:W-:Y:S01]  /*0a20*/  LOP3.LUT R6, R5, 0xc, R0, 0xf8, !PT ;  /* 0x0000000c05067812 */ /* 0x000fe200078ef800 */
[----:B------:R-:W-:Y:S01]  /*0a30*/  UMOV UR4, URZ ;  /* 0x000000ff00047c82 */ /* 0x000fe20008000000 */
[----:B------:R-:W-:-:S02]  /*0a40*/  PRMT R5, R4, 0x7710, RZ ;  /* 0x0000771004057816 */ /* 0x000fc400000000ff */
[--C-:B------:R-:W-:Y:S02]  /*0a50*/  LOP3.LUT R15, R15, 0xc, R0.reuse, 0xf8, !PT ;  /* 0x0000000c0f0f7812 */ /* 0x100fe400078ef800 */
[----:B------:R-:W-:Y:S02]  /*0a60*/  IADD3 R24, PT, PT, R2, R5, RZ ;  /* 0x0000000502187210 */ /* 0x000fe40007ffe0ff */
[----:B------:R-:W-:Y:S02]  /*0a70*/  SHF.L.U32 R14, R14, 0x4, RZ ;  /* 0x000000040e0e7819 */ /* 0x000fe400000006ff */
[--C-:B------:R-:W-:Y:S02]  /*0a80*/  LOP3.LUT R17, R17, 0xc, R0.reuse, 0xf8, !PT ;  /* 0x0000000c11117812 */ /* 0x100fe400078ef800 */
[----:B------:R-:W-:Y:S02]  /*0a90*/  SHF.L.U32 R24, R24, 0x4, RZ ;  /* 0x0000000418187819 */ /* 0x000fe400000006ff */
[----:B------:R-:W-:-:S02]  /*0aa0*/  LOP3.LUT R4, R9, 0xc, R0, 0xf8, !PT ;  /* 0x0000000c09047812 */ /* 0x000fc400078ef800 */
[----:B------:R-:W-:Y:S02]  /*0ab0*/  SHF.L.U32 R13, R13, 0x4, RZ ;  /* 0x000000040d0d7819 */ /* 0x000fe400000006ff */
[----:B------:R-:W-:Y:S02]  /*0ac0*/  LOP3.LUT R10, R15, 0xf0, R14, 0xf8, !PT ;  /* 0x000000f00f0a7812 */ /* 0x000fe400078ef80e */
[----:B------:R-:W-:Y:S02]  /*0ad0*/  IADD3 R14, P4, PT, R19, 0x301c, RZ ;  /* 0x0000301c130e7810 */ /* 0x000fe40007f9e0ff */
[----:B------:R-:W-:Y:S02]  /*0ae0*/  LOP3.LUT R17, R17, 0xf0, R24, 0xf8, !PT ;  /* 0x000000f011117812 */ /* 0x000fe400078ef818 */
[----:B------:R-:W-:Y:S02]  /*0af0*/  LOP3.LUT R4, R4, 0xf0, R13, 0xf8, !PT ;  /* 0x000000f004047812 */ /* 0x000fe400078ef80d */
[----:B------:R-:W-:-:S02]  /*0b00*/  SHF.L.U32 R11, R11, 0x4, RZ ;  /* 0x000000040b0b7819 */ /* 0x000fc400000006ff */
[----:B------:R-:W-:Y:S02]  /*0b10*/  IADD3.X R15, PT, PT, RZ, R8, RZ, P4, !PT ;  /* 0x00000008ff0f7210 */ /* 0x000fe400027fe4ff */
[----:B------:R-:W-:Y:S02]  /*0b20*/  IADD3 R12, P3, PT, R17, UR18, RZ ;  /* 0x00000012110c7c10 */ /* 0x000fe4000ff7e0ff */
[----:B------:R-:W-:Y:S02]  /*0b30*/  IADD3 R10, P4, PT, R10, UR18, RZ ;  /* 0x000000120a0a7c10 */ /* 0x000fe4000ff9e0ff */
[----:B------:R-:W-:Y:S02]  /*0b40*/  IADD3 R8, P5, PT, R4, UR18, RZ ;  /* 0x0000001204087c10 */ /* 0x000fe4000ffbe0ff */
[----:B------:R-:W-:Y:S02]  /*0b50*/  LOP3.LUT R6, R6, 0xf0, R11, 0xf8, !PT ;  /* 0x000000f006067812 */ /* 0x000fe400078ef80b */
[----:B------:R-:W-:-:S02]  /*0b60*/  IADD3.X R13, PT, PT, RZ, UR19, RZ, P3, !PT ;  /* 0x00000013ff0d7c10 */ /* 0x000fc40009ffe4ff */
[----:B------:R-:W-:Y:S02]  /*0b70*/  IADD3.X R11, PT, PT, RZ, UR19, RZ, P4, !PT ;  /* 0x00000013ff0b7c10 */ /* 0x000fe4000a7fe4ff */
[C---:B------:R-:W-:Y:S02]  /*0b80*/  ISETP.GE.U32.AND P1, PT, R25.reuse, 0x240, PT ;  /* 0x000002401900780c */ /* 0x040fe40003f26070 */
[C---:B------:R-:W-:Y:S02]  /*0b90*/  ISETP.GE.U32.AND P2, PT, R25.reuse, 0x1c0, PT ;  /* 0x000001c01900780c */ /* 0x040fe40003f46070 */
[C---:B------:R-:W-:Y:S02]  /*0ba0*/  ISETP.GE.U32.AND P3, PT, R25.reuse, 0x140, PT ;  /* 0x000001401900780c */ /* 0x040fe40003f66070 */
[----:B------:R-:W-:Y:S02]  /*0bb0*/  ISETP.GE.U32.AND P4, PT, R25, 0xc0, PT ;  /* 0x000000c01900780c */ /* 0x000fe40003f86070 */
[----:B------:R-:W-:-:S02]  /*0bc0*/  IADD3.X R9, PT, PT, RZ, UR19, RZ, P5, !PT ;  /* 0x00000013ff097c10 */ /* 0x000fc4000affe4ff */
[----:B------:R-:W-:Y:S02]  /*0bd0*/  IADD3 R6, P5, PT, R6, UR18, RZ ;  /* 0x0000001206067c10 */ /* 0x000fe4000ffbe0ff */
[C---:B------:R-:W-:Y:S02]  /*0be0*/  ISETP.LT.U32.AND P1, PT, R2.reuse, 0x90, !P1 ;  /* 0x000000900200780c */ /* 0x040fe40004f21070 */
[C---:B------:R-:W-:Y:S02]  /*0bf0*/  ISETP.LT.U32.AND P2, PT, R2.reuse, 0x70, !P2 ;  /* 0x000000700200780c */ /* 0x040fe40005741070 */
[----:B------:R-:W-:Y:S02]  /*0c00*/  IADD3 R5, PT, PT, R7, UR9, RZ ;  /* 0x0000000907057c10 */ /* 0x000fe4000fffe0ff */
[C---:B------:R-:W-:Y:S02]  /*0c10*/  ISETP.LT.U32.AND P3, PT, R2.reuse, 0x50, !P3 ;  /* 0x000000500200780c */ /* 0x040fe40005f61070 */
[----:B------:R-:W-:-:S02]  /*0c20*/  ISETP.LT.U32.AND P4, PT, R2, 0x30, !P4 ;  /* 0x000000300200780c */ /* 0x000fc40006781070 */
[----:B------:R-:W-:Y:S02]  /*0c30*/  IADD3.X R7, PT, PT, RZ, UR19, RZ, P5, !PT ;  /* 0x00000013ff077c10 */ /* 0x000fe4000affe4ff */
[----:B------:R-:W-:Y:S02]  /*0c40*/  MOV R2, UR5 ;  /* 0x0000000500027c02 */ /* 0x000fe40008000f00 */
[----:B------:R-:W-:Y:S02]  /*0c50*/  IADD3 R4, P5, PT, R18, UR18, RZ ;  /* 0x0000001212047c10 */ /* 0x000fe4000ffbe0ff */
[----:B------:R-:W-:Y:S01]  /*0c60*/  ISETP.GT.U32.OR P0, PT, R5, 0x38, P0 ;  /* 0x000000380500780c */ /* 0x000fe20000704470 */
[----:B------:R-:W-:Y:S01]  /*0c70*/  IMAD R2, R3, 0x90, R2 ;  /* 0x0000009003027824 */ /* 0x000fe200078e0202 */
[----:B------:R-:W-:Y:S02]  /*0c80*/  IADD3.X R5, PT, PT, RZ, UR19, RZ, P5, !PT ;  /* 0x00000013ff057c10 */ /* 0x000fe4000affe4ff */
[----:B------:R-:W-:-:S02]  /*0c90*/  MOV R29, RZ ;  /* 0x000000ff001d7202 */ /* 0x000fc40000000f00 */
[C---:B------:R-:W-:Y:S02]  /*0ca0*/  ISETP.LT.U32.AND P1, PT, R3.reuse, 0x48, P1 ;  /* 0x000000480300780c */ /* 0x040fe40000f21070 */
[C---:B------:R-:W-:Y:S02]  /*0cb0*/  ISETP.LT.U32.AND P2, PT, R3.reuse, 0x38, P2 ;  /* 0x000000380300780c */ /* 0x040fe40001741070 */
[C---:B------:R-:W-:Y:S02]  /*0cc0*/  ISETP.LT.U32.AND P3, PT, R3.reuse, 0x28, P3 ;  /* 0x000000280300780c */ /* 0x040fe40001f61070 */
[C---:B------:R-:W-:Y:S02]  /*0cd0*/  ISETP.LT.U32.AND P4, PT, R3.reuse, 0x18, P4 ;  /* 0x000000180300780c */ /* 0x040fe40002781070 */
[----:B------:R-:W-:-:S11]  /*0ce0*/  LEA R26, R3, R0, 0x5 ;  /* 0x00000000031a7211 */ /* 0x000fd600078e28ff */
.L_x_169:
        /* <DEDUP_REMOVED lines=26> */
[----:B------:R-:W-:-:S05]  /*0e90*/  UMOV UR7, 0x400 ;  /* 0x0000040000077882 */ /* 0x000fca0000000000 */
[----:B------:R-:W-:-:S05]  /*0ea0*/  MOV R17, UR10 ;  /* 0x0000000a00117c02 */ /* 0x000fca0008000f00 */
[----:B------:R-:W-:Y:S01]  /*0eb0*/  IMAD R17, R17, 0x190, R26 ;  /* 0x0000019011117824 */ /* 0x000fe200078e021a */
[----:B0-----:R-:W-:-:S09]  /*0ec0*/  ULEA UR7, UR9, UR7, 0x18 ;  /* 0x0000000709077291 */ /* 0x001fd2000f8ec0ff */
[----:B--2---:R0:W-:Y:S03]  /*0ed0*/  STS [R17+UR7], R16 ;  /* 0x0000001011007988 */ /* 0x0041e60008000807 */
.L_x_168:
[----:B------:R-:W-:Y:S05]  /*0ee0*/  BSYNC.RECONVERGENT B0 ;  /* 0x0000000000007941 */ /* 0x000fea0003800200 */
.L_x_167:
        /* <DEDUP_REMOVED lines=23> */
[----:B--2---:R-:W-:Y:S04]  /*1060*/  @P2 STS [R26+UR5+0x200], R65 ;  /* 0x000200411a002988 */ /* 0x004fe80008000805 */
[----:B---3--:R-:W-:Y:S04]  /*1070*/  @P1 STS [R26+UR5], R57 ;  /* 0x000000391a001988 */ /* 0x008fe80008000805 */
        /* <DEDUP_REMOVED lines=17> */
[C---:B-1----:R-:W-:Y:S02]  /*1190*/  IDP.4A.S8.S8 R65, R59.reuse, R16, R21 ;  /* 0x000000103b417226 */ /* 0x042fe40000000615 */
[-C--:B------:R-:W-:Y:S02]  /*11a0*/  IDP.4A.S8.S8 R68, R59, R17.reuse, R22 ;  /* 0x000000113b447226 */ /* 0x080fe40000000616 */
[----:B------:R-:W0:Y:S01]  /*11b0*/  LDS.128 R20, [R2+0x30] ;  /* 0x0000300002147984 */ /* 0x000e220000000c00 */
[----:B--2---:R-:W-:-:S03]  /*11c0*/  IDP.4A.S8.S8 R67, R61, R17, R42 ;  /* 0x000000113d437226 */ /* 0x004fc6000000062a */
[----:B------:R-:W1:Y:S01]  /*11d0*/  LDS R42, [R28+UR7+0x140] ;  /* 0x000140071c2a7984 */ /* 0x000e620008000800 */
[-C--:B---3--:R-:W-:Y:S02]  /*11e0*/  IDP.4A.S8.S8 R45, R63, R16.reuse, R45 ;  /* 0x000000103f2d7226 */ /* 0x088fe4000000062d */
[-C--:B----4-:R-:W-:Y:S02]  /*11f0*/  IDP.4A.S8.S8 R47, R62, R16.reuse, R47 ;  /* 0x000000103e2f7226 */ /* 0x090fe4000000062f */
[-C--:B------:R-:W-:Y:S02]  /*1200*/  IDP.4A.S8.S8 R43, R61, R16.reuse, R43 ;  /* 0x000000103d2b7226 */ /* 0x080fe4000000062b */
[-C--:B-----5:R-:W-:Y:S02]  /*1210*/  IDP.4A.S8.S8 R49, R58, R16.reuse, R49 ;  /* 0x000000103a317226 */ /* 0x0a0fe40000000631 */
[----:B------:R-:W-:Y:S02]  /*1220*/  IDP.4A.S8.S8 R53, R60, R16, R53 ;  /* 0x000000103c357226 */ /* 0x000fe40000000635 */
[----:B------:R-:W-:-:S02]  /*1230*/  IDP.4A.S8.S8 R48, R63, R17, R48 ;  /* 0x000000113f307226 */ /* 0x000fc40000000630 */
[C---:B------:R-:W-:Y:S02]  /*1240*/  IDP.4A.S8.S8 R55, R57.reuse, R16, R55 ;  /* 0x0000001039377226 */ /* 0x040fe40000000637 */
        /* <DEDUP_REMOVED lines=18> */
[----:B------:R-:W2:Y:S01]  /*1370*/  LDS.128 R16, [R2+0x60] ;  /* 0x0000600002107984 */ /* 0x000ea20000000c00 */
[C---:B0-----:R-:W-:Y:S02]  /*1380*/  IDP.4A.S8.S8 R69, R63.reuse, R20, R64 ;  /* 0x000000143f457226 */ /* 0x041fe40000000640 */
[C---:B------:R-:W-:Y:S02]  /*1390*/  IDP.4A.S8.S8 R64, R63.reuse, R21, R46 ;  /* 0x000000153f407226 */ /* 0x040fe4000000062e */
[C---:B------:R-:W-:Y:S01]  /*13a0*/  IDP.4A.S8.S8 R51, R63.reuse, R22, R51 ;  /* 0x000000163f337226 */ /* 0x040fe20000000633 */
[----:B------:R-:W0:Y:S01]  /*13b0*/  LDS R46, [R28+UR7+0x168] ;  /* 0x000168071c2e7984 */ /* 0x000e220008000800 */
[----:B------:R-:W-:Y:S02]  /*13c0*/  IDP.4A.S8.S8 R66, R63, R23, R66 ;  /* 0x000000173f427226 */ /* 0x000fe40000000642 */
[----:B------:R-:W-:-:S02]  /*13d0*/  IDP.4A.S8.S8 R63, R62, R20, R45 ;  /* 0x000000143e3f7226 */ /* 0x000fc4000000062d */
[-C--:B------:R-:W-:Y:S02]  /*13e0*/  IDP.4A.S8.S8 R45, R58, R20.reuse, R43 ;  /* 0x000000143a2d7226 */ /* 0x080fe4000000062b */
[-C--:B-1----:R-:W-:Y:S02]  /*13f0*/  IDP.4A.S8.S8 R43, R42, R20.reuse, R55 ;  /* 0x000000142a2b7226 */ /* 0x082fe40000000637 */
[----:B------:R-:W-:Y:S02]  /*1400*/  IDP.4A.S8.S8 R73, R61, R21, R68 ;  /* 0x000000153d497226 */ /* 0x000fe40000000644 */
[-C--:B------:R-:W-:Y:S02]  /*1410*/  IDP.4A.S8.S8 R47, R59, R20.reuse, R47 ;  /* 0x000000143b2f7226 */ /* 0x080fe4000000062f */
[-C--:B------:R-:W-:Y:S02]  /*1420*/  IDP.4A.S8.S8 R65, R61, R20.reuse, R65 ;  /* 0x000000143d417226 */ /* 0x080fe40000000641 */
[----:B------:R-:W-:-:S02]  /*1430*/  IDP.4A.S8.S8 R49, R60, R20, R49 ;  /* 0x000000143c317226 */ /* 0x000fc40000000631 */
[----:B------:R-:W-:Y:S02]  /*1440*/  IDP.4A.S8.S8 R53, R57, R20, R53 ;  /* 0x0000001439357226 */ /* 0x000fe40000000635 */
[-C--:B------:R-:W-:Y:S02]  /*1450*/  IDP.4A.S8.S8 R48, R62, R21.reuse, R48 ;  /* 0x000000153e307226 */ /* 0x080fe40000000630 */
[----:B------:R-:W-:Y:S02]  /*1460*/  IDP.4A.S8.S8 R68, R60, R21, R50 ;  /* 0x000000153c447226 */ /* 0x000fe40000000632 */
[C---:B------:R-:W-:Y:S02]  /*1470*/  IDP.4A.S8.S8 R55, R62.reuse, R22, R29 ;  /* 0x000000163e377226 */ /* 0x040fe4000000061d */
        /* <DEDUP_REMOVED lines=15> */
[C---:B--2---:R-:W-:Y:S02]  /*1570*/  IDP.4A.S8.S8 R37, R59.reuse, R16, R63 ;  /* 0x000000103b257226 */ /* 0x044fe4000000063f */
[C---:B------:R-:W-:Y:S01]  /*1580*/  IDP.4A.S8.S8 R48, R59.reuse, R17, R48 ;  /* 0x000000113b307226 */ /* 0x040fe20000000630 */
[----:B------:R-:W-:Y:S01]  /*1590*/  LDS R63, [R28+UR7+0x11c] ;  /* 0x00011c071c3f7984 */ /* 0x000fe20008000800 */
[CC--:B------:R-:W-:Y:S02]  /*15a0*/  IDP.4A.S8.S8 R55, R59.reuse, R18.reuse, R55 ;  /* 0x000000123b377226 */ /* 0x0c0fe40000000637 */
[----:B------:R-:W-:Y:S02]  /*15b0*/  IDP.4A.S8.S8 R36, R59, R19, R36 ;  /* 0x000000133b247226 */ /* 0x000fe40000000624 */
[----:B------:R-:W-:-:S02]  /*15c0*/  IDP.4A.S8.S8 R59, R61, R18, R50 ;  /* 0x000000123d3b7226 */ /* 0x000fc40000000632 */
[----:B------:R-:W-:Y:S02]  /*15d0*/  IDP.4A.S8.S8 R29, R62, R17, R64 ;  /* 0x000000113e1d7226 */ /* 0x000fe40000000640 */
[----:B------:R-:W-:Y:S02]  /*15e0*/  IDP.4A.S8.S8 R38, R61, R19, R52 ;  /* 0x000000133d267226 */ /* 0x000fe40000000634 */
[-C--:B------:R-:W-:Y:S02]  /*15f0*/  IDP.4A.S8.S8 R50, R58, R17.reuse, R73 ;  /* 0x000000113a327226 */ /* 0x080fe40000000649 */
[-C--:B------:R-:W-:Y:S02]  /*1600*/  IDP.4A.S8.S8 R39, R62, R16.reuse, R69 ;  /* 0x000000103e277226 */ /* 0x080fe40000000645 */
[C---:B------:R-:W-:Y:S02]  /*1610*/  IDP.4A.S8.S8 R73, R60.reuse, R16, R45 ;  /* 0x000000103c497226 */ /* 0x040fe4000000062d */
[----:B------:R-:W-:-:S02]  /*1620*/  IDP.4A.S8.S8 R52, R60, R17, R70 ;  /* 0x000000113c347226 */ /* 0x000fc40000000646 */
[----:B------:R-:W-:Y:S02]  /*1630*/  IDP.4A.S8.S8 R31, R60, R18, R31 ;  /* 0x000000123c1f7226 */ /* 0x000fe4000000061f */
[C---:B------:R-:W-:Y:S02]  /*1640*/  IDP.4A.S8.S8 R49, R57.reuse, R16, R49 ;  /* 0x0000001039317226 */ /* 0x040fe40000000631 */
[C---:B------:R-:W-:Y:S02]  /*1650*/  IDP.4A.S8.S8 R64, R57.reuse, R17, R68 ;  /* 0x0000001139407226 */ /* 0x040fe40000000644 */
[C---:B------:R-:W-:Y:S01]  /*1660*/  IDP.4A.S8.S8 R33, R57.reuse, R18, R33 ;  /* 0x0000001239217226 */ /* 0x040fe20000000621 */
[----:B------:R-:W-:Y:S01]  /*1670*/  LDS R68, [R28+UR7+0xa4] ;  /* 0x0000a4071c447984 */ /* 0x000fe20008000800 */
[----:B------:R-:W-:Y:S02]  /*1680*/  IDP.4A.S8.S8 R34, R57, R19, R34 ;  /* 0x0000001339227226 */ /* 0x000fe40000000622 */
[----:B------:R-:W-:-:S02]  /*1690*/  IDP.4A.S8.S8 R30, R61, R23, R30 ;  /* 0x000000173d1e7226 */ /* 0x000fc4000000061e */
[----:B------:R-:W-:Y:S02]  /*16a0*/  IDP.4A.S8.S8 R67, R42, R23, R54 ;  /* 0x000000172a437226 */ /* 0x000fe40000000636 */
[----:B------:R-:W-:Y:S01]  /*16b0*/  IDP.4A.S8.S8 R69, R58, R18, R21 ;  /* 0x000000123a457226 */ /* 0x000fe20000000615 */
[----:B------:R-:W-:Y:S01]  /*16c0*/  LDS R54, [R28+UR7+0x7c] ;  /* 0x00007c071c367984 */ /* 0x000fe20008000800 */
[----:B------:R-:W-:Y:S02]  /*16d0*/  IDP.4A.S8.S8 R60, R60, R19, R22 ;  /* 0x000000133c3c7226 */ /* 0x000fe40000000616 */
[C---:B------:R-:W-:Y:S02]  /*16e0*/  IDP.4A.S8.S8 R53, R42.reuse, R16, R53 ;  /* 0x000000102a357226 */ /* 0x040fe40000000635 */
[C---:B------:R-:W-:Y:S02]  /*16f0*/  IDP.4A.S8.S8 R57, R42.reuse, R17, R20 ;  /* 0x000000112a397226 */ /* 0x040fe40000000614 */
[C---:B------:R-:W-:Y:S01]  /*1700*/  IDP.4A.S8.S8 R35, R42.reuse, R18, R35 ;  /* 0x000000122a237226 */ /* 0x040fe20000000623 */
[----:B------:R-:W-:Y:S01]  /*1710*/  LDS.128 R20, [R2+0x10] ;  /* 0x0000100002147984 */ /* 0x000fe20000000c00 */
[----:B------:R-:W-:-:S03]  /*1720*/  IDP.4A.S8.S8 R32, R42, R19, R32 ;  /* 0x000000132a207226 */ /* 0x000fc60000000620 */
[----:B------:R-:W1:Y:S01]  /*1730*/  LDS R42, [R28+UR7+0x4] ;  /* 0x000004071c2a7984 */ /* 0x000e620008000800 */
[CC--:B------:R-:W-:Y:S02]  /*1740*/  IDP.4A.S8.S8 R47, R61.reuse, R16.reuse, R47 ;  /* 0x000000103d2f7226 */ /* 0x0c0fe4000000062f */
[----:B------:R-:W-:Y:S02]  /*1750*/  IDP.4A.S8.S8 R44, R61, R17, R44 ;  /* 0x000000113d2c7226 */ /* 0x000fe4000000062c */
[-C--:B------:R-:W-:Y:S01]  /*1760*/  IDP.4A.S8.S8 R71, R58, R16.reuse, R65 ;  /* 0x000000103a477226 */ /* 0x080fe20000000641 */
[----:B------:R-:W2:Y:S01]  /*1770*/  LDS R61, [R28+UR7+0xcc] ;  /* 0x0000cc071c3d7984 */ /* 0x000ea20008000800 */
[----:B0-----:R-:W-:Y:S02]  /*1780*/  IDP.4A.S8.S8 R16, R46, R16, R43 ;  /* 0x000000102e107226 */ /* 0x001fe4000000062b */
[C---:B------:R-:W-:Y:S02]  /*1790*/  IDP.4A.S8.S8 R51, R62.reuse, R18, R51 ;  /* 0x000000123e337226 */ /* 0x040fe40000000633 */
[----:B------:R-:W-:-:S02]  /*17a0*/  IDP.4A.S8.S8 R72, R62, R19, R66 ;  /* 0x000000133e487226 */ /* 0x000fc40000000642 */
[----:B------:R-:W-:Y:S01]  /*17b0*/  IDP.4A.S8.S8 R40, R58, R19, R30 ;  /* 0x000000133a287226 */ /* 0x000fe2000000061e */
[----:B------:R-:W0:Y:S01]  /*17c0*/  LDS R62, [R28+UR7+0xf4] ;  /* 0x0000f4071c3e7984 */ /* 0x000e220008000800 */
[C---:B------:R-:W-:Y:S02]  /*17d0*/  IDP.4A.S8.S8 R56, R46.reuse, R17, R56 ;  /* 0x000000112e387226 */ /* 0x040fe40000000638 */
[C---:B------:R-:W-:Y:S01]  /*17e0*/  IDP.4A.S8.S8 R41, R46.reuse, R18, R41 ;  /* 0x000000122e297226 */ /* 0x040fe20000000629 */
[----:B------:R-:W3:Y:S01]  /*17f0*/  LDS R30, [R28+UR7+0x2c] ;  /* 0x00002c071c1e7984 */ /* 0x000ee20008000800 */
[----:B------:R-:W-:-:S03]  /*1800*/  IDP.4A.S8.S8 R67, R46, R19, R67 ;  /* 0x000000132e437226 */ /* 0x000fc60000000643 */
[----:B------:R-:W4:Y:S01]  /*1810*/  LDS R66, [R28+UR7+0x54] ;  /* 0x000054071c427984 */ /* 0x000f220008000800 */
[-C--:B-1----:R-:W-:Y:S02]  /*1820*/  IDP.4A.S8.S8 R46, R42, R21.reuse, R29 ;  /* 0x000000152a2e7226 */ /* 0x082fe4000000061d */
[-C--:B------:R-:W-:Y:S02]  /*1830*/  IDP.4A.S8.S8 R29, R63, R20.reuse, R16 ;  /* 0x000000143f1d7226 */ /* 0x080fe40000000610 */
[----:B------:R-:W1:Y:S01]  /*1840*/  LDS.128 R16, [R2+0x40] ;  /* 0x0000400002107984 */ /* 0x000e620000000c00 */
[----:B------:R-:W-:Y:S02]  /*1850*/  IDP.4A.S8.S8 R58, R54, R21, R50 ;  /* 0x00000015363a7226 */ /* 0x000fe40000000632 */
[C---:B------:R-:W-:Y:S02]  /*1860*/  IDP.4A.S8.S8 R39, R42.reuse, R20, R39 ;  /* 0x000000142a277226 */ /* 0x040fe40000000627 */
[----:B------:R-:W-:-:S02]  /*1870*/  IDP.4A.S8.S8 R51, R42, R22, R51 ;  /* 0x000000162a337226 */ /* 0x000fc40000000633 */
[----:B------:R-:W-:Y:S02]  /*1880*/  IDP.4A.S8.S8 R65, R42, R23, R72 ;  /* 0x000000172a417226 */ /* 0x000fe40000000648 */
[-C--:B--2---:R-:W-:Y:S02]  /*1890*/  IDP.4A.S8.S8 R50, R61, R21.reuse, R64 ;  /* 0x000000153d327226 */ /* 0x084fe40000000640 */
[-C--:B------:R-:W-:Y:S01]  /*18a0*/  IDP.4A.S8.S8 R42, R68, R21.reuse, R52 ;  /* 0x00000015442a7226 */ /* 0x080fe20000000634 */
[----:B------:R-:W2:Y:S01]  /*18b0*/  LDS R64, [R28+UR7+0x144] ;  /* 0x000144071c407984 */ /* 0x000ea20008000800 */
[----:B0-----:R-:W-:Y:S02]  /*18c0*/  IDP.4A.S8.S8 R52, R62, R21, R57 ;  /* 0x000000153e347226 */ /* 0x001fe40000000639 */
[C---:B---3--:R-:W-:Y:S02]  /*18d0*/  IDP.4A.S8.S8 R57, R30.reuse, R22, R55 ;  /* 0x000000161e397226 */ /* 0x048fe40000000637 */
[----:B------:R-:W-:-:S02]  /*18e0*/  IDP.4A.S8.S8 R45, R30, R20, R37 ;  /* 0x000000141e2d7226 */ /* 0x000fc40000000625 */
[C---:B------:R-:W-:Y:S02]  /*18f0*/  IDP.4A.S8.S8 R55, R61.reuse, R23, R34 ;  /* 0x000000173d377226 */ /* 0x040fe40000000622 */
[-C--:B----4-:R-:W-:Y:S02]  /*1900*/  IDP.4A.S8.S8 R47, R66, R20.reuse, R47 ;  /* 0x00000014422f7226 */ /* 0x090fe4000000062f */
[-C--:B------:R-:W-:Y:S02]  /*1910*/  IDP.4A.S8.S8 R37, R54, R20.reuse, R71 ;  /* 0x0000001436257226 */ /* 0x080fe40000000647 */
[-C--:B------:R-:W-:Y:S02]  /*1920*/  IDP.4A.S8.S8 R43, R68, R20.reuse, R73 ;  /* 0x00000014442b7226 */ /* 0x080fe40000000649 */
        /* <DEDUP_REMOVED lines=22> */
[----:B------:R-:W1:Y:S01]  /*1a90*/  LDS R65, [R28+UR7+0x16c] ;  /* 0x00016c071c417984 */ /* 0x000e620008000800 */
[-C--:B------:R-:W-:Y:S02]  /*1aa0*/  IDP.4A.S8.S8 R45, R66, R16.reuse, R45 ;  /* 0x00000010422d7226 */ /* 0x080fe4000000062d */
[-C--:B------:R-:W-:Y:S02]  /*1ab0*/  IDP.4A.S8.S8 R47, R54, R16.reuse, R47 ;  /* 0x00000010362f7226 */ /* 0x080fe4000000062f */
[-C--:B------:R-:W-:Y:S02]  /*1ac0*/  IDP.4A.S8.S8 R37, R68, R16.reuse, R37 ;  /* 0x0000001044257226 */ /* 0x080fe40000000625 */
[-C--:B------:R-:W-:Y:S02]  /*1ad0*/  IDP.4A.S8.S8 R43, R61, R16.reuse, R43 ;  /* 0x000000103d2b7226 */ /* 0x080fe4000000062b */
[----:B------:R-:W-:-:S02]  /*1ae0*/  IDP.4A.S8.S8 R49, R62, R16, R49 ;  /* 0x000000103e317226 */ /* 0x000fc40000000631 */
[-C--:B------:R-:W-:Y:S02]  /*1af0*/  IDP.4A.S8.S8 R53, R63, R16.reuse, R53 ;  /* 0x000000103f357226 */ /* 0x080fe40000000635 */
[----:B--2---:R-:W-:Y:S02]  /*1b00*/  IDP.4A.S8.S8 R29, R64, R16, R29 ;  /* 0x00000010401d7226 */ /* 0x004fe4000000061d */
[-C--:B------:R-:W-:Y:S02]  /*1b10*/  IDP.4A.S8.S8 R57, R66, R18.reuse, R57 ;  /* 0x0000001242397226 */ /* 0x080fe40000000639 */
[-C--:B------:R-:W-:Y:S02]  /*1b20*/  IDP.4A.S8.S8 R67, R54, R18.reuse, R59 ;  /* 0x0000001236437226 */ /* 0x080fe4000000063b */
[-C--:B------:R-:W-:Y:S02]  /*1b30*/  IDP.4A.S8.S8 R69, R68, R18.reuse, R69 ;  /* 0x0000001244457226 */ /* 0x080fe40000000645 */
[----:B------:R-:W-:-:S02]  /*1b40*/  IDP.4A.S8.S8 R31, R61, R18, R31 ;  /* 0x000000123d1f7226 */ /* 0x000fc4000000061f */
[-C--:B------:R-:W-:Y:S02]  /*1b50*/  IDP.4A.S8.S8 R33, R62, R18.reuse, R33 ;  /* 0x000000123e217226 */ /* 0x080fe40000000621 */
[CC--:B------:R-:W-:Y:S02]  /*1b60*/  IDP.4A.S8.S8 R35, R63.reuse, R18.reuse, R35 ;  /* 0x000000123f237226 */ /* 0x0c0fe40000000623 */
[----:B------:R-:W-:Y:S02]  /*1b70*/  IDP.4A.S8.S8 R41, R64, R18, R41 ;  /* 0x0000001240297226 */ /* 0x000fe40000000629 */
[CC--:B------:R-:W-:Y:S02]  /*1b80*/  IDP.4A.S8.S8 R50, R62.reuse, R17.reuse, R50 ;  /* 0x000000113e327226 */ /* 0x0c0fe40000000632 */
[----:B------:R-:W-:Y:S02]  /*1b90*/  IDP.4A.S8.S8 R52, R63, R17, R52 ;  /* 0x000000113f347226 */ /* 0x000fe40000000634 */
        /* <DEDUP_REMOVED lines=12> */
[C---:B0-----:R-:W-:Y:S01]  /*1c60*/  IDP.4A.S8.S8 R49, R63.reuse, R20, R49 ;  /* 0x000000143f317226 */ /* 0x041fe20000000631 */
[----:B------:R-:W-:Y:S01]  /*1c70*/  LDS R34, [R28+UR7+0xa8] ;  /* 0x0000a8071c227984 */ /* 0x000fe20008000800 */
        /* <DEDUP_REMOVED lines=9> */
[CC--:B------:R-:W-:Y:S02]  /*1d10*/  IDP.4A.S8.S8 R48, R54.reuse, R21.reuse, R48 ;  /* 0x0000001536307226 */ /* 0x0c0fe40000000630 */
[----:B------:R-:W-:Y:S02]  /*1d20*/  IDP.4A.S8.S8 R59, R54, R22, R57 ;  /* 0x00000016363b7226 */ /* 0x000fe40000000639 */
[C---:B------:R-:W-:Y:S01]  /*1d30*/  IDP.4A.S8.S8 R47, R68.reuse, R20, R47 ;  /* 0x00000014442f7226 */ /* 0x040fe2000000062f */
        /* <DEDUP_REMOVED lines=11> */
[-C--:B------:R-:W-:Y:S01]  /*1df0*/  IDP.4A.S8.S8 R66, R66, R23.reuse, R30 ;  /* 0x0000001742427226 */ /* 0x080fe2000000061e */
[----:B------:R-:W0:Y:S01]  /*1e00*/  LDS.128 R16, [R2+0x20] ;  /* 0x0000200002107984 */ /* 0x000e220000000c00 */
[-C--:B------:R-:W-:Y:S02]  /*1e10*/  IDP.4A.S8.S8 R54, R54, R23.reuse, R36 ;  /* 0x0000001736367226 */ /* 0x080fe40000000624 */
[-C--:B------:R-:W-:Y:S01]  /*1e20*/  IDP.4A.S8.S8 R68, R68, R23.reuse, R38 ;  /* 0x0000001744447226 */ /* 0x080fe20000000626 */
[----:B------:R-:W2:Y:S01]  /*1e30*/  LDS R36, [R28+UR7+0x80] ;  /* 0x000080071c247984 */ /* 0x000ea20008000800 */
[----:B------:R-:W-:-:S02]  /*1e40*/  IDP.4A.S8.S8 R61, R61, R23, R40 ;  /* 0x000000173d3d7226 */ /* 0x000fc40000000628 */
[----:B------:R-:W-:Y:S01]  /*1e50*/  IDP.4A.S8.S8 R62, R62, R23, R60 ;  /* 0x000000173e3e7226 */ /* 0x000fe2000000063c */
[----:B------:R-:W-:Y:S01]  /*1e60*/  LDS R30, [R28+UR7+0xd0] ;  /* 0x0000d0071c1e7984 */ /* 0x000fe20008000800 */
[----:B-1----:R-:W-:-:S03]  /*1e70*/  IDP.4A.S8.S8 R55, R65, R20, R29 ;  /* 0x0000001441377226 */ /* 0x002fc6000000061d */
[----:B------:R-:W1:Y:S04]  /*1e80*/  LDS R60, [R28+UR7+0x30] ;  /* 0x000030071c3c7984 */ /* 0x000e680008000800 */
[----:B------:R-:W3:Y:S04]  /*1e90*/  LDS R29, [R28+UR7+0x58] ;  /* 0x000058071c1d7984 */ /* 0x000ee80008000800 */
[----:B------:R-:W4:Y:S04]  /*1ea0*/  LDS R38, [R28+UR7+0xf8] ;  /* 0x0000f8071c267984 */ /* 0x000f280008000800 */
[----:B------:R-:W5:Y:S01]  /*1eb0*/  LDS R40, [R28+UR7+0x120] ;  /* 0x000120071c287984 */ /* 0x000f620008000800 */
[----:B------:R-:W-:-:S02]  /*1ec0*/  IDP.4A.S8.S8 R56, R65, R21, R56 ;  /* 0x0000001541387226 */ /* 0x000fc40000000638 */
[C---:B------:R-:W-:Y:S02]  /*1ed0*/  IDP.4A.S8.S8 R41, R65.reuse, R22, R41 ;  /* 0x0000001641297226 */ /* 0x040fe40000000629 */
[----:B------:R-:W-:Y:S02]  /*1ee0*/  IDP.4A.S8.S8 R65, R65, R23, R32 ;  /* 0x0000001741417226 */ /* 0x000fe40000000620 */
[----:B------:R-:W5:Y:S04]  /*1ef0*/  LDS.128 R20, [R2+0x50] ;  /* 0x0000500002147984 */ /* 0x000f680000000c00 */
[----:B------:R-:W5:Y:S04]  /*1f00*/  LDS R32, [R28+UR7+0x148] ;  /* 0x000148071c207984 */ /* 0x000f680008000800 */
[----:B------:R-:W-:Y:S01]  /*1f10*/  LDS R28, [R28+UR7+0x170] ;  /* 0x000170071c1c7984 */ /* 0x000fe20008000800 */
[----:B0-----:R-:W-:-:S02]  /*1f20*/  IDP.4A.S8.S8 R39, R57, R16, R39 ;  /* 0x0000001039277226 */ /* 0x001fc40000000627 */
[C---:B------:R-:W-:Y:S02]  /*1f30*/  IDP.4A.S8.S8 R46, R57.reuse, R17, R46 ;  /* 0x00000011392e7226 */ /* 0x040fe4000000062e */
[C---:B------:R-:W-:Y:S02]  /*1f40*/  IDP.4A.S8.S8 R51, R57.reuse, R18, R51 ;  /* 0x0000001239337226 */ /* 0x040fe40000000633 */
[----:B------:R-:W-:Y:S02]  /*1f50*/  IDP.4A.S8.S8 R66, R57, R19, R66 ;  /* 0x0000001339427226 */ /* 0x000fe40000000642 */
[-C--:B--2---:R-:W-:Y:S02]  /*1f60*/  IDP.4A.S8.S8 R37, R36, R16.reuse, R37 ;  /* 0x0000001024257226 */ /* 0x084fe40000000625 */
[-C--:B------:R-:W-:Y:S02]  /*1f70*/  IDP.4A.S8.S8 R43, R34, R16.reuse, R43 ;  /* 0x00000010222b7226 */ /* 0x080fe4000000062b */
[----:B-1----:R-:W-:-:S02]  /*1f80*/  IDP.4A.S8.S8 R45, R60, R16, R45 ;  /* 0x000000103c2d7226 */ /* 0x002fc4000000062d */
[-C--:B------:R-:W-:Y:S02]  /*1f90*/  IDP.4A.S8.S8 R49, R30, R16.reuse, R49 ;  /* 0x000000101e317226 */ /* 0x080fe40000000631 */
[CC--:B---3--:R-:W-:Y:S02]  /*1fa0*/  IDP.4A.S8.S8 R47, R29.reuse, R16.reuse, R47 ;  /* 0x000000101d2f7226 */ /* 0x0c8fe4000000062f */
[-C--:B------:R-:W-:Y:S02]  /*1fb0*/  IDP.4A.S8.S8 R48, R60, R17.reuse, R48 ;  /* 0x000000113c307226 */ /* 0x080fe40000000630 */
[-C--:B----4-:R-:W-:Y:S02]  /*1fc0*/  IDP.4A.S8.S8 R53, R38, R16.reuse, R53 ;  /* 0x0000001026357226 */ /* 0x090fe40000000635 */
[----:B------:R-:W-:Y:S02]  /*1fd0*/  IDP.4A.S8.S8 R44, R29, R17, R44 ;  /* 0x000000111d2c7226 */ /* 0x000fe4000000062c */
[----:B-----5:R-:W-:-:S02]  /*1fe0*/  IDP.4A.S8.S8 R55, R40, R16, R55 ;  /* 0x0000001028377226 */ /* 0x020fc40000000637 */
        /* <DEDUP_REMOVED lines=19> */
[----:B------:R-:W0:Y:S01]  /*2120*/  LDS.128 R16, [R2+0x80] ;  /* 0x0000800002107984 */ /* 0x000e220000000c00 */
[----:B------:R-:W-:Y:S01]  /*2130*/  UIADD3 UR4, UPT, UPT, UR4, 0x1, URZ ;  /* 0x0000000104047890 */ /* 0x000fe2000fffe0ff */
[----:B------:R-:W-:-:S03]  /*2140*/  IDP.4A.S8.S8 R39, R60, R20, R39 ;  /* 0x000000143c277226 */ /* 0x000fc60000000627 */
[----:B------:R-:W-:Y:S01]  /*2150*/  UISETP.NE.AND UP0, UPT, UR4, 0xf, UPT ;  /* 0x0000000f0400788c */ /* 0x000fe2000bf05270 */
[CC--:B------:R-:W-:Y:S02]  /*2160*/  IDP.4A.S8.S8 R46, R60.reuse, R21.reuse, R46 ;  /* 0x000000153c2e7226 */ /* 0x0c0fe4000000062e */
        /* <DEDUP_REMOVED lines=30> */
[C---:B0-----:R-:W-:Y:S02]  /*2350*/  IDP.4A.S8.S8 R23, R29.reuse, R16, R39 ;  /* 0x000000101d177226 */ /* 0x041fe40000000627 */
[C---:B------:R-:W-:Y:S02]  /*2360*/  IDP.4A.S8.S8 R46, R29.reuse, R17, R46 ;  /* 0x000000111d2e7226 */ /* 0x040fe4000000062e */
[CC--:B------:R-:W-:Y:S02]  /*2370*/  IDP.4A.S8.S8 R51, R29.reuse, R18.reuse, R51 ;  /* 0x000000121d337226 */ /* 0x0c0fe40000000633 */
[----:B------:R-:W-:Y:S02]  /*2380*/  IDP.4A.S8.S8 R20, R29, R19, R60 ;  /* 0x000000131d147226 */ /* 0x000fe4000000063c */
[----:B------:R-:W-:-:S02]  /*2390*/  IDP.4A.S8.S8 R29, R36, R18, R21 ;  /* 0x00000012241d7226 */ /* 0x000fc40000000615 */
[C---:B------:R-:W-:Y:S02]  /*23a0*/  IDP.4A.S8.S8 R47, R34.reuse, R16, R47 ;  /* 0x00000010222f7226 */ /* 0x040fe4000000062f */
[C---:B------:R-:W-:Y:S02]  /*23b0*/  IDP.4A.S8.S8 R44, R34.reuse, R17, R44 ;  /* 0x00000011222c7226 */ /* 0x040fe4000000062c */
[C---:B------:R-:W-:Y:S02]  /*23c0*/  IDP.4A.S8.S8 R39, R34.reuse, R18, R67 ;  /* 0x0000001222277226 */ /* 0x040fe40000000643 */
[----:B------:R-:W-:Y:S02]  /*23d0*/  IDP.4A.S8.S8 R34, R34, R19, R22 ;  /* 0x0000001322227226 */ /* 0x000fe40000000616 */
[-C--:B------:R-:W-:Y:S02]  /*23e0*/  IDP.4A.S8.S8 R21, R30, R16.reuse, R37 ;  /* 0x000000101e157226 */ /* 0x080fe40000000625 */
[----:B------:R-:W-:-:S02]  /*23f0*/  IDP.4A.S8.S8 R45, R36, R16, R45 ;  /* 0x00000010242d7226 */ /* 0x000fc4000000062d */
[-C--:B------:R-:W-:Y:S02]  /*2400*/  IDP.4A.S8.S8 R48, R36, R17.reuse, R48 ;  /* 0x0000001124307226 */ /* 0x080fe40000000630 */
[CC--:B------:R-:W-:Y:S02]  /*2410*/  IDP.4A.S8.S8 R22, R30.reuse, R17.reuse, R58 ;  /* 0x000000111e167226 */ /* 0x0c0fe4000000063a */
[----:B------:R-:W-:Y:S02]  /*2420*/  IDP.4A.S8.S8 R37, R30, R18, R59 ;  /* 0x000000121e257226 */ /* 0x000fe4000000063b */
        /* <DEDUP_REMOVED lines=17> */
[----:B------:R-:W-:Y:S01]  /*2540*/  IDP.4A.S8.S8 R54, R28, R19, R54 ;  /* 0x000000131c367226 */ /* 0x000fe20000000636 */
[----:B------:R-:W-:Y:S06]  /*2550*/  BRA.U UP0, `(.L_x_169) ;  /* 0xffffffe500e47547 */ /* 0x000fec000b83ffff */
[----:B------:R-:W0:Y:S01]  /*2560*/  S2R R6, SR_TID.X ;  /* 0x0000000000067919 */ /* 0x000e220000002100 */
[----:B------:R-:W-:Y:S01]  /*2570*/  SHF.L.U32 R5, R3, 0x1, RZ ;  /* 0x0000000103057819 */ /* 0x000fe200000006ff */
[----:B------:R-:W1:Y:S01]  /*2580*/  LDCU.64 UR10, c[0x0][0x390] ;  /* 0x00007200ff0a77ac */ /* 0x000e620008000a00 */
[----:B------:R-:W-:Y:S02]  /*2590*/  LOP3.LUT R14, R0, 0xc, RZ, 0xc0, !PT ;  /* 0x0000000c000e7812 */ /* 0x000fe400078ec0ff */
[----:B0-----:R-:W-:-:S04]  /*25a0*/  LEA.HI R6, R6, R5, RZ, 0x1e ;  /* 0x0000000506067211 */ /* 0x001fc800078ff0ff */
[C---:B------:R-:W-:Y:S02]  /*25b0*/  LOP3.LUT R4, R6.reuse, 0xff, RZ, 0xc0, !PT ;  /* 0x000000ff06047812 */ /* 0x040fe400078ec0ff */
[C---:B------:R-:W-:Y:S02]  /*25c0*/  IADD3 R10, PT, PT, R6.reuse, 0x20, RZ ;  /* 0x00000020060a7810 */ /* 0x040fe40007ffe0ff */
[----:B------:R-:W-:Y:S01]  /*25d0*/  IADD3 R12, PT, PT, R6, 0x40, RZ ;  /* 0x00000040060c7810 */ /* 0x000fe20007ffe0ff */
[----:B------:R-:W-:Y:S01]  /*25e0*/  IMAD R4, R4, 0x39, RZ ;  /* 0x0000003904047824 */ /* 0x000fe200078e02ff */
[----:B------:R-:W-:Y:S02]  /*25f0*/  IADD3 R7, PT, PT, R6, 0x60, RZ ;  /* 0x0000006006077810 */ /* 0x000fe40007ffe0ff */
[----:B------:R-:W-:Y:S02]  /*2600*/  LOP3.LUT R13, R12, 0xff, RZ, 0xc0, !PT ;  /* 0x000000ff0c0d7812 */ /* 0x000fe400078ec0ff */
[----:B------:R-:W-:-:S02]  /*2610*/  SHF.R.U32.HI R11, RZ, 0x9, R4 ;  /* 0x00000009ff0b7819 */ /* 0x000fc40000011604 */
[----:B------:R-:W-:Y:S01]  /*2620*/  LOP3.LUT R4, R10, 0xff, RZ, 0xc0, !PT ;  /* 0x000000ff0a047812 */ /* 0x000fe200078ec0ff */
[----:B------:R-:W-:Y:S01]  /*2630*/  IMAD R13, R13, 0x39, RZ ;  /* 0x000000390d0d7824 */ /* 0x000fe200078e02ff */
[----:B------:R-:W-:Y:S02]  /*2640*/  PRMT R5, R11, 0x9910, RZ ;  /* 0x000099100b057816 */ /* 0x000fe400000000ff */
[----:B------:R-:W-:Y:S01]  /*2650*/  LOP3.LUT R15, R7, 0xff, RZ, 0xc0, !PT ;  /* 0x000000ff070f7812 */ /* 0x000fe200078ec0ff */
[----:B------:R-:W-:Y:S01]  /*2660*/  IMAD R16, R4, 0x39, RZ ;  /* 0x0000003904107824 */ /* 0x000fe200078e02ff */
[----:B------:R-:W-:Y:S02]  /*2670*/  LEA R8, R5, R5, 0x3 ;  /* 0x0000000505087211 */ /* 0x000fe400078e18ff */
[----:B------:R-:W0:Y:S01]  /*2680*/  @P1 LDC.64 R4, c[0x0][0x388] ;  /* 0x0000e200ff041b82 */ /* 0x000e220000000a00 */
[----:B------:R-:W-:Y:S01]  /*2690*/  SHF.R.U32.HI R13, RZ, 0x9, R13 ;  /* 0x00000009ff0d7819 */ /* 0x000fe2000001160d */
[----:B------:R-:W-:Y:S01]  /*26a0*/  IMAD R15, R15, 0x39, RZ ;  /* 0x000000390f0f7824 */ /* 0x000fe200078e02ff */
[----:B------:R-:W-:-:S02]  /*26b0*/  IADD3 R8, PT, PT, RZ, -R8, RZ ;  /* 0x80000008ff087210 */ /* 0x000fc40007ffe0ff */
[----:B------:R-:W-:Y:S02]  /*26c0*/  SHF.R.U32.HI R16, RZ, 0x9, R16 ;  /* 0x00000009ff107819 */ /* 0x000fe40000011610 */
[----:B------:R-:W-:Y:S02]  /*26d0*/  PRMT R17, R8, 0x7710, RZ ;  /* 0x0000771008117816 */ /* 0x000fe400000000ff */
[----:B------:R-:W-:Y:S01]  /*26e0*/  PRMT R19, R16, 0x9910, RZ ;  /* 0x0000991010137816 */ /* 0x000fe200000000ff */
[----:B------:R-:W2:Y:S01]  /*26f0*/  @P2 LDC.64 R8, c[0x0][0x388] ;  /* 0x0000e200ff082b82 */ /* 0x000ea20000000a00 */
[----:B------:R-:W-:Y:S01]  /*2700*/  IADD3 R18, PT, PT, R6, R17, RZ ;  /* 0x0000001106127210 */ /* 0x000fe20007ffe0ff */
[----:B------:R-:W-:Y:S01]  /*2710*/  IMAD R17, R11, 0x900, RZ ;  /* 0x000009000b117824 */ /* 0x000fe200078e02ff */
[----:B------:R-:W-:Y:S01]  /*2720*/  LEA R19, R19, R19, 0x3 ;  /* 0x0000001313137211 */ /* 0x000fe200078e18ff */
[----:B------:R-:W-:Y:S01]  /*2730*/  IMAD R16, R16, 0x900, RZ ;  /* 0x0000090010107824 */ /* 0x000fe200078e02ff */
[----:B------:R-:W-:-:S02]  /*2740*/  SHF.L.U32 R11, R18, 0x4, RZ ;  /* 0x00000004120b7819 */ /* 0x000fc400000006ff */
[----:B------:R-:W-:Y:S02]  /*2750*/  IADD3 R19, PT, PT, RZ, -R19, RZ ;  /* 0x80000013ff137210 */ /* 0x000fe40007ffe0ff */
[----:B------:R-:W-:Y:S02]  /*2760*/  @P1 LOP3.LUT R11, R11, 0xff, RZ, 0xc0, !PT ;  /* 0x000000ff0b0b1812 */ /* 0x000fe400078ec0ff */
[----:B------:R-:W-:Y:S02]  /*2770*/  PRMT R18, R13, 0x9910, RZ ;  /* 0x000099100d127816 */ /* 0x000fe400000000ff */
[----:B------:R-:W-:Y:S01]  /*2780*/  PRMT R19, R19, 0x7710, RZ ;  /* 0x0000771013137816 */ /* 0x000fe200000000ff */
[----:B------:R-:W-:Y:S01]  /*2790*/  BAR.SYNC.DEFER_BLOCKING 0x0 ;  /* 0x0000000000007b1d */ /* 0x000fe20000010000 */
[----:B------:R-:W-:Y:S02]  /*27a0*/  @P1 IADD3 R11, P0, P6, R17, R14, R11 ;  /* 0x0000000e110b1210 */ /* 0x000fe40007e1e00b */
[----:B------:R-:W-:-:S02]  /*27b0*/  SHF.R.U32.HI R15, RZ, 0x9, R15 ;  /* 0x00000009ff0f7819 */ /* 0x000fc4000001160f */
[----:B------:R-:W-:Y:S02]  /*27c0*/  MOV R17, R18 ;  /* 0x0000001200117202 */ /* 0x000fe40000000f00 */
[----:B------:R-:W-:Y:S02]  /*27d0*/  IADD3 R19, PT, PT, R10, R19, RZ ;  /* 0x000000130a137210 */ /* 0x000fe40007ffe0ff */
[----:B------:R-:W-:Y:S02]  /*27e0*/  @P1 IADD3.X R18, PT, PT, RZ, RZ, RZ, P0, P6 ;  /* 0x000000ffff121210 */ /* 0x000fe400007ec4ff */
[----:B0-----:R-:W-:Y:S02]  /*27f0*/  @P1 IADD3 R10, P0, PT, R11, R4, RZ ;  /* 0x000000040b0a1210 */ /* 0x001fe40007f1e0ff */
[C---:B------:R-:W-:Y:S01]  /*2800*/  PRMT R25, R15.reuse, 0x9910, RZ ;  /* 0x000099100f197816 */ /* 0x040fe200000000ff */
[----:B------:R-:W-:Y:S01]  /*2810*/  IMAD R15, R15, 0x900, RZ ;  /* 0x000009000f0f7824 */ /* 0x000fe200078e02ff */
[----:B------:R-:W-:-:S02]  /*2820*/  LEA R17, R17, R17, 0x3 ;  /* 0x0000001111117211 */ /* 0x000fc400078e18ff */
[----:B------:R-:W-:Y:S02]  /*2830*/  @P1 IADD3.X R11, PT, PT, R18, R5, RZ, P0, !PT ;  /* 0x00000005120b1210 */ /* 0x000fe400007fe4ff */
[----:B------:R-:W-:Y:S02]  /*2840*/  LEA R25, R25, R25, 0x3 ;  /* 0x0000001919197211 */ /* 0x000fe400078e18ff */
[----:B------:R-:W-:Y:S02]  /*2850*/  SHF.L.U32 R5, R19, 0x4, RZ ;  /* 0x0000000413057819 */ /* 0x000fe400000006ff */
[----:B------:R-:W-:Y:S01]  /*2860*/  IADD3 R17, PT, PT, RZ, -R17, RZ ;  /* 0x80000011ff117210 */ /* 0x000fe20007ffe0ff */
[----:B------:R-:W3:Y:S01]  /*2870*/  @P1 LDG.E.CONSTANT R11, desc[UR12][R10.64+0x870] ;  /* 0x0008700c0a0b1981 */ /* 0x000ee2000c1e9900 */
[----:B------:R-:W-:Y:S02]  /*2880*/  IADD3 R18, PT, PT, RZ, -R25, RZ ;  /* 0x80000019ff127210 */ /* 0x000fe40007ffe0ff */
[----:B------:R-:W-:-:S02]  /*2890*/  @P2 LOP3.LUT R5, R5, 0xff, RZ, 0xc0, !PT ;  /* 0x000000ff05052812 */ /* 0x000fc400078ec0ff */
[----:B------:R-:W-:Y:S02]  /*28a0*/  PRMT R17, R17, 0x7710, RZ ;  /* 0x0000771011117816 */ /* 0x000fe400000000ff */
[----:B------:R-:W-:Y:S02]  /*28b0*/  LOP3.LUT R6, R6, 0x80, RZ, 0x3c, !PT ;  /* 0x0000008006067812 */ /* 0x000fe400078e3cff */
[----:B------:R-:W-:Y:S02]  /*28c0*/  PRMT R18, R18, 0x7710, RZ ;  /* 0x0000771012127816 */ /* 0x000fe400000000ff */
[----:B------:R-:W-:Y:S02]  /*28d0*/  @P2 IADD3 R5, P0, P6, R16, R14, R5 ;  /* 0x0000000e10052210 */ /* 0x000fe40007e1e005 */
[----:B------:R-:W-:Y:S02]  /*28e0*/  IADD3 R4, PT, PT, R12, R17, RZ ;  /* 0x000000110c047210 */ /* 0x000fe40007ffe0ff */
[----:B------:R-:W-:-:S02]  /*28f0*/  LOP3.LUT R17, R6, 0xff, RZ, 0xc0, !PT ;  /* 0x000000ff06117812 */ /* 0x000fc400078ec0ff */
[----:B------:R-:W-:Y:S02]  /*2900*/  IADD3 R25, PT, PT, R7, R18, RZ ;  /* 0x0000001207197210 */ /* 0x000fe40007ffe0ff */
[----:B------:R-:W-:Y:S01]  /*2910*/  @P2 IADD3.X R16, PT, PT, RZ, RZ, RZ, P0, P6 ;  /* 0x000000ffff102210 */ /* 0x000fe200007ec4ff */
[----:B------:R-:W0:Y:S01]  /*2920*/  @P3 LDC.64 R6, c[0x0][0x388] ;  /* 0x0000e200ff063b82 */ /* 0x000e220000000a00 */
[----:B--2---:R-:W-:Y:S01]  /*2930*/  @P2 IADD3 R12, P0, PT, R5, R8, RZ ;  /* 0x00000008050c2210 */ /* 0x004fe20007f1e0ff */
[----:B------:R-:W-:Y:S01]  /*2940*/  IMAD R18, R17, 0x39, RZ ;  /* 0x0000003911127824 */ /* 0x000fe200078e02ff */
[----:B------:R-:W-:Y:S01]  /*2950*/  SHF.L.U32 R19, R4, 0x4, RZ ;  /* 0x0000000404137819 */ /* 0x000fe200000006ff */
[----:B------:R-:W-:Y:S01]  /*2960*/  IMAD R17, R13, 0x900, RZ ;  /* 0x000009000d117824 */ /* 0x000fe200078e02ff */
[----:B------:R-:W-:Y:S02]  /*2970*/  @P2 IADD3.X R13, PT, PT, R16, R9, RZ, P0, !PT ;  /* 0x00000009100d2210 */ /* 0x000fe400007fe4ff */
[----:B------:R-:W-:Y:S01]  /*2980*/  @P3 LOP3.LUT R19, R19, 0xff, RZ, 0xc0, !PT ;  /* 0x000000ff13133812 */ /* 0x000fe200078ec0ff */
[----:B------:R-:W2:Y:S01]  /*2990*/  @P4 LDC.64 R4, c[0x0][0x388] ;  /* 0x0000e200ff044b82 */ /* 0x000ea20000000a00 */
[----:B------:R-:W-:-:S02]  /*29a0*/  SHF.L.U32 R25, R25, 0x4, RZ ;  /* 0x0000000419197819 */ /* 0x000fc400000006ff */
[-C--:B------:R-:W-:Y:S01]  /*29b0*/  @P3 IADD3 R19, P0, P6, R17, R14.reuse, R19 ;  /* 0x0000000e11133210 */ /* 0x080fe20007e1e013 */
[----:B------:R-:W4:Y:S01]  /*29c0*/  @P2 LDG.E.CONSTANT R13, desc[UR12][R12.64+0x870] ;  /* 0x0008700c0c0d2981 */ /* 0x000f22000c1e9900 */
[----:B------:R-:W-:Y:S02]  /*29d0*/  SHF.R.U32.HI R18, RZ, 0x9, R18 ;  /* 0x00000009ff127819 */ /* 0x000fe40000011612 */
[----:B------:R-:W-:Y:S01]  /*29e0*/  @P4 LOP3.LUT R17, R25, 0xff, RZ, 0xc0, !PT ;  /* 0x000000ff19114812 */ /* 0x000fe200078ec0ff */
[----:B------:R-:W5:Y:S01]  /*29f0*/  @!P5 LDC.64 R8, c[0x0][0x388] ;  /* 0x0000e200ff08db82 */ /* 0x000f620000000a00 */
[----:B------:R-:W-:Y:S01]  /*2a00*/  @P3 IADD3.X R28, PT, PT, RZ, RZ, RZ, P0, P6 ;  /* 0x000000ffff1c3210 */ /* 0x000fe200007ec4ff */
[----:B------:R-:W-:Y:S01]  /*2a10*/  IMAD R16, R18, 0x900, RZ ;  /* 0x0000090012107824 */ /* 0x000fe200078e02ff */
[----:B------:R-:W-:Y:S02]  /*2a20*/  @P4 IADD3 R17, P0, P6, R15, R14, R17 ;  /* 0x0000000e0f114210 */ /* 0x000fe40007e1e011 */
[----:B------:R-:W-:-:S02]  /*2a30*/  @!P5 LOP3.LUT R15, R24, 0xff, RZ, 0xc0, !PT ;  /* 0x000000ff180fd812 */ /* 0x000fc400078ec0ff */
[----:B------:R-:W-:Y:S02]  /*2a40*/  @P4 IADD3.X R18, PT, PT, RZ, RZ, RZ, P0, P6 ;  /* 0x000000ffff124210 */ /* 0x000fe400007ec4ff */
[----:B------:R-:W-:-:S04]  /*2a50*/  @!P5 IADD3 R15, P0, P6, R16, R14, R15 ;  /* 0x0000000e100fd210 */ /* 0x000fc80007e1e00f */
[----:B------:R-:W-:Y:S02]  /*2a60*/  @!P5 IADD3.X R16, PT, PT, RZ, RZ, RZ, P0, P6 ;  /* 0x000000ffff10d210 */ /* 0x000fe400007ec4ff */
[----:B0-----:R-:W-:Y:S02]  /*2a70*/  @P3 IADD3 R6, P6, PT, R19, R6, RZ ;  /* 0x0000000613063210 */ /* 0x001fe40007fde0ff */
[----:B--2---:R-:W-:Y:S02]  /*2a80*/  @P4 IADD3 R14, P0, PT, R17, R4, RZ ;  /* 0x00000004110e4210 */ /* 0x004fe40007f1e0ff */
[----:B------:R-:W-:Y:S02]  /*2a90*/  @P3 IADD3.X R7, PT, PT, R28, R7, RZ, P6, !PT ;  /* 0x000000071c073210 */ /* 0x000fe400037fe4ff */
[----:B-----5:R-:W-:-:S03]  /*2aa0*/  @!P5 IADD3 R8, P6, PT, R15, R8, RZ ;  /* 0x000000080f08d210 */ /* 0x020fc60007fde0ff */
[----:B------:R-:W2:Y:S01]  /*2ab0*/  @P3 LDG.E.CONSTANT R25, desc[UR12][R6.64+0x870] ;  /* 0x0008700c06193981 */ /* 0x000ea2000c1e9900 */
[----:B------:R-:W-:Y:S02]  /*2ac0*/  @P4 IADD3.X R15, PT, PT, R18, R5, RZ, P0, !PT ;  /* 0x00000005120f4210 */ /* 0x000fe400007fe4ff */
[----:B------:R-:W-:-:S04]  /*2ad0*/  @!P5 IADD3.X R9, PT, PT, R16, R9, RZ, P6, !PT ;  /* 0x000000091009d210 */ /* 0x000fc800037fe4ff */
[----:B------:R-:W5:Y:S04]  /*2ae0*/  @P4 LDG.E.CONSTANT R15, desc[UR12][R14.64+0x870] ;  /* 0x0008700c0e0f4981 */ /* 0x000f68000c1e9900 */
[----:B------:R0:W5:Y:S02]  /*2af0*/  @!P5 LDG.E.CONSTANT R9, desc[UR12][R8.64+0x870] ;  /* 0x0008700c0809d981 */ /* 0x000164000c1e9900 */
[----:B0-----:R-:W-:Y:S01]  /*2b00*/  HFMA2 R8, -RZ, RZ, 0, 0.15625 ;  /* 0x00003100ff087431 */ /* 0x001fe200000001ff */
[----:B------:R-:W-:Y:S01]  /*2b10*/  MOV R16, UR8 ;  /* 0x0000000800107c02 */ /* 0x000fe20008000f00 */
[----:B---3--:R-:W-:Y:S04]  /*2b20*/  @P1 STS [R26+UR5], R11 ;  /* 0x0000000b1a001988 */ /* 0x008fe80008000805 */
[----:B----4-:R-:W-:Y:S04]  /*2b30*/  @P2 STS [R26+UR5+0x200], R13 ;  /* 0x0002000d1a002988 */ /* 0x010fe80008000805 */
[----:B--2---:R-:W-:Y:S04]  /*2b40*/  @P3 STS [R26+UR5+0x400], R25 ;  /* 0x000400191a003988 */ /* 0x004fe80008000805 */
[----:B-----5:R-:W-:Y:S04]  /*2b50*/  @P4 STS [R26+UR5+0x600], R15 ;  /* 0x0006000f1a004988 */ /* 0x020fe80008000805 */
[----:B------:R0:W-:Y:S01]  /*2b60*/  @!P5 STS [R26+UR5+0x800], R9 ;  /* 0x000800091a00d988 */ /* 0x0001e20008000805 */
[----:B------:R-:W-:Y:S06]  /*2b70*/  BAR.SYNC.DEFER_BLOCKING 0x0 ;  /* 0x0000000000007b1d */ /* 0x000fec0000010000 */
[----:B------:R-:W-:Y:S04]  /*2b80*/  LDS R12, [R0+UR7+0x190] ;  /* 0x00019007000c7984 */ /* 0x000fe80008000800 */
[----:B------:R-:W2:Y:S01]  /*2b90*/  LDS.128 R4, [R2] ;  /* 0x0000000002047984 */ /* 0x000ea20000000c00 */
[----:B0-----:R-:W-:-:S03]  /*2ba0*/  IMAD R9, R3, R8, UR6 ;  /* 0x0000000603097e24 */ /* 0x001fc6000f8e0208 */
[----:B------:R-:W0:Y:S02]  /*2bb0*/  LDS R19, [R0+UR7+0x1b8] ;  /* 0x0001b80700137984 */ /* 0x000e240008000800 */
[----:B------:R-:W-:Y:S02]  /*2bc0*/  IADD3 R9, PT, PT, R0, R9, RZ ;  /* 0x0000000900097210 */ /* 0x000fe40007ffe0ff */
[----:B------:R-:W3:Y:S04]  /*2bd0*/  LDS R17, [R0+UR7+0x1e0] ;  /* 0x0001e00700117984 */ /* 0x000ee80008000800 */
[----:B------:R-:W4:Y:S01]  /*2be0*/  LDS R27, [R0+UR7+0x208] ;  /* 0x00020807001b7984 */ /* 0x000f220008000800 */
[----:B------:R-:W-:-:S03]  /*2bf0*/  IMAD R16, R16, 0x700, R9 ;  /* 0x0000070010107824 */ /* 0x000fc600078e0209 */
[----:B------:R-:W5:Y:S04]  /*2c00*/  LDS R24, [R0+UR7+0x230] ;  /* 0x0002300700187984 */ /* 0x000f680008000800 */
[----:B------:R-:W1:Y:S04]  /*2c10*/  LDS R28, [R0+UR7+0x258] ;  /* 0x00025807001c7984 */ /* 0x000e680008000800 */
[----:B------:R-:W1:Y:S04]  /*2c20*/  LDS R25, [R0+UR7+0x280] ;  /* 0x0002800700197984 */ /* 0x000e680008000800 */
[----:B------:R-:W1:Y:S04]  /*2c30*/  LDS R18, [R0+UR7+0x2a8] ;  /* 0x0002a80700127984 */ /* 0x000e680008000800 */
[----:B------:R-:W1:Y:S01]  /*2c40*/  LDS.128 R8, [R2+0x30] ;  /* 0x0000300002087984 */ /* 0x000e620000000c00 */
[----:B------:R-:W-:-:S03]  /*2c50*/  MOV R13, UR14 ;  /* 0x0000000e000d7c02 */ /* 0x000fc60008000f00 */
[----:B------:R-:W-:Y:S01]  /*2c60*/  LDS R61, [R0+UR7+0x1e8] ;  /* 0x0001e807003d7984 */ /* 0x000fe20008000800 */
[----:B--2---:R-:W-:-:S03]  /*2c70*/  IDP.4A.S8.S8 R26, R12, R7, R20 ;  /* 0x000000070c1a7226 */ /* 0x004fc60000000614 */
[----:B------:R-:W2:Y:S01]  /*2c80*/  LDS R20, [R0+UR7+0x2d0] ;  /* 0x0002d00700147984 */ /* 0x000ea20008000800 */
[----:B------:R-:W-:Y:S01]  /*2c90*/  LEA R16, R13, R16, 0x5 ;  /* 0x000000100d107211 */ /* 0x000fe200078e28ff */
[C---:B------:R-:W-:Y:S02]  /*2ca0*/  IDP.4A.S8.S8 R23, R12.reuse, R4, R23 ;  /* 0x000000040c177226 */ /* 0x040fe40000000617 */
[C---:B------:R-:W-:Y:S02]  /*2cb0*/  IDP.4A.S8.S8 R46, R12.reuse, R5, R46 ;  /* 0x000000050c2e7226 */ /* 0x040fe4000000062e */
[-C--:B------:R-:W-:Y:S02]  /*2cc0*/  IDP.4A.S8.S8 R51, R12, R6.reuse, R51 ;  /* 0x000000060c337226 */ /* 0x080fe40000000633 */
[----:B------:R-:W2:Y:S01]  /*2cd0*/  LDS.128 R12, [R2+0x60] ;  /* 0x00006000020c7984 */ /* 0x000ea20000000c00 */
[-C--:B0-----:R-:W-:Y:S02]  /*2ce0*/  IDP.4A.S8.S8 R29, R19, R6.reuse, R29 ;  /* 0x00000006131d7226 */ /* 0x081fe4000000061d */
[----:B---3--:R-:W-:-:S02]  /*2cf0*/  IDP.4A.S8.S8 R39, R17, R6, R39 ;  /* 0x0000000611277226 */ /* 0x008fc40000000627 */
[-C--:B----4-:R-:W-:Y:S02]  /*2d00*/  IDP.4A.S8.S8 R37, R27, R6.reuse, R37 ;  /* 0x000000061b257226 */ /* 0x090fe40000000625 */
[-C--:B-----5:R-:W-:Y:S02]  /*2d10*/  IDP.4A.S8.S8 R31, R24, R6.reuse, R31 ;  /* 0x00000006181f7226 */ /* 0x0a0fe4000000061f */
[-C--:B-1----:R-:W-:Y:S02]  /*2d20*/  IDP.4A.S8.S8 R33, R28, R6.reuse, R33 ;  /* 0x000000061c217226 */ /* 0x082fe40000000621 */
        /* <DEDUP_REMOVED lines=9> */
[----:B--2---:R-:W-:Y:S02]  /*2dc0*/  IDP.4A.S8.S8 R41, R20, R10, R41 ;  /* 0x0000000a14297226 */ /* 0x004fe40000000629 */
[----:B------:R-:W0:Y:S01]  /*2dd0*/  LDS R10, [R0+UR7+0x2f8] ;  /* 0x0002f807000a7984 */ /* 0x000e220008000800 */
        /* <DEDUP_REMOVED lines=19> */
[C---:B------:R-:W-:Y:S02]  /*2f10*/  IDP.4A.S8.S8 R5, R18.reuse, R5, R56 ;  /* 0x0000000512057226 */ /* 0x040fe40000000638 */
[----:B------:R-:W-:Y:S01]  /*2f20*/  IDP.4A.S8.S8 R7, R18, R7, R54 ;  /* 0x0000000712077226 */ /* 0x000fe20000000636 */
[----:B------:R-:W-:Y:S01]  /*2f30*/  LDS R56, [R0+UR7+0x20c] ;  /* 0x00020c0700387984 */ /* 0x000fe20008000800 */
[C---:B------:R-:W-:Y:S02]  /*2f40*/  IDP.4A.S8.S8 R23, R19.reuse, R8, R23 ;  /* 0x0000000813177226 */ /* 0x040fe40000000617 */
[----:B------:R-:W-:-:S02]  /*2f50*/  IDP.4A.S8.S8 R46, R19, R9, R46 ;  /* 0x00000009132e7226 */ /* 0x000fc4000000062e */
[----:B------:R-:W-:Y:S02]  /*2f60*/  IDP.4A.S8.S8 R26, R19, R11, R26 ;  /* 0x0000000b131a7226 */ /* 0x000fe4000000061a */
[-C--:B------:R-:W-:Y:S01]  /*2f70*/  IDP.4A.S8.S8 R45, R17, R8.reuse, R45 ;  /* 0x00000008112d7226 */ /* 0x080fe2000000062d */
[----:B------:R-:W-:Y:S01]  /*2f80*/  LDS R19, [R0+UR7+0x2ac] ;  /* 0x0002ac0700137984 */ /* 0x000fe20008000800 */
        /* <DEDUP_REMOVED lines=11> */
[----:B------:R-:W-:Y:S01]  /*3040*/  IDP.4A.S8.S8 R32, R18, R11, R32 ;  /* 0x0000000b12207226 */ /* 0x000fe20000000620 */
[----:B------:R-:W-:Y:S01]  /*3050*/  LDS R40, [R0+UR7+0x194] ;  /* 0x0001940700287984 */ /* 0x000fe20008000800 */
[-C--:B------:R-:W-:Y:S02]  /*3060*/  IDP.4A.S8.S8 R48, R17, R9.reuse, R48 ;  /* 0x0000000911307226 */ /* 0x080fe40000000630 */
[-C--:B------:R-:W-:Y:S02]  /*3070*/  IDP.4A.S8.S8 R44, R27, R9.reuse, R44 ;  /* 0x000000091b2c7226 */ /* 0x080fe4000000062c */
[-C--:B------:R-:W-:Y:S02]  /*3080*/  IDP.4A.S8.S8 R22, R24, R9.reuse, R22 ;  /* 0x0000000918167226 */ /* 0x080fe40000000616 */
[----:B------:R-:W-:-:S02]  /*3090*/  IDP.4A.S8.S8 R42, R28, R9, R42 ;  /* 0x000000091c2a7226 */ /* 0x000fc4000000062a */
[-C--:B------:R-:W-:Y:S02]  /*30a0*/  IDP.4A.S8.S8 R50, R25, R9.reuse, R50 ;  /* 0x0000000919327226 */ /* 0x080fe40000000632 */
[-C--:B------:R-:W-:Y:S02]  /*30b0*/  IDP.4A.S8.S8 R52, R18, R9.reuse, R52 ;  /* 0x0000000912347226 */ /* 0x080fe40000000634 */
[C---:B------:R-:W-:Y:S02]  /*30c0*/  IDP.4A.S8.S8 R8, R20.reuse, R9, R5 ;  /* 0x0000000914087226 */ /* 0x040fe40000000605 */
[----:B------:R-:W-:Y:S01]  /*30d0*/  IDP.4A.S8.S8 R11, R20, R11, R7 ;  /* 0x0000000b140b7226 */ /* 0x000fe20000000607 */
[----:B------:R-:W-:Y:S01]  /*30e0*/  LDS R9, [R0+UR7+0x25c] ;  /* 0x00025c0700097984 */ /* 0x000fe20008000800 */
[C---:B------:R-:W-:Y:S02]  /*30f0*/  IDP.4A.S8.S8 R57, R17.reuse, R12, R23 ;  /* 0x0000000c11397226 */ /* 0x040fe40000000617 */
[C---:B------:R-:W-:Y:S01]  /*3100*/  IDP.4A.S8.S8 R58, R17.reuse, R13, R46 ;  /* 0x0000000d113a7226 */ /* 0x040fe2000000062e */
[----:B------:R-:W1:Y:S01]  /*3110*/  LDS.128 R4, [R2+0x10] ;  /* 0x0000100002047984 */ /* 0x000e620000000c00 */
[----:B------:R-:W-:-:S02]  /*3120*/  IDP.4A.S8.S8 R59, R17, R14, R51 ;  /* 0x0000000e113b7226 */ /* 0x000fc40000000633 */
[----:B------:R-:W-:Y:S01]  /*3130*/  IDP.4A.S8.S8 R60, R17, R15, R26 ;  /* 0x0000000f113c7226 */ /* 0x000fe2000000061a */
[----:B------:R-:W2:Y:S04]  /*3140*/  LDS R51, [R0+UR7+0x1bc] ;  /* 0x0001bc0700337984 */ /* 0x000ea80008000800 */
[----:B------:R-:W3:Y:S04]  /*3150*/  LDS R46, [R0+UR7+0x1e4] ;  /* 0x0001e407002e7984 */ /* 0x000ee80008000800 */
[----:B------:R-:W4:Y:S04]  /*3160*/  LDS R23, [R0+UR7+0x234] ;  /* 0x0002340700177984 */ /* 0x000f280008000800 */
[----:B------:R-:W5:Y:S01]  /*3170*/  LDS R17, [R0+UR7+0x284] ;  /* 0x0002840700117984 */ /* 0x000f620008000800 */
        /* <DEDUP_REMOVED lines=12> */
[----:B------:R-:W5:Y:S01]  /*3240*/  LDS.128 R24, [R2+0x40] ;  /* 0x0000400002187984 */ /* 0x000f620000000c00 */
[----:B0-----:R-:W-:-:S02]  /*3250*/  IDP.4A.S8.S8 R55, R10, R12, R55 ;  /* 0x0000000c0a377226 */ /* 0x001fc40000000637 */
[C---:B------:R-:W-:Y:S02]  /*3260*/  IDP.4A.S8.S8 R8, R10.reuse, R13, R8 ;  /* 0x0000000d0a087226 */ /* 0x040fe40000000608 */
[C---:B------:R-:W-:Y:S02]  /*3270*/  IDP.4A.S8.S8 R41, R10.reuse, R14, R41 ;  /* 0x0000000e0a297226 */ /* 0x040fe40000000629 */
[----:B------:R-:W-:Y:S02]  /*3280*/  IDP.4A.S8.S8 R10, R10, R15, R11 ;  /* 0x0000000f0a0a7226 */ /* 0x000fe4000000060b */
[C---:B------:R-:W-:Y:S01]  /*3290*/  IDP.4A.S8.S8 R21, R28.reuse, R12, R21 ;  /* 0x0000000c1c157226 */ /* 0x040fe20000000615 */
[----:B------:R-:W0:Y:S01]  /*32a0*/  LDS R11, [R0+UR7+0x2d4] ;  /* 0x0002d407000b7984 */ /* 0x000e220008000800 */
[C---:B------:R-:W-:Y:S02]  /*32b0*/  IDP.4A.S8.S8 R22, R28.reuse, R13, R22 ;  /* 0x0000000d1c167226 */ /* 0x040fe40000000616 */
[----:B------:R-:W-:-:S02]  /*32c0*/  IDP.4A.S8.S8 R37, R28, R14, R37 ;  /* 0x0000000e1c257226 */ /* 0x000fc40000000625 */
[----:B------:R-:W-:Y:S02]  /*32d0*/  IDP.4A.S8.S8 R30, R28, R15, R30 ;  /* 0x0000000f1c1e7226 */ /* 0x000fe4000000061e */
[C---:B------:R-:W-:Y:S01]  /*32e0*/  IDP.4A.S8.S8 R49, R18.reuse, R12, R49 ;  /* 0x0000000c12317226 */ /* 0x040fe20000000631 */
[----:B------:R-:W-:Y:S01]  /*32f0*/  LDS R28, [R0+UR7+0x1c0] ;  /* 0x0001c007001c7984 */ /* 0x000fe20008000800 */
[C---:B------:R-:W-:Y:S02]  /*3300*/  IDP.4A.S8.S8 R50, R18.reuse, R13, R50 ;  /* 0x0000000d12327226 */ /* 0x040fe40000000632 */
[C---:B------:R-:W-:Y:S02]  /*3310*/  IDP.4A.S8.S8 R33, R18.reuse, R14, R33 ;  /* 0x0000000e12217226 */ /* 0x040fe40000000621 */
[----:B------:R-:W-:Y:S02]  /*3320*/  IDP.4A.S8.S8 R54, R18, R15, R54 ;  /* 0x0000000f12367226 */ /* 0x000fe40000000636 */
[C---:B------:R-:W-:Y:S01]  /*3330*/  IDP.4A.S8.S8 R53, R20.reuse, R12, R53 ;  /* 0x0000000c14357226 */ /* 0x040fe20000000635 */
[----:B------:R-:W-:Y:S01]  /*3340*/  LDS R18, [R0+UR7+0x198] ;  /* 0x0001980700127984 */ /* 0x000fe20008000800 */
[----:B------:R-:W-:-:S02]  /*3350*/  IDP.4A.S8.S8 R52, R20, R13, R52 ;  /* 0x0000000d14347226 */ /* 0x000fc40000000634 */
[C---:B------:R-:W-:Y:S02]  /*3360*/  IDP.4A.S8.S8 R35, R20.reuse, R14, R35 ;  /* 0x0000000e14237226 */ /* 0x040fe40000000623 */
[----:B------:R-:W-:Y:S02]  /*3370*/  IDP.4A.S8.S8 R32, R20, R15, R32 ;  /* 0x0000000f14207226 */ /* 0x000fe40000000620 */
[----:B------:R-:W0:Y:S01]  /*3380*/  LDS.128 R12, [R2+0x70] ;  /* 0x00007000020c7984 */ /* 0x000e220000000c00 */
[-C--:B-1----:R-:W-:Y:S02]  /*3390*/  IDP.4A.S8.S8 R58, R40, R5.reuse, R58 ;  /* 0x00000005283a7226 */ /* 0x082fe4000000063a */
[-C--:B--2---:R-:W-:Y:S02]  /*33a0*/  IDP.4A.S8.S8 R48, R51, R5.reuse, R48 ;  /* 0x0000000533307226 */ /* 0x084fe40000000630 */
[-C--:B---3--:R-:W-:Y:S02]  /*33b0*/  IDP.4A.S8.S8 R44, R46, R5.reuse, R44 ;  /* 0x000000052e2c7226 */ /* 0x088fe4000000062c */
[----:B------:R-:W-:-:S02]  /*33c0*/  IDP.4A.S8.S8 R22, R56, R5, R22 ;  /* 0x0000000538167226 */ /* 0x000fc40000000616 */
[-C--:B----4-:R-:W-:Y:S02]  /*33d0*/  IDP.4A.S8.S8 R42, R23, R5.reuse, R42 ;  /* 0x00000005172a7226 */ /* 0x090fe4000000062a */
[-C--:B------:R-:W-:Y:S02]  /*33e0*/  IDP.4A.S8.S8 R50, R9, R5.reuse, R50 ;  /* 0x0000000509327226 */ /* 0x080fe40000000632 */
[-C--:B-----5:R-:W-:Y:S02]  /*33f0*/  IDP.4A.S8.S8 R52, R17, R5.reuse, R52 ;  /* 0x0000000511347226 */ /* 0x0a0fe40000000634 */
[----:B------:R-:W-:Y:S02]  /*3400*/  IDP.4A.S8.S8 R8, R19, R5, R8 ;  /* 0x0000000513087226 */ /* 0x000fe40000000608 */
[----:B------:R-:W1:Y:S01]  /*3410*/  LDS R5, [R0+UR7+0x2fc] ;  /* 0x0002fc0700057984 */ /* 0x000e620008000800 */
[C---:B------:R-:W-:Y:S02]  /*3420*/  IDP.4A.S8.S8 R45, R51.reuse, R4, R45 ;  /* 0x00000004332d7226 */ /* 0x040fe4000000062d */
[----:B------:R-:W-:-:S02]  /*3430*/  IDP.4A.S8.S8 R29, R51, R6, R29 ;  /* 0x00000006331d7226 */ /* 0x000fc4000000061d */
[-C--:B------:R-:W-:Y:S02]  /*3440*/  IDP.4A.S8.S8 R36, R51, R7.reuse, R36 ;  /* 0x0000000733247226 */ /* 0x080fe40000000624 */
[C---:B------:R-:W-:Y:S02]  /*3450*/  IDP.4A.S8.S8 R57, R40.reuse, R4, R57 ;  /* 0x0000000428397226 */ /* 0x040fe40000000639 */
[C---:B------:R-:W-:Y:S02]  /*3460*/  IDP.4A.S8.S8 R59, R40.reuse, R6, R59 ;  /* 0x00000006283b7226 */ /* 0x040fe4000000063b */
[----:B------:R-:W-:Y:S02]  /*3470*/  IDP.4A.S8.S8 R60, R40, R7, R60 ;  /* 0x00000007283c7226 */ /* 0x000fe4000000063c */
[-C--:B------:R-:W-:Y:S01]  /*3480*/  IDP.4A.S8.S8 R47, R46, R4.reuse, R47 ;  /* 0x000000042e2f7226 */ /* 0x080fe2000000062f */
[----:B------:R-:W-:Y:S01]  /*3490*/  LDS R40, [R0+UR7+0x288] ;  /* 0x0002880700287984 */ /* 0x000fe20008000800 */
        /* <DEDUP_REMOVED lines=17> */
[C---:B------:R-:W-:Y:S01]  /*35b0*/  IDP.4A.S8.S8 R45, R46.reuse, R24, R45 ;  /* 0x000000182e2d7226 */ /* 0x040fe2000000062d */
[----:B------:R-:W2:Y:S01]  /*35c0*/  LDC.64 R6, c[0x0][0x398] ;  /* 0x0000e600ff067b82 */ /* 0x000ea20000000a00 */
[----:B------:R-:W-:-:S02]  /*35d0*/  IDP.4A.S8.S8 R48, R46, R25, R48 ;  /* 0x000000192e307226 */ /* 0x000fc40000000630 */
[C---:B------:R-:W-:Y:S02]  /*35e0*/  IDP.4A.S8.S8 R29, R46.reuse, R26, R29 ;  /* 0x0000001a2e1d7226 */ /* 0x040fe4000000061d */
[----:B------:R-:W-:Y:S02]  /*35f0*/  IDP.4A.S8.S8 R36, R46, R27, R36 ;  /* 0x0000001b2e247226 */ /* 0x000fe40000000624 */
[C---:B------:R-:W-:Y:S02]  /*3600*/  IDP.4A.S8.S8 R57, R51.reuse, R24, R57 ;  /* 0x0000001833397226 */ /* 0x040fe40000000639 */
[C---:B------:R-:W-:Y:S02]  /*3610*/  IDP.4A.S8.S8 R58, R51.reuse, R25, R58 ;  /* 0x00000019333a7226 */ /* 0x040fe4000000063a */
[C---:B------:R-:W-:Y:S02]  /*3620*/  IDP.4A.S8.S8 R59, R51.reuse, R26, R59 ;  /* 0x0000001a333b7226 */ /* 0x040fe4000000063b */
[----:B------:R-:W-:-:S02]  /*3630*/  IDP.4A.S8.S8 R60, R51, R27, R60 ;  /* 0x0000001b333c7226 */ /* 0x000fc4000000063c */
[-C--:B------:R-:W-:Y:S01]  /*3640*/  IDP.4A.S8.S8 R47, R56, R24.reuse, R47 ;  /* 0x00000018382f7226 */ /* 0x080fe2000000062f */
[----:B------:R-:W-:Y:S01]  /*3650*/  LDS R51, [R0+UR7+0x210] ;  /* 0x0002100700337984 */ /* 0x000fe20008000800 */
[-C--:B------:R-:W-:Y:S02]  /*3660*/  IDP.4A.S8.S8 R21, R23, R24.reuse, R21 ;  /* 0x0000001817157226 */ /* 0x080fe40000000615 */
[-C--:B------:R-:W-:Y:S02]  /*3670*/  IDP.4A.S8.S8 R43, R9, R24.reuse, R43 ;  /* 0x00000018092b7226 */ /* 0x080fe4000000062b */
[-C--:B------:R-:W-:Y:S02]  /*3680*/  IDP.4A.S8.S8 R49, R17, R24.reuse, R49 ;  /* 0x0000001811317226 */ /* 0x080fe40000000631 */
[-C--:B------:R-:W-:Y:S02]  /*3690*/  IDP.4A.S8.S8 R53, R19, R24.reuse, R53 ;  /* 0x0000001813357226 */ /* 0x080fe40000000635 */
[----:B0-----:R-:W-:-:S02]  /*36a0*/  IDP.4A.S8.S8 R55, R11, R24, R55 ;  /* 0x000000180b377226 */ /* 0x001fc40000000637 */
[-C--:B------:R-:W-:Y:S02]  /*36b0*/  IDP.4A.S8.S8 R4, R56, R25.reuse, R44 ;  /* 0x0000001938047226 */ /* 0x080fe4000000062c */
[-C--:B------:R-:W-:Y:S01]  /*36c0*/  IDP.4A.S8.S8 R22, R23, R25.reuse, R22 ;  /* 0x0000001917167226 */ /* 0x080fe20000000616 */
[----:B------:R-:W-:Y:S01]  /*36d0*/  LDS R44, [R0+UR7+0x260] ;  /* 0x00026007002c7984 */ /* 0x000fe20008000800 */
        /* <DEDUP_REMOVED lines=16> */
[----:B------:R-:W0:Y:S01]  /*37e0*/  LDS.128 R24, [R2+0x20] ;  /* 0x0000200002187984 */ /* 0x000e220000000c00 */
[C---:B------:R-:W-:Y:S02]  /*37f0*/  IDP.4A.S8.S8 R45, R56.reuse, R12, R45 ;  /* 0x0000000c382d7226 */ /* 0x040fe4000000062d */
[C---:B------:R-:W-:Y:S02]  /*3800*/  IDP.4A.S8.S8 R48, R56.reuse, R13, R48 ;  /* 0x0000000d38307226 */ /* 0x040fe40000000630 */
[C---:B------:R-:W-:Y:S02]  /*3810*/  IDP.4A.S8.S8 R29, R56.reuse, R14, R29 ;  /* 0x0000000e381d7226 */ /* 0x040fe4000000061d */
[----:B------:R-:W-:Y:S02]  /*3820*/  IDP.4A.S8.S8 R56, R56, R15, R36 ;  /* 0x0000000f38387226 */ /* 0x000fe40000000624 */
[----:B------:R-:W3:Y:S01]  /*3830*/  LDS R36, [R0+UR7+0x2b0] ;  /* 0x0002b00700247984 */ /* 0x000ee20008000800 */
[----:B------:R-:W-:-:S02]  /*3840*/  IDP.4A.S8.S8 R47, R23, R12, R47 ;  /* 0x0000000c172f7226 */ /* 0x000fc4000000062f */
[C---:B------:R-:W-:Y:S02]  /*3850*/  IDP.4A.S8.S8 R4, R23.reuse, R13, R4 ;  /* 0x0000000d17047226 */ /* 0x040fe40000000604 */
[C---:B------:R-:W-:Y:S02]  /*3860*/  IDP.4A.S8.S8 R39, R23.reuse, R14, R39 ;  /* 0x0000000e17277226 */ /* 0x040fe40000000627 */
[----:B------:R-:W-:Y:S02]  /*3870*/  IDP.4A.S8.S8 R34, R23, R15, R34 ;  /* 0x0000000f17227226 */ /* 0x000fe40000000622 */
[CC--:B------:R-:W-:Y:S02]  /*3880*/  IDP.4A.S8.S8 R62, R9.reuse, R12.reuse, R21 ;  /* 0x0000000c093e7226 */ /* 0x0c0fe40000000615 */
[-C--:B------:R-:W-:Y:S02]  /*3890*/  IDP.4A.S8.S8 R64, R9, R13.reuse, R22 ;  /* 0x0000000d09407226 */ /* 0x080fe40000000616 */
[C---:B------:R-:W-:Y:S01]  /*38a0*/  IDP.4A.S8.S8 R57, R46.reuse, R12, R57 ;  /* 0x0000000c2e397226 */ /* 0x040fe20000000639 */
[----:B------:R-:W4:Y:S01]  /*38b0*/  LDS.128 R20, [R2+0x50] ;  /* 0x0000500002147984 */ /* 0x000f220000000c00 */
[----:B------:R-:W-:-:S02]  /*38c0*/  IDP.4A.S8.S8 R58, R46, R13, R58 ;  /* 0x0000000d2e3a7226 */ /* 0x000fc4000000063a */
[CC--:B------:R-:W-:Y:S02]  /*38d0*/  IDP.4A.S8.S8 R59, R46.reuse, R14.reuse, R59 ;  /* 0x0000000e2e3b7226 */ /* 0x0c0fe4000000063b */
[----:B------:R-:W-:Y:S02]  /*38e0*/  IDP.4A.S8.S8 R60, R46, R15, R60 ;  /* 0x0000000f2e3c7226 */ /* 0x000fe4000000063c */
[----:B------:R-:W5:Y:S01]  /*38f0*/  LDS R46, [R0+UR7+0x238] ;  /* 0x00023807002e7984 */ /* 0x000f620008000800 */
[----:B------:R-:W-:Y:S02]  /*3900*/  IDP.4A.S8.S8 R37, R9, R14, R37 ;  /* 0x0000000e09257226 */ /* 0x000fe40000000625 */
[C---:B------:R-:W-:Y:S02]  /*3910*/  IDP.4A.S8.S8 R43, R17.reuse, R12, R43 ;  /* 0x0000000c112b7226 */ /* 0x040fe4000000062b */
[----:B------:R-:W-:Y:S02]  /*3920*/  IDP.4A.S8.S8 R31, R17, R14, R31 ;  /* 0x0000000e111f7226 */ /* 0x000fe4000000061f */
[----:B------:R-:W-:-:S02]  /*3930*/  IDP.4A.S8.S8 R49, R19, R12, R49 ;  /* 0x0000000c13317226 */ /* 0x000fc40000000631 */
[----:B------:R-:W-:Y:S02]  /*3940*/  IDP.4A.S8.S8 R33, R19, R14, R33 ;  /* 0x0000000e13217226 */ /* 0x000fe40000000621 */
[C---:B------:R-:W-:Y:S02]  /*3950*/  IDP.4A.S8.S8 R53, R11.reuse, R12, R53 ;  /* 0x0000000c0b357226 */ /* 0x040fe40000000635 */
[----:B------:R-:W-:Y:S02]  /*3960*/  IDP.4A.S8.S8 R35, R11, R14, R35 ;  /* 0x0000000e0b237226 */ /* 0x000fe40000000623 */
[C---:B-1----:R-:W-:Y:S02]  /*3970*/  IDP.4A.S8.S8 R55, R5.reuse, R12, R55 ;  /* 0x0000000c05377226 */ /* 0x042fe40000000637 */
[----:B------:R-:W-:Y:S02]  /*3980*/  IDP.4A.S8.S8 R41, R5, R14, R41 ;  /* 0x0000000e05297226 */ /* 0x000fe40000000629 */
[----:B------:R-:W-:-:S02]  /*3990*/  IDP.4A.S8.S8 R30, R9, R15, R30 ;  /* 0x0000000f091e7226 */ /* 0x000fc4000000061e */
[C---:B------:R-:W-:Y:S02]  /*39a0*/  IDP.4A.S8.S8 R52, R11.reuse, R13, R52 ;  /* 0x0000000d0b347226 */ /* 0x040fe40000000634 */
[----:B------:R-:W-:Y:S02]  /*39b0*/  IDP.4A.S8.S8 R32, R11, R15, R32 ;  /* 0x0000000f0b207226 */ /* 0x000fe40000000620 */
[C---:B------:R-:W-:Y:S02]  /*39c0*/  IDP.4A.S8.S8 R12, R5.reuse, R13, R8 ;  /* 0x0000000d050c7226 */ /* 0x040fe40000000608 */
[----:B------:R-:W-:Y:S02]  /*39d0*/  IDP.4A.S8.S8 R14, R5, R15, R10 ;  /* 0x0000000f050e7226 */ /* 0x000fe4000000060a */
[----:B------:R1:W1:Y:S01]  /*39e0*/  LDS.128 R8, [R2+0x80] ;  /* 0x0000800002087984 */ /* 0x0002620000000c00 */
[----:B------:R-:W-:-:S05]  /*39f0*/  SHF.L.U32 R3, R3, 0x2, RZ ;  /* 0x0000000203037819 */ /* 0x000fca00000006ff */
[----:B--2---:R-:W-:-:S05]  /*3a00*/  IMAD.WIDE.U32 R6, R3, 0x4, R6 ;  /* 0x0000000403067825 */ /* 0x004fca00078e0006 */
[----:B------:R-:W2:Y:S01]  /*3a10*/  LDG.E.CONSTANT R3, desc[UR12][R6.64] ;  /* 0x0000000c06037981 */ /* 0x000ea2000c1e9900 */
[C---:B0-----:R-:W-:Y:S02]  /*3a20*/  IDP.4A.S8.S8 R57, R18.reuse, R24, R57 ;  /* 0x0000001812397226 */ /* 0x041fe40000000639 */
[C---:B------:R-:W-:Y:S02]  /*3a30*/  IDP.4A.S8.S8 R58, R18.reuse, R25, R58 ;  /* 0x00000019123a7226 */ /* 0x040fe4000000063a */
[C---:B------:R-:W-:Y:S02]  /*3a40*/  IDP.4A.S8.S8 R59, R18.reuse, R26, R59 ;  /* 0x0000001a123b7226 */ /* 0x040fe4000000063b */
[----:B------:R-:W-:Y:S02]  /*3a50*/  IDP.4A.S8.S8 R60, R18, R27, R60 ;  /* 0x0000001b123c7226 */ /* 0x000fe4000000063c */
[----:B------:R-:W-:Y:S02]  /*3a60*/  IDP.4A.S8.S8 R18, R61, R25, R4 ;  /* 0x000000193d127226 */ /* 0x000fe40000000604 */
[----:B---3--:R-:W-:-:S02]  /*3a70*/  IDP.4A.S8.S8 R4, R36, R27, R14 ;  /* 0x0000001b24047226 */ /* 0x008fc4000000060e */
[----:B------:R-:W3:Y:S01]  /*3a80*/  LDG.E.CONSTANT R14, desc[UR12][R6.64+0x4] ;  /* 0x0000040c060e7981 */ /* 0x000ee2000c1e9900 */
[-C--:B------:R-:W-:Y:S02]  /*3a90*/  IDP.4A.S8.S8 R42, R17, R13.reuse, R42 ;  /* 0x0000000d112a7226 */ /* 0x080fe4000000062a */
[----:B------:R-:W-:Y:S02]  /*3aa0*/  IDP.4A.S8.S8 R50, R19, R13, R50 ;  /* 0x0000000d13327226 */ /* 0x000fe40000000632 */
[-C--:B------:R-:W-:Y:S02]  /*3ab0*/  IDP.4A.S8.S8 R29, R28, R26.reuse, R29 ;  /* 0x0000001a1c1d7226 */ /* 0x080fe4000000061d */
[----:B------:R-:W-:Y:S02]  /*3ac0*/  IDP.4A.S8.S8 R39, R61, R26, R39 ;  /* 0x0000001a3d277226 */ /* 0x000fe40000000627 */
[-C--:B------:R-:W-:Y:S02]  /*3ad0*/  IDP.4A.S8.S8 R38, R17, R15.reuse, R38 ;  /* 0x0000000f11267226 */ /* 0x080fe40000000626 */
[----:B------:R-:W-:-:S02]  /*3ae0*/  IDP.4A.S8.S8 R54, R19, R15, R54 ;  /* 0x0000000f13367226 */ /* 0x000fc40000000636 */
[C---:B----4-:R-:W-:Y:S02]  /*3af0*/  IDP.4A.S8.S8 R57, R28.reuse, R20, R57 ;  /* 0x000000141c397226 */ /* 0x050fe40000000639 */
[-C--:B------:R-:W-:Y:S02]  /*3b00*/  IDP.4A.S8.S8 R48, R28, R25.reuse, R48 ;  /* 0x000000191c307226 */ /* 0x080fe40000000630 */
[-C--:B------:R-:W-:Y:S02]  /*3b10*/  IDP.4A.S8.S8 R64, R51, R25.reuse, R64 ;  /* 0x0000001933407226 */ /* 0x080fe40000000640 */
[-C--:B-----5:R-:W-:Y:S02]  /*3b20*/  IDP.4A.S8.S8 R42, R46, R25.reuse, R42 ;  /* 0x000000192e2a7226 */ /* 0x0a0fe4000000062a */
[-C--:B------:R-:W-:Y:S02]  /*3b30*/  IDP.4A.S8.S8 R50, R44, R25.reuse, R50 ;  /* 0x000000192c327226 */ /* 0x080fe40000000632 */
[----:B------:R-:W-:-:S02]  /*3b40*/  IDP.4A.S8.S8 R52, R40, R25, R52 ;  /* 0x0000001928347226 */ /* 0x000fc40000000634 */
[----:B-1----:R-:W-:Y:S02]  /*3b50*/  IDP.4A.S8.S8 R2, R36, R25, R12 ;  /* 0x0000001924027226 */ /* 0x002fe4000000060c */
[C---:B------:R-:W-:Y:S02]  /*3b60*/  IDP.4A.S8.S8 R58, R28.reuse, R21, R58 ;  /* 0x000000151c3a7226 */ /* 0x040fe4000000063a */
[C---:B------:R-:W-:Y:S02]  /*3b70*/  IDP.4A.S8.S8 R45, R28.reuse, R24, R45 ;  /* 0x000000181c2d7226 */ /* 0x040fe4000000062d */
[C---:B------:R-:W-:Y:S02]  /*3b80*/  IDP.4A.S8.S8 R56, R28.reuse, R27, R56 ;  /* 0x0000001b1c387226 */ /* 0x040fe40000000638 */
[C---:B------:R-:W-:Y:S02]  /*3b90*/  IDP.4A.S8.S8 R25, R28.reuse, R22, R59 ;  /* 0x000000161c197226 */ /* 0x040fe4000000063b */
        /* <DEDUP_REMOVED lines=8> */
[----:B------:R-:W-:Y:S02]  /*3c20*/  IDP.4A.S8.S8 R30, R40, R27, R32 ;  /* 0x0000001b281e7226 */ /* 0x000fe40000000620 */
[----:B------:R-:W-:Y:S01]  /*3c30*/  IDP.4A.S8.S8 R29, R61, R8, R57 ;  /* 0x000000083d1d7226 */ /* 0x000fe20000000639 */
[----:B------:R-:W4:Y:S01]  /*3c40*/  LDG.E.CONSTANT R32, desc[UR12][R6.64+0x8] ;  /* 0x0000080c06207981 */ /* 0x000f22000c1e9900 */
[----:B------:R-:W-:Y:S02]  /*3c50*/  IDP.4A.S8.S8 R18, R51, R21, R18 ;  /* 0x0000001533127226 */ /* 0x000fe40000000612 */
[C---:B------:R-:W-:Y:S02]  /*3c60*/  IDP.4A.S8.S8 R27, R61.reuse, R9, R58 ;  /* 0x000000093d1b7226 */ /* 0x040fe4000000063a */
[----:B------:R-:W-:-:S02]  /*3c70*/  IDP.4A.S8.S8 R47, R61, R24, R47 ;  /* 0x000000183d2f7226 */ /* 0x000fc4000000062f */
[C---:B------:R-:W-:Y:S02]  /*3c80*/  IDP.4A.S8.S8 R45, R61.reuse, R20, R45 ;  /* 0x000000143d2d7226 */ /* 0x040fe4000000062d */
[C---:B------:R-:W-:Y:S02]  /*3c90*/  IDP.4A.S8.S8 R48, R61.reuse, R21, R48 ;  /* 0x000000153d307226 */ /* 0x040fe40000000630 */
[C---:B------:R-:W-:Y:S02]  /*3ca0*/  IDP.4A.S8.S8 R56, R61.reuse, R23, R56 ;  /* 0x000000173d387226 */ /* 0x040fe40000000638 */
[CC--:B------:R-:W-:Y:S02]  /*3cb0*/  IDP.4A.S8.S8 R25, R61.reuse, R10.reuse, R25 ;  /* 0x0000000a3d197226 */ /* 0x0c0fe40000000619 */
[----:B------:R-:W-:Y:S02]  /*3cc0*/  IDP.4A.S8.S8 R19, R61, R11, R60 ;  /* 0x0000000b3d137226 */ /* 0x000fe4000000063c */
[----:B------:R-:W-:-:S02]  /*3cd0*/  IDP.4A.S8.S8 R61, R46, R10, R39 ;  /* 0x0000000a2e3d7226 */ /* 0x000fc40000000627 */
[C---:B------:R-:W-:Y:S02]  /*3ce0*/  IDP.4A.S8.S8 R43, R46.reuse, R24, R43 ;  /* 0x000000182e2b7226 */ /* 0x040fe4000000062b */
[C---:B------:R-:W-:Y:S02]  /*3cf0*/  IDP.4A.S8.S8 R31, R46.reuse, R26, R31 ;  /* 0x0000001a2e1f7226 */ /* 0x040fe4000000061f */
[----:B------:R-:W-:Y:S01]  /*3d00*/  IDP.4A.S8.S8 R65, R46, R9, R18 ;  /* 0x000000092e417226 */ /* 0x000fe20000000612 */
[----:B------:R-:W-:Y:S01]  /*3d10*/  SHF.R.S32.HI R18, RZ, 0x1f, R29 ;  /* 0x0000001fff127819 */ /* 0x000fe2000001141d */
[----:B------:R-:W-:Y:S02]  /*3d20*/  IDP.4A.S8.S8 R39, R36, R20, R13 ;  /* 0x0000001424277226 */ /* 0x000fe4000000060d */
[----:B------:R-:W-:Y:S02]  /*3d30*/  HFMA2 R13, -RZ, RZ, 0, 0 ;  /* 0x00000000ff0d7431 */ /* 0x000fe400000001ff */
[----:B------:R-:W-:-:S02]  /*3d40*/  IDP.4A.S8.S8 R17, R51, R24, R62 ;  /* 0x0000001833117226 */ /* 0x000fc4000000063e */
[-C--:B------:R-:W-:Y:S02]  /*3d50*/  IDP.4A.S8.S8 R49, R44, R24.reuse, R49 ;  /* 0x000000182c317226 */ /* 0x080fe40000000631 */
[----:B------:R-:W-:Y:S01]  /*3d60*/  IDP.4A.S8.S8 R5, R36, R24, R55 ;  /* 0x0000001824057226 */ /* 0x000fe20000000637 */
[----:B------:R-:W-:Y:S01]  /*3d70*/  SHF.R.S32.HI R24, RZ, 0x1f, R27 ;  /* 0x0000001fff187819 */ /* 0x000fe2000001141b */
[-C--:B------:R-:W-:Y:S02]  /*3d80*/  IDP.4A.S8.S8 R33, R44, R26.reuse, R33 ;  /* 0x0000001a2c217226 */ /* 0x080fe40000000621 */
[----:B------:R-:W-:Y:S02]  /*3d90*/  IDP.4A.S8.S8 R12, R46, R23, R12 ;  /* 0x000000172e0c7226 */ /* 0x000fe4000000060c */
[----:B------:R-:W-:Y:S02]  /*3da0*/  IDP.4A.S8.S8 R15, R36, R26, R41 ;  /* 0x0000001a240f7226 */ /* 0x000fe40000000629 */
[----:B------:R-:W-:-:S02]  /*3db0*/  IDP.4A.S8.S8 R47, R51, R20, R47 ;  /* 0x00000014332f7226 */ /* 0x000fc4000000062f */
[CC--:B------:R-:W-:Y:S02]  /*3dc0*/  IDP.4A.S8.S8 R37, R51.reuse, R26.reuse, R37 ;  /* 0x0000001a33257226 */ /* 0x0c0fe40000000625 */
[----:B------:R-:W-:Y:S02]  /*3dd0*/  IDP.4A.S8.S8 R35, R40, R26, R35 ;  /* 0x0000001a28237226 */ /* 0x000fe40000000623 */
[C---:B------:R-:W-:Y:S02]  /*3de0*/  IDP.4A.S8.S8 R34, R51.reuse, R23, R34 ;  /* 0x0000001733227226 */ /* 0x040fe40000000622 */
[C---:B------:R-:W-:Y:S02]  /*3df0*/  IDP.4A.S8.S8 R63, R51.reuse, R8, R45 ;  /* 0x00000008333f7226 */ /* 0x040fe4000000062d */
[C---:B------:R-:W-:Y:S02]  /*3e00*/  IDP.4A.S8.S8 R73, R51.reuse, R9, R48 ;  /* 0x0000000933497226 */ /* 0x040fe40000000630 */
[----:B------:R-:W-:-:S02]  /*3e10*/  IDP.4A.S8.S8 R71, R51, R10, R71 ;  /* 0x0000000a33477226 */ /* 0x000fc40000000647 */
[-C--:B------:R-:W-:Y:S02]  /*3e20*/  IDP.4A.S8.S8 R67, R51, R11.reuse, R56 ;  /* 0x0000000b33437226 */ /* 0x080fe40000000638 */
[C---:B------:R-:W-:Y:S02]  /*3e30*/  IDP.4A.S8.S8 R43, R44.reuse, R20, R43 ;  /* 0x000000142c2b7226 */ /* 0x040fe4000000062b */
[C---:B------:R-:W-:Y:S01]  /*3e40*/  IDP.4A.S8.S8 R41, R44.reuse, R22, R31 ;  /* 0x000000162c297226 */ /* 0x040fe2000000061f */
[----:B------:R-:W-:Y:S01]  /*3e50*/  SHF.R.S32.HI R26, RZ, 0x1f, R19 ;  /* 0x0000001fff1a7819 */ /* 0x000fe20000011413 */
[----:B------:R-:W-:Y:S01]  /*3e60*/  IDP.4A.S8.S8 R31, R44, R11, R12 ;  /* 0x0000000b2c1f7226 */ /* 0x000fe2000000060c */
[----:B------:R-:W-:Y:S01]  /*3e70*/  MOV R12, 0x40000000 ;  /* 0x40000000000c7802 */ /* 0x000fe20000000f00 */
[C---:B------:R-:W-:Y:S02]  /*3e80*/  IDP.4A.S8.S8 R49, R40.reuse, R20, R49 ;  /* 0x0000001428317226 */ /* 0x040fe40000000631 */
[----:B------:R-:W-:-:S02]  /*3e90*/  IDP.4A.S8.S8 R51, R40, R22, R33 ;  /* 0x0000001628337226 */ /* 0x000fc40000000621 */
[C---:B------:R-:W-:Y:S02]  /*3ea0*/  IDP.4A.S8.S8 R50, R40.reuse, R21, R50 ;  /* 0x0000001528327226 */ /* 0x040fe40000000632 */
[----:B------:R-:W-:Y:S02]  /*3eb0*/  IDP.4A.S8.S8 R54, R40, R23, R54 ;  /* 0x0000001728367226 */ /* 0x000fe40000000636 */
[----:B------:R-:W-:Y:S01]  /*3ec0*/  IMAD R28, R18, 0xd080000, RZ ;  /* 0x0d080000121c7824 */ /* 0x000fe200078e02ff */
[----:B------:R-:W-:Y:S01]  /*3ed0*/  SHF.R.S32.HI R18, RZ, 0x1f, R25 ;  /* 0x0000001fff127819 */ /* 0x000fe20000011419 */
[-C--:B------:R-:W-:Y:S02]  /*3ee0*/  IDP.4A.S8.S8 R69, R46, R8.reuse, R47 ;  /* 0x000000082e457226 */ /* 0x080fe4000000062f */
[----:B------:R-:W-:Y:S02]  /*3ef0*/  IMAD R24, R24, 0xd080000, RZ ;  /* 0x0d08000018187824 */ /* 0x000fe400078e02ff */
[----:B------:R-:W-:-:S02]  /*3f00*/  IDP.4A.S8.S8 R45, R40, R8, R43 ;  /* 0x00000008282d7226 */ /* 0x000fc4000000062b */
[----:B------:R-:W-:Y:S02]  /*3f10*/  IDP.4A.S8.S8 R47, R36, R22, R35 ;  /* 0x00000016242f7226 */ /* 0x000fe40000000623 */
[----:B------:R-:W-:Y:S02]  /*3f20*/  IDP.4A.S8.S8 R59, R46, R11, R34 ;  /* 0x0000000b2e3b7226 */ /* 0x000fe40000000622 */
[C---:B------:R-:W-:Y:S02]  /*3f30*/  IDP.4A.S8.S8 R43, R36.reuse, R8, R49 ;  /* 0x00000008242b7226 */ /* 0x040fe40000000631 */
[C---:B------:R-:W-:Y:S02]  /*3f40*/  IDP.4A.S8.S8 R35, R36.reuse, R10, R51 ;  /* 0x0000000a24237226 */ /* 0x040fe40000000633 */
[C---:B------:R-:W-:Y:S02]  /*3f50*/  IDP.4A.S8.S8 R34, R36.reuse, R21, R52 ;  /* 0x0000001524227226 */ /* 0x040fe40000000634 */
[----:B------:R-:W-:-:S02]  /*3f60*/  IDP.4A.S8.S8 R30, R36, R23, R30 ;  /* 0x00000017241e7226 */ /* 0x000fc4000000061e */
[C---:B------:R-:W-:Y:S02]  /*3f70*/  IDP.4A.S8.S8 R49, R36.reuse, R9, R50 ;  /* 0x0000000924317226 */ /* 0x040fe40000000632 */
[----:B------:R-:W-:Y:S02]  /*3f80*/  IDP.4A.S8.S8 R51, R36, R11, R54 ;  /* 0x0000000b24337226 */ /* 0x000fe40000000636 */
[C---:B------:R-:W-:Y:S02]  /*3f90*/  IMAD R75, R29.reuse, 0x4730, R28 ;  /* 0x000047301d4b7824 */ /* 0x040fe400078e021c */
[----:B------:R-:W-:-:S04]  /*3fa0*/  IMAD.WIDE.U32 R28, R29, 0xd080000, R12 ;  /* 0x0d0800001d1c7825 */ /* 0x000fc800078e000c */
[----:B------:R-:W-:Y:S02]  /*3fb0*/  IMAD R36, R26, 0xd080000, RZ ;  /* 0x0d0800001a247824 */ /* 0x000fe400078e02ff */
[C---:B------:R-:W-:Y:S02]  /*3fc0*/  IMAD R57, R27.reuse, 0x4730, R24 ;  /* 0x000047301b397824 */ /* 0x040fe400078e0218 */
[----:B------:R-:W-:Y:S02]  /*3fd0*/  IMAD R18, R18, 0xd080000, RZ ;  /* 0x0d08000012127824 */ /* 0x000fe400078e02ff */
[----:B------:R-:W-:Y:S01]  /*3fe0*/  IMAD.WIDE.U32 R26, R27, 0xd080000, R12 ;  /* 0x0d0800001b1a7825 */ /* 0x000fe200078e000c */
[----:B------:R-:W-:-:S03]  /*3ff0*/  IADD3 R75, PT, PT, R29, R75, RZ ;  /* 0x0000004b1d4b7210 */ /* 0x000fc60007ffe0ff */
[----:B------:R-:W-:Y:S01]  /*4000*/  IMAD R77, R25, 0x4730, R18 ;  /* 0x00004730194d7824 */ /* 0x000fe200078e0212 */
[----:B------:R-:W-:Y:S01]  /*4010*/  IADD3 R29, PT, PT, R27, R57, RZ ;  /* 0x000000391b1d7210 */ /* 0x000fe20007ffe0ff */
[C---:B------:R-:W-:Y:S01]  /*4020*/  IMAD R36, R19.reuse, 0x4730, R36 ;  /* 0x0000473013247824 */ /* 0x040fe200078e0224 */
[----:B------:R-:W-:Y:S01]  /*4030*/  SHF.R.S32.HI R27, RZ, 0x1f, R63 ;  /* 0x0000001fff1b7819 */ /* 0x000fe2000001143f */
[----:B------:R-:W-:Y:S01]  /*4040*/  IMAD.WIDE.U32 R18, R19, 0xd080000, R12 ;  /* 0x0d08000013127825 */ /* 0x000fe200078e000c */
[----:B------:R-:W-:-:S03]  /*4050*/  SHF.R.U64 R29, R26, 0x1f, R29 ;  /* 0x0000001f1a1d7819 */ /* 0x000fc6000000121d */
[----:B------:R-:W-:Y:S01]  /*4060*/  IMAD R26, R27, 0xd080000, RZ ;  /* 0x0d0800001b1a7824 */ /* 0x000fe200078e02ff */
[----:B------:R-:W-:-:S03]  /*4070*/  IADD3 R19, PT, PT, R19, R36, RZ ;  /* 0x0000002413137210 */ /* 0x000fc60007ffe0ff */
[C---:B------:R-:W-:Y:S01]  /*4080*/  IMAD R27, R63.reuse, 0x4730, R26 ;  /* 0x000047303f1b7824 */ /* 0x040fe200078e021a */
[----:B------:R-:W-:Y:S01]  /*4090*/  SHF.R.U64 R36, R18, 0x1f, R19 ;  /* 0x0000001f12247819 */ /* 0x000fe20000001213 */
[--C-:B------:R-:W-:Y:S02]  /*40a0*/  IMAD.WIDE.U32 R18, R63, 0xd080000, R12.reuse ;  /* 0x0d0800003f127825 */ /* 0x100fe400078e000c */
[----:B------:R0:W5:Y:S02]  /*40b0*/  LDG.E.CONSTANT R63, desc[UR12][R6.64+0xc] ;  /* 0x00000c0c063f7981 */ /* 0x000164000c1e9900 */
[----:B------:R-:W-:-:S05]  /*40c0*/  IMAD.WIDE.U32 R24, R25, 0xd080000, R12 ;  /* 0x0d08000019187825 */ /* 0x000fca00078e000c */
[----:B------:R-:W-:Y:S01]  /*40d0*/  IADD3 R57, PT, PT, R25, R77, RZ ;  /* 0x0000004d19397210 */ /* 0x000fe20007ffe0ff */
[C---:B------:R-:W-:Y:S02]  /*40e0*/  IDP.4A.S8.S8 R17, R46.reuse, R20, R17 ;  /* 0x000000142e117226 */ /* 0x040fe40000000611 */
[----:B------:R-:W-:Y:S01]  /*40f0*/  IDP.4A.S8.S8 R37, R46, R22, R37 ;  /* 0x000000162e257226 */ /* 0x000fe20000000625 */
[----:B------:R-:W-:Y:S01]  /*4100*/  SHF.R.U64 R57, R24, 0x1f, R57 ;  /* 0x0000001f18397819 */ /* 0x000fe20000001239 */
[C---:B------:R-:W-:Y:S01]  /*4110*/  IDP.4A.S8.S8 R42, R44.reuse, R21, R42 ;  /* 0x000000152c2a7226 */ /* 0x040fe2000000062a */
[----:B------:R-:W-:Y:S01]  /*4120*/  SHF.R.S32.HI R24, RZ, 0x1f, R73 ;  /* 0x0000001fff187819 */ /* 0x000fe20000011449 */
[C---:B------:R-:W-:Y:S01]  /*4130*/  IDP.4A.S8.S8 R38, R44.reuse, R23, R38 ;  /* 0x000000172c267226 */ /* 0x040fe20000000626 */
[----:B------:R-:W-:Y:S01]  /*4140*/  SHF.R.S32.HI R25, RZ, 0x1f, R71 ;  /* 0x0000001fff197819 */ /* 0x000fe20000011447 */
[C---:B------:R-:W-:Y:S02]  /*4150*/  IDP.4A.S8.S8 R55, R44.reuse, R8, R17 ;  /* 0x000000082c377226 */ /* 0x040fe40000000611 */
[----:B------:R-:W-:-:S02]  /*4160*/  IDP.4A.S8.S8 R17, R44, R10, R37 ;  /* 0x0000000a2c117226 */ /* 0x000fc40000000625 */
[C---:B------:R-:W-:Y:S02]  /*4170*/  IDP.4A.S8.S8 R37, R40.reuse, R9, R42 ;  /* 0x0000000928257226 */ /* 0x040fe4000000062a */
[C---:B------:R-:W-:Y:S02]  /*4180*/  IDP.4A.S8.S8 R41, R40.reuse, R10, R41 ;  /* 0x0000000a28297226 */ /* 0x040fe40000000629 */
[----:B------:R-:W-:Y:S01]  /*4190*/  IDP.4A.S8.S8 R33, R40, R11, R38 ;  /* 0x0000000b28217226 */ /* 0x000fe20000000626 */
[----:B------:R-:W-:Y:S01]  /*41a0*/  SHF.R.S32.HI R40, RZ, 0x1f, R67 ;  /* 0x0000001fff287819 */ /* 0x000fe20000011443 */
[----:B------:R-:W-:Y:S01]  /*41b0*/  IMAD R24, R24, 0xd080000, RZ ;  /* 0x0d08000018187824 */ /* 0x000fe200078e02ff */
[----:B------:R-:W-:Y:S01]  /*41c0*/  SHF.R.U64 R28, R28, 0x1f, R75 ;  /* 0x0000001f1c1c7819 */ /* 0x000fe2000000124b */
[----:B------:R-:W-:Y:S01]  /*41d0*/  IMAD R26, R25, 0xd080000, RZ ;  /* 0x0d080000191a7824 */ /* 0x000fe200078e02ff */
[----:B------:R-:W-:Y:S01]  /*41e0*/  IADD3 R19, PT, PT, R19, R27, RZ ;  /* 0x0000001b13137210 */ /* 0x000fe20007ffe0ff */
[----:B------:R-:W-:-:S02]  /*41f0*/  IMAD R75, R73, 0x4730, R24 ;  /* 0x00004730494b7824 */ /* 0x000fc400078e0218 */
[----:B------:R-:W-:Y:S01]  /*4200*/  IMAD.WIDE.U32 R24, R73, 0xd080000, R12 ;  /* 0x0d08000049187825 */ /* 0x000fe200078e000c */
[----:B------:R-:W-:-:S03]  /*4210*/  SHF.R.U64 R38, R18, 0x1f, R19 ;  /* 0x0000001f12267819 */ /* 0x000fc60000001213 */
[----:B------:R-:W-:Y:S02]  /*4220*/  IMAD R40, R40, 0xd080000, RZ ;  /* 0x0d08000028287824 */ /* 0x000fe400078e02ff */
[C---:B------:R-:W-:Y:S01]  /*4230*/  IMAD R73, R71.reuse, 0x4730, R26 ;  /* 0x0000473047497824 */ /* 0x040fe200078e021a */
[----:B------:R-:W-:Y:S01]  /*4240*/  SHF.R.S32.HI R18, RZ, 0x1f, R69 ;  /* 0x0000001fff127819 */ /* 0x000fe20000011445 */
[----:B------:R-:W-:Y:S01]  /*4250*/  IMAD.WIDE.U32 R26, R71, 0xd080000, R12 ;  /* 0x0d080000471a7825 */ /* 0x000fe200078e000c */
[----:B------:R-:W-:-:S03]  /*4260*/  IADD3 R25, PT, PT, R25, R75, RZ ;  /* 0x0000004b19197210 */ /* 0x000fc60007ffe0ff */
[C---:B------:R-:W-:Y:S02]  /*4270*/  IMAD R71, R67.reuse, 0x4730, R40 ;  /* 0x0000473043477824 */ /* 0x040fe400078e0228 */
[----:B0-----:R-:W-:Y:S01]  /*4280*/  IMAD.WIDE.U32 R6, R67, 0xd080000, R12 ;  /* 0x0d08000043067825 */ /* 0x001fe200078e000c */
[----:B------:R-:W-:Y:S02]  /*4290*/  IADD3 R19, PT, PT, R27, R73, RZ ;  /* 0x000000491b137210 */ /* 0x000fe40007ffe0ff */
[----:B------:R-:W-:Y:S01]  /*42a0*/  SHF.R.U64 R27, R24, 0x1f, R25 ;  /* 0x0000001f181b7819 */ /* 0x000fe20000001219 */
[----:B------:R-:W-:Y:S01]  /*42b0*/  IMAD R18, R18, 0xd080000, RZ ;  /* 0x0d08000012127824 */ /* 0x000fe200078e02ff */
[----:B------:R-:W-:Y:S02]  /*42c0*/  SHF.R.S32.HI R24, RZ, 0x1f, R65 ;  /* 0x0000001fff187819 */ /* 0x000fe40000011441 */
[----:B------:R-:W-:Y:S01]  /*42d0*/  IADD3 R25, PT, PT, R7, R71, RZ ;  /* 0x0000004707197210 */ /* 0x000fe20007ffe0ff */
[C---:B------:R-:W-:Y:S01]  /*42e0*/  IMAD R71, R69.reuse, 0x4730, R18 ;  /* 0x0000473045477824 */ /* 0x040fe200078e0212 */
[----:B------:R-:W-:Y:S01]  /*42f0*/  SHF.R.U64 R67, R26, 0x1f, R19 ;  /* 0x0000001f1a437819 */ /* 0x000fe20000001213 */
[----:B------:R-:W-:Y:S01]  /*4300*/  IMAD.WIDE.U32 R18, R69, 0xd080000, R12 ;  /* 0x0d08000045127825 */ /* 0x000fe200078e000c */
[----:B------:R-:W-:-:S02]  /*4310*/  SHF.R.S32.HI R7, RZ, 0x1f, R61 ;  /* 0x0000001fff077819 */ /* 0x000fc4000001143d */
[----:B------:R-:W-:Y:S01]  /*4320*/  SHF.R.U64 R26, R6, 0x1f, R25 ;  /* 0x0000001f061a7819 */ /* 0x000fe20000001219 */
[----:B------:R-:W-:Y:S01]  /*4330*/  IMAD R6, R24, 0xd080000, RZ ;  /* 0x0d08000018067824 */ /* 0x000fe200078e02ff */
[----:B------:R-:W-:Y:S01]  /*4340*/  SHF.R.S32.HI R24, RZ, 0x1f, R59 ;  /* 0x0000001fff187819 */ /* 0x000fe2000001143b */
[----:B------:R-:W-:Y:S01]  /*4350*/  IMAD R42, R7, 0xd080000, RZ ;  /* 0x0d080000072a7824 */ /* 0x000fe200078e02ff */
[----:B------:R-:W-:Y:S01]  /*4360*/  IADD3 R19, PT, PT, R19, R71, RZ ;  /* 0x0000004713137210 */ /* 0x000fe20007ffe0ff */
[C---:B------:R-:W-:Y:S02]  /*4370*/  IMAD R25, R65.reuse, 0x4730, R6 ;  /* 0x0000473041197824 */ /* 0x040fe400078e0206 */
[----:B------:R-:W-:Y:S01]  /*4380*/  IMAD.WIDE.U32 R6, R65, 0xd080000, R12 ;  /* 0x0d08000041067825 */ /* 0x000fe200078e000c */
[----:B------:R-:W-:-:S03]  /*4390*/  SHF.R.U64 R40, R18, 0x1f, R19 ;  /* 0x0000001f12287819 */ /* 0x000fc60000001213 */
[----:B------:R-:W-:Y:S02]  /*43a0*/  IMAD R24, R24, 0xd080000, RZ ;  /* 0x0d08000018187824 */ /* 0x000fe400078e02ff */
[----:B------:R-:W-:Y:S01]  /*43b0*/  IDP.4A.S8.S8 R53, R46, R21, R64 ;  /* 0x000000152e357226 */ /* 0x000fe20000000640 */
[----:B------:R-:W-:Y:S01]  /*43c0*/  IADD3 R65, PT, PT, R7, R25, RZ ;  /* 0x0000001907417210 */ /* 0x000fe20007ffe0ff */
[C---:B------:R-:W-:Y:S02]  /*43d0*/  IMAD R69, R61.reuse, 0x4730, R42 ;  /* 0x000047303d457824 */ /* 0x040fe400078e022a */
[----:B------:R-:W-:-:S04]  /*43e0*/  IMAD.WIDE.U32 R18, R61, 0xd080000, R12 ;  /* 0x0d0800003d127825 */ /* 0x000fc800078e000c */
[C---:B------:R-:W-:Y:S02]  /*43f0*/  IMAD R71, R59.reuse, 0x4730, R24 ;  /* 0x000047303b477824 */ /* 0x040fe400078e0218 */
[----:B------:R-:W-:Y:S02]  /*4400*/  IDP.4A.S8.S8 R53, R44, R9, R53 ;  /* 0x000000092c357226 */ /* 0x000fe40000000635 */
[----:B------:R-:W-:Y:S01]  /*4410*/  IMAD.WIDE.U32 R24, R59, 0xd080000, R12 ;  /* 0x0d0800003b187825 */ /* 0x000fe200078e000c */
[----:B------:R-:W-:Y:S02]  /*4420*/  SHF.R.S32.HI R7, RZ, 0x1f, R55 ;  /* 0x0000001fff077819 */ /* 0x000fe40000011437 */
[----:B------:R-:W-:Y:S02]  /*4430*/  IADD3 R61, PT, PT, R19, R69, RZ ;  /* 0x00000045133d7210 */ /* 0x000fe40007ffe0ff */
[----:B------:R-:W-:Y:S02]  /*4440*/  SHF.R.U64 R59, R6, 0x1f, R65 ;  /* 0x0000001f063b7819 */ /* 0x000fe40000001241 */
[----:B------:R-:W-:-:S02]  /*4450*/  SHF.R.S32.HI R6, RZ, 0x1f, R53 ;  /* 0x0000001fff067819 */ /* 0x000fc40000011435 */
[----:B------:R-:W-:Y:S01]  /*4460*/  IADD3 R19, PT, PT, R25, R71, RZ ;  /* 0x0000004719137210 */ /* 0x000fe20007ffe0ff */
[----:B------:R-:W-:Y:S01]  /*4470*/  IMAD R44, R7, 0xd080000, RZ ;  /* 0x0d080000072c7824 */ /* 0x000fe200078e02ff */
[----:B------:R-:W-:Y:S02]  /*4480*/  SHF.R.U64 R61, R18, 0x1f, R61 ;  /* 0x0000001f123d7819 */ /* 0x000fe4000000123d */
[----:B------:R-:W-:Y:S02]  /*4490*/  SHF.R.S32.HI R18, RZ, 0x1f, R17 ;  /* 0x0000001fff127819 */ /* 0x000fe40000011411 */
[----:B------:R-:W-:Y:S01]  /*44a0*/  SHF.R.U64 R42, R24, 0x1f, R19 ;  /* 0x0000001f182a7819 */ /* 0x000fe20000001213 */
[----:B------:R-:W-:Y:S02]  /*44b0*/  IMAD R24, R6, 0xd080000, RZ ;  /* 0x0d08000006187824 */ /* 0x000fe400078e02ff */
[C---:B------:R-:W-:Y:S02]  /*44c0*/  IMAD R25, R55.reuse, 0x4730, R44 ;  /* 0x0000473037197824 */ /* 0x040fe400078e022c */
[----:B------:R-:W-:-:S04]  /*44d0*/  IMAD.WIDE.U32 R6, R55, 0xd080000, R12 ;  /* 0x0d08000037067825 */ /* 0x000fc800078e000c */
[----:B------:R-:W-:Y:S02]  /*44e0*/  IMAD R44, R18, 0xd080000, RZ ;  /* 0x0d080000122c7824 */ /* 0x000fe400078e02ff */
[C---:B------:R-:W-:Y:S02]  /*44f0*/  IMAD R55, R53.reuse, 0x4730, R24 ;  /* 0x0000473035377824 */ /* 0x040fe400078e0218 */
[----:B------:R-:W-:Y:S01]  /*4500*/  IMAD.WIDE.U32 R18, R53, 0xd080000, R12 ;  /* 0x0d08000035127825 */ /* 0x000fe200078e000c */
[----:B------:R-:W-:Y:S02]  /*4510*/  IADD3 R53, PT, PT, R7, R25, RZ ;  /* 0x0000001907357210 */ /* 0x000fe40007ffe0ff */
[----:B------:R-:W-:Y:S01]  /*4520*/  SHF.R.S32.HI R46, RZ, 0x1f, R31 ;  /* 0x0000001fff2e7819 */ /* 0x000fe2000001141f */
[C---:B------:R-:W-:Y:S01]  /*4530*/  IMAD R65, R17.reuse, 0x4730, R44 ;  /* 0x0000473011417824 */ /* 0x040fe200078e022c */
[----:B------:R-:W-:Y:S01]  /*4540*/  SHF.R.S32.HI R7, RZ, 0x1f, R45 ;  /* 0x0000001fff077819 */ /* 0x000fe2000001142d */
[----:B------:R-:W-:Y:S01]  /*4550*/  IMAD.WIDE.U32 R24, R17, 0xd080000, R12 ;  /* 0x0d08000011187825 */ /* 0x000fe200078e000c */
[----:B------:R-:W-:-:S03]  /*4560*/  IADD3 R17, PT, PT, R19, R55, RZ ;  /* 0x0000003713117210 */ /* 0x000fc60007ffe0ff */
[----:B------:R-:W-:Y:S01]  /*4570*/  IMAD R46, R46, 0xd080000, RZ ;  /* 0x0d0800002e2e7824 */ /* 0x000fe200078e02ff */
[----:B------:R-:W-:Y:S01]  /*4580*/  SHF.R.U64 R17, R18, 0x1f, R17 ;  /* 0x0000001f12117819 */ /* 0x000fe20000001211 */
[----:B------:R-:W-:Y:S01]  /*4590*/  IMAD R18, R7, 0xd080000, RZ ;  /* 0x0d08000007127824 */ /* 0x000fe200078e02ff */
[----:B------:R-:W-:Y:S02]  /*45a0*/  IADD3 R19, PT, PT, R25, R65, RZ ;  /* 0x0000004119137210 */ /* 0x000fe40007ffe0ff */
[----:B------:R-:W-:Y:S01]  /*45b0*/  SHF.R.U64 R44, R6, 0x1f, R53 ;  /* 0x0000001f062c7819 */ /* 0x000fe20000001235 */
[C---:B------:R-:W-:Y:S02]  /*45c0*/  IMAD R53, R31.reuse, 0x4730, R46 ;  /* 0x000047301f357824 */ /* 0x040fe400078e022e */
[----:B------:R-:W-:Y:S01]  /*45d0*/  IMAD.WIDE.U32 R6, R31, 0xd080000, R12 ;  /* 0x0d0800001f067825 */ /* 0x000fe200078e000c */
[----:B------:R-:W-:-:S03]  /*45e0*/  SHF.R.U64 R31, R24, 0x1f, R19 ;  /* 0x0000001f181f7819 */ /* 0x000fc60000001213 */
[C---:B------:R-:W-:Y:S02]  /*45f0*/  IMAD R25, R45.reuse, 0x4730, R18 ;  /* 0x000047302d197824 */ /* 0x040fe400078e0212 */
[----:B------:R-:W-:Y:S01]  /*4600*/  IMAD.WIDE.U32 R18, R45, 0xd080000, R12 ;  /* 0x0d0800002d127825 */ /* 0x000fe200078e000c */
[----:B------:R-:W-:Y:S01]  /*4610*/  SHF.R.S32.HI R24, RZ, 0x1f, R37 ;  /* 0x0000001fff187819 */ /* 0x000fe20000011425 */
[----:B------:R-:W0:Y:S01]  /*4620*/  LDS R45, [R0+UR7+0x2d8] ;  /* 0x0002d807002d7984 */ /* 0x000e220008000800 */
[----:B------:R-:W-:Y:S02]  /*4630*/  IADD3 R53, PT, PT, R7, R53, RZ ;  /* 0x0000003507357210 */ /* 0x000fe40007ffe0ff */
[----:B------:R-:W-:Y:S02]  /*4640*/  SHF.R.S32.HI R7, RZ, 0x1f, R41 ;  /* 0x0000001fff077819 */ /* 0x000fe40000011429 */
[----:B------:R-:W-:Y:S01]  /*4650*/  IADD3 R25, PT, PT, R19, R25, RZ ;  /* 0x0000001913197210 */ /* 0x000fe20007ffe0ff */
[----:B------:R-:W-:Y:S01]  /*4660*/  IMAD R24, R24, 0xd080000, RZ ;  /* 0x0d08000018187824 */ /* 0x000fe200078e02ff */
[----:B------:R-:W-:Y:S01]  /*4670*/  SHF.R.S32.HI R19, RZ, 0x1f, R33 ;  /* 0x0000001fff137819 */ /* 0x000fe20000011421 */
[----:B------:R-:W1:Y:S01]  /*4680*/  LDS R0, [R0+UR7+0x300] ;  /* 0x0003000700007984 */ /* 0x000e620008000800 */
[----:B------:R-:W-:Y:S01]  /*4690*/  SHF.R.U64 R48, R18, 0x1f, R25 ;  /* 0x0000001f12307819 */ /* 0x000fe20000001219 */
[----:B------:R-:W-:Y:S01]  /*46a0*/  IMAD R18, R7, 0xd080000, RZ ;  /* 0x0d08000007127824 */ /* 0x000fe200078e02ff */
[----:B------:R-:W-:Y:S01]  /*46b0*/  SHF.R.U64 R46, R6, 0x1f, R53 ;  /* 0x0000001f062e7819 */ /* 0x000fe20000001235 */
[----:B------:R-:W-:-:S02]  /*46c0*/  IMAD R25, R37, 0x4730, R24 ;  /* 0x0000473025197824 */ /* 0x000fc400078e0218 */
[----:B------:R-:W-:-:S04]  /*46d0*/  IMAD.WIDE.U32 R6, R37, 0xd080000, R12 ;  /* 0x0d08000025067825 */ /* 0x000fc800078e000c */
[----:B------:R-:W-:Y:S02]  /*46e0*/  IMAD R24, R19, 0xd080000, RZ ;  /* 0x0d08000013187824 */ /* 0x000fe400078e02ff */
[C---:B------:R-:W-:Y:S01]  /*46f0*/  IMAD R53, R41.reuse, 0x4730, R18 ;  /* 0x0000473029357824 */ /* 0x040fe200078e0212 */
[----:B------:R-:W-:Y:S01]  /*4700*/  SHF.R.S32.HI R37, RZ, 0x1f, R43 ;  /* 0x0000001fff257819 */ /* 0x000fe2000001142b */
[----:B------:R-:W-:Y:S01]  /*4710*/  IMAD.WIDE.U32 R18, R41, 0xd080000, R12 ;  /* 0x0d08000029127825 */ /* 0x000fe200078e000c */
[----:B------:R-:W-:-:S03]  /*4720*/  IADD3 R41, PT, PT, R7, R25, RZ ;  /* 0x0000001907297210 */ /* 0x000fc60007ffe0ff */
[C---:B------:R-:W-:Y:S02]  /*4730*/  IMAD R55, R33.reuse, 0x4730, R24 ;  /* 0x0000473021377824 */ /* 0x040fe400078e0218 */
[----:B------:R-:W-:Y:S01]  /*4740*/  IMAD.WIDE.U32 R24, R33, 0xd080000, R12 ;  /* 0x0d08000021187825 */ /* 0x000fe200078e000c */
[----:B------:R-:W-:Y:S02]  /*4750*/  SHF.R.U64 R33, R6, 0x1f, R41 ;  /* 0x0000001f06217819 */ /* 0x000fe40000001229 */
[----:B------:R-:W-:Y:S01]  /*4760*/  IADD3 R7, PT, PT, R19, R53, RZ ;  /* 0x0000003513077210 */ /* 0x000fe20007ffe0ff */
[----:B------:R-:W-:Y:S01]  /*4770*/  IMAD R6, R37, 0xd080000, RZ ;  /* 0x0d08000025067824 */ /* 0x000fe200078e02ff */
[----:B------:R-:W-:Y:S02]  /*4780*/  IADD3 R25, PT, PT, R25, R55, RZ ;  /* 0x0000003719197210 */ /* 0x000fe40007ffe0ff */
[----:B------:R-:W-:Y:S01]  /*4790*/  SHF.R.S32.HI R19, RZ, 0x1f, R49 ;  /* 0x0000001fff137819 */ /* 0x000fe20000011431 */
[C---:B------:R-:W-:Y:S01]  /*47a0*/  IMAD R41, R43.reuse, 0x4730, R6 ;  /* 0x000047302b297824 */ /* 0x040fe200078e0206 */
[----:B------:R-:W-:Y:S01]  /*47b0*/  SHF.R.U64 R37, R18, 0x1f, R7 ;  /* 0x0000001f12257819 */ /* 0x000fe20000001207 */
[----:B------:R-:W-:Y:S01]  /*47c0*/  IMAD.WIDE.U32 R6, R43, 0xd080000, R12 ;  /* 0x0d0800002b067825 */ /* 0x000fe200078e000c */
[----:B------:R-:W-:-:S02]  /*47d0*/  SHF.R.U64 R50, R24, 0x1f, R25 ;  /* 0x0000001f18327819 */ /* 0x000fc40000001219 */
[----:B------:R-:W-:Y:S01]  /*47e0*/  SHF.R.S32.HI R24, RZ, 0x1f, R35 ;  /* 0x0000001fff187819 */ /* 0x000fe20000011423 */
[----:B------:R-:W-:Y:S01]  /*47f0*/  IMAD R18, R19, 0xd080000, RZ ;  /* 0x0d08000013127824 */ /* 0x000fe200078e02ff */
[----:B------:R-:W-:Y:S02]  /*4800*/  SHF.R.S32.HI R25, RZ, 0x1f, R51 ;  /* 0x0000001fff197819 */ /* 0x000fe40000011433 */
[----:B------:R-:W-:Y:S01]  /*4810*/  IADD3 R7, PT, PT, R7, R41, RZ ;  /* 0x0000002907077210 */ /* 0x000fe20007ffe0ff */
[C---:B------:R-:W-:Y:S02]  /*4820*/  IMAD R43, R49.reuse, 0x4730, R18 ;  /* 0x00004730312b7824 */ /* 0x040fe400078e0212 */
[----:B------:R-:W-:Y:S02]  /*4830*/  IMAD R24, R24, 0xd080000, RZ ;  /* 0x0d08000018187824 */ /* 0x000fe400078e02ff */
[----:B------:R-:W-:Y:S01]  /*4840*/  IMAD.WIDE.U32 R18, R49, 0xd080000, R12 ;  /* 0x0d08000031127825 */ /* 0x000fe200078e000c */
[----:B------:R-:W-:-:S03]  /*4850*/  SHF.R.U64 R52, R6, 0x1f, R7 ;  /* 0x0000001f06347819 */ /* 0x000fc60000001207 */
[----:B------:R-:W-:Y:S02]  /*4860*/  IMAD R54, R25, 0xd080000, RZ ;  /* 0x0d08000019367824 */ /* 0x000fe400078e02ff */
[C---:B------:R-:W-:Y:S02]  /*4870*/  IMAD R41, R35.reuse, 0x4730, R24 ;  /* 0x0000473023297824 */ /* 0x040fe400078e0218 */
[----:B------:R-:W-:Y:S01]  /*4880*/  IMAD.WIDE.U32 R6, R35, 0xd080000, R12 ;  /* 0x0d08000023067825 */ /* 0x000fe200078e000c */
[----:B------:R-:W-:-:S03]  /*4890*/  IADD3 R19, PT, PT, R19, R43, RZ ;  /* 0x0000002b13137210 */ /* 0x000fc60007ffe0ff */
[C---:B------:R-:W-:Y:S02]  /*48a0*/  IMAD R43, R51.reuse, 0x4730, R54 ;  /* 0x00004730332b7824 */ /* 0x040fe400078e0236 */
[----:B------:R-:W-:Y:S01]  /*48b0*/  IMAD.WIDE.U32 R24, R51, 0xd080000, R12 ;  /* 0x0d08000033187825 */ /* 0x000fe200078e000c */
[----:B------:R-:W-:-:S03]  /*48c0*/  IADD3 R41, PT, PT, R7, R41, RZ ;  /* 0x0000002907297210 */ /* 0x000fc60007ffe0ff */
[C---:B0-----:R-:W-:Y:S01]  /*48d0*/  IDP.4A.S8.S8 R39, R45.reuse, R8, R39 ;  /* 0x000000082d277226 */ /* 0x041fe20000000627 */
[----:B------:R-:W-:Y:S01]  /*48e0*/  SHF.R.U64 R35, R18, 0x1f, R19 ;  /* 0x0000001f12237819 */ /* 0x000fe20000001213 */
[----:B------:R-:W-:Y:S01]  /*48f0*/  IDP.4A.S8.S8 R19, R45, R9, R34 ;  /* 0x000000092d137226 */ /* 0x000fe20000000622 */
[----:B------:R-:W-:Y:S02]  /*4900*/  IADD3 R7, PT, PT, R25, R43, RZ ;  /* 0x0000002b19077210 */ /* 0x000fe40007ffe0ff */
[----:B------:R-:W-:Y:S02]  /*4910*/  SHF.R.U64 R25, R6, 0x1f, R41 ;  /* 0x0000001f06197819 */ /* 0x000fe40000001229 */
[----:B------:R-:W-:Y:S02]  /*4920*/  SHF.R.S32.HI R6, RZ, 0x1f, R39 ;  /* 0x0000001fff067819 */ /* 0x000fe40000011427 */
[----:B------:R-:W-:Y:S02]  /*4930*/  SHF.R.U64 R24, R24, 0x1f, R7 ;  /* 0x0000001f18187819 */ /* 0x000fe40000001207 */
[----:B------:R-:W-:Y:S01]  /*4940*/  SHF.R.S32.HI R7, RZ, 0x1f, R19 ;  /* 0x0000001fff077819 */ /* 0x000fe20000011413 */
[----:B------:R-:W-:-:S02]  /*4950*/  IMAD R6, R6, 0xd080000, RZ ;  /* 0x0d08000006067824 */ /* 0x000fc400078e02ff */
[----:B------:R-:W-:Y:S02]  /*4960*/  IDP.4A.S8.S8 R5, R45, R20, R5 ;  /* 0x000000142d057226 */ /* 0x000fe40000000605 */
[----:B------:R-:W-:Y:S02]  /*4970*/  IMAD R20, R7, 0xd080000, RZ ;  /* 0x0d08000007147824 */ /* 0x000fe400078e02ff */
[C---:B------:R-:W-:Y:S02]  /*4980*/  IMAD R41, R39.reuse, 0x4730, R6 ;  /* 0x0000473027297824 */ /* 0x040fe400078e0206 */
[----:B------:R-:W-:-:S04]  /*4990*/  IMAD.WIDE.U32 R6, R39, 0xd080000, R12 ;  /* 0x0d08000027067825 */ /* 0x000fc800078e000c */
[----:B------:R-:W-:Y:S01]  /*49a0*/  IDP.4A.S8.S8 R2, R45, R21, R2 ;  /* 0x000000152d027226 */ /* 0x000fe20000000602 */
[----:B------:R-:W-:Y:S01]  /*49b0*/  IADD3 R7, PT, PT, R7, R41, RZ ;  /* 0x0000002907077210 */ /* 0x000fe20007ffe0ff */
[C---:B------:R-:W-:Y:S02]  /*49c0*/  IDP.4A.S8.S8 R39, R45.reuse, R11, R30 ;  /* 0x0000000b2d277226 */ /* 0x040fe4000000061e */
[C---:B------:R-:W-:Y:S01]  /*49d0*/  IDP.4A.S8.S8 R15, R45.reuse, R22, R15 ;  /* 0x000000162d0f7226 */ /* 0x040fe2000000060f */
[----:B------:R-:W-:Y:S01]  /*49e0*/  SHF.R.U64 R22, R6, 0x1f, R7 ;  /* 0x0000001f06167819 */ /* 0x000fe20000001207 */
[C---:B-1----:R-:W-:Y:S01]  /*49f0*/  IDP.4A.S8.S8 R9, R0.reuse, R9, R2 ;  /* 0x0000000900097226 */ /* 0x042fe20000000602 */
[----:B------:R-:W-:Y:S01]  /*4a00*/  SHF.R.S32.HI R6, RZ, 0x1f, R39 ;  /* 0x0000001fff067819 */ /* 0x000fe20000011427 */
[C---:B------:R-:W-:Y:S02]  /*4a10*/  IDP.4A.S8.S8 R4, R45.reuse, R23, R4 ;  /* 0x000000172d047226 */ /* 0x040fe40000000604 */
[----:B------:R-:W-:Y:S01]  /*4a20*/  IDP.4A.S8.S8 R7, R0, R8, R5 ;  /* 0x0000000800077226 */ /* 0x000fe20000000605 */
[----:B------:R-:W-:Y:S01]  /*4a30*/  SHF.R.S32.HI R2, RZ, 0x1f, R9 ;  /* 0x0000001fff027819 */ /* 0x000fe20000011409 */
[----:B------:R-:W-:-:S02]  /*4a40*/  IDP.4A.S8.S8 R47, R45, R10, R47 ;  /* 0x0000000a2d2f7226 */ /* 0x000fc4000000062f */
[C---:B------:R-:W-:Y:S02]  /*4a50*/  IDP.4A.S8.S8 R23, R0.reuse, R11, R4 ;  /* 0x0000000b00177226 */ /* 0x040fe40000000604 */
[----:B------:R-:W-:Y:S01]  /*4a60*/  IDP.4A.S8.S8 R15, R0, R10, R15 ;  /* 0x0000000a000f7226 */ /* 0x000fe2000000060f */
[----:B------:R-:W-:Y:S01]  /*4a70*/  SHF.R.S32.HI R0, RZ, 0x1f, R7 ;  /* 0x0000001fff007819 */ /* 0x000fe20000011407 */
[----:B------:R-:W-:Y:S01]  /*4a80*/  IMAD R6, R6, 0xd080000, RZ ;  /* 0x0d08000006067824 */ /* 0x000fe200078e02ff */
[----:B------:R-:W-:Y:S01]  /*4a90*/  SHF.R.S32.HI R18, RZ, 0x1f, R47 ;  /* 0x0000001fff127819 */ /* 0x000fe2000001142f */
[----:B------:R-:W-:Y:S01]  /*4aa0*/  IMAD R2, R2, 0xd080000, RZ ;  /* 0x0d08000002027824 */ /* 0x000fe200078e02ff */
[----:B------:R-:W-:Y:S01]  /*4ab0*/  SHF.R.S32.HI R10, RZ, 0x1f, R23 ;  /* 0x0000001fff0a7819 */ /* 0x000fe20000011417 */
[C---:B------:R-:W-:Y:S02]  /*4ac0*/  IMAD R11, R39.reuse, 0x4730, R6 ;  /* 0x00004730270b7824 */ /* 0x040fe400078e0206 */
[----:B------:R-:W-:-:S04]  /*4ad0*/  IMAD.WIDE.U32 R4, R39, 0xd080000, R12 ;  /* 0x0d08000027047825 */ /* 0x000fc800078e000c */
[----:B------:R-:W-:Y:S01]  /*4ae0*/  IMAD R6, R0, 0xd080000, RZ ;  /* 0x0d08000000067824 */ /* 0x000fe200078e02ff */
[----:B------:R-:W-:Y:S01]  /*4af0*/  SHF.R.S32.HI R0, RZ, 0x1f, R15 ;  /* 0x0000001fff007819 */ /* 0x000fe2000001140f */
[----:B------:R-:W-:Y:S01]  /*4b00*/  IMAD R41, R9, 0x4730, R2 ;  /* 0x0000473009297824 */ /* 0x000fe200078e0202 */
[----:B------:R-:W-:Y:S01]  /*4b10*/  IADD3 R5, PT, PT, R5, R11, RZ ;  /* 0x0000000b05057210 */ /* 0x000fe20007ffe0ff */
[----:B------:R-:W-:Y:S02]  /*4b20*/  IMAD R34, R18, 0xd080000, RZ ;  /* 0x0d08000012227824 */ /* 0x000fe400078e02ff */
[C---:B------:R-:W-:Y:S02]  /*4b30*/  IMAD R43, R19.reuse, 0x4730, R20 ;  /* 0x00004730132b7824 */ /* 0x040fe400078e0214 */
[----:B------:R-:W-:Y:S02]  /*4b40*/  IMAD R2, R10, 0xd080000, RZ ;  /* 0x0d0800000a027824 */ /* 0x000fe400078e02ff */
[----:B------:R-:W-:-:S04]  /*4b50*/  IMAD.WIDE.U32 R18, R19, 0xd080000, R12 ;  /* 0x0d08000013127825 */ /* 0x000fc800078e000c */
[----:B------:R-:W-:Y:S02]  /*4b60*/  IMAD R39, R7, 0x4730, R6 ;  /* 0x0000473007277824 */ /* 0x000fe400078e0206 */
[----:B------:R-:W-:-:S04]  /*4b70*/  IMAD.WIDE.U32 R20, R47, 0xd080000, R12 ;  /* 0x0d0800002f147825 */ /* 0x000fc800078e000c */
[----:B------:R-:W-:-:S04]  /*4b80*/  IMAD.WIDE.U32 R6, R7, 0xd080000, R12 ;  /* 0x0d08000007067825 */ /* 0x000fc800078e000c */
[----:B------:R-:W-:-:S04]  /*4b90*/  IMAD.WIDE.U32 R8, R9, 0xd080000, R12 ;  /* 0x0d08000009087825 */ /* 0x000fc800078e000c */
[----:B------:R-:W-:Y:S01]  /*4ba0*/  IMAD.WIDE.U32 R10, R15, 0xd080000, R12 ;  /* 0x0d0800000f0a7825 */ /* 0x000fe200078e000c */
[----:B------:R-:W-:-:S03]  /*4bb0*/  IADD3 R19, PT, PT, R19, R43, RZ ;  /* 0x0000002b13137210 */ /* 0x000fc60007ffe0ff */
[----:B------:R-:W-:Y:S02]  /*4bc0*/  IMAD R0, R0, 0xd080000, RZ ;  /* 0x0d08000000007824 */ /* 0x000fe400078e02ff */
[----:B------:R-:W-:-:S04]  /*4bd0*/  IMAD.WIDE.U32 R12, R23, 0xd080000, R12 ;  /* 0x0d080000170c7825 */ /* 0x000fc800078e000c */
[----:B------:R-:W-:Y:S02]  /*4be0*/  IMAD R23, R23, 0x4730, R2 ;  /* 0x0000473017177824 */ /* 0x000fe400078e0202 */
[----:B------:R-:W-:Y:S01]  /*4bf0*/  IMAD R43, R15, 0x4730, R0 ;  /* 0x000047300f2b7824 */ /* 0x000fe200078e0200 */
[----:B------:R-:W-:Y:S02]  /*4c00*/  SHF.R.U64 R0, R4, 0x1f, R5 ;  /* 0x0000001f04007819 */ /* 0x000fe40000001205 */
[----:B------:R-:W-:Y:S02]  /*4c10*/  IADD3 R5, PT, PT, R13, R23, RZ ;  /* 0x000000170d057210 */ /* 0x000fe40007ffe0ff */
[----:B------:R-:W-:Y:S02]  /*4c20*/  IADD3 R7, PT, PT, R7, R39, RZ ;  /* 0x0000002707077210 */ /* 0x000fe40007ffe0ff */
[----:B------:R-:W-:Y:S01]  /*4c30*/  SHF.R.U64 R12, R12, 0x1f, R5 ;  /* 0x0000001f0c0c7819 */ /* 0x000fe20000001205 */
[----:B------:R-:W-:Y:S01]  /*4c40*/  HFMA2 R5, -RZ, RZ, 1.9073486328125e-06, 0 ;  /* 0x00200000ff057431 */ /* 0x000fe200000001ff */
[----:B------:R-:W-:-:S02]  /*4c50*/  SHF.R.U64 R6, R6, 0x1f, R7 ;  /* 0x0000001f06067819 */ /* 0x000fc40000001207 */
[----:B------:R-:W-:Y:S02]  /*4c60*/  MOV R4, 0x0 ;  /* 0x0000000000047802 */ /* 0x000fe40000000f00 */
[C---:B--2---:R-:W-:Y:S02]  /*4c70*/  VIADDMNMX R7, R3.reuse, R28, RZ, !PT ;  /* 0x0000001c03077246 */ /* 0x044fe400078001ff */
[C---:B------:R-:W-:Y:S02]  /*4c80*/  VIADDMNMX R15, R3.reuse, R40, RZ, !PT ;  /* 0x00000028030f7246 */ /* 0x040fe400078001ff */
[----:B------:R-:W-:Y:S01]  /*4c90*/  VIADDMNMX R13, R3, R38, RZ, !PT ;  /* 0x00000026030d7246 */ /* 0x000fe200078001ff */
[--C-:B------:R-:W-:Y:S01]  /*4ca0*/  IMAD.HI.U32 R7, R7, 0x7cba79a0, R4.reuse ;  /* 0x7cba79a007077827 */ /* 0x100fe200078e0004 */
[----:B------:R-:W-:Y:S02]  /*4cb0*/  VIADDMNMX R39, R3, R48, RZ, !PT ;  /* 0x0000003003277246 */ /* 0x000fe400078001ff */
[----:B------:R-:W-:Y:S01]  /*4cc0*/  IADD3 R11, PT, PT, R11, R43, RZ ;  /* 0x0000002b0b0b7210 */ /* 0x000fe20007ffe0ff */
[----:B------:R-:W-:Y:S01]  /*4cd0*/  IMAD.HI.U32 R15, R15, 0x7cba79a0, R4 ;  /* 0x7cba79a00f0f7827 */ /* 0x000fe200078e0004 */
[----:B------:R-:W-:-:S02]  /*4ce0*/  VIADDMNMX R43, R3, R22, RZ, !PT ;  /* 0x00000016032b7246 */ /* 0x000fc400078001ff */
[----:B------:R-:W-:Y:S01]  /*4cf0*/  IADD3 R2, P0, PT, R16, UR10, RZ ;  /* 0x0000000a10027c10 */ /* 0x000fe2000ff1e0ff */
[----:B------:R-:W-:Y:S01]  /*4d00*/  IMAD.HI.U32 R13, R13, 0x7cba79a0, R4 ;  /* 0x7cba79a00d0d7827 */ /* 0x000fe200078e0004 */
[----:B------:R-:W-:Y:S02]  /*4d10*/  SHF.R.U32.HI R7, RZ, 0x16, R7 ;  /* 0x00000016ff077819 */ /* 0x000fe40000011607 */
[----:B------:R-:W-:Y:S01]  /*4d20*/  IADD3 R9, PT, PT, R9, R41, RZ ;  /* 0x0000002909097210 */ /* 0x000fe20007ffe0ff */
[----:B------:R-:W-:Y:S01]  /*4d30*/  IMAD.HI.U32 R39, R39, 0x7cba79a0, R4 ;  /* 0x7cba79a027277827 */ /* 0x000fe200078e0004 */
[----:B------:R-:W-:Y:S02]  /*4d40*/  VIADDMNMX R41, R3, R52, RZ, !PT ;  /* 0x0000003403297246 */ /* 0x000fe400078001ff */
[----:B------:R-:W-:Y:S01]  /*4d50*/  SHF.R.U32.HI R15, RZ, 0x16, R15 ;  /* 0x00000016ff0f7819 */ /* 0x000fe2000001160f */
[----:B------:R-:W-:Y:S01]  /*4d60*/  IMAD.HI.U32 R43, R43, 0x7cba79a0, R4 ;  /* 0x7cba79a02b2b7827 */ /* 0x000fe200078e0004 */
[----:B---3--:R-:W-:-:S02]  /*4d70*/  VIADDMNMX R29, R14, R29, RZ, !PT ;  /* 0x0000001d0e1d7246 */ /* 0x008fc400078001ff */
[C---:B------:R-:W-:Y:S02]  /*4d80*/  VIADDMNMX R23, R3.reuse, R44, RZ, !PT ;  /* 0x0000002c03177246 */ /* 0x040fe400078001ff */
[----:B------:R-:W-:Y:S02]  /*4d90*/  VIADDMNMX R45, R3, R6, RZ, !PT ;  /* 0x00000006032d7246 */ /* 0x000fe400078001ff */
[----:B------:R-:W-:Y:S02]  /*4da0*/  IADD3.X R3, PT, PT, RZ, UR11, RZ, P0, !PT ;  /* 0x0000000bff037c10 */ /* 0x000fe400087fe4ff */
[----:B------:R-:W-:Y:S01]  /*4db0*/  VIMNMX.U32 R7, PT, PT, R7, 0x7f, PT ;  /* 0x0000007f07077848 */ /* 0x000fe20003fe0000 */
[----:B------:R-:W-:Y:S01]  /*4dc0*/  IMAD.HI.U32 R41, R41, 0x7cba79a0, R4 ;  /* 0x7cba79a029297827 */ /* 0x000fe200078e0004 */
[----:B------:R-:W-:Y:S02]  /*4dd0*/  SHF.R.U32.HI R13, RZ, 0x16, R13 ;  /* 0x00000016ff0d7819 */ /* 0x000fe4000001160d */
[----:B------:R-:W-:Y:S01]  /*4de0*/  VIMNMX.U32 R15, PT, PT, R15, 0x7f, PT ;  /* 0x0000007f0f0f7848 */ /* 0x000fe20003fe0000 */
[----:B------:R-:W-:Y:S01]  /*4df0*/  IMAD.HI.U32 R29, R29, 0x7cba79a0, R4 ;  /* 0x7cba79a01d1d7827 */ /* 0x000fe200078e0004 */
[----:B------:R-:W-:Y:S01]  /*4e00*/  SHF.R.U32.HI R6, RZ, 0x16, R39 ;  /* 0x00000016ff067819 */ /* 0x000fe20000011627 */
[----:B------:R0:W-:Y:S01]  /*4e10*/  STG.E.U8 desc[UR12][R2.64], R7 ;  /* 0x0000000702007986 */ /* 0x0001e2000c10110c */
[----:B------:R-:W-:-:S02]  /*4e20*/  SHF.R.U32.HI R43, RZ, 0x16, R43 ;  /* 0x00000016ff2b7819 */ /* 0x000fc4000001162b */
[C---:B------:R-:W-:Y:S02]  /*4e30*/  VIADDMNMX R17, R14.reuse, R17, RZ, !PT ;  /* 0x000000110e117246 */ /* 0x040fe400078001ff */
[----:B------:R-:W-:Y:S01]  /*4e40*/  VIADDMNMX R27, R14, R27, RZ, !PT ;  /* 0x0000001b0e1b7246 */ /* 0x000fe200078001ff */
[----:B------:R1:W-:Y:S01]  /*4e50*/  STG.E.U8 desc[UR12][R2.64+0x1c0], R15 ;  /* 0x0001c00f02007986 */ /* 0x0003e2000c10110c */
[----:B------:R-:W-:Y:S01]  /*4e60*/  VIMNMX.U32 R13, PT, PT, R13, 0x7f, PT ;  /* 0x0000007f0d0d7848 */ /* 0x000fe20003fe0000 */
[----:B------:R-:W-:Y:S01]  /*4e70*/  IMAD.HI.U32 R17, R17, 0x7cba79a0, R4 ;  /* 0x7cba79a011117827 */ /* 0x000fe200078e0004 */
[----:B------:R-:W-:Y:S02]  /*4e80*/  SHF.R.U32.HI R41, RZ, 0x16, R41 ;  /* 0x00000016ff297819 */ /* 0x000fe40000011629 */
[----:B0-----:R-:W-:Y:S02]  /*4e90*/  VIMNMX.U32 R7, PT, PT, R6, 0x7f, PT ;  /* 0x0000007f06077848 */ /* 0x001fe40003fe0000 */
[----:B------:R-:W-:-:S02]  /*4ea0*/  VIADDMNMX R59, R14, R59, RZ, !PT ;  /* 0x0000003b0e3b7246 */ /* 0x000fc400078001ff */
[----:B------:R-:W-:Y:S02]  /*4eb0*/  SHF.R.U32.HI R29, RZ, 0x16, R29 ;  /* 0x00000016ff1d7819 */ /* 0x000fe4000001161d */
[----:B-1----:R-:W-:Y:S01]  /*4ec0*/  VIMNMX.U32 R15, PT, PT, R43, 0x7f, PT ;  /* 0x0000007f2b0f7848 */ /* 0x002fe20003fe0000 */
[----:B------:R-:W-:Y:S01]  /*4ed0*/  IMAD.HI.U32 R27, R27, 0x7cba79a0, R4 ;  /* 0x7cba79a01b1b7827 */ /* 0x000fe200078e0004 */
[----:B------:R-:W-:Y:S01]  /*4ee0*/  SHF.R.U64 R9, R8, 0x1f, R9 ;  /* 0x0000001f08097819 */ /* 0x000fe20000001209 */
[----:B------:R0:W-:Y:S01]  /*4ef0*/  STG.E.U8 desc[UR12][R2.64+0xe0], R13 ;  /* 0x0000e00d02007986 */ /* 0x0001e2000c10110c */
[----:B------:R-:W-:Y:S01]  /*4f00*/  SHF.R.U64 R19, R18, 0x1f, R19 ;  /* 0x0000001f12137819 */ /* 0x000fe20000001213 */
[----:B------:R-:W-:Y:S02]  /*4f10*/  IMAD.HI.U32 R59, R59, 0x7cba79a0, R4 ;  /* 0x7cba79a03b3b7827 */ /* 0x000fe400078e0004 */
[----:B------:R1:W-:Y:S01]  /*4f20*/  STG.E.U8 desc[UR12][R2.64+0x380], R7 ;  /* 0x0003800702007986 */ /* 0x0003e2000c10110c */
[----:B------:R-:W-:-:S03]  /*4f30*/  SHF.R.U32.HI R6, RZ, 0x16, R17 ;  /* 0x00000016ff067819 */ /* 0x000fc60000011611 */
[----:B------:R2:W-:Y:S01]  /*4f40*/  STG.E.U8 desc[UR12][R2.64+0x540], R15 ;  /* 0x0005400f02007986 */ /* 0x0005e2000c10110c */
[C---:B------:R-:W-:Y:S02]  /*4f50*/  VIADDMNMX R19, R14.reuse, R19, RZ, !PT ;  /* 0x000000130e137246 */ /* 0x040fe400078001ff */
[----:B0-----:R-:W-:Y:S02]  /*4f60*/  VIMNMX.U32 R13, PT, PT, R41, 0x7f, PT ;  /* 0x0000007f290d7848 */ /* 0x001fe40003fe0000 */
[----:B-1----:R-:W-:Y:S02]  /*4f70*/  VIMNMX.U32 R7, PT, PT, R29, 0x7f, PT ;  /* 0x0000007f1d077848 */ /* 0x002fe40003fe0000 */
[----:B------:R-:W-:Y:S02]  /*4f80*/  SHF.R.U32.HI R27, RZ, 0x16, R27 ;  /* 0x00000016ff1b7819 */ /* 0x000fe4000001161b */
[----:B--2---:R-:W-:Y:S01]  /*4f90*/  VIADDMNMX R15, R14, R9, RZ, !PT ;  /* 0x000000090e0f7246 */ /* 0x004fe200078001ff */
[----:B------:R0:W-:Y:S01]  /*4fa0*/  STG.E.U8 desc[UR12][R2.64+0x460], R13 ;  /* 0x0004600d02007986 */ /* 0x0001e2000c10110c */
[----:B------:R-:W-:-:S03]  /*4fb0*/  VIMNMX.U32 R9, PT, PT, R27, 0x7f, PT ;  /* 0x0000007f1b097848 */ /* 0x000fc60003fe0000 */
[----:B------:R1:W-:Y:S01]  /*4fc0*/  STG.E.U8 desc[UR12][R2.64+0x1], R7 ;  /* 0x0000010702007986 */ /* 0x0003e2000c10110c */
[----:B------:R-:W-:Y:S01]  /*4fd0*/  IMAD.HI.U32 R19, R19, 0x7cba79a0, R4 ;  /* 0x7cba79a013137827 */ /* 0x000fe200078e0004 */
[C---:B----4-:R-:W-:Y:S02]  /*4fe0*/  VIADDMNMX R61, R32.reuse, R61, RZ, !PT ;  /* 0x0000003d203d7246 */ /* 0x050fe400078001ff */
[----:B------:R-:W-:Y:S02]  /*4ff0*/  VIADDMNMX R57, R32, R57, RZ, !PT ;  /* 0x0000003920397246 */ /* 0x000fe400078001ff */
[----:B0-----:R-:W-:Y:S02]  /*5000*/  SHF.R.U32.HI R13, RZ, 0x16, R59 ;  /* 0x00000016ff0d7819 */ /* 0x001fe4000001163b */
[----:B-1----:R-:W-:Y:S01]  /*5010*/  VIMNMX.U32 R7, PT, PT, R6, 0x7f, PT ;  /* 0x0000007f06077848 */ /* 0x002fe20003fe0000 */
[----:B------:R-:W-:Y:S01]  /*5020*/  IMAD.HI.U32 R6, R15, 0x7cba79a0, R4 ;  /* 0x7cba79a00f067827 */ /* 0x000fe200078e0004 */
[----:B------:R-:W-:-:S02]  /*5030*/  VIADDMNMX R67, R32, R67, RZ, !PT ;  /* 0x0000004320437246 */ /* 0x000fc400078001ff */
[----:B------:R-:W-:Y:S01]  /*5040*/  VIMNMX.U32 R13, PT, PT, R13, 0x7f, PT ;  /* 0x0000007f0d0d7848 */ /* 0x000fe20003fe0000 */
[----:B------:R0:W-:Y:S01]  /*5050*/  STG.E.U8 desc[UR12][R2.64+0xe1], R9 ;  /* 0x0000e10902007986 */ /* 0x0001e2000c10110c */
[----:B------:R-:W-:Y:S01]  /*5060*/  SHF.R.U32.HI R6, RZ, 0x16, R6 ;  /* 0x00000016ff067819 */ /* 0x000fe20000011606 */
[--C-:B------:R-:W-:Y:S01]  /*5070*/  IMAD.HI.U32 R61, R61, 0x7cba79a0, R4.reuse ;  /* 0x7cba79a03d3d7827 */ /* 0x100fe200078e0004 */
[----:B------:R-:W-:Y:S01]  /*5080*/  VIADDMNMX R33, R14, R33, RZ, !PT ;  /* 0x000000210e217246 */ /* 0x000fe200078001ff */
[----:B------:R1:W-:Y:S01]  /*5090*/  STG.E.U8 desc[UR12][R2.64+0x1c1], R13 ;  /* 0x0001c10d02007986 */ /* 0x0003e2000c10110c */
[----:B------:R-:W-:Y:S01]  /*50a0*/  VIADDMNMX R31, R32, R31, RZ, !PT ;  /* 0x0000001f201f7246 */ /* 0x000fe200078001ff */
[----:B------:R-:W-:Y:S01]  /*50b0*/  IMAD.HI.U32 R57, R57, 0x7cba79a0, R4 ;  /* 0x7cba79a039397827 */ /* 0x000fe200078e0004 */
[----:B------:R-:W-:-:S03]  /*50c0*/  SHF.R.U64 R11, R10, 0x1f, R11 ;  /* 0x0000001f0a0b7819 */ /* 0x000fc6000000120b */
[----:B------:R-:W-:Y:S01]  /*50d0*/  IMAD.HI.U32 R67, R67, 0x7cba79a0, R4 ;  /* 0x7cba79a043437827 */ /* 0x000fe200078e0004 */
[----:B0-----:R-:W-:Y:S01]  /*50e0*/  SHF.R.U32.HI R9, RZ, 0x16, R19 ;  /* 0x00000016ff097819 */ /* 0x001fe20000011613 */
[----:B------:R0:W-:Y:S01]  /*50f0*/  STG.E.U8 desc[UR12][R2.64+0x2a1], R7 ;  /* 0x0002a10702007986 */ /* 0x0001e2000c10110c */
[----:B------:R-:W-:Y:S02]  /*5100*/  SHF.R.U32.HI R61, RZ, 0x16, R61 ;  /* 0x00000016ff3d7819 */ /* 0x000fe4000001163d */
[----:B-1----:R-:W-:Y:S02]  /*5110*/  VIMNMX.U32 R13, PT, PT, R6, 0x7f, PT ;  /* 0x0000007f060d7848 */ /* 0x002fe40003fe0000 */
[----:B------:R-:W-:Y:S01]  /*5120*/  VIMNMX.U32 R9, PT, PT, R9, 0x7f, PT ;  /* 0x0000007f09097848 */ /* 0x000fe20003fe0000 */
[----:B------:R-:W-:Y:S01]  /*5130*/  IMAD.HI.U32 R23, R23, 0x7cba79a0, R4 ;  /* 0x7cba79a017177827 */ /* 0x000fe200078e0004 */
[----:B------:R-:W-:Y:S02]  /*5140*/  SHF.R.U32.HI R67, RZ, 0x16, R67 ;  /* 0x00000016ff437819 */ /* 0x000fe40000011643 */
[----:B------:R-:W-:Y:S01]  /*5150*/  VIADDMNMX R11, R32, R11, RZ, !PT ;  /* 0x0000000b200b7246 */ /* 0x000fe200078001ff */
[----:B------:R-:W-:Y:S01]  /*5160*/  IMAD.HI.U32 R33, R33, 0x7cba79a0, R4 ;  /* 0x7cba79a021217827 */ /* 0x000fe200078e0004 */
[----:B0-----:R-:W-:-:S03]  /*5170*/  SHF.R.U32.HI R7, RZ, 0x16, R57 ;  /* 0x00000016ff077819 */ /* 0x001fc60000011639 */
[----:B------:R-:W-:Y:S01]  /*5180*/  IMAD.HI.U32 R31, R31, 0x7cba79a0, R4 ;  /* 0x7cba79a01f1f7827 */ /* 0x000fe200078e0004 */
[----:B------:R0:W-:Y:S01]  /*5190*/  STG.E.U8 desc[UR12][R2.64+0x621], R13 ;  /* 0x0006210d02007986 */ /* 0x0001e2000c10110c */
[----:B------:R-:W-:Y:S02]  /*51a0*/  VIMNMX.U32 R7, PT, PT, R7, 0x7f, PT ;  /* 0x0000007f07077848 */ /* 0x000fe40003fe0000 */
[----:B------:R-:W-:Y:S01]  /*51b0*/  IMAD R49, R47, 0x4730, R34 ;  /* 0x000047302f317824 */ /* 0x000fe200078e0222 */
[----:B------:R1:W-:Y:S01]  /*51c0*/  STG.E.U8 desc[UR12][R2.64+0x541], R9 ;  /* 0x0005410902007986 */ /* 0x0003e2000c10110c */
[----:B------:R-:W-:Y:S01]  /*51d0*/  SHF.R.U32.HI R23, RZ, 0x16, R23 ;  /* 0x00000016ff177819 */ /* 0x000fe20000011617 */
[----:B------:R-:W-:Y:S01]  /*51e0*/  IMAD.HI.U32 R11, R11, 0x7cba79a0, R4 ;  /* 0x7cba79a00b0b7827 */ /* 0x000fe200078e0004 */
[----:B------:R-:W-:Y:S02]  /*51f0*/  SHF.R.U32.HI R33, RZ, 0x16, R33 ;  /* 0x00000016ff217819 */ /* 0x000fe40000011621 */
[----:B------:R-:W-:-:S02]  /*5200*/  SHF.R.U32.HI R31, RZ, 0x16, R31 ;  /* 0x00000016ff1f7819 */ /* 0x000fc4000001161f */
[----:B0-----:R-:W-:Y:S02]  /*5210*/  VIMNMX.U32 R13, PT, PT, R61, 0x7f, PT ;  /* 0x0000007f3d0d7848 */ /* 0x001fe40003fe0000 */
[----:B------:R-:W-:Y:S02]  /*5220*/  VIADDMNMX R35, R14, R35, RZ, !PT ;  /* 0x000000230e237246 */ /* 0x000fe400078001ff */
[----:B-1----:R-:W-:Y:S01]  /*5230*/  VIMNMX.U32 R9, PT, PT, R67, 0x7f, PT ;  /* 0x0000007f43097848 */ /* 0x002fe20003fe0000 */
[----:B------:R0:W-:Y:S01]  /*5240*/  STG.E.U8 desc[UR12][R2.64+0x1c2], R13 ;  /* 0x0001c20d02007986 */ /* 0x0001e2000c10110c */
[----:B------:R-:W-:Y:S02]  /*5250*/  IADD3 R21, PT, PT, R21, R49, RZ ;  /* 0x0000003115157210 */ /* 0x000fe40007ffe0ff */
[----:B------:R-:W-:Y:S01]  /*5260*/  VIMNMX.U32 R23, PT, PT, R23, 0x7f, PT ;  /* 0x0000007f17177848 */ /* 0x000fe20003fe0000 */
[----:B------:R5:W-:Y:S01]  /*5270*/  STG.E.U8 desc[UR12][R2.64+0x2], R7 ;  /* 0x0000020702007986 */ /* 0x000be2000c10110c */
[----:B------:R-:W-:Y:S01]  /*5280*/  VIMNMX.U32 R15, PT, PT, R33, 0x7f, PT ;  /* 0x0000007f210f7848 */ /* 0x000fe20003fe0000 */
[----:B------:R-:W-:Y:S01]  /*5290*/  IMAD.HI.U32 R35, R35, 0x7cba79a0, R4 ;  /* 0x7cba79a023237827 */ /* 0x000fe200078e0004 */
[----:B------:R-:W-:Y:S01]  /*52a0*/  SHF.R.U32.HI R11, RZ, 0x16, R11 ;  /* 0x00000016ff0b7819 */ /* 0x000fe2000001160b */
[----:B------:R1:W-:Y:S01]  /*52b0*/  STG.E.U8 desc[UR12][R2.64+0xe2], R9 ;  /* 0x0000e20902007986 */ /* 0x0003e2000c10110c */
[----:B------:R-:W-:-:S02]  /*52c0*/  SHF.R.U64 R21, R20, 0x1f, R21 ;  /* 0x0000001f14157819 */ /* 0x000fc40000001215 */
[----:B0-----:R-:W-:Y:S02]  /*52d0*/  VIMNMX.U32 R13, PT, PT, R31, 0x7f, PT ;  /* 0x0000007f1f0d7848 */ /* 0x001fe40003fe0000 */
[C---:B-----5:R-:W-:Y:S02]  /*52e0*/  VIADDMNMX R7, R63.reuse, R36, RZ, !PT ;  /* 0x000000243f077246 */ /* 0x060fe400078001ff */
[----:B-1----:R-:W-:Y:S01]  /*52f0*/  VIADDMNMX R9, R63, R26, RZ, !PT ;  /* 0x0000001a3f097246 */ /* 0x002fe200078001ff */
[----:B------:R0:W-:Y:S01]  /*5300*/  STG.E.U8 desc[UR12][R2.64+0x2a0], R23 ;  /* 0x0002a01702007986 */ /* 0x0001e2000c10110c */
[----:B------:R-:W-:Y:S01]  /*5310*/  VIMNMX.U32 R27, PT, PT, R11, 0x7f, PT ;  /* 0x0000007f0b1b7848 */ /* 0x000fe20003fe0000 */
[--C-:B------:R-:W-:Y:S01]  /*5320*/  IMAD.HI.U32 R7, R7, 0x7cba79a0, R4.reuse ;  /* 0x7cba79a007077827 */ /* 0x100fe200078e0004 */
[----:B------:R-:W-:Y:S01]  /*5330*/  VIADDMNMX R25, R32, R25, RZ, !PT ;  /* 0x0000001920197246 */ /* 0x000fe200078001ff */
[----:B------:R1:W-:Y:S01]  /*5340*/  STG.E.U8 desc[UR12][R2.64+0x381], R15 ;  /* 0x0003810f02007986 */ /* 0x0003e2000c10110c */
[----:B------:R-:W-:Y:S01]  /*5350*/  VIADDMNMX R11, R63, R42, RZ, !PT ;  /* 0x0000002a3f0b7246 */ /* 0x000fe200078001ff */
[----:B------:R-:W-:Y:S01]  /*5360*/  IMAD.HI.U32 R9, R9, 0x7cba79a0, R4 ;  /* 0x7cba79a009097827 */ /* 0x000fe200078e0004 */
[----:B------:R-:W-:Y:S01]  /*5370*/  VIADDMNMX R19, R63, R50, RZ, !PT ;  /* 0x000000323f137246 */ /* 0x000fe200078001ff */
[----:B------:R2:W-:Y:S01]  /*5380*/  STG.E.U8 desc[UR12][R2.64+0x2a2], R13 ;  /* 0x0002a20d02007986 */ /* 0x0005e2000c10110c */
[----:B------:R-:W-:-:S02]  /*5390*/  SHF.R.U32.HI R17, RZ, 0x16, R35 ;  /* 0x00000016ff117819 */ /* 0x000fc40000011623 */
[C---:B------:R-:W-:Y:S02]  /*53a0*/  VIADDMNMX R37, R32.reuse, R37, RZ, !PT ;  /* 0x0000002520257246 */ /* 0x040fe400078001ff */
[C---:B0-----:R-:W-:Y:S02]  /*53b0*/  VIADDMNMX R23, R63.reuse, R24, RZ, !PT ;  /* 0x000000183f177246 */ /* 0x041fe400078001ff */
[----:B------:R-:W-:Y:S02]  /*53c0*/  VIADDMNMX R21, R32, R21, RZ, !PT ;  /* 0x0000001520157246 */ /* 0x000fe400078001ff */
[C---:B-1----:R-:W-:Y:S02]  /*53d0*/  VIADDMNMX R15, R63.reuse, R46, RZ, !PT ;  /* 0x0000002e3f0f7246 */ /* 0x042fe400078001ff */
[C---:B--2---:R-:W-:Y:S02]  /*53e0*/  VIADDMNMX R13, R63.reuse, R0, RZ, !PT ;  /* 0x000000003f0d7246 */ /* 0x044fe400078001ff */
[----:B------:R-:W-:Y:S01]  /*53f0*/  VIADDMNMX R63, R63, R12, RZ, !PT ;  /* 0x0000000c3f3f7246 */ /* 0x000fe200078001ff */
[----:B------:R-:W-:Y:S01]  /*5400*/  IMAD.HI.U32 R25, R25, 0x7cba79a0, R4 ;  /* 0x7cba79a019197827 */ /* 0x000fe200078e0004 */
[----:B------:R-:W-:-:S02]  /*5410*/  VIMNMX.U32 R17, PT, PT, R17, 0x7f, PT ;  /* 0x0000007f11117848 */ /* 0x000fc40003fe0000 */
[----:B------:R-:W-:Y:S01]  /*5420*/  SHF.R.U32.HI R7, RZ, 0x16, R7 ;  /* 0x00000016ff077819 */ /* 0x000fe20000011607 */
[----:B------:R-:W-:Y:S01]  /*5430*/  IMAD.HI.U32 R15, R15, 0x7cba79a0, R4 ;  /* 0x7cba79a00f0f7827 */ /* 0x000fe200078e0004 */
[----:B------:R-:W-:-:S03]  /*5440*/  SHF.R.U32.HI R9, RZ, 0x16, R9 ;  /* 0x00000016ff097819 */ /* 0x000fc60000011609 */
        /* <DEDUP_REMOVED lines=9> */
[----:B------:R-:W-:Y:S01]  /*54e0*/  IMAD.HI.U32 R63, R63, 0x7cba79a0, R4 ;  /* 0x7cba79a03f3f7827 */ /* 0x000fe200078e0004 */
[----:B------:R0:W-:Y:S01]  /*54f0*/  STG.E.U8 desc[UR12][R2.64+0x461], R17 ;  /* 0x0004611102007986 */ /* 0x0001e2000c10110c */
[----:B------:R-:W-:Y:S02]  /*5500*/  SHF.R.U32.HI R6, RZ, 0x16, R25 ;  /* 0x00000016ff067819 */ /* 0x000fe40000011619 */
[----:B------:R-:W-:Y:S02]  /*5510*/  SHF.R.U32.HI R5, RZ, 0x16, R15 ;  /* 0x00000016ff057819 */ /* 0x000fe4000001160f */
[----:B------:R-:W-:Y:S02]  /*5520*/  SHF.R.U32.HI R39, RZ, 0x16, R45 ;  /* 0x00000016ff277819 */ /* 0x000fe4000001162d */
[----:B------:R-:W-:Y:S02]  /*5530*/  SHF.R.U32.HI R25, RZ, 0x16, R21 ;  /* 0x00000016ff197819 */ /* 0x000fe40000011615 */
[----:B------:R-:W-:-:S02]  /*5540*/  SHF.R.U32.HI R11, RZ, 0x16, R11 ;  /* 0x00000016ff0b7819 */ /* 0x000fc4000001160b */
[----:B------:R-:W-:Y:S02]  /*5550*/  SHF.R.U32.HI R19, RZ, 0x16, R19 ;  /* 0x00000016ff137819 */ /* 0x000fe40000011613 */
[----:B0-----:R-:W-:Y:S02]  /*5560*/  SHF.R.U32.HI R17, RZ, 0x16, R37 ;  /* 0x00000016ff117819 */ /* 0x001fe40000011625 */
[----:B------:R-:W-:Y:S02]  /*5570*/  SHF.R.U32.HI R15, RZ, 0x16, R23 ;  /* 0x00000016ff0f7819 */ /* 0x000fe40000011617 */
[----:B------:R-:W-:Y:S02]  /*5580*/  SHF.R.U32.HI R0, RZ, 0x16, R13 ;  /* 0x00000016ff007819 */ /* 0x000fe4000001160d */
[----:B------:R-:W-:Y:S01]  /*5590*/  SHF.R.U32.HI R63, RZ, 0x16, R63 ;  /* 0x00000016ff3f7819 */ /* 0x000fe2000001163f */
[----:B------:R0:W-:Y:S01]  /*55a0*/  STG.E.U8 desc[UR12][R2.64+0x3], R7 ;  /* 0x0000030702007986 */ /* 0x0001e2000c10110c */
[----:B------:R-:W-:-:S02]  /*55b0*/  VIMNMX.U32 R39, PT, PT, R39, 0x7f, PT ;  /* 0x0000007f27277848 */ /* 0x000fc40003fe0000 */
[----:B------:R-:W-:Y:S01]  /*55c0*/  VIMNMX.U32 R17, PT, PT, R17, 0x7f, PT ;  /* 0x0000007f11117848 */ /* 0x000fe20003fe0000 */
[----:B------:R1:W-:Y:S01]  /*55d0*/  STG.E.U8 desc[UR12][R2.64+0xe3], R9 ;  /* 0x0000e30902007986 */ /* 0x0003e2000c10110c */
[----:B------:R-:W-:Y:S02]  /*55e0*/  VIMNMX.U32 R21, PT, PT, R6, 0x7f, PT ;  /* 0x0000007f06157848 */ /* 0x000fe40003fe0000 */
[----:B------:R-:W-:Y:S02]  /*55f0*/  VIMNMX.U32 R25, PT, PT, R25, 0x7f, PT ;  /* 0x0000007f19197848 */ /* 0x000fe40003fe0000 */
[----:B------:R-:W-:Y:S02]  /*5600*/  VIMNMX.U32 R11, PT, PT, R11, 0x7f, PT ;  /* 0x0000007f0b0b7848 */ /* 0x000fe40003fe0000 */
[----:B------:R-:W-:Y:S02]  /*5610*/  VIMNMX.U32 R5, PT, PT, R5, 0x7f, PT ;  /* 0x0000007f05057848 */ /* 0x000fe40003fe0000 */
[----:B------:R-:W-:-:S02]  /*5620*/  VIMNMX.U32 R13, PT, PT, R19, 0x7f, PT ;  /* 0x0000007f130d7848 */ /* 0x000fc40003fe0000 */
[----:B------:R-:W-:Y:S02]  /*5630*/  VIMNMX.U32 R15, PT, PT, R15, 0x7f, PT ;  /* 0x0000007f0f0f7848 */ /* 0x000fe40003fe0000 */
[----:B0-----:R-:W-:Y:S02]  /*5640*/  VIMNMX.U32 R7, PT, PT, R0, 0x7f, PT ;  /* 0x0000007f00077848 */ /* 0x001fe40003fe0000 */
        /* <DEDUP_REMOVED lines=13> */
.L_x_170:
        /* <DEDUP_REMOVED lines=14> */
.L_x_389:


//--------------------- .text.fused_divide_add_round_cast_clip_cast_nn_pad_layout_transform_kernel0 --------------------------
	.section	.text.fused_divide_add_round_cast_clip_cast_nn_pad_layout_transform_kernel0,"ax",@progbits
	.align	128
        .global         fused_divide_add_round_cast_clip_cast_nn_pad_layout_transform_kernel0
        .type           fused_divide_add_round_cast_clip_cast_nn_pad_layout_transform_kernel0,@function
        .size           fused_divide_add_round_cast_clip_cast_nn_pad_layout_transform_kernel0,(.L_x_390 - fused_divide_add_round_cast_clip_cast_nn_pad_layout_transform_kernel0)
        .other          fused_divide_add_round_cast_clip_cast_nn_pad_layout_transform_kernel0,@"STO_CUDA_ENTRY STV_DEFAULT"
fused_divide_add_round_cast_clip_cast_nn_pad_layout_transform_kernel0:
.text.fused_divide_add_round_cast_clip_cast_nn_pad_layout_transform_kernel0:
[----:B------:R-:W-:Y:S01]  /*0000*/  LDC R1, c[0x0][0x37c] ;  /* 0x0000df00ff017b82 */ /* 0x000fe20000000800 */
[----:B------:R-:W0:Y:S07]  /*0010*/  S2R R4, SR_TID.X ;  /* 0x0000000000047919 */ /* 0x000e2e0000002100 */
[----:B------:R-:W1:Y:S01]  /*0020*/  S2UR UR4, SR_CTAID.X ;  /* 0x00000000000479c3 */ /* 0x000e620000002500 */
[----:B------:R-:W2:Y:S01]  /*0030*/  LDCU.64 UR8, c[0x0][0x380] ;  /* 0x00007000ff0877ac */ /* 0x000ea20008000a00 */
[----:B------:R-:W-:Y:S01]  /*0040*/  BSSY.RECONVERGENT B0, `(.L_x_171) ;  /* 0x0000023000007945 */ /* 0x000fe20003800200 */
[----:B------:R-:W3:Y:S01]  /*0050*/  LDCU.64 UR6, c[0x0][0x358] ;  /* 0x00006b00ff0677ac */ /* 0x000ee20008000a00 */
[----:B-1----:R-:W-:-:S02]  /*0060*/  USHF.L.U32 UR5, UR4, 0xa, URZ ;  /* 0x0000000a04057899 */ /* 0x002fc400080006ff */
[----:B------:R-:W-:Y:S01]  /*0070*/  USHF.L.U32 UR4, UR4, 0x8, URZ ;  /* 0x0000000804047899 */ /* 0x000fe200080006ff */
[----:B0-----:R-:W-:-:S03]  /*0080*/  SHF.R.U32.HI R0, RZ, 0x2, R4 ;  /* 0x00000002ff007819 */ /* 0x001fc60000011604 */
[----:B------:R-:W-:Y:S02]  /*0090*/  LOP3.LUT R5, R4, UR5, RZ, 0xfc, !PT ;  /* 0x0000000504057c12 */ /* 0x000fe4000f8efcff */
[----:B------:R-:W-:Y:S02]  /*00a0*/  LOP3.LUT R0, R0, UR4, RZ, 0xfc, !PT ;  /* 0x0000000400007c12 */ /* 0x000fe4000f8efcff */
[C---:B------:R-:W-:Y:S02]  /*00b0*/  ISETP.GT.U32.AND P0, PT, R5.reuse, 0x61ffff, PT ;  /* 0x0061ffff0500780c */ /* 0x040fe40003f04070 */
[----:B--2---:R-:W-:Y:S02]  /*00c0*/  IADD3 R2, P1, PT, R5, UR8, RZ ;  /* 0x0000000805027c10 */ /* 0x004fe4000ff3e0ff */
[----:B------:R-:W-:Y:S02]  /*00d0*/  ISETP.GT.U32.OR P0, PT, R0, 0x187fff, P0 ;  /* 0x00187fff0000780c */ /* 0x000fe40000704470 */
[----:B------:R-:W-:Y:S01]  /*00e0*/  LOP3.LUT R4, R4, 0x3, RZ, 0xc0, !PT ;  /* 0x0000000304047812 */ /* 0x000fe200078ec0ff */
[----:B------:R-:W-:-:S10]  /*00f0*/  IMAD.X R3, RZ, RZ, UR9, P1 ;  /* 0x00000009ff037e24 */ /* 0x000fd400088e06ff */
[----:B---3--:R-:W-:Y:S05]  /*0100*/  @P0 BRA `(.L_x_172) ;  /* 0x0000000000580947 */ /* 0x008fea0003800000 */
[----:B------:R-:W-:Y:S01]  /*0110*/  ISETP.NE.AND P0, PT, R4, 0x3, PT ;  /* 0x000000030400780c */ /* 0x000fe20003f05270 */
[----:B------:R-:W-:Y:S01]  /*0120*/  BSSY.RECONVERGENT B1, `(.L_x_173) ;  /* 0x0000013000017945 */ /* 0x000fe20003800200 */
[----:B------:R-:W-:-:S11]  /*0130*/  PRMT R7, RZ, 0x7610, R7 ;  /* 0x00007610ff077816 */ /* 0x000fd60000000007 */
[----:B------:R-:W-:Y:S05]  /*0140*/  @!P0 BRA `(.L_x_174) ;  /* 0x0000000000408947 */ /* 0x000fea0003800000 */
[----:B------:R-:W0:Y:S01]  /*0150*/  LDC.64 R6, c[0x0][0x388] ;  /* 0x0000e200ff067b82 */ /* 0x000e220000000a00 */
[----:B------:R-:W-:-:S05]  /*0160*/  IMAD.HI.U32 R8, R0, 0x5397829d, RZ ;  /* 0x5397829d00087827 */ /* 0x000fca00078e00ff */
[----:B------:R-:W-:-:S05]  /*0170*/  SHF.R.U32.HI R9, RZ, 0xe, R8 ;  /* 0x0000000eff097819 */ /* 0x000fca0000011608 */
[----:B------:R-:W-:-:S04]  /*0180*/  IMAD R11, R9, -0xc400, R0 ;  /* 0xffff3c00090b7824 */ /* 0x000fc800078e0200 */
[----:B------:R-:W-:-:S04]  /*0190*/  IMAD R8, R4, 0xc400, R11 ;  /* 0x0000c40004087824 */ /* 0x000fc800078e020b */
[----:B------:R-:W-:-:S04]  /*01a0*/  IMAD R9, R9, 0x24c00, R8 ;  /* 0x00024c0009097824 */ /* 0x000fc800078e0208 */
[----:B0-----:R-:W-:-:S06]  /*01b0*/  IMAD.WIDE.U32 R6, R9, 0x4, R6 ;  /* 0x0000000409067825 */ /* 0x001fcc00078e0006 */
[----:B------:R-:W2:Y:S01]  /*01c0*/  LDG.E.CONSTANT R6, desc[UR6][R6.64] ;  /* 0x0000000606067981 */ /* 0x000ea2000c1e9900 */
[----:B------:R-:W-:Y:S02]  /*01d0*/  IMAD.MOV.U32 R9, RZ, RZ, 0x3f000000 ;  /* 0x3f000000ff097424 */ /* 0x000fe400078e00ff */
[----:B--2---:R-:W-:-:S05]  /*01e0*/  FMUL R8, R6, 48.616119384765625 ;  /* 0x424276e806087820 */ /* 0x004fca0000400000 */
[----:B------:R-:W-:-:S05]  /*01f0*/  LOP3.LUT R9, R9, 0x80000000, R8, 0xb8, !PT ;  /* 0x8000000009097812 */ /* 0x000fca00078eb808 */
[----:B------:R-:W-:-:S06]  /*0200*/  FADD.RZ R9, R8, R9 ;  /* 0x0000000908097221 */ /* 0x000fcc000000c000 */
[----:B------:R-:W0:Y:S02]  /*0210*/  F2I.TRUNC.NTZ R9, R9 ;  /* 0x0000000900097305 */ /* 0x000e24000020f100 */
[----:B0-----:R-:W-:-:S04]  /*0220*/  VIMNMX R8, PT, PT, R9, 0x7f, PT ;  /* 0x0000007f09087848 */ /* 0x001fc80003fe0100 */
[----:B------:R-:W-:-:S04]  /*0230*/  VIMNMX R8, PT, PT, R8, -0x80, !PT ;  /* 0xffffff8008087848 */ /* 0x000fc80007fe0100 */
[----:B------:R-:W-:-:S07]  /*0240*/  PRMT R7, R8, 0x7610, R7 ;  /* 0x0000761008077816 */ /* 0x000fce0000000007 */
.L_x_174:
[----:B------:R-:W-:Y:S05]  /*0250*/  BSYNC.RECONVERGENT B1 ;  /* 0x0000000000017941 */ /* 0x000fea0003800200 */
.L_x_173:
[----:B------:R0:W-:Y:S02]  /*0260*/  STG.E.U8 desc[UR6][R2.64], R7 ;  /* 0x0000000702007986 */ /* 0x0001e4000c101106 */
.L_x_172:
[----:B------:R-:W-:Y:S05]  /*0270*/  BSYNC.RECONVERGENT B0 ;  /* 0x0000000000007941 */ /* 0x000fea0003800200 */
.L_x_171:
[----:B------:R-:W-:Y:S01]  /*0280*/  ISETP.GT.U32.AND P0, PT, R5, 0x5dffff, PT ;  /* 0x005dffff0500780c */ /* 0x000fe20003f04070 */
[----:B------:R-:W-:Y:S03]  /*0290*/  BSSY.RECONVERGENT B0, `(.L_x_175) ;  /* 0x000001a000007945 */ /* 0x000fe60003800200 */
[----:B------:R-:W-:-:S13]  /*02a0*/  ISETP.GT.U32.OR P0, PT, R0, 0x177fff, P0 ;  /* 0x00177fff0000780c */ /* 0x000fda0000704470 */
[----:B------:R-:W-:Y:S05]  /*02b0*/  @P0 BRA `(.L_x_176) ;  /* 0x00000000005c0947 */ /* 0x000fea0003800000 */
[----:B------:R-:W-:Y:S01]  /*02c0*/  ISETP.NE.AND P0, PT, R4, 0x3, PT ;  /* 0x000000030400780c */ /* 0x000fe20003f05270 */
[----:B------:R-:W-:Y:S01]  /*02d0*/  BSSY.RECONVERGENT B1, `(.L_x_177) ;  /* 0x0000014000017945 */ /* 0x000fe20003800200 */
[----:B0-----:R-:W-:-:S11]  /*02e0*/  PRMT R7, RZ, 0x7610, R7 ;  /* 0x00007610ff077816 */ /* 0x001fd60000000007 */
[----:B------:R-:W-:Y:S05]  /*02f0*/  @!P0 BRA `(.L_x_178) ;  /* 0x0000000000448947 */ /* 0x000fea0003800000 */
[----:B------:R-:W-:Y:S01]  /*0300*/  VIADD R8, R0, 0x10000 ;  /* 0x0001000000087836 */ /* 0x000fe20000000000 */
[----:B------:R-:W0:Y:S03]  /*0310*/  LDC.64 R6, c[0x0][0x388] ;  /* 0x0000e200ff067b82 */ /* 0x000e260000000a00 */
        /* <DEDUP_REMOVED lines=15> */
.L_x_178:
[----:B------:R-:W-:Y:S05]  /*0410*/  BSYNC.RECONVERGENT B1 ;  /* 0x0000000000017941 */ /* 0x000fea0003800200 */
.L_x_177:
[----:B------:R1:W-:Y:S02]  /*0420*/  STG.E.U8 desc[UR6][R2.64+0x40000], R7 ;  /* 0x0400000702007986 */ /* 0x0003e4000c101106 */
.L_x_176:
[----:B------:R-:W-:Y:S05]  /*0430*/  BSYNC.RECONVERGENT B0 ;  /* 0x0000000000007941 */ /* 0x000fea0003800200 */
.L_x_175:
[----:B------:R-:W-:Y:S01]  /*0440*/  ISETP.GT.U32.AND P0, PT, R5, 0x59ffff, PT ;  /* 0x0059ffff0500780c */ /* 0x000fe20003f04070 */
[----:B------:R-:W-:Y:S03]  /*0450*/  BSSY.RECONVERGENT B0, `(.L_x_179) ;  /* 0x000001a000007945 */ /* 0x000fe60003800200 */
[----:B------:R-:W-:-:S13]  /*0460*/  ISETP.GT.U32.OR P0, PT, R0, 0x167fff, P0 ;  /* 0x00167fff0000780c */ /* 0x000fda0000704470 */
[----:B------:R-:W-:Y:S05]  /*0470*/  @P0 BRA `(.L_x_180) ;  /* 0x00000000005c0947 */ /* 0x000fea0003800000 */
[----:B------:R-:W-:Y:S01]  /*0480*/  ISETP.NE.AND P0, PT, R4, 0x3, PT ;  /* 0x000000030400780c */ /* 0x000fe20003f05270 */
[----:B------:R-:W-:Y:S01]  /*0490*/  BSSY.RECONVERGENT B1, `(.L_x_181) ;  /* 0x0000014000017945 */ /* 0x000fe20003800200 */
[----:B01----:R-:W-:-:S11]  /*04a0*/  PRMT R7, RZ, 0x7610, R7 ;  /* 0x00007610ff077816 */ /* 0x003fd60000000007 */
        /* <DEDUP_REMOVED lines=18> */
.L_x_182:
[----:B------:R-:W-:Y:S05]  /*05d0*/  BSYNC.RECONVERGENT B1 ;  /* 0x0000000000017941 */ /* 0x000fea0003800200 */
.L_x_181:
[----:B------:R2:W-:Y:S02]  /*05e0*/  STG.E.U8 desc[UR6][R2.64+0x80000], R7 ;  /* 0x0800000702007986 */ /* 0x0005e4000c101106 */
.L_x_180:
[----:B------:R-:W-:Y:S05]  /*05f0*/  BSYNC.RECONVERGENT B0 ;  /* 0x0000000000007941 */ /* 0x000fea0003800200 */
.L_x_179:
[----:B------:R-:W-:Y:S01]  /*0600*/  ISETP.GT.U32.AND P0, PT, R5, 0x55ffff, PT ;  /* 0x0055ffff0500780c */ /* 0x000fe20003f04070 */
[----:B------:R-:W-:Y:S03]  /*0610*/  BSSY.RECONVERGENT B0, `(.L_x_183) ;  /* 0x000001a000007945 */ /* 0x000fe60003800200 */
[----:B------:R-:W-:-:S13]  /*0620*/  ISETP.GT.U32.OR P0, PT, R0, 0x157fff, P0 ;  /* 0x00157fff0000780c */ /* 0x000fda0000704470 */
[----:B------:R-:W-:Y:S05]  /*0630*/  @P0 BRA `(.L_x_184) ;  /* 0x00000000005c0947 */ /* 0x000fea0003800000 */
[----:B------:R-:W-:Y:S01]  /*0640*/  ISETP.NE.AND P0, PT, R4, 0x3, PT ;  /* 0x000000030400780c */ /* 0x000fe20003f05270 */
[----:B------:R-:W-:Y:S01]  /*0650*/  BSSY.RECONVERGENT B1, `(.L_x_185) ;  /* 0x0000014000017945 */ /* 0x000fe20003800200 */
[----:B012---:R-:W-:-:S11]  /*0660*/  PRMT R7, RZ, 0x7610, R7 ;  /* 0x00007610ff077816 */ /* 0x007fd60000000007 */
        /* <DEDUP_REMOVED lines=18> */
.L_x_186:
[----:B------:R-:W-:Y:S05]  /*0790*/  BSYNC.RECONVERGENT B1 ;  /* 0x0000000000017941 */ /* 0x000fea0003800200 */
.L_x_185:
[----:B------:R3:W-:Y:S02]  /*07a0*/  STG.E.U8 desc[UR6][R2.64+0xc0000], R7 ;  /* 0x0c00000702007986 */ /* 0x0007e4000c101106 */
.L_x_184:
[----:B------:R-:W-:Y:S05]  /*07b0*/  BSYNC.RECONVERGENT B0 ;  /* 0x0000000000007941 */ /* 0x000fea0003800200 */
.L_x_183:
[----:B------:R-:W-:Y:S01]  /*07c0*/  ISETP.GT.U32.AND P0, PT, R5, 0x51ffff, PT ;  /* 0x0051ffff0500780c */ /* 0x000fe20003f04070 */
[----:B------:R-:W-:Y:S03]  /*07d0*/  BSSY.RECONVERGENT B0, `(.L_x_187) ;  /* 0x000001a000007945 */ /* 0x000fe60003800200 */
[----:B------:R-:W-:-:S13]  /*07e0*/  ISETP.GT.U32.OR P0, PT, R0, 0x147fff, P0 ;  /* 0x00147fff0000780c */ /* 0x000fda0000704470 */
[----:B------:R-:W-:Y:S05]  /*07f0*/  @P0 BRA `(.L_x_188) ;  /* 0x00000000005c0947 */ /* 0x000fea0003800000 */
[----:B------:R-:W-:Y:S01]  /*0800*/  ISETP.NE.AND P0, PT, R4, 0x3, PT ;  /* 0x000000030400780c */ /* 0x000fe20003f05270 */
[----:B------:R-:W-:Y:S01]  /*0810*/  BSSY.RECONVERGENT B1, `(.L_x_189) ;  /* 0x0000014000017945 */ /* 0x000fe20003800200 */
[----:B0123--:R-:W-:-:S11]  /*0820*/  PRMT R7, RZ, 0x7610, R7 ;  /* 0x00007610ff077816 */ /* 0x00ffd60000000007 */
        /* <DEDUP_REMOVED lines=18> */
.L_x_190:
[----:B------:R-:W-:Y:S05]  /*0950*/  BSYNC.RECONVERGENT B1 ;  /* 0x0000000000017941 */ /* 0x000fea0003800200 */
.L_x_189:
[----:B------:R4:W-:Y:S02]  /*0960*/  STG.E.U8 desc[UR6][R2.64+0x100000], R7 ;  /* 0x1000000702007986 */ /* 0x0009e4000c101106 */
.L_x_188:
[----:B------:R-:W-:Y:S05]  /*0970*/  BSYNC.RECONVERGENT B0 ;  /* 0x0000000000007941 */ /* 0x000fea0003800200 */
.L_x_187:
[----:B------:R-:W-:Y:S01]  /*0980*/  ISETP.GT.U32.AND P0, PT, R5, 0x4dffff, PT ;  /* 0x004dffff0500780c */ /* 0x000fe20003f04070 */
[----:B------:R-:W-:Y:S03]  /*0990*/  BSSY.RECONVERGENT B0, `(.L_x_191) ;  /* 0x000001a000007945 */ /* 0x000fe60003800200 */
[----:B------:R-:W-:-:S13]  /*09a0*/  ISETP.GT.U32.OR P0, PT, R0, 0x137fff, P0 ;  /* 0x00137fff0000780c */ /* 0x000fda0000704470 */
[----:B------:R-:W-:Y:S05]  /*09b0*/  @P0 BRA `(.L_x_192) ;  /* 0x00000000005c0947 */ /* 0x000fea0003800000 */
[----:B------:R-:W-:Y:S01]  /*09c0*/  ISETP.NE.AND P0, PT, R4, 0x3, PT ;  /* 0x000000030400780c */ /* 0x000fe20003f05270 */
[----:B------:R-:W-:Y:S01]  /*09d0*/  BSSY.RECONVERGENT B1, `(.L_x_193) ;  /* 0x0000014000017945 */ /* 0x000fe20003800200 */
[----:B01234-:R-:W-:-:S11]  /*09e0*/  PRMT R7, RZ, 0x7610, R7 ;  /* 0x00007610ff077816 */ /* 0x01ffd60000000007 */
        /* <DEDUP_REMOVED lines=18> */
.L_x_194:
[----:B------:R-:W-:Y:S05]  /*0b10*/  BSYNC.RECONVERGENT B1 ;  /* 0x0000000000017941 */ /* 0x000fea0003800200 */
.L_x_193:
[----:B------:R0:W-:Y:S02]  /*0b20*/  STG.E.U8 desc[UR6][R2.64+0x140000], R7 ;  /* 0x1400000702007986 */ /* 0x0001e4000c101106 */
.L_x_192:
[----:B------:R-:W-:Y:S05]  /*0b30*/  BSYNC.RECONVERGENT B0 ;  /* 0x0000000000007941 */ /* 0x000fea0003800200 */
.L_x_191:
        /* <DEDUP_REMOVED lines=25> */
.L_x_198:
[----:B------:R-:W-:Y:S05]  /*0cd0*/  BSYNC.RECONVERGENT B1 ;  /* 0x0000000000017941 */ /* 0x000fea0003800200 */
.L_x_197:
[----:B------:R0:W-:Y:S02]  /*0ce0*/  STG.E.U8 desc[UR6][R2.64+0x180000], R7 ;  /* 0x1800000702007986 */ /* 0x0001e4000c101106 */
.L_x_196:
[----:B------:R-:W-:Y:S05]  /*0cf0*/  BSYNC.RECONVERGENT B0 ;  /* 0x0000000000007941 */ /* 0x000fea0003800200 */
.L_x_195:
        /* <DEDUP_REMOVED lines=25> */
.L_x_202:
[----:B------:R-:W-:Y:S05]  /*0e90*/  BSYNC.RECONVERGENT B1 ;  /* 0x0000000000017941 */ /* 0x000fea0003800200 */
.L_x_201:
[----:B------:R0:W-:Y:S02]  /*0ea0*/  STG.E.U8 desc[UR6][R2.64+0x1c0000], R7 ;  /* 0x1c00000702007986 */ /* 0x0001e4000c101106 */
.L_x_200:
[----:B------:R-:W-:Y:S05]  /*0eb0*/  BSYNC.RECONVERGENT B0 ;  /* 0x0000000000007941 */ /* 0x000fea0003800200 */
.L_x_199:
        /* <DEDUP_REMOVED lines=25> */
.L_x_206:
[----:B------:R-:W-:Y:S05]  /*1050*/  BSYNC.RECONVERGENT B1 ;  /* 0x0000000000017941 */ /* 0x000fea0003800200 */
.L_x_205:
[----:B------:R0:W-:Y:S02]  /*1060*/  STG.E.U8 desc[UR6][R2.64+0x200000], R7 ;  /* 0x2000000702007986 */ /* 0x0001e4000c101106 */
.L_x_204:
[----:B------:R-:W-:Y:S05]  /*1070*/  BSYNC.RECONVERGENT B0 ;  /* 0x0000000000007941 */ /* 0x000fea0003800200 */
.L_x_203:
        /* <DEDUP_REMOVED lines=25> */
.L_x_210:
[----:B------:R-:W-:Y:S05]  /*1210*/  BSYNC.RECONVERGENT B1 ;  /* 0x0000000000017941 */ /* 0x000fea0003800200 */
.L_x_209:
[----:B------:R0:W-:Y:S02]  /*1220*/  STG.E.U8 desc[UR6][R2.64+0x240000], R7 ;  /* 0x2400000702007986 */ /* 0x0001e4000c101106 */
.L_x_208:
[----:B------:R-:W-:Y:S05]  /*1230*/  BSYNC.RECONVERGENT B0 ;  /* 0x0000000000007941 */ /* 0x000fea0003800200 */
.L_x_207:
        /* <DEDUP_REMOVED lines=25> */
.L_x_214:
[----:B------:R-:W-:Y:S05]  /*13d0*/  BSYNC.RECONVERGENT B1 ;  /* 0x0000000000017941 */ /* 0x000fea0003800200 */
.L_x_213:
[----:B------:R0:W-:Y:S02]  /*13e0*/  STG.E.U8 desc[UR6][R2.64+0x280000], R7 ;  /* 0x2800000702007986 */ /* 0x0001e4000c101106 */
.L_x_212:
[----:B------:R-:W-:Y:S05]  /*13f0*/  BSYNC.RECONVERGENT B0 ;  /* 0x0000000000007941 */ /* 0x000fea0003800200 */
.L_x_211:
        /* <DEDUP_REMOVED lines=25> */
.L_x_218:
[----:B------:R-:W-:Y:S05]  /*1590*/  BSYNC.RECONVERGENT B1 ;  /* 0x0000000000017941 */ /* 0x000fea0003800200 */
.L_x_217:
[----:B------:R0:W-:Y:S02]  /*15a0*/  STG.E.U8 desc[UR6][R2.64+0x2c0000], R7 ;  /* 0x2c00000702007986 */ /* 0x0001e4000c101106 */
.L_x_216:
[----:B------:R-:W-:Y:S05]  /*15b0*/  BSYNC.RECONVERGENT B0 ;  /* 0x0000000000007941 */ /* 0x000fea0003800200 */
.L_x_215:
        /* <DEDUP_REMOVED lines=25> */
.L_x_222:
[----:B------:R-:W-:Y:S05]  /*1750*/  BSYNC.RECONVERGENT B1 ;  /* 0x0000000000017941 */ /* 0x000fea0003800200 */
.L_x_221:
[----:B------:R0:W-:Y:S02]  /*1760*/  STG.E.U8 desc[UR6][R2.64+0x300000], R7 ;  /* 0x3000000702007986 */ /* 0x0001e4000c101106 */
.L_x_220:
[----:B------:R-:W-:Y:S05]  /*1770*/  BSYNC.RECONVERGENT B0 ;  /* 0x0000000000007941 */ /* 0x000fea0003800200 */
.L_x_219:
        /* <DEDUP_REMOVED lines=25> */
.L_x_226:
[----:B------:R-:W-:Y:S05]  /*1910*/  BSYNC.RECONVERGENT B1 ;  /* 0x0000000000017941 */ /* 0x000fea0003800200 */
.L_x_225:
[----:B------:R0:W-:Y:S02]  /*1920*/  STG.E.U8 desc[UR6][R2.64+0x340000], R7 ;  /* 0x3400000702007986 */ /* 0x0001e4000c101106 */
.L_x_224:
[----:B------:R-:W-:Y:S05]  /*1930*/  BSYNC.RECONVERGENT B0 ;  /* 0x0000000000007941 */ /* 0x000fea0003800200 */
.L_x_223:
        /* <DEDUP_REMOVED lines=25> */
.L_x_230:
[----:B------:R-:W-:Y:S05]  /*1ad0*/  BSYNC.RECONVERGENT B1 ;  /* 0x0000000000017941 */ /* 0x000fea0003800200 */
.L_x_229:
[----:B------:R0:W-:Y:S02]  /*1ae0*/  STG.E.U8 desc[UR6][R2.64+0x380000], R7 ;  /* 0x3800000702007986 */ /* 0x0001e4000c101106 */
.L_x_228:
[----:B------:R-:W-:Y:S05]  /*1af0*/  BSYNC.RECONVERGENT B0 ;  /* 0x0000000000007941 */ /* 0x000fea0003800200 */
.L_x_227:
        /* <DEDUP_REMOVED lines=25> */
.L_x_234:
[----:B------:R-:W-:Y:S05]  /*1c90*/  BSYNC.RECONVERGENT B1 ;  /* 0x0000000000017941 */ /* 0x000fea0003800200 */
.L_x_233:
[----:B------:R0:W-:Y:S02]  /*1ca0*/  STG.E.U8 desc[UR6][R2.64+0x3c0000], R7 ;  /* 0x3c00000702007986 */ /* 0x0001e4000c101106 */
.L_x_232:
[----:B------:R-:W-:Y:S05]  /*1cb0*/  BSYNC.RECONVERGENT B0 ;  /* 0x0000000000007941 */ /* 0x000fea0003800200 */
.L_x_231:
        /* <DEDUP_REMOVED lines=25> */
.L_x_238:
[----:B------:R-:W-:Y:S05]  /*1e50*/  BSYNC.RECONVERGENT B1 ;  /* 0x0000000000017941 */ /* 0x000fea0003800200 */
.L_x_237:
[----:B------:R0:W-:Y:S02]  /*1e60*/  STG.E.U8 desc[UR6][R2.64+0x400000], R7 ;  /* 0x4000000702007986 */ /* 0x0001e4000c101106 */
.L_x_236:
[----:B------:R-:W-:Y:S05]  /*1e70*/  BSYNC.RECONVERGENT B0 ;  /* 0x0000000000007941 */ /* 0x000fea0003800200 */
.L_x_235:
        /* <DEDUP_REMOVED lines=25> */
.L_x_242:
[----:B------:R-:W-:Y:S05]  /*2010*/  BSYNC.RECONVERGENT B1 ;  /* 0x0000000000017941 */ /* 0x000fea0003800200 */
.L_x_241:
[----:B------:R0:W-:Y:S02]  /*2020*/  STG.E.U8 desc[UR6][R2.64+0x440000], R7 ;  /* 0x4400000702007986 */ /* 0x0001e4000c101106 */
.L_x_240:
[----:B------:R-:W-:Y:S05]  /*2030*/  BSYNC.RECONVERGENT B0 ;  /* 0x0000000000007941 */ /* 0x000fea0003800200 */
.L_x_239:
        /* <DEDUP_REMOVED lines=25> */
.L_x_246:
[----:B------:R-:W-:Y:S05]  /*21d0*/  BSYNC.RECONVERGENT B1 ;  /* 0x0000000000017941 */ /* 0x000fea0003800200 */
.L_x_245:
[----:B------:R0:W-:Y:S02]  /*21e0*/  STG.E.U8 desc[UR6][R2.64+0x480000], R7 ;  /* 0x4800000702007986 */ /* 0x0001e4000c101106 */
.L_x_244:
[----:B------:R-:W-:Y:S05]  /*21f0*/  BSYNC.RECONVERGENT B0 ;  /* 0x0000000000007941 */ /* 0x000fea0003800200 */
.L_x_243:
        /* <DEDUP_REMOVED lines=25> */
.L_x_250:
[----:B------:R-:W-:Y:S05]  /*2390*/  BSYNC.RECONVERGENT B1 ;  /* 0x0000000000017941 */ /* 0x000fea0003800200 */
.L_x_249:
[----:B------:R0:W-:Y:S02]  /*23a0*/  STG.E.U8 desc[UR6][R2.64+0x4c0000], R7 ;  /* 0x4c00000702007986 */ /* 0x0001e4000c101106 */
.L_x_248:
[----:B------:R-:W-:Y:S05]  /*23b0*/  BSYNC.RECONVERGENT B0 ;  /* 0x0000000000007941 */ /* 0x000fea0003800200 */
.L_x_247:
        /* <DEDUP_REMOVED lines=25> */
.L_x_254:
[----:B------:R-:W-:Y:S05]  /*2550*/  BSYNC.RECONVERGENT B1 ;  /* 0x0000000000017941 */ /* 0x000fea0003800200 */
.L_x_253:
[----:B------:R0:W-:Y:S02]  /*2560*/  STG.E.U8 desc[UR6][R2.64+0x500000], R7 ;  /* 0x5000000702007986 */ /* 0x0001e4000c101106 */
.L_x_252:
[----:B------:R-:W-:Y:S05]  /*2570*/  BSYNC.RECONVERGENT B0 ;  /* 0x0000000000007941 */ /* 0x000fea0003800200 */
.L_x_251:
        /* <DEDUP_REMOVED lines=25> */
.L_x_258:
[----:B------:R-:W-:Y:S05]  /*2710*/  BSYNC.RECONVERGENT B1 ;  /* 0x0000000000017941 */ /* 0x000fea0003800200 */
.L_x_257:
[----:B------:R0:W-:Y:S02]  /*2720*/  STG.E.U8 desc[UR6][R2.64+0x540000], R7 ;  /* 0x5400000702007986 */ /* 0x0001e4000c101106 */
.L_x_256:
[----:B------:R-:W-:Y:S05]  /*2730*/  BSYNC.RECONVERGENT B0 ;  /* 0x0000000000007941 */ /* 0x000fea0003800200 */
.L_x_255:
        /* <DEDUP_REMOVED lines=25> */
.L_x_262:
[----:B------:R-:W-:Y:S05]  /*28d0*/  BSYNC.RECONVERGENT B1 ;  /* 0x0000000000017941 */ /* 0x000fea0003800200 */
.L_x_261:
[----:B------:R0:W-:Y:S02]  /*28e0*/  STG.E.U8 desc[UR6][R2.64+0x580000], R7 ;  /* 0x5800000702007986 */ /* 0x0001e4000c101106 */
.L_x_260:
[----:B------:R-:W-:Y:S05]  /*28f0*/  BSYNC.RECONVERGENT B0 ;  /* 0x0000000000007941 */ /* 0x000fea0003800200 */
.L_x_259:
        /* <DEDUP_REMOVED lines=25> */
.L_x_266:
[----:B------:R-:W-:Y:S05]  /*2a90*/  BSYNC.RECONVERGENT B1 ;  /* 0x0000000000017941 */ /* 0x000fea0003800200 */
.L_x_265:
[----:B------:R0:W-:Y:S02]  /*2aa0*/  STG.E.U8 desc[UR6][R2.64+0x5c0000], R7 ;  /* 0x5c00000702007986 */ /* 0x0001e4000c101106 */
.L_x_264:
[----:B------:R-:W-:Y:S05]  /*2ab0*/  BSYNC.RECONVERGENT B0 ;  /* 0x0000000000007941 */ /* 0x000fea0003800200 */
.L_x_263:
[----:B------:R-:W-:-:S13]  /*2ac0*/  ISETP.GT.U32.AND P0, PT, R0, 0x7fff, PT ;  /* 0x00007fff0000780c */ /* 0x000fda0003f04070 */
[----:B------:R-:W-:Y:S05]  /*2ad0*/  @P0 EXIT ;  /* 0x000000000000094d */ /* 0x000fea0003800000 */
[----:B------:R-:W-:-:S13]  /*2ae0*/  ISETP.GT.U32.AND P0, PT, R5, 0x1ffff, PT ;  /* 0x0001ffff0500780c */ /* 0x000fda0003f04070 */
[----:B------:R-:W-:Y:S05]  /*2af0*/  @P0 EXIT ;  /* 0x000000000000094d */ /* 0x000fea0003800000 */
[----:B------:R-:W-:Y:S01]  /*2b00*/  ISETP.NE.AND P0, PT, R4, 0x3, PT ;  /* 0x000000030400780c */ /* 0x000fe20003f05270 */
[----:B------:R-:W-:Y:S01]  /*2b10*/  BSSY.RECONVERGENT B0, `(.L_x_267) ;  /* 0x0000014000007945 */ /* 0x000fe20003800200 */
[----:B------:R-:W-:-:S11]  /*2b20*/  PRMT R5, RZ, 0x7610, R5 ;  /* 0x00007610ff057816 */ /* 0x000fd60000000005 */
[----:B------:R-:W-:Y:S05]  /*2b30*/  @!P0 BRA `(.L_x_268) ;  /* 0x0000000000448947 */ /* 0x000fea0003800000 */
[----:B------:R-:W-:Y:S01]  /*2b40*/  VIADD R0, R0, 0x180000 ;  /* 0x0018000000007836 */ /* 0x000fe20000000000 */
[----:B01234-:R-:W0:Y:S03]  /*2b50*/  LDC.64 R6, c[0x0][0x388] ;  /* 0x0000e200ff067b82 */ /* 0x01fe260000000a00 */
        /* <DEDUP_REMOVED lines=15> */
.L_x_268:
[----:B------:R-:W-:Y:S05]  /*2c50*/  BSYNC.RECONVERGENT B0 ;  /* 0x0000000000007941 */ /* 0x000fea0003800200 */
.L_x_267:
[----:B------:R-:W-:Y:S01]  /*2c60*/  STG.E.U8 desc[UR6][R2.64+0x600000], R5 ;  /* 0x6000000502007986 */ /* 0x000fe2000c101106 */
[----:B------:R-:W-:Y:S05]  /*2c70*/  EXIT ;  /* 0x000000000000794d */ /* 0x000fea0003800000 */
.L_x_269:
        /* <DEDUP_REMOVED lines=16> */
.L_x_390:


//--------------------- .text.fused_nn_conv2d_cast_fixed_point_multiply_add_cast_nn_relu_cast_fixed_point_mult_18399029763786111876__4_kernel0 --------------------------
	.section	.text.fused_nn_conv2d_cast_fixed_point_multiply_add_cast_nn_relu_cast_fixed_point_mult_18399029763786111876__4_kernel0,"ax",@progbits
	.align	128
        .global         fused_nn_conv2d_cast_fixed_point_multiply_add_cast_nn_relu_cast_fixed_point_mult_18399029763786111876__4_kernel0
        .type           fused_nn_conv2d_cast_fixed_point_multiply_add_cast_nn_relu_cast_fixed_point_mult_18399029763786111876__4_kernel0,@function
        .size           fused_nn_conv2d_cast_fixed_point_multiply_add_cast_nn_relu_cast_fixed_point_mult_18399029763786111876__4_kernel0,(.L_x_391 - fused_nn_conv2d_cast_fixed_point_multiply_add_cast_nn_relu_cast_fixed_point_mult_18399029763786111876__4_kernel0)
        .other          fused_nn_conv2d_cast_fixed_point_multiply_add_cast_nn_relu_cast_fixed_point_mult_18399029763786111876__4_kernel0,@"STO_CUDA_ENTRY STV_DEFAULT"
fused_nn_conv2d_cast_fixed_point_multiply_add_cast_nn_relu_cast_fixed_point_mult_18399029763786111876__4_kernel0:
.text.fused_nn_conv2d_cast_fixed_point_multiply_add_cast_nn_relu_cast_fixed_point_mult_18399029763786111876__4_kernel0:
[----:B------:R-:W-:Y:S01]  /*0000*/  LDC R1, c[0x0][0x37c] ;  /* 0x0000df00ff017b82 */ /* 0x000fe20000000800 */
[----:B------:R-:W0:Y:S07]  /*0010*/  S2R R15, SR_TID.Z ;  /* 0x00000000000f7919 */ /* 0x000e2e0000002300 */
[----:B------:R-:W1:Y:S01]  /*0020*/  S2UR UR7, SR_CgaCtaId ;  /* 0x00000000000779c3 */ /* 0x000e620000008800 */
[----:B------:R-:W-:Y:S01]  /*0030*/  UMOV UR4, 0x400 ;  /* 0x0000040000047882 */ /* 0x000fe20000000000 */
[----:B------:R-:W-:Y:S01]  /*0040*/  HFMA2 R39, -RZ, RZ, 0, 0 ;  /* 0x00000000ff277431 */ /* 0x000fe200000001ff */
[----:B------:R-:W2:Y:S01]  /*0050*/  S2R R8, SR_TID.X ;  /* 0x0000000000087919 */ /* 0x000ea20000002100 */
[----:B------:R-:W-:Y:S01]  /*0060*/  UIADD3 UR5, UPT, UPT, UR4, 0x1d0, URZ ;  /* 0x000001d004057890 */ /* 0x000fe2000fffe0ff */
[----:B------:R-:W-:-:S02]  /*0070*/  CS2R R52, SRZ ;  /* 0x0000000000347805 */ /* 0x000fc4000001ff00 */
[----:B------:R-:W-:Y:S02]  /*0080*/  CS2R R46, SRZ ;  /* 0x00000000002e7805 */ /* 0x000fe4000001ff00 */
[----:B------:R-:W-:Y:S02]  /*0090*/  CS2R R28, SRZ ;  /* 0x00000000001c7805 */ /* 0x000fe4000001ff00 */
[----:B------:R-:W-:Y:S02]  /*00a0*/  MOV R55, RZ ;  /* 0x000000ff00377202 */ /* 0x000fe40000000f00 */
[----:B------:R-:W-:Y:S02]  /*00b0*/  CS2R R64, SRZ ;  /* 0x0000000000407805 */ /* 0x000fe4000001ff00 */
[----:B------:R-:W-:Y:S02]  /*00c0*/  CS2R R60, SRZ ;  /* 0x00000000003c7805 */ /* 0x000fe4000001ff00 */
[----:B------:R-:W-:-:S02]  /*00d0*/  CS2R R50, SRZ ;  /* 0x0000000000327805 */ /* 0x000fc4000001ff00 */
[----:B------:R-:W-:Y:S02]  /*00e0*/  CS2R R48, SRZ ;  /* 0x0000000000307805 */ /* 0x000fe4000001ff00 */
[----:B------:R-:W-:Y:S02]  /*00f0*/  CS2R R44, SRZ ;  /* 0x00000000002c7805 */ /* 0x000fe4000001ff00 */
[----:B------:R-:W-:Y:S02]  /*0100*/  CS2R R62, SRZ ;  /* 0x00000000003e7805 */ /* 0x000fe4000001ff00 */
[----:B------:R-:W-:Y:S02]  /*0110*/  CS2R R42, SRZ ;  /* 0x00000000002a7805 */ /* 0x000fe4000001ff00 */
[----:B------:R-:W-:Y:S02]  /*0120*/  CS2R R36, SRZ ;  /* 0x0000000000247805 */ /* 0x000fe4000001ff00 */
[----:B------:R-:W-:-:S02]  /*0130*/  MOV R57, RZ ;  /* 0x000000ff00397202 */ /* 0x000fc40000000f00 */
[----:B------:R-:W-:Y:S02]  /*0140*/  CS2R R32, SRZ ;  /* 0x0000000000207805 */ /* 0x000fe4000001ff00 */
[----:B------:R-:W-:Y:S01]  /*0150*/  CS2R R30, SRZ ;  /* 0x00000000001e7805 */ /* 0x000fe2000001ff00 */
[----:B------:R-:W3:Y:S01]  /*0160*/  LDCU.64 UR8, c[0x0][0x358] ;  /* 0x00006b00ff0877ac */ /* 0x000ee20008000a00 */
[----:B-1----:R-:W-:Y:S02]  /*0170*/  ULEA UR6, UR7, UR5, 0x18 ;  /* 0x0000000507067291 */ /* 0x002fe4000f8ec0ff */
[----:B------:R-:W-:Y:S01]  /*0180*/  ULEA UR5, UR7, UR4, 0x18 ;  /* 0x0000000407057291 */ /* 0x000fe2000f8ec0ff */
[----:B------:R-:W1:Y:S03]  /*0190*/  LDCU.64 UR10, c[0x0][0x380] ;  /* 0x00007000ff0a77ac */ /* 0x000e660008000a00 */
[----:B------:R-:W-:-:S02]  /*01a0*/  MOV R16, UR6 ;  /* 0x0000000600107c02 */ /* 0x000fc40008000f00 */
[C---:B0-----:R-:W-:Y:S01]  /*01b0*/  ISETP.GE.U32.AND P1, PT, R15.reuse, 0x1c, PT ;  /* 0x0000001c0f00780c */ /* 0x041fe20003f26070 */
[----:B------:R-:W0:Y:S01]  /*01c0*/  LDCU.64 UR14, c[0x0][0x388] ;  /* 0x00007100ff0e77ac */ /* 0x000e220008000a00 */
[C---:B------:R-:W-:Y:S01]  /*01d0*/  ISETP.GE.U32.AND P2, PT, R15.reuse, 0xc, PT ;  /* 0x0000000c0f00780c */ /* 0x040fe20003f46070 */
[----:B--2---:R-:W-:Y:S01]  /*01e0*/  IMAD R6, R15, 0xe, R8 ;  /* 0x0000000e0f067824 */ /* 0x004fe200078e0208 */
[----:B------:R-:W-:-:S04]  /*01f0*/  UMOV UR4, URZ ;  /* 0x000000ff00047c82 */ /* 0x000fc80008000000 */
[C---:B------:R-:W-:Y:S02]  /*0200*/  LOP3.LUT R0, R6.reuse, 0xff, RZ, 0xc0, !PT ;  /* 0x000000ff06007812 */ /* 0x040fe400078ec0ff */
[----:B------:R-:W-:Y:S02]  /*0210*/  SHF.R.U32.HI R9, RZ, 0x2, R6 ;  /* 0x00000002ff097819 */ /* 0x000fe40000011606 */
[----:B------:R-:W-:Y:S01]  /*0220*/  ISETP.GE.U32.AND P0, PT, R6, 0x74, PT ;  /* 0x000000740600780c */ /* 0x000fe20003f06070 */
[----:B------:R-:W-:Y:S01]  /*0230*/  IMAD R0, R0, 0x1b, RZ ;  /* 0x0000001b00007824 */ /* 0x000fe200078e02ff */
[C---:B------:R-:W-:Y:S02]  /*0240*/  LOP3.LUT R4, R9.reuse, 0xffff, RZ, 0xc0, !PT ;  /* 0x0000ffff09047812 */ /* 0x040fe400078ec0ff */
[----:B------:R-:W-:Y:S02]  /*0250*/  IADD3 R12, PT, PT, R9, 0x38, RZ ;  /* 0x00000038090c7810 */ /* 0x000fe40007ffe0ff */
[----:B------:R-:W-:Y:S01]  /*0260*/  SHF.R.U32.HI R0, RZ, 0x8, R0 ;  /* 0x00000008ff007819 */ /* 0x000fe20000011600 */
[----:B------:R-:W-:Y:S01]  /*0270*/  IMAD R5, R4, 0xaaab, RZ ;  /* 0x0000aaab04057824 */ /* 0x000fe200078e02ff */
[----:B------:R-:W-:-:S02]  /*0280*/  ISETP.LT.U32.AND P0, PT, R15, 0x9, !P0 ;  /* 0x000000090f00780c */ /* 0x000fc40004701070 */
[----:B------:R-:W-:Y:S02]  /*0290*/  IADD3 R3, PT, PT, RZ, -R0, RZ ;  /* 0x80000000ff037210 */ /* 0x000fe40007ffe0ff */
[----:B------:R-:W-:Y:S02]  /*02a0*/  SHF.R.U32.HI R5, RZ, 0x11, R5 ;  /* 0x00000011ff057819 */ /* 0x000fe40000011605 */
[----:B------:R-:W-:Y:S02]  /*02b0*/  PRMT R3, R3, 0x7710, RZ ;  /* 0x0000771003037816 */ /* 0x000fe400000000ff */
[----:B------:R-:W-:Y:S02]  /*02c0*/  PRMT R10, R5, 0x9910, RZ ;  /* 0x00009910050a7816 */ /* 0x000fe400000000ff */
[C---:B------:R-:W-:Y:S02]  /*02d0*/  IADD3 R2, PT, PT, R6.reuse, R3, RZ ;  /* 0x0000000306027210 */ /* 0x040fe40007ffe0ff */
[----:B------:R-:W-:-:S02]  /*02e0*/  ISETP.LT.U32.AND P1, PT, R6, 0x180, !P1 ;  /* 0x000001800600780c */ /* 0x000fc40004f21070 */
[----:B------:R-:W-:Y:S02]  /*02f0*/  LOP3.LUT R3, R2, 0xfe, RZ, 0xc0, !PT ;  /* 0x000000fe02037812 */ /* 0x000fe400078ec0ff */
[----:B------:R-:W-:Y:S02]  /*0300*/  LOP3.LUT R2, R12, 0xffff, RZ, 0xc0, !PT ;  /* 0x0000ffff0c027812 */ /* 0x000fe400078ec0ff */
[----:B------:R-:W-:Y:S02]  /*0310*/  LEA.HI R4, R3, R0, RZ, 0x1f ;  /* 0x0000000003047211 */ /* 0x000fe400078ff8ff */
[----:B------:R-:W2:Y:S01]  /*0320*/  S2R R3, SR_CTAID.Z ;  /* 0x0000000000037919 */ /* 0x000ea20000002700 */
[----:B------:R-:W-:Y:S01]  /*0330*/  IMAD R7, R2, 0x5556, RZ ;  /* 0x0000555602077824 */ /* 0x000fe200078e02ff */
[----:B------:R-:W-:Y:S01]  /*0340*/  ISETP.LT.U32.AND P2, PT, R6, 0xa0, !P2 ;  /* 0x000000a00600780c */ /* 0x000fe20005741070 */
[----:B------:R-:W4:Y:S03]  /*0350*/  S2R R0, SR_CTAID.Y ;  /* 0x0000000000007919 */ /* 0x000f260000002600 */
[----:B------:R-:W-:-:S02]  /*0360*/  SHF.R.U32.HI R5, RZ, 0x10, R7 ;  /* 0x00000010ff057819 */ /* 0x000fc40000011607 */
[----:B------:R-:W-:Y:S01]  /*0370*/  MOV R7, R10 ;  /* 0x0000000a00077202 */ /* 0x000fe20000000f00 */
[----:B------:R-:W5:Y:S01]  /*0380*/  S2R R2, SR_CTAID.X ;  /* 0x0000000000027919 */ /* 0x000f620000002500 */
[----:B------:R-:W-:Y:S02]  /*0390*/  SHF.R.U32.HI R10, RZ, 0x4, R4 ;  /* 0x00000004ff0a7819 */ /* 0x000fe40000011604 */
[----:B------:R-:W-:Y:S02]  /*03a0*/  PRMT R11, R5, 0x9910, RZ ;  /* 0x00009910050b7816 */ /* 0x000fe400000000ff */
[----:B------:R-:W-:Y:S02]  /*03b0*/  SHF.L.U32 R5, R8, 0x2, RZ ;  /* 0x0000000208057819 */ /* 0x000fe400000006ff */
[----:B------:R-:W-:Y:S02]  /*03c0*/  LEA R7, R7, R7, 0x1 ;  /* 0x0000000707077211 */ /* 0x000fe400078e08ff */
[----:B------:R-:W-:Y:S01]  /*03d0*/  PRMT R13, R10, 0x9910, RZ ;  /* 0x000099100a0d7816 */ /* 0x000fe200000000ff */
[----:B------:R-:W-:Y:S01]  /*03e0*/  IMAD R4, R15, 0x38, R5 ;  /* 0x000000380f047824 */ /* 0x000fe200078e0205 */
[----:B------:R-:W-:-:S02]  /*03f0*/  IADD3 R14, PT, PT, RZ, -R7, RZ ;  /* 0x80000007ff0e7210 */ /* 0x000fc40007ffe0ff */
[----:B------:R-:W-:Y:S02]  /*0400*/  MOV R7, R13 ;  /* 0x0000000d00077202 */ /* 0x000fe40000000f00 */
[----:B------:R-:W-:Y:S02]  /*0410*/  LEA R5, R11, R11, 0x1 ;  /* 0x0000000b0b057211 */ /* 0x000fe400078e08ff */
[----:B------:R-:W-:Y:S01]  /*0420*/  PRMT R14, R14, 0x7710, RZ ;  /* 0x000077100e0e7816 */ /* 0x000fe200000000ff */
[----:B------:R-:W-:Y:S01]  /*0430*/  IMAD R7, R7, 0x1d, RZ ;  /* 0x0000001d07077824 */ /* 0x000fe200078e02ff */
[----:B------:R-:W-:Y:S02]  /*0440*/  IADD3 R5, PT, PT, RZ, -R5, RZ ;  /* 0x80000005ff057210 */ /* 0x000fe40007ffe0ff */
[----:B------:R-:W-:Y:S02]  /*0450*/  IADD3 R11, PT, PT, R9, R14, RZ ;  /* 0x0000000e090b7210 */ /* 0x000fe40007ffe0ff */
[----:B------:R-:W-:Y:S01]  /*0460*/  PRMT R13, R5, 0x7710, RZ ;  /* 0x00007710050d7816 */ /* 0x000fe200000000ff */
[----:B------:R-:W-:Y:S01]  /*0470*/  IMAD R5, R15, 0x60, R16 ;  /* 0x000000600f057824 */ /* 0x000fe200078e0210 */
[----:B------:R-:W-:-:S02]  /*0480*/  IADD3 R9, PT, PT, RZ, -R7, RZ ;  /* 0x80000007ff097210 */ /* 0x000fc40007ffe0ff */
[----:B------:R-:W-:Y:S02]  /*0490*/  IADD3 R7, PT, PT, R6, 0xe0, RZ ;  /* 0x000000e006077810 */ /* 0x000fe40007ffe0ff */
[----:B------:R-:W-:Y:S02]  /*04a0*/  IADD3 R13, PT, PT, R12, R13, RZ ;  /* 0x0000000d0c0d7210 */ /* 0x000fe40007ffe0ff */
[----:B------:R-:W-:Y:S02]  /*04b0*/  LOP3.LUT R12, R6, 0xffff, RZ, 0xc0, !PT ;  /* 0x0000ffff060c7812 */ /* 0x000fe400078ec0ff */
[----:B------:R-:W-:Y:S01]  /*04c0*/  LOP3.LUT R15, R7, 0xffff, RZ, 0xc0, !PT ;  /* 0x0000ffff070f7812 */ /* 0x000fe200078ec0ff */
[----:B----4-:R-:W-:Y:S01]  /*04d0*/  IMAD R7, R0, 0x24000, RZ ;  /* 0x0002400000077824 */ /* 0x010fe200078e02ff */
[----:B------:R-:W-:Y:S01]  /*04e0*/  PRMT R9, R9, 0x7710, RZ ;  /* 0x0000771009097816 */ /* 0x000fe200000000ff */
[----:B------:R-:W-:Y:S01]  /*04f0*/  IMAD R14, R12, 0xaaab, RZ ;  /* 0x0000aaab0c0e7824 */ /* 0x000fe200078e02ff */
[----:B--2---:R-:W-:Y:S01]  /*0500*/  LEA R17, R3, R10, 0x2 ;  /* 0x0000000a03117211 */ /* 0x004fe200078e10ff */
[----:B------:R-:W-:Y:S01]  /*0510*/  IMAD R15, R15, 0x1556, RZ ;  /* 0x000015560f0f7824 */ /* 0x000fe200078e02ff */
[----:B------:R-:W-:-:S02]  /*0520*/  IADD3 R6, PT, PT, R6, R9, RZ ;  /* 0x0000000906067210 */ /* 0x000fc40007ffe0ff */
[----:B------:R-:W-:Y:S02]  /*0530*/  LOP3.LUT R9, R4, 0xc, RZ, 0xc0, !PT ;  /* 0x0000000c04097812 */ /* 0x000fe400078ec0ff */
[----:B------:R-:W-:Y:S02]  /*0540*/  SHF.L.U32 R12, R11, 0x4, RZ ;  /* 0x000000040b0c7819 */ /* 0x000fe400000006ff */
[----:B------:R-:W-:Y:S02]  /*0550*/  SHF.L.U32 R16, R13, 0x4, RZ ;  /* 0x000000040d107819 */ /* 0x000fe400000006ff */
[----:B------:R-:W-:Y:S02]  /*0560*/  SHF.R.U32.HI R10, RZ, 0x13, R14 ;  /* 0x00000013ff0a7819 */ /* 0x000fe4000001160e */
[----:B------:R-:W-:Y:S01]  /*0570*/  SHF.R.U32.HI R14, RZ, 0x10, R15 ;  /* 0x00000010ff0e7819 */ /* 0x000fe2000001160f */
[----:B-----5:R-:W-:Y:S01]  /*0580*/  IMAD R15, R17, 0x1c0, R2 ;  /* 0x000001c0110f7824 */ /* 0x020fe200078e0202 */
[----:B------:R-:W-:-:S02]  /*0590*/  LOP3.LUT R11, R9, 0xffff, R12, 0xf8, !PT ;  /* 0x0000ffff090b7812 */ /* 0x000fc400078ef80c */
[----:B------:R-:W-:Y:S01]  /*05a0*/  LOP3.LUT R13, R9, 0xffff, R16, 0xf8, !PT ;  /* 0x0000ffff090d7812 */ /* 0x000fe200078ef810 */
[--C-:B------:R-:W-:Y:S01]  /*05b0*/  IMAD R12, R14, 0x1200, R7.reuse ;  /* 0x000012000e0c7824 */ /* 0x100fe200078e0207 */
[----:B------:R-:W-:Y:S01]  /*05c0*/  SHF.L.U32 R9, R6, 0x2, RZ ;  /* 0x0000000206097819 */ /* 0x000fe200000006ff */
[----:B------:R-:W-:Y:S01]  /*05d0*/  IMAD R16, R10, 0x1200, R7 ;  /* 0x000012000a107824 */ /* 0x000fe200078e0207 */
[----:B------:R-:W-:Y:S01]  /*05e0*/  LOP3.LUT P3, RZ, R6, 0xff, RZ, 0xc0, !PT ;  /* 0x000000ff06ff7812 */ /* 0x000fe2000786c0ff */
[----:B------:R-:W-:Y:S01]  /*05f0*/  IMAD R15, R15, 0xe0, RZ ;  /* 0x000000e00f0f7824 */ /* 0x000fe200078e02ff */
[----:B------:R-:W-:Y:S01]  /*0600*/  LEA R8, R8, UR5, 0x3 ;  /* 0x0000000508087c11 */ /* 0x000fe2000f8e18ff */
[----:B------:R-:W-:Y:S01]  /*0610*/  IMAD R7, R10, 0x30, R11 ;  /* 0x000000300a077824 */ /* 0x000fe200078e020b */
[----:B------:R-:W-:Y:S01]  /*0620*/  LOP3.LUT R10, R9, 0xfc, RZ, 0xc0, !PT ;  /* 0x000000fc090a7812 */ /* 0x000fe200078ec0ff */
[----:B------:R-:W-:Y:S01]  /*0630*/  IMAD R9, R14, 0x30, R13 ;  /* 0x000000300e097824 */ /* 0x000fe200078e020d */
[----:B------:R-:W-:Y:S01]  /*0640*/  LOP3.LUT R13, R13, R12, RZ, 0xfc, !PT ;  /* 0x0000000c0d0d7212 */ /* 0x000fe200078efcff */
[----:B------:R-:W-:Y:S01]  /*0650*/  HFMA2 R12, -RZ, RZ, 0, 0 ;  /* 0x00000000ff0c7431 */ /* 0x000fe200000001ff */
[----:B------:R-:W-:-:S02]  /*0660*/  IADD3 R10, PT, PT, R15, -0x74, R10 ;  /* 0xffffff8c0f0a7810 */ /* 0x000fc40007ffe00a */
[----:B------:R-:W-:Y:S02]  /*0670*/  CS2R R14, SRZ ;  /* 0x00000000000e7805 */ /* 0x000fe4000001ff00 */
[----:B------:R-:W-:Y:S02]  /*0680*/  LOP3.LUT R11, R11, R16, RZ, 0xfc, !PT ;  /* 0x000000100b0b7212 */ /* 0x000fe400078efcff */
[----:B01-3--:R-:W-:-:S13]  /*0690*/  ISETP.EQ.OR P3, PT, R2, RZ, !P3 ;  /* 0x000000ff0200720c */ /* 0x00bfda0005f62670 */
.L_x_282:
[----:B------:R-:W-:Y:S01]  /*06a0*/  BAR.SYNC.DEFER_BLOCKING 0x0 ;  /* 0x0000000000007b1d */ /* 0x000fe20000010000 */
[----:B------:R-:W-:-:S04]  /*06b0*/  IADD3 R68, P4, PT, R10, UR10, RZ ;  /* 0x0000000a0a447c10 */ /* 0x000fc8000ff9e0ff */
[----:B------:R-:W-:Y:S01]  /*06c0*/  LEA.HI.X.SX32 R69, R10, UR11, 0x1, P4 ;  /* 0x0000000b0a457c11 */ /* 0x000fe2000a0f0eff */
[----:B------:R-:W-:Y:S04]  /*06d0*/  BSSY.RECONVERGENT B0, `(.L_x_270) ;  /* 0x0000008000007945 */ /* 0x000fe80003800200 */
[----:B------:R-:W-:Y:S05]  /*06e0*/  @!P0 BRA `(.L_x_271) ;  /* 0x0000000000188947 */ /* 0x000fea0003800000 */
[----:B------:R-:W-:Y:S01]  /*06f0*/  BSSY.RECONVERGENT B1, `(.L_x_272) ;  /* 0x0000004000017945 */ /* 0x000fe20003800200 */
[----:B------:R-:W-:-:S03]  /*0700*/  HFMA2 R17, -RZ, RZ, 0, 0 ;  /* 0x00000000ff117431 */ /* 0x000fc600000001ff */
[----:B------:R-:W-:Y:S05]  /*0710*/  @P3 BRA `(.L_x_273) ;  /* 0x0000000000043947 */ /* 0x000fea0003800000 */
[----:B------:R0:W5:Y:S02]  /*0720*/  LDG.E.CONSTANT R17, desc[UR8][R68.64] ;  /* 0x0000000844117981 */ /* 0x000164000c1e9900 */
.L_x_273:
[----:B------:R-:W-:Y:S05]  /*0730*/  BSYNC.RECONVERGENT B1 ;  /* 0x0000000000017941 */ /* 0x000fea0003800200 */
.L_x_272:
[----:B-----5:R1:W-:Y:S02]  /*0740*/  STS [R4+UR5], R17 ;  /* 0x0000001104007988 */ /* 0x0203e40008000805 */
.L_x_271:
[----:B------:R-:W-:Y:S05]  /*0750*/  BSYNC.RECONVERGENT B0 ;  /* 0x0000000000007941 */ /* 0x000fea0003800200 */
.L_x_270:
[----:B-1----:R-:W1:Y:S08]  /*0760*/  @P1 LDC.64 R16, c[0x0][0x388] ;  /* 0x0000e200ff101b82 */ /* 0x002e700000000a00 */
[----:B------:R-:W2:Y:S01]  /*0770*/  @P2 LDC.64 R18, c[0x0][0x388] ;  /* 0x0000e200ff122b82 */ /* 0x000ea20000000a00 */
[----:B-1----:R-:W-:-:S04]  /*0780*/  @P1 IADD3 R16, P4, PT, R11, R16, RZ ;  /* 0x000000100b101210 */ /* 0x002fc80007f9e0ff */
[----:B------:R-:W-:Y:S02]  /*0790*/  @P1 IADD3.X R17, PT, PT, RZ, R17, RZ, P4, !PT ;  /* 0x00000011ff111210 */ /* 0x000fe400027fe4ff */
[----:B--2---:R-:W-:-:S03]  /*07a0*/  @P2 IADD3 R18, P5, PT, R13, R18, RZ ;  /* 0x000000120d122210 */ /* 0x004fc60007fbe0ff */
[----:B------:R-:W2:Y:S01]  /*07b0*/  @P1 LDG.E.CONSTANT R16, desc[UR8][R16.64] ;  /* 0x0000000810101981 */ /* 0x000ea2000c1e9900 */
[----:B------:R-:W-:-:S05]  /*07c0*/  @P2 IADD3.X R19, PT, PT, RZ, R19, RZ, P5, !PT ;  /* 0x00000013ff132210 */ /* 0x000fca0002ffe4ff */
[----:B------:R-:W3:Y:S01]  /*07d0*/  @P2 LDG.E.CONSTANT R18, desc[UR8][R18.64] ;  /* 0x0000000812122981 */ /* 0x000ee2000c1e9900 */
[----:B------:R-:W-:Y:S03]  /*07e0*/  BSSY.RECONVERGENT B0, `(.L_x_274) ;  /* 0x000007b000007945 */ /* 0x000fe60003800200 */
[----:B--2---:R-:W-:Y:S04]  /*07f0*/  @P1 STS [R7+UR6], R16 ;  /* 0x0000001007001988 */ /* 0x004fe80008000806 */
[----:B---3--:R-:W-:Y:S01]  /*0800*/  @P2 STS [R9+UR6], R18 ;  /* 0x0000001209002988 */ /* 0x008fe20008000806 */
[----:B------:R-:W-:Y:S06]  /*0810*/  BAR.SYNC.DEFER_BLOCKING 0x0 ;  /* 0x0000000000007b1d */ /* 0x000fec0000010000 */
[----:B------:R-:W-:Y:S04]  /*0820*/  LDS.64 R40, [R8] ;  /* 0x0000000008287984 */ /* 0x000fe80000000a00 */
[----:B------:R-:W1:Y:S04]  /*0830*/  LDS.128 R24, [R5] ;  /* 0x0000000005187984 */ /* 0x000e680000000c00 */
[----:B------:R-:W2:Y:S04]  /*0840*/  LDS R67, [R8+0x74] ;  /* 0x0000740008437984 */ /* 0x000ea80000000800 */
[----:B------:R-:W3:Y:S04]  /*0850*/  LDS.64 R34, [R8+0xe8] ;  /* 0x0000e80008227984 */ /* 0x000ee80000000a00 */
[----:B------:R-:W4:Y:S04]  /*0860*/  LDS R59, [R8+0x15c] ;  /* 0x00015c00083b7984 */ /* 0x000f280000000800 */
[----:B------:R-:W5:Y:S04]  /*0870*/  LDS.128 R20, [R5+0x30] ;  /* 0x0000300005147984 */ /* 0x000f680000000c00 */
[----:B------:R-:W-:Y:S01]  /*0880*/  LDS.128 R16, [R5+0x10] ;  /* 0x0000100005107984 */ /* 0x000fe20000000c00 */
[----:B-1----:R-:W-:-:S02]  /*0890*/  IDP.4A.S8.S8 R54, R40, R24, R63 ;  /* 0x0000001828367226 */ /* 0x002fc4000000063f */
[----:B------:R-:W-:Y:S02]  /*08a0*/  IDP.4A.S8.S8 R66, R40, R26, R37 ;  /* 0x0000001a28427226 */ /* 0x000fe40000000625 */
[----:B--2---:R-:W-:Y:S02]  /*08b0*/  IDP.4A.S8.S8 R63, R67, R25, R36 ;  /* 0x00000019433f7226 */ /* 0x004fe40000000624 */
[----:B------:R-:W1:Y:S01]  /*08c0*/  LDS.64 R36, [R8+0x78] ;  /* 0x0000780008247984 */ /* 0x000e620000000a00 */
[----:B---3--:R-:W-:-:S03]  /*08d0*/  IDP.4A.S8.S8 R56, R34, R24, R39 ;  /* 0x0000001822387226 */ /* 0x008fc60000000627 */
[----:B------:R-:W2:Y:S01]  /*08e0*/  LDS.64 R38, [R8+0x160] ;  /* 0x0001600008267984 */ /* 0x000ea20000000a00 */
[-C--:B------:R-:W-:Y:S02]  /*08f0*/  IDP.4A.S8.S8 R57, R67, R24.reuse, R57 ;  /* 0x0000001843397226 */ /* 0x080fe40000000639 */
[C---:B----4-:R-:W-:Y:S02]  /*0900*/  IDP.4A.S8.S8 R61, R59.reuse, R24, R61 ;  /* 0x000000183b3d7226 */ /* 0x050fe4000000063d */
[-C--:B------:R-:W-:Y:S02]  /*0910*/  IDP.4A.S8.S8 R60, R40, R25.reuse, R60 ;  /* 0x00000019283c7226 */ /* 0x080fe4000000063c */
        /* <DEDUP_REMOVED lines=9> */
[----:B------:R-:W3:Y:S01]  /*09b0*/  LDS.128 R24, [R5+0x40] ;  /* 0x0000400005187984 */ /* 0x000ee20000000c00 */
[C---:B-----5:R-:W-:Y:S02]  /*09c0*/  IDP.4A.S8.S8 R31, R40.reuse, R20, R31 ;  /* 0x00000014281f7226 */ /* 0x060fe4000000061f */
[C---:B------:R-:W-:Y:S02]  /*09d0*/  IDP.4A.S8.S8 R30, R40.reuse, R21, R30 ;  /* 0x00000015281e7226 */ /* 0x040fe4000000061e */
[C---:B------:R-:W-:Y:S02]  /*09e0*/  IDP.4A.S8.S8 R33, R40.reuse, R22, R33 ;  /* 0x0000001628217226 */ /* 0x040fe40000000621 */
[----:B------:R-:W-:Y:S02]  /*09f0*/  IDP.4A.S8.S8 R32, R40, R23, R32 ;  /* 0x0000001728207226 */ /* 0x000fe40000000620 */
[C---:B------:R-:W-:Y:S02]  /*0a00*/  IDP.4A.S8.S8 R51, R34.reuse, R20, R51 ;  /* 0x0000001422337226 */ /* 0x040fe40000000633 */
[----:B------:R-:W-:-:S02]  /*0a10*/  IDP.4A.S8.S8 R48, R34, R21, R48 ;  /* 0x0000001522307226 */ /* 0x000fc40000000630 */
[----:B------:R-:W-:Y:S02]  /*0a20*/  IDP.4A.S8.S8 R53, R34, R22, R53 ;  /* 0x0000001622357226 */ /* 0x000fe40000000635 */
[C---:B------:R-:W-:Y:S02]  /*0a30*/  IDP.4A.S8.S8 R15, R59.reuse, R20, R15 ;  /* 0x000000143b0f7226 */ /* 0x040fe4000000060f */
[C---:B------:R-:W-:Y:S02]  /*0a40*/  IDP.4A.S8.S8 R12, R59.reuse, R21, R12 ;  /* 0x000000153b0c7226 */ /* 0x040fe4000000060c */
[C---:B------:R-:W-:Y:S02]  /*0a50*/  IDP.4A.S8.S8 R47, R59.reuse, R22, R47 ;  /* 0x000000163b2f7226 */ /* 0x040fe4000000062f */
[----:B------:R-:W-:Y:S02]  /*0a60*/  IDP.4A.S8.S8 R52, R59, R23, R52 ;  /* 0x000000173b347226 */ /* 0x000fe40000000634 */
[----:B-1----:R-:W-:-:S02]  /*0a70*/  IDP.4A.S8.S8 R40, R36, R17, R63 ;  /* 0x0000001124287226 */ /* 0x002fc4000000063f */
[C---:B------:R-:W-:Y:S02]  /*0a80*/  IDP.4A.S8.S8 R43, R67.reuse, R20, R43 ;  /* 0x00000014432b7226 */ /* 0x040fe4000000062b */
[C---:B------:R-:W-:Y:S02]  /*0a90*/  IDP.4A.S8.S8 R42, R67.reuse, R21, R42 ;  /* 0x00000015432a7226 */ /* 0x040fe4000000062a */
[C---:B------:R-:W-:Y:S02]  /*0aa0*/  IDP.4A.S8.S8 R45, R67.reuse, R22, R45 ;  /* 0x00000016432d7226 */ /* 0x040fe4000000062d */
[-C--:B------:R-:W-:Y:S02]  /*0ab0*/  IDP.4A.S8.S8 R46, R67, R23.reuse, R46 ;  /* 0x00000017432e7226 */ /* 0x080fe4000000062e */
[----:B------:R-:W-:Y:S02]  /*0ac0*/  IDP.4A.S8.S8 R34, R34, R23, R50 ;  /* 0x0000001722227226 */ /* 0x000fe40000000632 */
[-C--:B------:R-:W-:Y:S01]  /*0ad0*/  IDP.4A.S8.S8 R29, R41, R16.reuse, R54 ;  /* 0x00000010291d7226 */ /* 0x080fe20000000636 */
[----:B------:R-:W-:Y:S01]  /*0ae0*/  LDS R50, [R8+0xf0] ;  /* 0x0000f00008327984 */ /* 0x000fe20000000800 */
[----:B------:R-:W-:-:S02]  /*0af0*/  IDP.4A.S8.S8 R59, R35, R16, R56 ;  /* 0x00000010233b7226 */ /* 0x000fc40000000638 */
[-C--:B------:R-:W-:Y:S01]  /*0b00*/  IDP.4A.S8.S8 R57, R36, R16.reuse, R57 ;  /* 0x0000001024397226 */ /* 0x080fe20000000639 */
[----:B------:R-:W-:Y:S01]  /*0b10*/  LDS R54, [R8+0x8] ;  /* 0x0000080008367984 */ /* 0x000fe20000000800 */
[C---:B--2---:R-:W-:Y:S02]  /*0b20*/  IDP.4A.S8.S8 R61, R38.reuse, R16, R61 ;  /* 0x00000010263d7226 */ /* 0x044fe4000000063d */
[-C--:B------:R-:W-:Y:S01]  /*0b30*/  IDP.4A.S8.S8 R60, R41, R17.reuse, R60 ;  /* 0x00000011293c7226 */ /* 0x080fe2000000063c */
[----:B------:R-:W1:Y:S01]  /*0b40*/  LDS.128 R20, [R5+0x20] ;  /* 0x0000200005147984 */ /* 0x000e620000000c00 */
        /* <DEDUP_REMOVED lines=10> */
[----:B------:R-:W2:Y:S01]  /*0bf0*/  LDS.128 R16, [R5+0x50] ;  /* 0x0000500005107984 */ /* 0x000ea20000000c00 */
[C---:B---3--:R-:W-:Y:S02]  /*0c00*/  IDP.4A.S8.S8 R31, R41.reuse, R24, R31 ;  /* 0x00000018291f7226 */ /* 0x048fe4000000061f */
        /* <DEDUP_REMOVED lines=48> */
[----:B------:R-:W-:Y:S05]  /*0f10*/  @!P0 BRA `(.L_x_275) ;  /* 0x00000000001c8947 */ /* 0x000fea0003800000 */
[----:B------:R-:W-:Y:S01]  /*0f20*/  LOP3.LUT P4, RZ, R6, 0xff, RZ, 0xc0, !PT ;  /* 0x000000ff06ff7812 */ /* 0x000fe2000788c0ff */
[----:B------:R-:W-:Y:S01]  /*0f30*/  BSSY.RECONVERGENT B1, `(.L_x_276) ;  /* 0x0000004000017945 */ /* 0x000fe20003800200 */
[----:B------:R-:W-:-:S11]  /*0f40*/  MOV R15, RZ ;  /* 0x000000ff000f7202 */ /* 0x000fd60000000f00 */
[----:B------:R-:W-:Y:S05]  /*0f50*/  @!P4 BRA `(.L_x_277) ;  /* 0x000000000004c947 */ /* 0x000fea0003800000 */
[----:B------:R1:W5:Y:S02]  /*0f60*/  LDG.E.CONSTANT R15, desc[UR8][R68.64+0x70] ;  /* 0x00007008440f7981 */ /* 0x000364000c1e9900 */
.L_x_277:
[----:B------:R-:W-:Y:S05]  /*0f70*/  BSYNC.RECONVERGENT B1 ;  /* 0x0000000000017941 */ /* 0x000fea0003800200 */
.L_x_276:
[----:B-----5:R2:W-:Y:S02]  /*0f80*/  STS [R4+UR5], R15 ;  /* 0x0000000f04007988 */ /* 0x0205e40008000805 */
.L_x_275:
[----:B------:R-:W-:Y:S05]  /*0f90*/  BSYNC.RECONVERGENT B0 ;  /* 0x0000000000007941 */ /* 0x000fea0003800200 */
.L_x_274:
[----:B------:R-:W-:Y:S02]  /*0fa0*/  IADD3 R38, P4, PT, R11, UR14, RZ ;  /* 0x0000000e0b267c10 */ /* 0x000fe4000ff9e0ff */
[----:B------:R-:W-:Y:S02]  /*0fb0*/  IADD3 R36, P5, PT, R13, UR14, RZ ;  /* 0x0000000e0d247c10 */ /* 0x000fe4000ffbe0ff */
[----:B------:R-:W-:Y:S02]  /*0fc0*/  IADD3.X R39, PT, PT, RZ, UR15, RZ, P4, !PT ;  /* 0x0000000fff277c10 */ /* 0x000fe4000a7fe4ff */
[----:B------:R-:W-:-:S03]  /*0fd0*/  IADD3.X R37, PT, PT, RZ, UR15, RZ, P5, !PT ;  /* 0x0000000fff257c10 */ /* 0x000fc6000affe4ff */
[----:B------:R-:W3:Y:S04]  /*0fe0*/  @P1 LDG.E.CONSTANT R50, desc[UR8][R38.64+0x30] ;  /* 0x0000300826321981 */ /* 0x000ee8000c1e9900 */
[----:B------:R-:W4:Y:S01]  /*0ff0*/  @P2 LDG.E.CONSTANT R54, desc[UR8][R36.64+0x30] ;  /* 0x0000300824362981 */ /* 0x000f22000c1e9900 */
[----:B------:R-:W-:Y:S03]  /*1000*/  BSSY.RECONVERGENT B0, `(.L_x_278) ;  /* 0x000007b000007945 */ /* 0x000fe60003800200 */
[----:B---3--:R-:W-:Y:S04]  /*1010*/  @P1 STS [R7+UR6], R50 ;  /* 0x0000003207001988 */ /* 0x008fe80008000806 */
[----:B----4-:R-:W-:Y:S01]  /*1020*/  @P2 STS [R9+UR6], R54 ;  /* 0x0000003609002988 */ /* 0x010fe20008000806 */
[----:B------:R-:W-:Y:S06]  /*1030*/  BAR.SYNC.DEFER_BLOCKING 0x0 ;  /* 0x0000000000007b1d */ /* 0x000fec0000010000 */
[----:B--2---:R-:W-:Y:S04]  /*1040*/  LDS.64 R14, [R8] ;  /* 0x00000000080e7984 */ /* 0x004fe80000000a00 */
[----:B------:R-:W2:Y:S04]  /*1050*/  LDS.128 R16, [R5] ;  /* 0x0000000005107984 */ /* 0x000ea80000000c00 */
[----:B------:R-:W3:Y:S04]  /*1060*/  LDS.128 R20, [R5+0x30] ;  /* 0x0000300005147984 */ /* 0x000ee80000000c00 */
[----:B------:R-:W4:Y:S04]  /*1070*/  LDS R56, [R8+0x74] ;  /* 0x0000740008387984 */ /* 0x000f280000000800 */
[----:B------:R-:W5:Y:S04]  /*1080*/  LDS.64 R24, [R8+0xe8] ;  /* 0x0000e80008187984 */ /* 0x000f680000000a00 */
[----:B------:R-:W0:Y:S01]  /*1090*/  LDS R35, [R8+0x15c] ;  /* 0x00015c0008237984 */ /* 0x000e220000000800 */
[----:B--2---:R-:W-:-:S02]  /*10a0*/  IDP.4A.S8.S8 R29, R14, R16, R29 ;  /* 0x000000100e1d7226 */ /* 0x004fc4000000061d */
[C---:B------:R-:W-:Y:S02]  /*10b0*/  IDP.4A.S8.S8 R60, R14.reuse, R17, R60 ;  /* 0x000000110e3c7226 */ /* 0x040fe4000000063c */
[C---:B------:R-:W-:Y:S02]  /*10c0*/  IDP.4A.S8.S8 R63, R14.reuse, R18, R63 ;  /* 0x000000120e3f7226 */ /* 0x040fe4000000063f */
[C---:B------:R-:W-:Y:S02]  /*10d0*/  IDP.4A.S8.S8 R58, R14.reuse, R19, R58 ;  /* 0x000000130e3a7226 */ /* 0x040fe4000000063a */
[C---:B---3--:R-:W-:Y:S02]  /*10e0*/  IDP.4A.S8.S8 R41, R14.reuse, R20, R31 ;  /* 0x000000140e297226 */ /* 0x048fe4000000061f */
[C---:B------:R-:W-:Y:S02]  /*10f0*/  IDP.4A.S8.S8 R50, R14.reuse, R21, R30 ;  /* 0x000000150e327226 */ /* 0x040fe4000000061e */
[C---:B------:R-:W-:Y:S01]  /*1100*/  IDP.4A.S8.S8 R54, R14.reuse, R22, R33 ;  /* 0x000000160e367226 */ /* 0x040fe20000000621 */
[----:B------:R-:W-:Y:S01]  /*1110*/  LDS.64 R30, [R8+0x78] ;  /* 0x00007800081e7984 */ /* 0x000fe20000000a00 */
[----:B------:R-:W-:-:S02]  /*1120*/  IDP.4A.S8.S8 R14, R14, R23, R32 ;  /* 0x000000170e0e7226 */ /* 0x000fc40000000620 */
[C---:B----4-:R-:W-:Y:S01]  /*1130*/  IDP.4A.S8.S8 R43, R56.reuse, R20, R43 ;  /* 0x00000014382b7226 */ /* 0x050fe2000000062b */
[----:B------:R-:W-:Y:S01]  /*1140*/  LDS.64 R32, [R8+0x160] ;  /* 0x0001600008207984 */ /* 0x000fe20000000a00 */
[C---:B------:R-:W-:Y:S02]  /*1150*/  IDP.4A.S8.S8 R42, R56.reuse, R21, R42 ;  /* 0x00000015382a7226 */ /* 0x040fe4000000062a */
[C---:B------:R-:W-:Y:S02]  /*1160*/  IDP.4A.S8.S8 R45, R56.reuse, R22, R45 ;  /* 0x00000016382d7226 */ /* 0x040fe4000000062d */
[----:B------:R-:W-:Y:S02]  /*1170*/  IDP.4A.S8.S8 R46, R56, R23, R46 ;  /* 0x00000017382e7226 */ /* 0x000fe4000000062e */
[C---:B-----5:R-:W-:Y:S02]  /*1180*/  IDP.4A.S8.S8 R51, R24.reuse, R20, R51 ;  /* 0x0000001418337226 */ /* 0x060fe40000000633 */
[----:B------:R-:W-:-:S02]  /*1190*/  IDP.4A.S8.S8 R48, R24, R21, R48 ;  /* 0x0000001518307226 */ /* 0x000fc40000000630 */
[C---:B------:R-:W-:Y:S02]  /*11a0*/  IDP.4A.S8.S8 R53, R24.reuse, R22, R53 ;  /* 0x0000001618357226 */ /* 0x040fe40000000635 */
[----:B------:R-:W-:Y:S02]  /*11b0*/  IDP.4A.S8.S8 R34, R24, R23, R34 ;  /* 0x0000001718227226 */ /* 0x000fe40000000622 */
[C---:B0-----:R-:W-:Y:S02]  /*11c0*/  IDP.4A.S8.S8 R27, R35.reuse, R20, R27 ;  /* 0x00000014231b7226 */ /* 0x041fe4000000061b */
[C---:B------:R-:W-:Y:S02]  /*11d0*/  IDP.4A.S8.S8 R12, R35.reuse, R21, R12 ;  /* 0x00000015230c7226 */ /* 0x040fe4000000060c */
[C---:B------:R-:W-:Y:S02]  /*11e0*/  IDP.4A.S8.S8 R47, R35.reuse, R22, R47 ;  /* 0x00000016232f7226 */ /* 0x040fe4000000062f */
[----:B------:R-:W-:-:S02]  /*11f0*/  IDP.4A.S8.S8 R52, R35, R23, R52 ;  /* 0x0000001723347226 */ /* 0x000fc40000000634 */
[-C--:B------:R-:W-:Y:S01]  /*1200*/  IDP.4A.S8.S8 R57, R56, R16.reuse, R57 ;  /* 0x0000001038397226 */ /* 0x080fe20000000639 */
[----:B------:R-:W0:Y:S01]  /*1210*/  LDS.128 R20, [R5+0x40] ;  /* 0x0000400005147984 */ /* 0x000e220000000c00 */
[-C--:B------:R-:W-:Y:S02]  /*1220*/  IDP.4A.S8.S8 R59, R24, R16.reuse, R59 ;  /* 0x00000010183b7226 */ /* 0x080fe4000000063b */
[C---:B------:R-:W-:Y:S02]  /*1230*/  IDP.4A.S8.S8 R61, R35.reuse, R16, R61 ;  /* 0x00000010233d7226 */ /* 0x040fe4000000063d */
[-C--:B------:R-:W-:Y:S02]  /*1240*/  IDP.4A.S8.S8 R40, R56, R17.reuse, R40 ;  /* 0x0000001138287226 */ /* 0x080fe40000000628 */
        /* <DEDUP_REMOVED lines=8> */
[----:B------:R-:W2:Y:S01]  /*12d0*/  LDS.128 R16, [R5+0x10] ;  /* 0x0000100005107984 */ /* 0x000ea20000000c00 */
[-C--:B0-----:R-:W-:Y:S02]  /*12e0*/  IDP.4A.S8.S8 R41, R15, R20.reuse, R41 ;  /* 0x000000140f297226 */ /* 0x081fe40000000629 */
[-C--:B------:R-:W-:Y:S02]  /*12f0*/  IDP.4A.S8.S8 R43, R30, R20.reuse, R43 ;  /* 0x000000141e2b7226 */ /* 0x080fe4000000062b */
[----:B------:R-:W-:Y:S02]  /*1300*/  IDP.4A.S8.S8 R51, R25, R20, R51 ;  /* 0x0000001419337226 */ /* 0x000fe40000000633 */
[-C--:B------:R-:W-:Y:S02]  /*1310*/  IDP.4A.S8.S8 R35, R15, R22.reuse, R54 ;  /* 0x000000160f237226 */ /* 0x080fe40000000636 */
[C---:B------:R-:W-:Y:S01]  /*1320*/  IDP.4A.S8.S8 R48, R25.reuse, R21, R48 ;  /* 0x0000001519307226 */ /* 0x040fe20000000630 */
[----:B------:R-:W-:Y:S01]  /*1330*/  LDS R54, [R8+0xf0] ;  /* 0x0000f00008367984 */ /* 0x000fe20000000800 */
[----:B------:R-:W-:-:S02]  /*1340*/  IDP.4A.S8.S8 R53, R25, R22, R53 ;  /* 0x0000001619357226 */ /* 0x000fc40000000635 */
[----:B------:R-:W-:Y:S02]  /*1350*/  IDP.4A.S8.S8 R34, R25, R23, R34 ;  /* 0x0000001719227226 */ /* 0x000fe40000000622 */
[----:B------:R-:W-:Y:S02]  /*1360*/  IDP.4A.S8.S8 R20, R32, R20, R27 ;  /* 0x0000001420147226 */ /* 0x000fe4000000061b */
[C---:B------:R-:W-:Y:S02]  /*1370*/  IDP.4A.S8.S8 R50, R15.reuse, R21, R50 ;  /* 0x000000150f327226 */ /* 0x040fe40000000632 */
[----:B------:R-:W-:Y:S02]  /*1380*/  IDP.4A.S8.S8 R14, R15, R23, R14 ;  /* 0x000000170f0e7226 */ /* 0x000fe4000000060e */
[----:B------:R-:W-:Y:S02]  /*1390*/  IDP.4A.S8.S8 R45, R30, R22, R45 ;  /* 0x000000161e2d7226 */ /* 0x000fe4000000062d */
[----:B------:R-:W-:-:S02]  /*13a0*/  IDP.4A.S8.S8 R12, R32, R21, R12 ;  /* 0x00000015200c7226 */ /* 0x000fc4000000060c */
[-C--:B--2---:R-:W-:Y:S02]  /*13b0*/  IDP.4A.S8.S8 R29, R15, R16.reuse, R29 ;  /* 0x000000100f1d7226 */ /* 0x084fe4000000061d */
        /* <DEDUP_REMOVED lines=12> */
[-C--:B------:R-:W-:Y:S01]  /*1480*/  IDP.4A.S8.S8 R44, R25, R19.reuse, R44 ;  /* 0x00000013192c7226 */ /* 0x080fe2000000062c */
[----:B------:R-:W-:Y:S01]  /*1490*/  LDS R15, [R8+0x8] ;  /* 0x00000800080f7984 */ /* 0x000fe20000000800 */
[-C--:B------:R-:W-:Y:S02]  /*14a0*/  IDP.4A.S8.S8 R56, R30, R19.reuse, R26 ;  /* 0x000000131e387226 */ /* 0x080fe4000000061a */
[C---:B------:R-:W-:Y:S01]  /*14b0*/  IDP.4A.S8.S8 R28, R32.reuse, R19, R28 ;  /* 0x00000013201c7226 */ /* 0x040fe2000000061c */
[----:B------:R-:W0:Y:S01]  /*14c0*/  LDS.128 R24, [R5+0x50] ;  /* 0x0000500005187984 */ /* 0x000e220000000c00 */
[----:B------:R-:W-:Y:S02]  /*14d0*/  IDP.4A.S8.S8 R22, R32, R22, R47 ;  /* 0x0000001620167226 */ /* 0x000fe4000000062f */
[C---:B------:R-:W-:Y:S01]  /*14e0*/  IDP.4A.S8.S8 R42, R30.reuse, R21, R42 ;  /* 0x000000151e2a7226 */ /* 0x040fe2000000062a */
[----:B------:R-:W2:Y:S01]  /*14f0*/  LDS.128 R16, [R5+0x20] ;  /* 0x0000200005107984 */ /* 0x000ea20000000c00 */
[----:B------:R-:W-:-:S02]  /*1500*/  IDP.4A.S8.S8 R46, R30, R23, R46 ;  /* 0x000000171e2e7226 */ /* 0x000fc4000000062e */
[----:B------:R-:W-:Y:S02]  /*1510*/  IDP.4A.S8.S8 R32, R32, R23, R52 ;  /* 0x0000001720207226 */ /* 0x000fe40000000634 */
[C---:B0-----:R-:W-:Y:S02]  /*1520*/  IDP.4A.S8.S8 R51, R54.reuse, R24, R51 ;  /* 0x0000001836337226 */ /* 0x041fe40000000633 */
[C---:B------:R-:W-:Y:S02]  /*1530*/  IDP.4A.S8.S8 R48, R54.reuse, R25, R48 ;  /* 0x0000001936307226 */ /* 0x040fe40000000630 */
[C---:B--2---:R-:W-:Y:S02]  /*1540*/  IDP.4A.S8.S8 R59, R54.reuse, R16, R59 ;  /* 0x00000010363b7226 */ /* 0x044fe4000000063b */
[C---:B------:R-:W-:Y:S02]  /*1550*/  IDP.4A.S8.S8 R62, R54.reuse, R17, R62 ;  /* 0x00000011363e7226 */ /* 0x040fe4000000063e */
        /* <DEDUP_REMOVED lines=27> */
[----:B------:R-:W-:Y:S01]  /*1710*/  IDP.4A.S8.S8 R70, R33, R27, R32 ;  /* 0x0000001b21467226 */ /* 0x000fe20000000620 */
[----:B------:R-:W-:Y:S06]  /*1720*/  BAR.SYNC.DEFER_BLOCKING 0x0 ;  /* 0x0000000000007b1d */ /* 0x000fec0000010000 */
[----:B------:R-:W-:Y:S05]  /*1730*/  @!P0 BRA `(.L_x_279) ;  /* 0x00000000001c8947 */ /* 0x000fea0003800000 */
[----:B------:R-:W-:Y:S01]  /*1740*/  LOP3.LUT P4, RZ, R6, 0xff, RZ, 0xc0, !PT ;  /* 0x000000ff06ff7812 */ /* 0x000fe2000788c0ff */
[----:B------:R-:W-:Y:S01]  /*1750*/  BSSY.RECONVERGENT B1, `(.L_x_280) ;  /* 0x0000004000017945 */ /* 0x000fe20003800200 */
[----:B------:R-:W-:-:S11]  /*1760*/  HFMA2 R15, -RZ, RZ, 0, 0 ;  /* 0x00000000ff0f7431 */ /* 0x000fd600000001ff */
[----:B------:R-:W-:Y:S05]  /*1770*/  @!P4 BRA `(.L_x_281) ;  /* 0x000000000004c947 */ /* 0x000fea0003800000 */
[----:B------:R0:W5:Y:S02]  /*1780*/  LDG.E.CONSTANT R15, desc[UR8][R68.64+0xe0] ;  /* 0x0000e008440f7981 */ /* 0x000164000c1e9900 */
.L_x_281:
[----:B------:R-:W-:Y:S05]  /*1790*/  BSYNC.RECONVERGENT B1 ;  /* 0x0000000000017941 */ /* 0x000fea0003800200 */
.L_x_280:
[----:B-----5:R2:W-:Y:S02]  /*17a0*/  STS [R4+UR5], R15 ;  /* 0x0000000f04007988 */ /* 0x0205e40008000805 */
.L_x_279:
[----:B------:R-:W-:Y:S05]  /*17b0*/  BSYNC.RECONVERGENT B0 ;  /* 0x0000000000007941 */ /* 0x000fea0003800200 */
.L_x_278:
[----:B------:R-:W-:Y:S01]  /*17c0*/  @P2 MOV R14, R36 ;  /* 0x00000024000e2202 */ /* 0x000fe20000000f00 */
[----:B------:R-:W3:Y:S01]  /*17d0*/  @P1 LDG.E.CONSTANT R38, desc[UR8][R38.64+0x60] ;  /* 0x0000600826261981 */ /* 0x000ee2000c1e9900 */
[----:B--2---:R-:W-:-:S05]  /*17e0*/  @P2 MOV R15, R37 ;  /* 0x00000025000f2202 */ /* 0x004fca0000000f00 */
[----:B------:R-:W2:Y:S01]  /*17f0*/  @P2 LDG.E.CONSTANT R14, desc[UR8][R14.64+0x60] ;  /* 0x000060080e0e2981 */ /* 0x000ea2000c1e9900 */
[----:B------:R-:W-:-:S04]  /*1800*/  UIADD3 UR4, UPT, UPT, UR4, 0x1, URZ ;  /* 0x0000000104047890 */ /* 0x000fc8000fffe0ff */
[----:B------:R-:W-:Y:S01]  /*1810*/  UISETP.NE.AND UP0, UPT, UR4, 0x20, UPT ;  /* 0x000000200400788c */ /* 0x000fe2000bf05270 */
[----:B------:R-:W-:Y:S02]  /*1820*/  IADD3 R10, PT, PT, R10, 0xc40, RZ ;  /* 0x00000c400a0a7810 */ /* 0x000fe40007ffe0ff */
[----:B------:R-:W-:Y:S02]  /*1830*/  IADD3 R13, PT, PT, R13, 0x90, RZ ;  /* 0x000000900d0d7810 */ /* 0x000fe40007ffe0ff */
[----:B------:R-:W-:Y:S01]  /*1840*/  IADD3 R11, PT, PT, R11, 0x90, RZ ;  /* 0x000000900b0b7810 */ /* 0x000fe20007ffe0ff */
[----:B---3--:R-:W-:Y:S04]  /*1850*/  @P1 STS [R7+UR6], R38 ;  /* 0x0000002607001988 */ /* 0x008fe80008000806 */
[----:B--2---:R-:W-:Y:S01]  /*1860*/  @P2 STS [R9+UR6], R14 ;  /* 0x0000000e09002988 */ /* 0x004fe20008000806 */
[----:B------:R-:W-:Y:S06]  /*1870*/  BAR.SYNC.DEFER_BLOCKING 0x0 ;  /* 0x0000000000007b1d */ /* 0x000fec0000010000 */
[----:B------:R-:W-:Y:S04]  /*1880*/  LDS.64 R26, [R8] ;  /* 0x00000000081a7984 */ /* 0x000fe80000000a00 */
[----:B------:R-:W2:Y:S04]  /*1890*/  LDS.128 R28, [R5] ;  /* 0x00000000051c7984 */ /* 0x000ea80000000c00 */
[----:B------:R-:W3:Y:S04]  /*18a0*/  LDS R36, [R8+0x74] ;  /* 0x0000740008247984 */ /* 0x000ee80000000800 */
[----:B------:R-:W4:Y:S04]  /*18b0*/  LDS.64 R32, [R8+0xe8] ;  /* 0x0000e80008207984 */ /* 0x000f280000000a00 */
[----:B------:R-:W5:Y:S04]  /*18c0*/  LDS R37, [R8+0x15c] ;  /* 0x00015c0008257984 */ /* 0x000f680000000800 */
[----:B------:R-:W0:Y:S04]  /*18d0*/  LDS.128 R20, [R5+0x30] ;  /* 0x0000300005147984 */ /* 0x000e280000000c00 */
[----:B------:R-:W-:Y:S04]  /*18e0*/  LDS.64 R14, [R8+0x78] ;  /* 0x00007800080e7984 */ /* 0x000fe80000000a00 */
[----:B------:R-:W-:Y:S04]  /*18f0*/  LDS.64 R24, [R8+0x160] ;  /* 0x0001600008187984 */ /* 0x000fe80000000a00 */
[----:B------:R-:W1:Y:S01]  /*1900*/  LDS.128 R16, [R5+0x10] ;  /* 0x0000100005107984 */ /* 0x000e620000000c00 */
[----:B--2---:R-:W-:-:S02]  /*1910*/  IDP.4A.S8.S8 R47, R26, R28, R47 ;  /* 0x0000001c1a2f7226 */ /* 0x004fc4000000062f */
[-C--:B------:R-:W-:Y:S02]  /*1920*/  IDP.4A.S8.S8 R60, R26, R29.reuse, R60 ;  /* 0x0000001d1a3c7226 */ /* 0x080fe4000000063c */
[CC--:B---3--:R-:W-:Y:S02]  /*1930*/  IDP.4A.S8.S8 R57, R36.reuse, R28.reuse, R57 ;  /* 0x0000001c24397226 */ /* 0x0c8fe40000000639 */
[-C--:B------:R-:W-:Y:S02]  /*1940*/  IDP.4A.S8.S8 R40, R36, R29.reuse, R40 ;  /* 0x0000001d24287226 */ /* 0x080fe40000000628 */
[CC--:B----4-:R-:W-:Y:S02]  /*1950*/  IDP.4A.S8.S8 R59, R32.reuse, R28.reuse, R59 ;  /* 0x0000001c203b7226 */ /* 0x0d0fe4000000063b */
[----:B------:R-:W-:Y:S02]  /*1960*/  IDP.4A.S8.S8 R62, R32, R29, R62 ;  /* 0x0000001d203e7226 */ /* 0x000fe4000000063e */
[----:B-----5:R-:W-:-:S02]  /*1970*/  IDP.4A.S8.S8 R61, R37, R28, R61 ;  /* 0x0000001c253d7226 */ /* 0x020fc4000000063d */
        /* <DEDUP_REMOVED lines=9> */
[----:B------:R-:W2:Y:S01]  /*1a10*/  LDS.128 R28, [R5+0x40] ;  /* 0x00004000051c7984 */ /* 0x000ea20000000c00 */
[C---:B0-----:R-:W-:Y:S02]  /*1a20*/  IDP.4A.S8.S8 R41, R26.reuse, R20, R41 ;  /* 0x000000141a297226 */ /* 0x041fe40000000629 */
[C---:B------:R-:W-:Y:S02]  /*1a30*/  IDP.4A.S8.S8 R50, R26.reuse, R21, R50 ;  /* 0x000000151a327226 */ /* 0x040fe40000000632 */
[----:B------:R-:W-:-:S02]  /*1a40*/  IDP.4A.S8.S8 R35, R26, R22, R35 ;  /* 0x000000161a237226 */ /* 0x000fc40000000623 */
[----:B------:R-:W-:Y:S02]  /*1a50*/  IDP.4A.S8.S8 R66, R26, R23, R66 ;  /* 0x000000171a427226 */ /* 0x000fe40000000642 */
[C---:B------:R-:W-:Y:S02]  /*1a60*/  IDP.4A.S8.S8 R39, R37.reuse, R20, R54 ;  /* 0x0000001425277226 */ /* 0x040fe40000000636 */
[C---:B------:R-:W-:Y:S02]  /*1a70*/  IDP.4A.S8.S8 R26, R37.reuse, R21, R12 ;  /* 0x00000015251a7226 */ /* 0x040fe4000000060c */
[C---:B------:R-:W-:Y:S01]  /*1a80*/  IDP.4A.S8.S8 R67, R37.reuse, R22, R67 ;  /* 0x0000001625437226 */ /* 0x040fe20000000643 */
[----:B------:R-:W-:Y:S01]  /*1a90*/  LDS R12, [R8+0xf0] ;  /* 0x0000f000080c7984 */ /* 0x000fe20000000800 */
[----:B------:R-:W-:Y:S02]  /*1aa0*/  IDP.4A.S8.S8 R70, R37, R23, R70 ;  /* 0x0000001725467226 */ /* 0x000fe40000000646 */
[----:B------:R-:W-:-:S02]  /*1ab0*/  IDP.4A.S8.S8 R51, R32, R20, R51 ;  /* 0x0000001420337226 */ /* 0x000fc40000000633 */
[C---:B------:R-:W-:Y:S02]  /*1ac0*/  IDP.4A.S8.S8 R48, R32.reuse, R21, R48 ;  /* 0x0000001520307226 */ /* 0x040fe40000000630 */
[C---:B------:R-:W-:Y:S02]  /*1ad0*/  IDP.4A.S8.S8 R53, R32.reuse, R22, R53 ;  /* 0x0000001620357226 */ /* 0x040fe40000000635 */
[----:B------:R-:W-:Y:S02]  /*1ae0*/  IDP.4A.S8.S8 R34, R32, R23, R34 ;  /* 0x0000001720227226 */ /* 0x000fe40000000622 */
[-C--:B-1----:R-:W-:Y:S01]  /*1af0*/  IDP.4A.S8.S8 R47, R27, R16.reuse, R47 ;  /* 0x000000101b2f7226 */ /* 0x082fe2000000062f */
[----:B------:R-:W-:Y:S01]  /*1b00*/  LDS R32, [R8+0x8] ;  /* 0x0000080008207984 */ /* 0x000fe20000000800 */
        /* <DEDUP_REMOVED lines=20> */
[----:B------:R-:W1:Y:S01]  /*1c50*/  LDS.128 R20, [R5+0x20] ;  /* 0x0000200005147984 */ /* 0x000e620000000c00 */
        /* <DEDUP_REMOVED lines=16> */
[C---:B0-----:R-:W-:Y:S02]  /*1d60*/  IDP.4A.S8.S8 R30, R32.reuse, R17, R50 ;  /* 0x00000011201e7226 */ /* 0x041fe40000000632 */
[C---:B------:R-:W-:Y:S02]  /*1d70*/  IDP.4A.S8.S8 R31, R32.reuse, R16, R41 ;  /* 0x00000010201f7226 */ /* 0x040fe40000000629 */
[----:B------:R-:W-:-:S02]  /*1d80*/  IDP.4A.S8.S8 R33, R32, R18, R35 ;  /* 0x0000001220217226 */ /* 0x000fc40000000623 */
[C---:B------:R-:W-:Y:S02]  /*1d90*/  IDP.4A.S8.S8 R43, R15.reuse, R16, R43 ;  /* 0x000000100f2b7226 */ /* 0x040fe4000000062b */
[-C--:B-1----:R-:W-:Y:S02]  /*1da0*/  IDP.4A.S8.S8 R63, R32, R20.reuse, R47 ;  /* 0x00000014203f7226 */ /* 0x082fe4000000062f */
[CC--:B------:R-:W-:Y:S02]  /*1db0*/  IDP.4A.S8.S8 R57, R15.reuse, R20.reuse, R57 ;  /* 0x000000140f397226 */ /* 0x0c0fe40000000639 */
[----:B------:R-:W-:Y:S02]  /*1dc0*/  IDP.4A.S8.S8 R39, R12, R20, R59 ;  /* 0x000000140c277226 */ /* 0x000fe4000000063b */
[-C--:B------:R-:W-:Y:S02]  /*1dd0*/  IDP.4A.S8.S8 R60, R32, R21.reuse, R60 ;  /* 0x00000015203c7226 */ /* 0x080fe4000000063c */
[----:B------:R-:W-:-:S02]  /*1de0*/  IDP.4A.S8.S8 R36, R15, R21, R40 ;  /* 0x000000150f247226 */ /* 0x000fc40000000628 */
[----:B------:R-:W-:Y:S02]  /*1df0*/  IDP.4A.S8.S8 R62, R12, R21, R62 ;  /* 0x000000150c3e7226 */ /* 0x000fe4000000063e */
[-C--:B------:R-:W-:Y:S02]  /*1e00*/  IDP.4A.S8.S8 R37, R32, R22.reuse, R37 ;  /* 0x0000001620257226 */ /* 0x080fe40000000625 */
[CC--:B------:R-:W-:Y:S02]  /*1e10*/  IDP.4A.S8.S8 R49, R15.reuse, R22.reuse, R49 ;  /* 0x000000160f317226 */ /* 0x0c0fe40000000631 */
[----:B------:R-:W-:Y:S02]  /*1e20*/  IDP.4A.S8.S8 R65, R12, R22, R65 ;  /* 0x000000160c417226 */ /* 0x000fe40000000641 */
[-C--:B------:R-:W-:Y:S02]  /*1e30*/  IDP.4A.S8.S8 R29, R32, R23.reuse, R58 ;  /* 0x00000017201d7226 */ /* 0x080fe4000000063a */
[----:B------:R-:W-:-:S02]  /*1e40*/  IDP.4A.S8.S8 R14, R15, R23, R56 ;  /* 0x000000170f0e7226 */ /* 0x000fc40000000638 */
[-C--:B------:R-:W-:Y:S02]  /*1e50*/  IDP.4A.S8.S8 R28, R25, R23.reuse, R52 ;  /* 0x00000017191c7226 */ /* 0x080fe40000000634 */
        /* <DEDUP_REMOVED lines=15> */
[----:B------:R-:W-:Y:S01]  /*1f50*/  IDP.4A.S8.S8 R52, R25, R19, R70 ;  /* 0x0000001319347226 */ /* 0x000fe20000000646 */
[----:B------:R-:W-:Y:S06]  /*1f60*/  BRA.U UP0, `(.L_x_282) ;  /* 0xffffffe500cc7547 */ /* 0x000fec000b83ffff */
[----:B------:R-:W0:Y:S01]  /*1f70*/  S2R R27, SR_TID.Z ;  /* 0x00000000001b7919 */ /* 0x000e220000002300 */
[----:B------:R-:W1:Y:S01]  /*1f80*/  LDC.64 R6, c[0x0][0x398] ;  /* 0x0000e600ff067b82 */ /* 0x000e620000000a00 */
[----:B------:R-:W-:Y:S01]  /*1f90*/  SHF.R.S32.HI R8, RZ, 0x1f, R63 ;  /* 0x0000001fff087819 */ /* 0x000fe2000001143f */
[----:B------:R-:W-:Y:S01]  /*1fa0*/  HFMA2 R4, -RZ, RZ, 2, 0 ;  /* 0x40000000ff047431 */ /* 0x000fe200000001ff */
[----:B------:R-:W-:Y:S02]  /*1fb0*/  SHF.R.S32.HI R9, RZ, 0x1f, R57 ;  /* 0x0000001fff097819 */ /* 0x000fe40000011439 */
[----:B------:R-:W-:Y:S01]  /*1fc0*/  SHF.R.S32.HI R10, RZ, 0x1f, R39 ;  /* 0x0000001fff0a7819 */ /* 0x000fe20000011427 */
[----:B------:R-:W2:Y:S01]  /*1fd0*/  S2R R40, SR_TID.X ;  /* 0x0000000000287919 */ /* 0x000ea20000002100 */
        /* <DEDUP_REMOVED lines=9> */
[----:B------:R-:W5:Y:S04]  /*2070*/  LDG.E.CONSTANT R18, desc[UR8][R6.64+0x10] ;  /* 0x0000100806127981 */ /* 0x000f68000c1e9900 */
[----:B------:R-:W5:Y:S01]  /*2080*/  LDG.E.CONSTANT R13, desc[UR8][R6.64+0x14] ;  /* 0x00001408060d7981 */ /* 0x000f62000c1e9900 */
[----:B------:R-:W-:Y:S01]  /*2090*/  MOV R5, 0x0 ;  /* 0x0000000000057802 */ /* 0x000fe20000000f00 */
[----:B------:R-:W-:Y:S01]  /*20a0*/  IMAD R8, R8, -0x574f0000, RZ ;  /* 0xa8b1000008087824 */ /* 0x000fe200078e02ff */
[----:B------:R-:W-:Y:S01]  /*20b0*/  LEA R0, R3, R0, 0x3 ;  /* 0x0000000003007211 */ /* 0x000fe200078e18ff */
[----:B------:R-:W-:-:S02]  /*20c0*/  IMAD R16, R9, -0x574f0000, RZ ;  /* 0xa8b1000009107824 */ /* 0x000fc400078e02ff */
[C---:B------:R-:W-:Y:S01]  /*20d0*/  IMAD R23, R63.reuse, 0x5b2c, R8 ;  /* 0x00005b2c3f177824 */ /* 0x040fe200078e0208 */
[----:B------:R-:W-:Y:S01]  /*20e0*/  LEA R3, R0, R27, 0x4 ;  /* 0x0000001b00037211 */ /* 0x000fe200078e20ff */
[----:B------:R-:W-:Y:S01]  /*20f0*/  IMAD R24, R10, -0x574f0000, RZ ;  /* 0xa8b100000a187824 */ /* 0x000fe200078e02ff */
[----:B------:R-:W5:Y:S01]  /*2100*/  LDG.E.CONSTANT R0, desc[UR8][R6.64+0x18] ;  /* 0x0000180806007981 */ /* 0x000f62000c1e9900 */
[----:B------:R-:W-:-:S04]  /*2110*/  IMAD.WIDE.U32 R8, R63, -0x574f0000, R4 ;  /* 0xa8b100003f087825 */ /* 0x000fc800078e0004 */
[----:B------:R-:W-:Y:S01]  /*2120*/  IMAD R25, R57, 0x5b2c, R16 ;  /* 0x00005b2c39197824 */ /* 0x000fe200078e0210 */
[----:B------:R-:W-:Y:S01]  /*2130*/  IADD3 R9, PT, PT, R9, R23, RZ ;  /* 0x0000001709097210 */ /* 0x000fe20007ffe0ff */
[----:B------:R-:W-:-:S04]  /*2140*/  IMAD.WIDE.U32 R10, R57, -0x574f0000, R4 ;  /* 0xa8b10000390a7825 */ /* 0x000fc800078e0004 */
[----:B------:R-:W-:Y:S01]  /*2150*/  IMAD R35, R39, 0x5b2c, R24 ;  /* 0x00005b2c27237824 */ /* 0x000fe200078e0218 */
[----:B------:R-:W-:Y:S01]  /*2160*/  IADD3 R23, PT, PT, R11, R25, RZ ;  /* 0x000000190b177210 */ /* 0x000fe20007ffe0ff */
[----:B------:R-:W-:-:S03]  /*2170*/  IMAD.WIDE.U32 R16, R39, -0x574f0000, R4 ;  /* 0xa8b1000027107825 */ /* 0x000fc600078e0004 */
[----:B------:R-:W-:Y:S02]  /*2180*/  SHF.R.U64 R23, R10, 0x1f, R23 ;  /* 0x0000001f0a177819 */ /* 0x000fe40000001217 */
[----:B------:R0:W5:Y:S01]  /*2190*/  LDG.E.CONSTANT R10, desc[UR8][R6.64+0x1c] ;  /* 0x00001c08060a7981 */ /* 0x000162000c1e9900 */
[----:B------:R-:W-:Y:S02]  /*21a0*/  IADD3 R35, PT, PT, R17, R35, RZ ;  /* 0x0000002311237210 */ /* 0x000fe40007ffe0ff */
[----:B------:R-:W-:Y:S02]  /*21b0*/  SHF.R.U64 R17, R8, 0x1f, R9 ;  /* 0x0000001f08117819 */ /* 0x000fe40000001209 */
[----:B------:R-:W-:Y:S01]  /*21c0*/  SHF.R.S32.HI R9, RZ, 0x1f, R61 ;  /* 0x0000001fff097819 */ /* 0x000fe2000001143d */
[----:B------:R-:W-:Y:S01]  /*21d0*/  IMAD R11, R3, 0x1c, R2 ;  /* 0x0000001c030b7824 */ /* 0x000fe200078e0202 */
[----:B------:R-:W-:Y:S02]  /*21e0*/  SHF.R.S32.HI R2, RZ, 0x1f, R60 ;  /* 0x0000001fff027819 */ /* 0x000fe4000001143c */
[----:B------:R-:W-:Y:S01]  /*21f0*/  SHF.R.S32.HI R3, RZ, 0x1f, R36 ;  /* 0x0000001fff037819 */ /* 0x000fe20000011424 */
[----:B------:R-:W-:Y:S01]  /*2200*/  IMAD R24, R9, -0x574f0000, RZ ;  /* 0xa8b1000009187824 */ /* 0x000fe200078e02ff */
[----:B------:R-:W-:-:S02]  /*2210*/  SHF.R.S32.HI R8, RZ, 0x1f, R62 ;  /* 0x0000001fff087819 */ /* 0x000fc4000001143e */
[----:B------:R-:W-:Y:S02]  /*2220*/  SHF.R.U64 R35, R16, 0x1f, R35 ;  /* 0x0000001f10237819 */ /* 0x000fe40000001223 */
[----:B------:R-:W-:Y:S01]  /*2230*/  SHF.R.S32.HI R16, RZ, 0x1f, R64 ;  /* 0x0000001fff107819 */ /* 0x000fe20000011440 */
[----:B------:R-:W-:Y:S02]  /*2240*/  IMAD R9, R2, -0x574f0000, RZ ;  /* 0xa8b1000002097824 */ /* 0x000fe400078e02ff */
[----:B------:R-:W-:Y:S02]  /*2250*/  IMAD R25, R3, -0x574f0000, RZ ;  /* 0xa8b1000003197824 */ /* 0x000fe400078e02ff */
[----:B------:R-:W-:Y:S02]  /*2260*/  IMAD R39, R8, -0x574f0000, RZ ;  /* 0xa8b1000008277824 */ /* 0x000fe400078e02ff */
[C---:B------:R-:W-:Y:S02]  /*2270*/  IMAD R57, R61.reuse, 0x5b2c, R24 ;  /* 0x00005b2c3d397824 */ /* 0x040fe400078e0218 */
[----:B------:R-:W-:-:S04]  /*2280*/  IMAD.WIDE.U32 R2, R61, -0x574f0000, R4 ;  /* 0xa8b100003d027825 */ /* 0x000fc800078e0004 */
[----:B------:R-:W-:Y:S02]  /*2290*/  IMAD R59, R16, -0x574f0000, RZ ;  /* 0xa8b10000103b7824 */ /* 0x000fe400078e02ff */
[C---:B------:R-:W-:Y:S02]  /*22a0*/  IMAD R25, R36.reuse, 0x5b2c, R25 ;  /* 0x00005b2c24197824 */ /* 0x040fe400078e0219 */
[----:B0-----:R-:W-:-:S04]  /*22b0*/  IMAD.WIDE.U32 R6, R36, -0x574f0000, R4 ;  /* 0xa8b1000024067825 */ /* 0x001fc800078e0004 */
[----:B------:R-:W-:Y:S01]  /*22c0*/  IMAD R41, R62, 0x5b2c, R39 ;  /* 0x00005b2c3e297824 */ /* 0x000fe200078e0227 */
[----:B------:R-:W-:Y:S01]  /*22d0*/  IADD3 R39, PT, PT, R3, R57, RZ ;  /* 0x0000003903277210 */ /* 0x000fe20007ffe0ff */
[----:B------:R-:W-:Y:S02]  /*22e0*/  IMAD R27, R60, 0x5b2c, R9 ;  /* 0x00005b2c3c1b7824 */ /* 0x000fe400078e0209 */
[C---:B------:R-:W-:Y:S02]  /*22f0*/  IMAD R3, R64.reuse, 0x5b2c, R59 ;  /* 0x00005b2c40037824 */ /* 0x040fe400078e023b */
[----:B------:R-:W-:Y:S01]  /*2300*/  IMAD.WIDE.U32 R8, R64, -0x574f0000, R4 ;  /* 0xa8b1000040087825 */ /* 0x000fe200078e0004 */
[----:B------:R-:W-:-:S03]  /*2310*/  IADD3 R25, PT, PT, R7, R25, RZ ;  /* 0x0000001907197210 */ /* 0x000fc60007ffe0ff */
[----:B------:R-:W-:Y:S01]  /*2320*/  IMAD.WIDE.U32 R62, R62, -0x574f0000, R4 ;  /* 0xa8b100003e3e7825 */ /* 0x000fe200078e0004 */
[----:B------:R-:W-:Y:S02]  /*2330*/  SHF.R.U64 R39, R2, 0x1f, R39 ;  /* 0x0000001f02277819 */ /* 0x000fe40000001227 */
[----:B------:R-:W-:Y:S02]  /*2340*/  IADD3 R3, PT, PT, R9, R3, RZ ;  /* 0x0000000309037210 */ /* 0x000fe40007ffe0ff */
[----:B------:R-:W-:Y:S02]  /*2350*/  IADD3 R7, PT, PT, R63, R41, RZ ;  /* 0x000000293f077210 */ /* 0x000fe40007ffe0ff */
[----:B------:R-:W-:Y:S02]  /*2360*/  SHF.R.U64 R16, R6, 0x1f, R25 ;  /* 0x0000001f06107819 */ /* 0x000fe40000001219 */
[----:B------:R-:W-:Y:S02]  /*2370*/  SHF.R.S32.HI R2, RZ, 0x1f, R37 ;  /* 0x0000001fff027819 */ /* 0x000fe40000011425 */
[----:B------:R-:W-:Y:S01]  /*2380*/  SHF.R.S32.HI R6, RZ, 0x1f, R49 ;  /* 0x0000001fff067819 */ /* 0x000fe20000011431 */
[----:B------:R-:W-:Y:S01]  /*2390*/  IMAD.WIDE.U32 R60, R60, -0x574f0000, R4 ;  /* 0xa8b100003c3c7825 */ /* 0x000fe200078e0004 */
[----:B------:R-:W-:-:S02]  /*23a0*/  SHF.R.U64 R34, R8, 0x1f, R3 ;  /* 0x0000001f08227819 */ /* 0x000fc40000001203 */
[----:B------:R-:W-:Y:S01]  /*23b0*/  SHF.R.U64 R62, R62, 0x1f, R7 ;  /* 0x0000001f3e3e7819 */ /* 0x000fe20000001207 */
[----:B------:R-:W-:Y:S01]  /*23c0*/  IMAD R2, R2, -0x574f0000, RZ ;  /* 0xa8b1000002027824 */ /* 0x000fe200078e02ff */
[----:B------:R-:W-:Y:S01]  /*23d0*/  SHF.R.S32.HI R3, RZ, 0x1f, R29 ;  /* 0x0000001fff037819 */ /* 0x000fe2000001141d */
[----:B------:R-:W-:Y:S01]  /*23e0*/  IMAD R6, R6, -0x574f0000, RZ ;  /* 0xa8b1000006067824 */ /* 0x000fe200078e02ff */
[----:B------:R-:W-:Y:S01]  /*23f0*/  SHF.R.S32.HI R7, RZ, 0x1f, R65 ;  /* 0x0000001fff077819 */ /* 0x000fe20000011441 */
[----:B------:R-:W-:Y:S01]  /*2400*/  IMAD R25, R37, 0x5b2c, R2 ;  /* 0x00005b2c25197824 */ /* 0x000fe200078e0202 */
[----:B------:R-:W-:Y:S01]  /*2410*/  SHF.R.S32.HI R8, RZ, 0x1f, R55 ;  /* 0x0000001fff087819 */ /* 0x000fe20000011437 */
[----:B------:R-:W-:Y:S01]  /*2420*/  IMAD R26, R3, -0x574f0000, RZ ;  /* 0xa8b10000031a7824 */ /* 0x000fe200078e02ff */
[----:B------:R-:W-:Y:S01]  /*2430*/  IADD3 R27, PT, PT, R61, R27, RZ ;  /* 0x0000001b3d1b7210 */ /* 0x000fe20007ffe0ff */
[----:B------:R-:W-:Y:S02]  /*2440*/  IMAD R24, R7, -0x574f0000, RZ ;  /* 0xa8b1000007187824 */ /* 0x000fe400078e02ff */
[----:B------:R-:W-:Y:S01]  /*2450*/  IMAD.WIDE.U32 R2, R37, -0x574f0000, R4 ;  /* 0xa8b1000025027825 */ /* 0x000fe200078e0004 */
[----:B------:R-:W-:-:S03]  /*2460*/  SHF.R.U64 R60, R60, 0x1f, R27 ;  /* 0x0000001f3c3c7819 */ /* 0x000fc6000000121b */
[C---:B------:R-:W-:Y:S02]  /*2470*/  IMAD R41, R49.reuse, 0x5b2c, R6 ;  /* 0x00005b2c31297824 */ /* 0x040fe400078e0206 */
[----:B------:R-:W-:Y:S01]  /*2480*/  IMAD.WIDE.U32 R6, R49, -0x574f0000, R4 ;  /* 0xa8b1000031067825 */ /* 0x000fe200078e0004 */
[----:B------:R-:W-:-:S03]  /*2490*/  IADD3 R37, PT, PT, R3, R25, RZ ;  /* 0x0000001903257210 */ /* 0x000fc60007ffe0ff */
[----:B------:R-:W-:Y:S02]  /*24a0*/  IMAD R36, R8, -0x574f0000, RZ ;  /* 0xa8b1000008247824 */ /* 0x000fe400078e02ff */
[----:B------:R-:W-:Y:S02]  /*24b0*/  IMAD R49, R29, 0x5b2c, R26 ;  /* 0x00005b2c1d317824 */ /* 0x000fe400078e021a */
[C---:B------:R-:W-:Y:S02]  /*24c0*/  IMAD R57, R65.reuse, 0x5b2c, R24 ;  /* 0x00005b2c41397824 */ /* 0x040fe400078e0218 */
[----:B------:R-:W-:Y:S01]  /*24d0*/  IMAD.WIDE.U32 R8, R65, -0x574f0000, R4 ;  /* 0xa8b1000041087825 */ /* 0x000fe200078e0004 */
[----:B------:R-:W-:-:S03]  /*24e0*/  IADD3 R3, PT, PT, R7, R41, RZ ;  /* 0x0000002907037210 */ /* 0x000fc60007ffe0ff */
[----:B------:R-:W-:Y:S01]  /*24f0*/  IMAD.WIDE.U32 R26, R29, -0x574f0000, R4 ;  /* 0xa8b100001d1a7825 */ /* 0x000fe200078e0004 */
[----:B------:R-:W-:-:S04]  /*2500*/  IADD3 R41, PT, PT, R9, R57, RZ ;  /* 0x0000003909297210 */ /* 0x000fc80007ffe0ff */
[----:B------:R-:W-:Y:S02]  /*2510*/  IADD3 R7, PT, PT, R27, R49, RZ ;  /* 0x000000311b077210 */ /* 0x000fe40007ffe0ff */
[----:B------:R-:W-:Y:S02]  /*2520*/  SHF.R.U64 R27, R6, 0x1f, R3 ;  /* 0x0000001f061b7819 */ /* 0x000fe40000001203 */
[----:B------:R-:W-:Y:S01]  /*2530*/  SHF.R.S32.HI R3, RZ, 0x1f, R14 ;  /* 0x0000001fff037819 */ /* 0x000fe2000001140e */
[C---:B------:R-:W-:Y:S01]  /*2540*/  IMAD R59, R55.reuse, 0x5b2c, R36 ;  /* 0x00005b2c373b7824 */ /* 0x040fe200078e0224 */
[----:B------:R-:W-:Y:S01]  /*2550*/  SHF.R.U64 R41, R8, 0x1f, R41 ;  /* 0x0000001f08297819 */ /* 0x000fe20000001229 */
[----:B------:R-:W-:Y:S01]  /*2560*/  IMAD.WIDE.U32 R24, R55, -0x574f0000, R4 ;  /* 0xa8b1000037187825 */ /* 0x000fe200078e0004 */
[----:B------:R-:W-:Y:S02]  /*2570*/  SHF.R.U64 R37, R2, 0x1f, R37 ;  /* 0x0000001f02257819 */ /* 0x000fe40000001225 */
[----:B------:R-:W-:Y:S01]  /*2580*/  SHF.R.S32.HI R8, RZ, 0x1f, R28 ;  /* 0x0000001fff087819 */ /* 0x000fe2000001141c */
[----:B------:R-:W-:Y:S01]  /*2590*/  IMAD R3, R3, -0x574f0000, RZ ;  /* 0xa8b1000003037824 */ /* 0x000fe200078e02ff */
[----:B------:R-:W-:-:S02]  /*25a0*/  SHF.R.U64 R26, R26, 0x1f, R7 ;  /* 0x0000001f1a1a7819 */ /* 0x000fc40000001207 */
[----:B------:R-:W-:Y:S02]  /*25b0*/  SHF.R.S32.HI R2, RZ, 0x1f, R31 ;  /* 0x0000001fff027819 */ /* 0x000fe4000001141f */
[----:B------:R-:W-:Y:S02]  /*25c0*/  SHF.R.S32.HI R7, RZ, 0x1f, R44 ;  /* 0x0000001fff077819 */ /* 0x000fe4000001142c */
[----:B------:R-:W-:Y:S01]  /*25d0*/  IADD3 R55, PT, PT, R25, R59, RZ ;  /* 0x0000003b19377210 */ /* 0x000fe20007ffe0ff */
[----:B------:R-:W-:Y:S01]  /*25e0*/  IMAD R25, R8, -0x574f0000, RZ ;  /* 0xa8b1000008197824 */ /* 0x000fe200078e02ff */
[----:B------:R-:W-:Y:S01]  /*25f0*/  SHF.R.S32.HI R6, RZ, 0x1f, R43 ;  /* 0x0000001fff067819 */ /* 0x000fe2000001142b */
[----:B------:R-:W-:Y:S02]  /*2600*/  IMAD R8, R2, -0x574f0000, RZ ;  /* 0xa8b1000002087824 */ /* 0x000fe400078e02ff */
[----:B------:R-:W-:Y:S02]  /*2610*/  IMAD R9, R14, 0x5b2c, R3 ;  /* 0x00005b2c0e097824 */ /* 0x000fe400078e0203 */
[----:B------:R-:W-:-:S02]  /*2620*/  IMAD R7, R7, -0x574f0000, RZ ;  /* 0xa8b1000007077824 */ /* 0x000fc400078e02ff */
[----:B------:R-:W-:Y:S01]  /*2630*/  IMAD.WIDE.U32 R2, R14, -0x574f0000, R4 ;  /* 0xa8b100000e027825 */ /* 0x000fe200078e0004 */
[----:B------:R-:W-:-:S03]  /*2640*/  SHF.R.U64 R55, R24, 0x1f, R55 ;  /* 0x0000001f18377819 */ /* 0x000fc60000001237 */
[----:B------:R-:W-:Y:S01]  /*2650*/  IMAD R24, R6, -0x574f0000, RZ ;  /* 0xa8b1000006187824 */ /* 0x000fe200078e02ff */
[----:B------:R-:W-:Y:S01]  /*2660*/  IADD3 R3, PT, PT, R3, R9, RZ ;  /* 0x0000000903037210 */ /* 0x000fe20007ffe0ff */
[C---:B------:R-:W-:Y:S02]  /*2670*/  IMAD R49, R44.reuse, 0x5b2c, R7 ;  /* 0x00005b2c2c317824 */ /* 0x040fe400078e0207 */
[----:B------:R-:W-:-:S04]  /*2680*/  IMAD.WIDE.U32 R6, R44, -0x574f0000, R4 ;  /* 0xa8b100002c067825 */ /* 0x000fc800078e0004 */
[C---:B------:R-:W-:Y:S02]  /*2690*/  IMAD R57, R31.reuse, 0x5b2c, R8 ;  /* 0x00005b2c1f397824 */ /* 0x040fe400078e0208 */
[----:B------:R-:W-:Y:S01]  /*26a0*/  IMAD.WIDE.U32 R8, R31, -0x574f0000, R4 ;  /* 0xa8b100001f087825 */ /* 0x000fe200078e0004 */
[----:B------:R-:W-:-:S03]  /*26b0*/  IADD3 R7, PT, PT, R7, R49, RZ ;  /* 0x0000003107077210 */ /* 0x000fc60007ffe0ff */
[C---:B------:R-:W-:Y:S02]  /*26c0*/  IMAD R61, R28.reuse, 0x5b2c, R25 ;  /* 0x00005b2c1c3d7824 */ /* 0x040fe400078e0219 */
[----:B------:R-:W-:Y:S01]  /*26d0*/  IMAD.WIDE.U32 R28, R28, -0x574f0000, R4 ;  /* 0xa8b100001c1c7825 */ /* 0x000fe200078e0004 */
[----:B------:R-:W-:Y:S02]  /*26e0*/  IADD3 R57, PT, PT, R9, R57, RZ ;  /* 0x0000003909397210 */ /* 0x000fe40007ffe0ff */
[----:B------:R-:W-:Y:S02]  /*26f0*/  SHF.R.U64 R14, R2, 0x1f, R3 ;  /* 0x0000001f020e7819 */ /* 0x000fe40000001203 */
[----:B------:R-:W-:Y:S02]  /*2700*/  IADD3 R3, PT, PT, R29, R61, RZ ;  /* 0x0000003d1d037210 */ /* 0x000fe40007ffe0ff */
[----:B------:R-:W-:Y:S01]  /*2710*/  SHF.R.U64 R36, R6, 0x1f, R7 ;  /* 0x0000001f06247819 */ /* 0x000fe20000001207 */
[----:B------:R-:W-:Y:S01]  /*2720*/  IMAD R59, R43, 0x5b2c, R24 ;  /* 0x00005b2c2b3b7824 */ /* 0x000fe200078e0218 */
[----:B------:R-:W-:-:S02]  /*2730*/  SHF.R.U64 R57, R8, 0x1f, R57 ;  /* 0x0000001f08397819 */ /* 0x000fc40000001239 */
[----:B------:R-:W-:Y:S01]  /*2740*/  SHF.R.S32.HI R6, RZ, 0x1f, R51 ;  /* 0x0000001fff067819 */ /* 0x000fe20000011433 */
[----:B------:R-:W-:Y:S01]  /*2750*/  IMAD.WIDE.U32 R24, R43, -0x574f0000, R4 ;  /* 0xa8b100002b187825 */ /* 0x000fe200078e0004 */
[----:B------:R-:W-:Y:S02]  /*2760*/  SHF.R.S32.HI R8, RZ, 0x1f, R15 ;  /* 0x0000001fff087819 */ /* 0x000fe4000001140f */
[----:B------:R-:W-:Y:S02]  /*2770*/  SHF.R.S32.HI R7, RZ, 0x1f, R48 ;  /* 0x0000001fff077819 */ /* 0x000fe40000011430 */
[----:B------:R-:W-:Y:S02]  /*2780*/  SHF.R.U64 R38, R28, 0x1f, R3 ;  /* 0x0000001f1c267819 */ /* 0x000fe40000001203 */
[----:B------:R-:W-:Y:S02]  /*2790*/  SHF.R.S32.HI R2, RZ, 0x1f, R30 ;  /* 0x0000001fff027819 */ /* 0x000fe4000001141e */
[----:B------:R-:W-:Y:S01]  /*27a0*/  SHF.R.S32.HI R3, RZ, 0x1f, R42 ;  /* 0x0000001fff037819 */ /* 0x000fe2000001142a */
[----:B------:R-:W-:Y:S01]  /*27b0*/  IMAD R6, R6, -0x574f0000, RZ ;  /* 0xa8b1000006067824 */ /* 0x000fe200078e02ff */
[----:B------:R-:W-:Y:S01]  /*27c0*/  IADD3 R59, PT, PT, R25, R59, RZ ;  /* 0x0000003b193b7210 */ /* 0x000fe20007ffe0ff */
[----:B------:R-:W-:-:S02]  /*27d0*/  IMAD R8, R8, -0x574f0000, RZ ;  /* 0xa8b1000008087824 */ /* 0x000fc400078e02ff */
[----:B------:R-:W-:Y:S02]  /*27e0*/  IMAD R49, R7, -0x574f0000, RZ ;  /* 0xa8b1000007317824 */ /* 0x000fe400078e02ff */
[----:B------:R-:W-:Y:S02]  /*27f0*/  IMAD R9, R2, -0x574f0000, RZ ;  /* 0xa8b1000002097824 */ /* 0x000fe400078e02ff */
[----:B------:R-:W-:Y:S02]  /*2800*/  IMAD R25, R3, -0x574f0000, RZ ;  /* 0xa8b1000003197824 */ /* 0x000fe400078e02ff */
[C---:B------:R-:W-:Y:S02]  /*2810*/  IMAD R43, R51.reuse, 0x5b2c, R6 ;  /* 0x00005b2c332b7824 */ /* 0x040fe400078e0206 */
[----:B------:R-:W-:-:S04]  /*2820*/  IMAD.WIDE.U32 R2, R51, -0x574f0000, R4 ;  /* 0xa8b1000033027825 */ /* 0x000fc800078e0004 */
[C---:B------:R-:W-:Y:S02]  /*2830*/  IMAD R61, R15.reuse, 0x5b2c, R8 ;  /* 0x00005b2c0f3d7824 */ /* 0x040fe400078e0208 */
[----:B------:R-:W-:-:S04]  /*2840*/  IMAD.WIDE.U32 R6, R15, -0x574f0000, R4 ;  /* 0xa8b100000f067825 */ /* 0x000fc800078e0004 */
[C---:B------:R-:W-:Y:S02]  /*2850*/  IMAD R51, R48.reuse, 0x5b2c, R49 ;  /* 0x00005b2c30337824 */ /* 0x040fe400078e0231 */
[----:B------:R-:W-:Y:S01]  /*2860*/  IMAD.WIDE.U32 R48, R48, -0x574f0000, R4 ;  /* 0xa8b1000030307825 */ /* 0x000fe200078e0004 */
[----:B------:R-:W-:Y:S02]  /*2870*/  IADD3 R15, PT, PT, R3, R43, RZ ;  /* 0x0000002b030f7210 */ /* 0x000fe40007ffe0ff */
[----:B------:R-:W-:Y:S01]  /*2880*/  IADD3 R3, PT, PT, R7, R61, RZ ;  /* 0x0000003d07037210 */ /* 0x000fe20007ffe0ff */
[C---:B------:R-:W-:Y:S01]  /*2890*/  IMAD R9, R30.reuse, 0x5b2c, R9 ;  /* 0x00005b2c1e097824 */ /* 0x040fe200078e0209 */
[----:B------:R-:W-:Y:S01]  /*28a0*/  IADD3 R7, PT, PT, R49, R51, RZ ;  /* 0x0000003331077210 */ /* 0x000fe20007ffe0ff */
[----:B------:R-:W-:-:S03]  /*28b0*/  IMAD.WIDE.U32 R30, R30, -0x574f0000, R4 ;  /* 0xa8b100001e1e7825 */ /* 0x000fc600078e0004 */
[----:B------:R-:W-:Y:S01]  /*28c0*/  SHF.R.U64 R48, R48, 0x1f, R7 ;  /* 0x0000001f30307819 */ /* 0x000fe20000001207 */
[----:B------:R-:W-:Y:S01]  /*28d0*/  IMAD R29, R42, 0x5b2c, R25 ;  /* 0x00005b2c2a1d7824 */ /* 0x000fe200078e0219 */
[----:B------:R-:W-:Y:S02]  /*28e0*/  SHF.R.S32.HI R7, RZ, 0x1f, R12 ;  /* 0x0000001fff077819 */ /* 0x000fe4000001140c */
[----:B------:R-:W-:Y:S02]  /*28f0*/  IADD3 R25, PT, PT, R31, R9, RZ ;  /* 0x000000091f197210 */ /* 0x000fe40007ffe0ff */
[----:B------:R-:W-:Y:S02]  /*2900*/  SHF.R.U64 R15, R2, 0x1f, R15 ;  /* 0x0000001f020f7819 */ /* 0x000fe4000000120f */
[----:B------:R-:W-:Y:S02]  /*2910*/  SHF.R.U64 R31, R6, 0x1f, R3 ;  /* 0x0000001f061f7819 */ /* 0x000fe40000001203 */
[----:B------:R-:W-:-:S02]  /*2920*/  SHF.R.S32.HI R2, RZ, 0x1f, R33 ;  /* 0x0000001fff027819 */ /* 0x000fc40000011421 */
[----:B------:R-:W-:Y:S01]  /*2930*/  SHF.R.S32.HI R3, RZ, 0x1f, R45 ;  /* 0x0000001fff037819 */ /* 0x000fe2000001142d */
[----:B------:R-:W-:Y:S01]  /*2940*/  IMAD R7, R7, -0x574f0000, RZ ;  /* 0xa8b1000007077824 */ /* 0x000fe200078e02ff */
[----:B------:R-:W-:Y:S01]  /*2950*/  SHF.R.U64 R59, R24, 0x1f, R59 ;  /* 0x0000001f183b7819 */ /* 0x000fe2000000123b */
[----:B------:R-:W-:Y:S01]  /*2960*/  IMAD.WIDE.U32 R42, R42, -0x574f0000, R4 ;  /* 0xa8b100002a2a7825 */ /* 0x000fe200078e0004 */
[----:B------:R-:W-:-:S03]  /*2970*/  SHF.R.S32.HI R6, RZ, 0x1f, R53 ;  /* 0x0000001fff067819 */ /* 0x000fc60000011435 */
[----:B------:R-:W-:Y:S02]  /*2980*/  IMAD R24, R2, -0x574f0000, RZ ;  /* 0xa8b1000002187824 */ /* 0x000fe400078e02ff */
[----:B------:R-:W-:Y:S02]  /*2990*/  IMAD R28, R3, -0x574f0000, RZ ;  /* 0xa8b10000031c7824 */ /* 0x000fe400078e02ff */
[C---:B------:R-:W-:Y:S02]  /*29a0*/  IMAD R51, R12.reuse, 0x5b2c, R7 ;  /* 0x00005b2c0c337824 */ /* 0x040fe400078e0207 */
[----:B------:R-:W-:Y:S01]  /*29b0*/  IMAD.WIDE.U32 R2, R12, -0x574f0000, R4 ;  /* 0xa8b100000c027825 */ /* 0x000fe200078e0004 */
[----:B------:R-:W-:Y:S02]  /*29c0*/  SHF.R.S32.HI R8, RZ, 0x1f, R47 ;  /* 0x0000001fff087819 */ /* 0x000fe4000001142f */
[----:B------:R-:W-:Y:S01]  /*29d0*/  IADD3 R9, PT, PT, R43, R29, RZ ;  /* 0x0000001d2b097210 */ /* 0x000fe20007ffe0ff */
[----:B------:R-:W-:Y:S01]  /*29e0*/  IMAD R44, R6, -0x574f0000, RZ ;  /* 0xa8b10000062c7824 */ /* 0x000fe200078e02ff */
[----:B------:R-:W-:Y:S01]  /*29f0*/  SHF.R.S32.HI R69, RZ, 0x1f, R46 ;  /* 0x0000001fff457819 */ /* 0x000fe2000001142e */
[C---:B------:R-:W-:Y:S01]  /*2a00*/  IMAD R43, R33.reuse, 0x5b2c, R24 ;  /* 0x00005b2c212b7824 */ /* 0x040fe200078e0218 */
[----:B------:R-:W-:Y:S01]  /*2a10*/  SHF.R.S32.HI R65, RZ, 0x1f, R50 ;  /* 0x0000001fff417819 */ /* 0x000fe20000011432 */
[----:B------:R-:W-:Y:S01]  /*2a20*/  IMAD.WIDE.U32 R6, R33, -0x574f0000, R4 ;  /* 0xa8b1000021067825 */ /* 0x000fe200078e0004 */
[----:B------:R-:W-:-:S02]  /*2a30*/  IADD3 R3, PT, PT, R3, R51, RZ ;  /* 0x0000003303037210 */ /* 0x000fc40007ffe0ff */
[----:B------:R-:W-:Y:S01]  /*2a40*/  SHF.R.U64 R42, R42, 0x1f, R9 ;  /* 0x0000001f2a2a7819 */ /* 0x000fe20000001209 */
[----:B------:R-:W-:Y:S01]  /*2a50*/  IMAD R54, R8, -0x574f0000, RZ ;  /* 0xa8b1000008367824 */ /* 0x000fe200078e02ff */
[----:B------:R-:W-:Y:S01]  /*2a60*/  SHF.R.S32.HI R67, RZ, 0x1f, R52 ;  /* 0x0000001fff437819 */ /* 0x000fe20000011434 */
[C---:B------:R-:W-:Y:S01]  /*2a70*/  IMAD R49, R45.reuse, 0x5b2c, R28 ;  /* 0x00005b2c2d317824 */ /* 0x040fe200078e021c */
[----:B------:R-:W-:Y:S01]  /*2a80*/  SHF.R.U64 R12, R2, 0x1f, R3 ;  /* 0x0000001f020c7819 */ /* 0x000fe20000001203 */
[----:B------:R-:W-:Y:S01]  /*2a90*/  IMAD.WIDE.U32 R8, R45, -0x574f0000, R4 ;  /* 0xa8b100002d087825 */ /* 0x000fe200078e0004 */
[----:B------:R-:W-:-:S03]  /*2aa0*/  IADD3 R3, PT, PT, R7, R43, RZ ;  /* 0x0000002b07037210 */ /* 0x000fc60007ffe0ff */
[----:B------:R-:W-:Y:S02]  /*2ab0*/  HFMA2 R2, -RZ, RZ, 0, 0 ;  /* 0x00000000ff027431 */ /* 0x000fe400000001ff */
[----:B------:R-:W-:Y:S02]  /*2ac0*/  IMAD R71, R71, -0x574f0000, RZ ;  /* 0xa8b1000047477824 */ /* 0x000fe400078e02ff */
[----:B------:R-:W-:Y:S02]  /*2ad0*/  IMAD R69, R69, -0x574f0000, RZ ;  /* 0xa8b1000045457824 */ /* 0x000fe400078e02ff */
[----:B------:R-:W-:Y:S01]  /*2ae0*/  IMAD R65, R65, -0x574f0000, RZ ;  /* 0xa8b1000041417824 */ /* 0x000fe200078e02ff */
[----:B------:R-:W-:Y:S01]  /*2af0*/  SHF.R.U64 R30, R30, 0x1f, R25 ;  /* 0x0000001f1e1e7819 */ /* 0x000fe20000001219 */
[----:B------:R-:W-:Y:S01]  /*2b00*/  IMAD R67, R67, -0x574f0000, RZ ;  /* 0xa8b1000043437824 */ /* 0x000fe200078e02ff */
[----:B------:R-:W-:Y:S01]  /*2b10*/  IADD3 R49, PT, PT, R9, R49, RZ ;  /* 0x0000003109317210 */ /* 0x000fe20007ffe0ff */
[C---:B------:R-:W-:Y:S01]  /*2b20*/  IMAD R61, R53.reuse, 0x5b2c, R44 ;  /* 0x00005b2c353d7824 */ /* 0x040fe200078e022c */
[----:B--2---:R-:W-:Y:S01]  /*2b30*/  SHF.L.U32 R40, R40, 0x2, RZ ;  /* 0x0000000228287819 */ /* 0x004fe200000006ff */
[----:B------:R-:W-:Y:S01]  /*2b40*/  IMAD.WIDE.U32 R24, R53, -0x574f0000, R4 ;  /* 0xa8b1000035187825 */ /* 0x000fe200078e0004 */
[----:B------:R-:W-:-:S02]  /*2b50*/  SHF.R.U64 R9, R6, 0x1f, R3 ;  /* 0x0000001f06097819 */ /* 0x000fc40000001203 */
[----:B------:R-:W-:Y:S01]  /*2b60*/  MOV R3, 0x200000 ;  /* 0x0020000000037802 */ /* 0x000fe20000000f00 */
[C---:B------:R-:W-:Y:S01]  /*2b70*/  IMAD R63, R47.reuse, 0x5b2c, R54 ;  /* 0x00005b2c2f3f7824 */ /* 0x040fe200078e0236 */
[----:B----4-:R-:W-:Y:S01]  /*2b80*/  VIADDMNMX R17, R22, R17, RZ, !PT ;  /* 0x0000001116117246 */ /* 0x010fe200078001ff */
[----:B------:R-:W-:-:S04]  /*2b90*/  IMAD.WIDE.U32 R28, R47, -0x574f0000, R4 ;  /* 0xa8b100002f1c7825 */ /* 0x000fc800078e0004 */
[----:B------:R-:W-:Y:S02]  /*2ba0*/  IMAD R45, R32, 0x5b2c, R71 ;  /* 0x00005b2c202d7824 */ /* 0x000fe400078e0247 */
[----:B------:R-:W-:Y:S02]  /*2bb0*/  IMAD R53, R46, 0x5b2c, R69 ;  /* 0x00005b2c2e357824 */ /* 0x000fe400078e0245 */
[----:B------:R-:W-:Y:S02]  /*2bc0*/  IMAD R65, R50, 0x5b2c, R65 ;  /* 0x00005b2c32417824 */ /* 0x000fe400078e0241 */
[----:B------:R-:W-:-:S04]  /*2bd0*/  IMAD.WIDE.U32 R32, R32, -0x574f0000, R4 ;  /* 0xa8b1000020207825 */ /* 0x000fc800078e0004 */
[----:B------:R-:W-:-:S04]  /*2be0*/  IMAD.WIDE.U32 R46, R46, -0x574f0000, R4 ;  /* 0xa8b100002e2e7825 */ /* 0x000fc800078e0004 */
[----:B------:R-:W-:-:S04]  /*2bf0*/  IMAD.WIDE.U32 R50, R50, -0x574f0000, R4 ;  /* 0xa8b1000032327825 */ /* 0x000fc800078e0004 */
[C---:B------:R-:W-:Y:S02]  /*2c00*/  IMAD R67, R52.reuse, 0x5b2c, R67 ;  /* 0x00005b2c34437824 */ /* 0x040fe400078e0243 */
[----:B------:R-:W-:Y:S01]  /*2c10*/  IMAD.WIDE.U32 R4, R52, -0x574f0000, R4 ;  /* 0xa8b1000034047825 */ /* 0x000fe200078e0004 */
[----:B------:R-:W-:-:S03]  /*2c20*/  VIADDMNMX R35, R22, R35, RZ, !PT ;  /* 0x0000002316237246 */ /* 0x000fc600078001ff */
[----:B------:R-:W-:Y:S01]  /*2c30*/  IMAD R11, R11, 0x38, R40 ;  /* 0x000000380b0b7824 */ /* 0x000fe200078e0228 */
[----:B------:R-:W-:Y:S01]  /*2c40*/  IADD3 R5, PT, PT, R5, R67, RZ ;  /* 0x0000004305057210 */ /* 0x000fe20007ffe0ff */
[----:B------:R-:W-:Y:S01]  /*2c50*/  IMAD.HI.U32 R17, R17, 0x4aa3ab0a, R2 ;  /* 0x4aa3ab0a11117827 */ /* 0x000fe200078e0002 */
[----:B------:R-:W-:Y:S02]  /*2c60*/  VIADDMNMX R23, R22, R23, RZ, !PT ;  /* 0x0000001716177246 */ /* 0x000fe400078001ff */
[----:B---3--:R-:W-:Y:S02]  /*2c70*/  IADD3 R6, P0, PT, R11, UR12, RZ ;  /* 0x0000000c0b067c10 */ /* 0x008fe4000ff1e0ff */
[----:B------:R-:W-:Y:S02]  /*2c80*/  SHF.R.U32.HI R11, RZ, 0x16, R17 ;  /* 0x00000016ff0b7819 */ /* 0x000fe40000011611 */
[----:B------:R-:W-:Y:S01]  /*2c90*/  SHF.R.U64 R5, R4, 0x1f, R5 ;  /* 0x0000001f04057819 */ /* 0x000fe20000001205 */
[----:B------:R-:W-:Y:S01]  /*2ca0*/  IMAD.HI.U32 R4, R35, 0x4aa3ab0a, R2 ;  /* 0x4aa3ab0a23047827 */ /* 0x000fe200078e0002 */
[----:B-----5:R-:W-:-:S02]  /*2cb0*/  VIADDMNMX R17, R21, R60, RZ, !PT ;  /* 0x0000003c15117246 */ /* 0x020fc400078001ff */
[----:B------:R-:W-:Y:S01]  /*2cc0*/  VIADDMNMX R35, R21, R16, RZ, !PT ;  /* 0x0000001015237246 */ /* 0x000fe200078001ff */
[--C-:B------:R-:W-:Y:S01]  /*2cd0*/  IMAD.HI.U32 R23, R23, 0x4aa3ab0a, R2.reuse ;  /* 0x4aa3ab0a17177827 */ /* 0x100fe200078e0002 */
[----:B------:R-:W-:Y:S02]  /*2ce0*/  IADD3 R33, PT, PT, R33, R45, RZ ;  /* 0x0000002d21217210 */ /* 0x000fe40007ffe0ff */
[----:B------:R-:W-:Y:S01]  /*2cf0*/  VIADDMNMX R45, R22, R39, RZ, !PT ;  /* 0x00000027162d7246 */ /* 0x000fe200078001ff */
[--C-:B------:R-:W-:Y:S01]  /*2d00*/  IMAD.HI.U32 R17, R17, 0x4aa3ab0a, R2.reuse ;  /* 0x4aa3ab0a11117827 */ /* 0x100fe200078e0002 */
[----:B------:R-:W-:Y:S02]  /*2d10*/  IADD3.X R7, PT, PT, RZ, UR13, RZ, P0, !PT ;  /* 0x0000000dff077c10 */ /* 0x000fe400087fe4ff */
[----:B------:R-:W-:Y:S02]  /*2d20*/  VIMNMX.U32 R11, PT, PT, R11, 0x7f, PT ;  /* 0x0000007f0b0b7848 */ /* 0x000fe40003fe0000 */
[----:B------:R-:W-:Y:S01]  /*2d30*/  VIADDMNMX R39, R21, R62, RZ, !PT ;  /* 0x0000003e15277246 */ /* 0x000fe200078001ff */
[----:B------:R-:W-:Y:S01]  /*2d40*/  IMAD.HI.U32 R35, R35, 0x4aa3ab0a, R2 ;  /* 0x4aa3ab0a23237827 */ /* 0x000fe200078e0002 */
[----:B------:R-:W-:Y:S01]  /*2d50*/  SHF.R.U32.HI R23, RZ, 0x16, R23 ;  /* 0x00000016ff177819 */ /* 0x000fe20000011617 */
[----:B------:R0:W-:Y:S02]  /*2d60*/  STG.E.U8 desc[UR8][R6.64], R11 ;  /* 0x0000000b06007986 */ /* 0x0001e4000c101108 */
[----:B------:R-:W-:Y:S01]  /*2d70*/  IMAD.HI.U32 R39, R39, 0x4aa3ab0a, R2 ;  /* 0x4aa3ab0a27277827 */ /* 0x000fe200078e0002 */
[----:B------:R-:W-:-:S02]  /*2d80*/  VIMNMX.U32 R23, PT, PT, R23, 0x7f, PT ;  /* 0x0000007f17177848 */ /* 0x000fc40003fe0000 */
[C---:B------:R-:W-:Y:S02]  /*2d90*/  VIADDMNMX R37, R20.reuse, R37, RZ, !PT ;  /* 0x0000002514257246 */ /* 0x040fe400078001ff */
[----:B------:R-:W-:Y:S02]  /*2da0*/  SHF.R.U32.HI R4, RZ, 0x16, R4 ;  /* 0x00000016ff047819 */ /* 0x000fe40000011604 */
[----:B0-----:R-:W-:Y:S02]  /*2db0*/  SHF.R.U32.HI R11, RZ, 0x16, R17 ;  /* 0x00000016ff0b7819 */ /* 0x001fe40000011611 */
[----:B------:R-:W-:Y:S01]  /*2dc0*/  SHF.R.U32.HI R17, RZ, 0x16, R35 ;  /* 0x00000016ff117819 */ /* 0x000fe20000011623 */
[----:B------:R0:W-:Y:S01]  /*2dd0*/  STG.E.U8 desc[UR8][R6.64+0xc400], R23 ;  /* 0x00c4001706007986 */ /* 0x0001e2000c101108 */
[----:B------:R-:W-:Y:S02]  /*2de0*/  SHF.R.U32.HI R35, RZ, 0x16, R39 ;  /* 0x00000016ff237819 */ /* 0x000fe40000011627 */
[----:B------:R-:W-:Y:S01]  /*2df0*/  VIADDMNMX R27, R20, R27, RZ, !PT ;  /* 0x0000001b141b7246 */ /* 0x000fe200078001ff */
[----:B------:R-:W-:Y:S01]  /*2e00*/  IMAD.HI.U32 R37, R37, 0x4aa3ab0a, R2 ;  /* 0x4aa3ab0a25257827 */ /* 0x000fe200078e0002 */
[----:B------:R-:W-:-:S02]  /*2e10*/  VIMNMX.U32 R11, PT, PT, R11, 0x7f, PT ;  /* 0x0000007f0b0b7848 */ /* 0x000fc40003fe0000 */
[----:B------:R-:W-:Y:S02]  /*2e20*/  VIMNMX.U32 R17, PT, PT, R17, 0x7f, PT ;  /* 0x0000007f11117848 */ /* 0x000fe40003fe0000 */
[----:B------:R-:W-:Y:S02]  /*2e30*/  VIADDMNMX R41, R20, R41, RZ, !PT ;  /* 0x0000002914297246 */ /* 0x000fe400078001ff */
[----:B------:R-:W-:Y:S02]  /*2e40*/  VIADDMNMX R21, R21, R34, RZ, !PT ;  /* 0x0000002215157246 */ /* 0x000fe400078001ff */
[----:B0-----:R-:W-:Y:S01]  /*2e50*/  VIMNMX.U32 R23, PT, PT, R4, 0x7f, PT ;  /* 0x0000007f04177848 */ /* 0x001fe20003fe0000 */
[--C-:B------:R-:W-:Y:S01]  /*2e60*/  IMAD.HI.U32 R27, R27, 0x4aa3ab0a, R2.reuse ;  /* 0x4aa3ab0a1b1b7827 */ /* 0x100fe200078e0002 */
[----:B------:R-:W-:Y:S01]  /*2e70*/  VIMNMX.U32 R35, PT, PT, R35, 0x7f, PT ;  /* 0x0000007f23237848 */ /* 0x000fe20003fe0000 */
[----:B------:R0:W-:Y:S02]  /*2e80*/  STG.E.U8 desc[UR8][R6.64+0x1], R11 ;  /* 0x0000010b06007986 */ /* 0x0001e4000c101108 */
[----:B------:R-:W-:-:S02]  /*2e90*/  IMAD.HI.U32 R41, R41, 0x4aa3ab0a, R2 ;  /* 0x4aa3ab0a29297827 */ /* 0x000fc400078e0002 */
[----:B------:R1:W-:Y:S02]  /*2ea0*/  STG.E.U8 desc[UR8][R6.64+0xc401], R17 ;  /* 0x00c4011106007986 */ /* 0x0003e4000c101108 */
[----:B------:R-:W-:Y:S02]  /*2eb0*/  IMAD.HI.U32 R21, R21, 0x4aa3ab0a, R2 ;  /* 0x4aa3ab0a15157827 */ /* 0x000fe400078e0002 */
[----:B------:R2:W-:Y:S01]  /*2ec0*/  STG.E.U8 desc[UR8][R6.64+0x18800], R23 ;  /* 0x0188001706007986 */ /* 0x0005e2000c101108 */
[----:B------:R-:W-:Y:S02]  /*2ed0*/  SHF.R.U32.HI R4, RZ, 0x16, R27 ;  /* 0x00000016ff047819 */ /* 0x000fe4000001161b */
[----:B0-----:R-:W-:Y:S01]  /*2ee0*/  SHF.R.U32.HI R11, RZ, 0x16, R37 ;  /* 0x00000016ff0b7819 */ /* 0x001fe20000011625 */
[----:B------:R0:W-:Y:S01]  /*2ef0*/  STG.E.U8 desc[UR8][R6.64+0x18801], R35 ;  /* 0x0188012306007986 */ /* 0x0001e2000c101108 */
[C---:B-1----:R-:W-:Y:S02]  /*2f00*/  VIADDMNMX R17, R19.reuse, R26, RZ, !PT ;  /* 0x0000001a13117246 */ /* 0x042fe400078001ff */
[----:B--2---:R-:W-:-:S03]  /*2f10*/  VIADDMNMX R23, R19, R14, RZ, !PT ;  /* 0x0000000e13177246 */ /* 0x004fc600078001ff */
[----:B------:R-:W-:Y:S01]  /*2f20*/  IMAD.HI.U32 R17, R17, 0x4aa3ab0a, R2 ;  /* 0x4aa3ab0a11117827 */ /* 0x000fe200078e0002 */
[----:B------:R-:W-:Y:S02]  /*2f30*/  SHF.R.U32.HI R27, RZ, 0x16, R41 ;  /* 0x00000016ff1b7819 */ /* 0x000fe40000011629 */
[----:B------:R-:W-:Y:S02]  /*2f40*/  VIMNMX.U32 R11, PT, PT, R11, 0x7f, PT ;  /* 0x0000007f0b0b7848 */ /* 0x000fe40003fe0000 */
[C---:B0-----:R-:W-:Y:S02]  /*2f50*/  VIADDMNMX R35, R19.reuse, R36, RZ, !PT ;  /* 0x0000002413237246 */ /* 0x041fe400078001ff */
[----:B------:R-:W-:Y:S01]  /*2f60*/  VIADDMNMX R19, R19, R38, RZ, !PT ;  /* 0x0000002613137246 */ /* 0x000fe200078001ff */
[----:B------:R-:W-:Y:S01]  /*2f70*/  IMAD.HI.U32 R23, R23, 0x4aa3ab0a, R2 ;  /* 0x4aa3ab0a17177827 */ /* 0x000fe200078e0002 */
[----:B------:R-:W-:Y:S01]  /*2f80*/  SHF.R.U32.HI R21, RZ, 0x16, R21 ;  /* 0x00000016ff157819 */ /* 0x000fe20000011615 */
[----:B------:R0:W-:Y:S01]  /*2f90*/  STG.E.U8 desc[UR8][R6.64+0x2], R11 ;  /* 0x0000020b06007986 */ /* 0x0001e2000c101108 */
[----:B------:R-:W-:Y:S01]  /*2fa0*/  VIMNMX.U32 R27, PT, PT, R27, 0x7f, PT ;  /* 0x0000007f1b1b7848 */ /* 0x000fe20003fe0000 */
[----:B------:R-:W-:Y:S01]  /*2fb0*/  IMAD.HI.U32 R19, R19, 0x4aa3ab0a, R2 ;  /* 0x4aa3ab0a13137827 */ /* 0x000fe200078e0002 */
[----:B------:R-:W-:-:S02]  /*2fc0*/  VIMNMX.U32 R37, PT, PT, R21, 0x7f, PT ;  /* 0x0000007f15257848 */ /* 0x000fc40003fe0000 */
[----:B------:R-:W-:Y:S01]  /*2fd0*/  VIMNMX.U32 R21, PT, PT, R4, 0x7f, PT ;  /* 0x0000007f04157848 */ /* 0x000fe20003fe0000 */
[----:B------:R-:W-:Y:S01]  /*2fe0*/  IMAD.HI.U32 R35, R35, 0x4aa3ab0a, R2 ;  /* 0x4aa3ab0a23237827 */ /* 0x000fe200078e0002 */
[----:B------:R-:W-:Y:S01]  /*2ff0*/  SHF.R.U32.HI R23, RZ, 0x16, R23 ;  /* 0x00000016ff177819 */ /* 0x000fe20000011617 */
[----:B------:R1:W-:Y:S01]  /*3000*/  STG.E.U8 desc[UR8][R6.64+0x18802], R27 ;  /* 0x0188021b06007986 */ /* 0x0003e2000c101108 */
[----:B0-----:R-:W-:Y:S02]  /*3010*/  SHF.R.U32.HI R11, RZ, 0x16, R17 ;  /* 0x00000016ff0b7819 */ /* 0x001fe40000011611 */
[----:B------:R-:W-:Y:S02]  /*3020*/  VIADDMNMX R57, R18, R57, RZ, !PT ;  /* 0x0000003912397246 */ /* 0x000fe400078001ff */
[----:B------:R-:W-:Y:S01]  /*3030*/  VIMNMX.U32 R11, PT, PT, R11, 0x7f, PT ;  /* 0x0000007f0b0b7848 */ /* 0x000fe20003fe0000 */
[----:B------:R0:W-:Y:S01]  /*3040*/  STG.E.U8 desc[UR8][R6.64+0xc402], R21 ;  /* 0x00c4021506007986 */ /* 0x0001e2000c101108 */
[----:B-1----:R-:W-:-:S02]  /*3050*/  SHF.R.U32.HI R27, RZ, 0x16, R19 ;  /* 0x00000016ff1b7819 */ /* 0x002fc40000011613 */
[----:B------:R-:W-:Y:S02]  /*3060*/  VIMNMX.U32 R19, PT, PT, R23, 0x7f, PT ;  /* 0x0000007f17137848 */ /* 0x000fe40003fe0000 */
[C---:B------:R-:W-:Y:S02]  /*3070*/  VIADDMNMX R23, R18.reuse, R15, RZ, !PT ;  /* 0x0000000f12177246 */ /* 0x040fe400078001ff */
[----:B------:R-:W-:Y:S01]  /*3080*/  VIADDMNMX R15, R13, R30, RZ, !PT ;  /* 0x0000001e0d0f7246 */ /* 0x000fe200078001ff */
[----:B------:R-:W-:Y:S01]  /*3090*/  IMAD.HI.U32 R57, R57, 0x4aa3ab0a, R2 ;  /* 0x4aa3ab0a39397827 */ /* 0x000fe200078e0002 */
[----:B0-----:R-:W-:Y:S01]  /*30a0*/  SHF.R.U32.HI R21, RZ, 0x16, R35 ;  /* 0x00000016ff157819 */ /* 0x001fe20000011623 */
[----:B------:R0:W-:Y:S01]  /*30b0*/  STG.E.U8 desc[UR8][R6.64+0x3], R11 ;  /* 0x0000030b06007986 */ /* 0x0001e2000c101108 */
[----:B------:R-:W-:Y:S01]  /*30c0*/  VIADDMNMX R59, R18, R59, RZ, !PT ;  /* 0x0000003b123b7246 */ /* 0x000fe200078001ff */
[----:B------:R-:W-:Y:S01]  /*30d0*/  IMAD.HI.U32 R15, R15, 0x4aa3ab0a, R2 ;  /* 0x4aa3ab0a0f0f7827 */ /* 0x000fe200078e0002 */
[----:B------:R-:W-:-:S02]  /*30e0*/  VIMNMX.U32 R21, PT, PT, R21, 0x7f, PT ;  /* 0x0000007f15157848 */ /* 0x000fc40003fe0000 */
[----:B------:R-:W-:Y:S02]  /*30f0*/  IADD3 R61, PT, PT, R25, R61, RZ ;  /* 0x0000003d193d7210 */ /* 0x000fe40007ffe0ff */
[----:B------:R-:W-:Y:S02]  /*3100*/  SHF.R.U64 R25, R8, 0x1f, R49 ;  /* 0x0000001f08197819 */ /* 0x000fe40000001231 */
[----:B0-----:R-:W-:Y:S01]  /*3110*/  VIADDMNMX R11, R13, R42, RZ, !PT ;  /* 0x0000002a0d0b7246 */ /* 0x001fe200078001ff */
[----:B------:R-:W-:Y:S01]  /*3120*/  IMAD.HI.U32 R59, R59, 0x4aa3ab0a, R2 ;  /* 0x4aa3ab0a3b3b7827 */ /* 0x000fe200078e0002 */
[----:B------:R-:W-:Y:S01]  /*3130*/  SHF.R.U32.HI R17, RZ, 0x16, R57 ;  /* 0x00000016ff117819 */ /* 0x000fe20000011639 */
[----:B------:R0:W-:Y:S02]  /*3140*/  STG.E.U8 desc[UR8][R6.64+0x18803], R21 ;  /* 0x0188031506007986 */ /* 0x0001e4000c101108 */
[----:B------:R-:W-:Y:S01]  /*3150*/  IMAD.HI.U32 R11, R11, 0x4aa3ab0a, R2 ;  /* 0x4aa3ab0a0b0b7827 */ /* 0x000fe200078e0002 */
[----:B------:R-:W-:-:S02]  /*3160*/  SHF.R.U32.HI R4, RZ, 0x16, R15 ;  /* 0x00000016ff047819 */ /* 0x000fc4000001160f */
[C---:B------:R-:W-:Y:S02]  /*3170*/  VIADDMNMX R9, R0.reuse, R9, RZ, !PT ;  /* 0x0000000900097246 */ /* 0x040fe400078001ff */
[----:B------:R-:W-:Y:S02]  /*3180*/  VIADDMNMX R25, R0, R25, RZ, !PT ;  /* 0x0000001900197246 */ /* 0x000fe400078001ff */
[----:B------:R-:W-:Y:S02]  /*3190*/  VIMNMX.U32 R17, PT, PT, R17, 0x7f, PT ;  /* 0x0000007f11117848 */ /* 0x000fe40003fe0000 */
[----:B0-----:R-:W-:Y:S02]  /*31a0*/  VIADDMNMX R21, R13, R48, RZ, !PT ;  /* 0x000000300d157246 */ /* 0x001fe400078001ff */
[----:B------:R-:W-:Y:S02]  /*31b0*/  IADD3 R43, PT, PT, R29, R63, RZ ;  /* 0x0000003f1d2b7210 */ /* 0x000fe40007ffe0ff */
[----:B------:R-:W-:-:S02]  /*31c0*/  IADD3 R47, PT, PT, R47, R53, RZ ;  /* 0x000000352f2f7210 */ /* 0x000fc40007ffe0ff */
[----:B------:R-:W-:Y:S02]  /*31d0*/  IADD3 R51, PT, PT, R51, R65, RZ ;  /* 0x0000004133337210 */ /* 0x000fe40007ffe0ff */
[----:B------:R-:W-:Y:S02]  /*31e0*/  SHF.R.U32.HI R59, RZ, 0x16, R59 ;  /* 0x00000016ff3b7819 */ /* 0x000fe4000001163b */
[----:B------:R-:W-:Y:S02]  /*31f0*/  SHF.R.U32.HI R15, RZ, 0x16, R11 ;  /* 0x00000016ff0f7819 */ /* 0x000fe4000001160b */
[----:B------:R-:W-:Y:S01]  /*3200*/  VIADDMNMX R13, R13, R12, RZ, !PT ;  /* 0x0000000c0d0d7246 */ /* 0x000fe200078001ff */
[----:B------:R-:W-:Y:S01]  /*3210*/  IMAD.HI.U32 R45, R45, 0x4aa3ab0a, R2 ;  /* 0x4aa3ab0a2d2d7827 */ /* 0x000fe200078e0002 */
[----:B------:R-:W-:Y:S01]  /*3220*/  VIMNMX.U32 R11, PT, PT, R4, 0x7f, PT ;  /* 0x0000007f040b7848 */ /* 0x000fe20003fe0000 */
[----:B------:R0:W-:Y:S01]  /*3230*/  STG.E.U8 desc[UR8][R6.64+0x310], R17 ;  /* 0x0003101106007986 */ /* 0x0001e2000c101108 */
[----:B------:R-:W-:Y:S01]  /*3240*/  SHF.R.U64 R29, R24, 0x1f, R61 ;  /* 0x0000001f181d7819 */ /* 0x000fe2000000123d */
[----:B------:R-:W-:Y:S01]  /*3250*/  IMAD.HI.U32 R21, R21, 0x4aa3ab0a, R2 ;  /* 0x4aa3ab0a15157827 */ /* 0x000fe200078e0002 */
[----:B------:R-:W-:-:S02]  /*3260*/  SHF.R.U64 R43, R28, 0x1f, R43 ;  /* 0x0000001f1c2b7819 */ /* 0x000fc4000000122b */
[----:B------:R-:W-:Y:S01]  /*3270*/  SHF.R.U64 R33, R32, 0x1f, R33 ;  /* 0x0000001f20217819 */ /* 0x000fe20000001221 */
[----:B------:R-:W-:Y:S01]  /*3280*/  IMAD.HI.U32 R9, R9, 0x4aa3ab0a, R2 ;  /* 0x4aa3ab0a09097827 */ /* 0x000fe200078e0002 */
[----:B------:R-:W-:Y:S02]  /*3290*/  SHF.R.U64 R47, R46, 0x1f, R47 ;  /* 0x0000001f2e2f7819 */ /* 0x000fe4000000122f */
[----:B------:R-:W-:Y:S01]  /*32a0*/  SHF.R.U64 R51, R50, 0x1f, R51 ;  /* 0x0000001f32337819 */ /* 0x000fe20000001233 */
[--C-:B------:R-:W-:Y:S01]  /*32b0*/  IMAD.HI.U32 R25, R25, 0x4aa3ab0a, R2.reuse ;  /* 0x4aa3ab0a19197827 */ /* 0x100fe200078e0002 */
[----:B0-----:R-:W-:Y:S01]  /*32c0*/  VIMNMX.U32 R17, PT, PT, R59, 0x7f, PT ;  /* 0x0000007f3b117848 */ /* 0x001fe20003fe0000 */
[----:B------:R0:W-:Y:S02]  /*32d0*/  STG.E.U8 desc[UR8][R6.64+0x311], R11 ;  /* 0x0003110b06007986 */ /* 0x0001e4000c101108 */
[----:B------:R-:W-:Y:S01]  /*32e0*/  IMAD.HI.U32 R13, R13, 0x4aa3ab0a, R2 ;  /* 0x4aa3ab0a0d0d7827 */ /* 0x000fe200078e0002 */
[----:B------:R-:W-:-:S02]  /*32f0*/  SHF.R.U32.HI R45, RZ, 0x16, R45 ;  /* 0x00000016ff2d7819 */ /* 0x000fc4000001162d */
[----:B------:R-:W-:Y:S02]  /*3300*/  VIADDMNMX R55, R20, R55, RZ, !PT ;  /* 0x0000003714377246 */ /* 0x000fe400078001ff */
[----:B------:R-:W-:Y:S02]  /*3310*/  VIADDMNMX R31, R18, R31, RZ, !PT ;  /* 0x0000001f121f7246 */ /* 0x000fe400078001ff */
[----:B------:R-:W-:Y:S02]  /*3320*/  VIADDMNMX R29, R0, R29, RZ, !PT ;  /* 0x0000001d001d7246 */ /* 0x000fe400078001ff */
[----:B------:R-:W-:Y:S02]  /*3330*/  SHF.R.U32.HI R21, RZ, 0x16, R21 ;  /* 0x00000016ff157819 */ /* 0x000fe40000011615 */
[----:B------:R-:W-:Y:S02]  /*3340*/  SHF.R.U32.HI R9, RZ, 0x16, R9 ;  /* 0x00000016ff097819 */ /* 0x000fe40000011609 */
[----:B0-----:R-:W-:-:S02]  /*3350*/  SHF.R.U32.HI R11, RZ, 0x16, R25 ;  /* 0x00000016ff0b7819 */ /* 0x001fc40000011619 */
[----:B------:R-:W-:Y:S02]  /*3360*/  VIADDMNMX R43, R0, R43, RZ, !PT ;  /* 0x0000002b002b7246 */ /* 0x000fe400078001ff */
[C---:B------:R-:W-:Y:S02]  /*3370*/  VIADDMNMX R33, R10.reuse, R33, RZ, !PT ;  /* 0x000000210a217246 */ /* 0x040fe400078001ff */
[C---:B------:R-:W-:Y:S02]  /*3380*/  VIADDMNMX R47, R10.reuse, R47, RZ, !PT ;  /* 0x0000002f0a2f7246 */ /* 0x040fe400078001ff */
[C---:B------:R-:W-:Y:S02]  /*3390*/  VIADDMNMX R51, R10.reuse, R51, RZ, !PT ;  /* 0x000000330a337246 */ /* 0x040fe400078001ff */
[----:B------:R-:W-:Y:S01]  /*33a0*/  VIADDMNMX R5, R10, R5, RZ, !PT ;  /* 0x000000050a057246 */ /* 0x000fe200078001ff */
[----:B------:R0:W-:Y:S01]  /*33b0*/  STG.E.U8 desc[UR8][R6.64+0xc710], R17 ;  /* 0x00c7101106007986 */ /* 0x0001e2000c101108 */
[----:B------:R-:W-:Y:S01]  /*33c0*/  VIMNMX.U32 R39, PT, PT, R45, 0x7f, PT ;  /* 0x0000007f2d277848 */ /* 0x000fe20003fe0000 */
[----:B------:R-:W-:Y:S01]  /*33d0*/  IMAD.HI.U32 R23, R23, 0x4aa3ab0a, R2 ;  /* 0x4aa3ab0a17177827 */ /* 0x000fe200078e0002 */
[----:B------:R-:W-:-:S02]  /*33e0*/  VIMNMX.U32 R15, PT, PT, R15, 0x7f, PT ;  /* 0x0000007f0f0f7848 */ /* 0x000fc40003fe0000 */
[----:B------:R-:W-:Y:S01]  /*33f0*/  VIMNMX.U32 R9, PT, PT, R9, 0x7f, PT ;  /* 0x0000007f09097848 */ /* 0x000fe20003fe0000 */
[----:B------:R-:W-:Y:S01]  /*3400*/  IMAD.HI.U32 R55, R55, 0x4aa3ab0a, R2 ;  /* 0x4aa3ab0a37377827 */ /* 0x000fe200078e0002 */
[----:B------:R-:W-:-:S03]  /*3410*/  VIMNMX.U32 R11, PT, PT, R11, 0x7f, PT ;  /* 0x0000007f0b0b7848 */ /* 0x000fc60003fe0000 */
[----:B------:R-:W-:Y:S01]  /*3420*/  IMAD.HI.U32 R31, R31, 0x4aa3ab0a, R2 ;  /* 0x4aa3ab0a1f1f7827 */ /* 0x000fe200078e0002 */
[----:B0-----:R-:W-:Y:S02]  /*3430*/  SHF.R.U32.HI R17, RZ, 0x16, R13 ;  /* 0x00000016ff117819 */ /* 0x001fe4000001160d */
[----:B------:R-:W-:Y:S01]  /*3440*/  VIMNMX.U32 R13, PT, PT, R21, 0x7f, PT ;  /* 0x0000007f150d7848 */ /* 0x000fe20003fe0000 */
[--C-:B------:R-:W-:Y:S01]  /*3450*/  IMAD.HI.U32 R29, R29, 0x4aa3ab0a, R2.reuse ;  /* 0x4aa3ab0a1d1d7827 */ /* 0x100fe200078e0002 */
[----:B------:R0:W-:Y:S03]  /*3460*/  STG.E.U8 desc[UR8][R6.64+0xc403], R19 ;  /* 0x00c4031306007986 */ /* 0x0001e6000c101108 */
[----:B------:R-:W-:-:S04]  /*3470*/  IMAD.HI.U32 R43, R43, 0x4aa3ab0a, R2 ;  /* 0x4aa3ab0a2b2b7827 */ /* 0x000fc800078e0002 */
[----:B------:R-:W-:-:S04]  /*3480*/  IMAD.HI.U32 R33, R33, 0x4aa3ab0a, R2 ;  /* 0x4aa3ab0a21217827 */ /* 0x000fc800078e0002 */
[----:B------:R-:W-:-:S04]  /*3490*/  IMAD.HI.U32 R47, R47, 0x4aa3ab0a, R2 ;  /* 0x4aa3ab0a2f2f7827 */ /* 0x000fc800078e0002 */
[----:B------:R-:W-:-:S04]  /*34a0*/  IMAD.HI.U32 R51, R51, 0x4aa3ab0a, R2 ;  /* 0x4aa3ab0a33337827 */ /* 0x000fc800078e0002 */
[----:B------:R-:W-:Y:S01]  /*34b0*/  IMAD.HI.U32 R5, R5, 0x4aa3ab0a, R2 ;  /* 0x4aa3ab0a05057827 */ /* 0x000fe200078e0002 */
[----:B------:R1:W-:Y:S01]  /*34c0*/  STG.E.U8 desc[UR8][R6.64+0x24c00], R39 ;  /* 0x024c002706007986 */ /* 0x0003e2000c101108 */
[----:B0-----:R-:W-:Y:S02]  /*34d0*/  SHF.R.U32.HI R19, RZ, 0x16, R23 ;  /* 0x00000016ff137819 */ /* 0x001fe40000011617 */
[----:B------:R-:W-:Y:S01]  /*34e0*/  SHF.R.U32.HI R23, RZ, 0x16, R31 ;  /* 0x00000016ff177819 */ /* 0x000fe2000001161f */
[----:B------:R0:W-:Y:S01]  /*34f0*/  STG.E.U8 desc[UR8][R6.64+0xc711], R15 ;  /* 0x00c7110f06007986 */ /* 0x0001e2000c101108 */
[----:B------:R-:W-:Y:S02]  /*3500*/  SHF.R.U32.HI R3, RZ, 0x16, R33 ;  /* 0x00000016ff037819 */ /* 0x000fe40000011621 */
[----:B------:R-:W-:Y:S01]  /*3510*/  SHF.R.U32.HI R47, RZ, 0x16, R47 ;  /* 0x00000016ff2f7819 */ /* 0x000fe2000001162f */
[----:B------:R2:W-:Y:S04]  /*3520*/  STG.E.U8 desc[UR8][R6.64+0x18b11], R13 ;  /* 0x018b110d06007986 */ /* 0x0005e8000c101108 */
[----:B------:R3:W-:Y:S01]  /*3530*/  STG.E.U8 desc[UR8][R6.64+0x312], R9 ;  /* 0x0003120906007986 */ /* 0x0007e2000c101108 */
[----:B-1----:R-:W-:-:S03]  /*3540*/  SHF.R.U32.HI R39, RZ, 0x16, R55 ;  /* 0x00000016ff277819 */ /* 0x002fc60000011637 */
[----:B------:R1:W-:Y:S01]  /*3550*/  STG.E.U8 desc[UR8][R6.64+0xc712], R11 ;  /* 0x00c7120b06007986 */ /* 0x0003e2000c101108 */
[----:B0-----:R-:W-:Y:S02]  /*3560*/  SHF.R.U32.HI R15, RZ, 0x16, R29 ;  /* 0x00000016ff0f7819 */ /* 0x001fe4000001161d */
[----:B--2---:R-:W-:Y:S02]  /*3570*/  SHF.R.U32.HI R13, RZ, 0x16, R5 ;  /* 0x00000016ff0d7819 */ /* 0x004fe40000011605 */
[----:B---3--:R-:W-:Y:S02]  /*3580*/  SHF.R.U32.HI R9, RZ, 0x16, R51 ;  /* 0x00000016ff097819 */ /* 0x008fe40000011633 */
[----:B-1----:R-:W-:Y:S02]  /*3590*/  SHF.R.U32.HI R11, RZ, 0x16, R43 ;  /* 0x00000016ff0b7819 */ /* 0x002fe4000001162b */
[----:B------:R-:W-:Y:S02]  /*35a0*/  VIMNMX.U32 R39, PT, PT, R39, 0x7f, PT ;  /* 0x0000007f27277848 */ /* 0x000fe40003fe0000 */
[----:B------:R-:W-:-:S02]  /*35b0*/  VIMNMX.U32 R27, PT, PT, R27, 0x7f, PT ;  /* 0x0000007f1b1b7848 */ /* 0x000fc40003fe0000 */
[----:B------:R-:W-:Y:S02]  /*35c0*/  VIMNMX.U32 R19, PT, PT, R19, 0x7f, PT ;  /* 0x0000007f13137848 */ /* 0x000fe40003fe0000 */
[----:B------:R-:W-:Y:S02]  /*35d0*/  VIMNMX.U32 R23, PT, PT, R23, 0x7f, PT ;  /* 0x0000007f17177848 */ /* 0x000fe40003fe0000 */
[----:B------:R-:W-:Y:S02]  /*35e0*/  VIMNMX.U32 R17, PT, PT, R17, 0x7f, PT ;  /* 0x0000007f11117848 */ /* 0x000fe40003fe0000 */
[----:B------:R-:W-:Y:S02]  /*35f0*/  VIMNMX.U32 R15, PT, PT, R15, 0x7f, PT ;  /* 0x0000007f0f0f7848 */ /* 0x000fe40003fe0000 */
[----:B------:R-:W-:Y:S02]  /*3600*/  VIMNMX.U32 R11, PT, PT, R11, 0x7f, PT ;  /* 0x0000007f0b0b7848 */ /* 0x000fe40003fe0000 */
[----:B------:R-:W-:-:S02]  /*3610*/  VIMNMX.U32 R3, PT, PT, R3, 0x7f, PT ;  /* 0x0000007f03037848 */ /* 0x000fc40003fe0000 */
        /* <DEDUP_REMOVED lines=16> */
.L_x_283:
        /* <DEDUP_REMOVED lines=14> */
.L_x_391:


//--------------------- .text.fused_nn_conv2d_cast_fixed_point_multiply_add_cast_nn_relu_cast_fixed_point_mult_18399029763786111876__kernel0 --------------------------
	.section	.text.fused_nn_conv2d_cast_fixed_point_multiply_add_cast_nn_relu_cast_fixed_point_mult_18399029763786111876__kernel0,"ax",@progbits
	.align	128
        .global         fused_nn_conv2d_cast_fixed_point_multiply_add_cast_nn_relu_cast_fixed_point_mult_18399029763786111876__kernel0
        .type           fused_nn_conv2d_cast_fixed_point_multiply_add_cast_nn_relu_cast_fixed_point_mult_18399029763786111876__kernel0,@function
        .size           fused_nn_conv2d_cast_fixed_point_multiply_add_cast_nn_relu_cast_fixed_point_mult_18399029763786111876__kernel0,(.L_x_392 - fused_nn_conv2d_cast_fixed_point_multiply_add_cast_nn_relu_cast_fixed_point_mult_18399029763786111876__kernel0)
        .other          fused_nn_conv2d_cast_fixed_point_multiply_add_cast_nn_relu_cast_fixed_point_mult_18399029763786111876__kernel0,@"STO_CUDA_ENTRY STV_DEFAULT"
fused_nn_conv2d_cast_fixed_point_multiply_add_cast_nn_relu_cast_fixed_point_mult_18399029763786111876__kernel0:
.text.fused_nn_conv2d_cast_fixed_point_multiply_add_cast_nn_relu_cast_fixed_point_mult_18399029763786111876__kernel0:
        /* <DEDUP_REMOVED lines=50> */
.L_x_287:
[----:B------:R-:W-:Y:S05]  /*0320*/  BSYNC.RECONVERGENT B1 ;  /* 0x0000000000017941 */ /* 0x000fea0003800200 */
.L_x_286:
[----:B------:R-:W1:Y:S01]  /*0330*/  S2UR UR5, SR_CgaCtaId ;  /* 0x00000000000579c3 */ /* 0x000e620000008800 */
[----:B------:R-:W-:Y:S02]  /*0340*/  UMOV UR4, 0x400 ;  /* 0x0000040000047882 */ /* 0x000fe40000000000 */
[----:B-1----:R-:W-:-:S06]  /*0350*/  ULEA UR4, UR5, UR4, 0x18 ;  /* 0x0000000405047291 */ /* 0x002fcc000f8ec0ff */
[----:B0-----:R-:W-:-:S05]  /*0360*/  LEA R5, R25, UR4, 0x2 ;  /* 0x0000000419057c11 */ /* 0x001fca000f8e10ff */
[----:B-----5:R0:W-:Y:S02]  /*0370*/  STS [R5], R4 ;  /* 0x0000000405007388 */ /* 0x0201e40000000800 */
.L_x_285:
[----:B------:R-:W-:Y:S05]  /*0380*/  BSYNC.RECONVERGENT B0 ;  /* 0x0000000000007941 */ /* 0x000fea0003800200 */
.L_x_284:
        /* <DEDUP_REMOVED lines=150> */
.L_x_290:
        /* <DEDUP_REMOVED lines=31> */
.L_x_289:
[----:B------:R-:W-:Y:S05]  /*0ee0*/  BSYNC.RECONVERGENT B0 ;  /* 0x0000000000007941 */ /* 0x000fea0003800200 */
.L_x_288:
        /* <DEDUP_REMOVED lines=981> */
[----:B------:R-:W-:Y:S01]  /*4c40*/  HFMA2 R5, -RZ, RZ, 9.5367431640625e-07, 0 ;  /* 0x00100000ff057431 */ /* 0x000fe200000001ff */
        /* <DEDUP_REMOVED lines=173> */
.L_x_291:
        /* <DEDUP_REMOVED lines=14> */
.L_x_392:


//--------------------- .text.fused_cast_fixed_point_multiply_clip_cast_4_kernel0 --------------------------
	.section	.text.fused_cast_fixed_point_multiply_clip_cast_4_kernel0,"ax",@progbits
	.align	128
        .global         fused_cast_fixed_point_multiply_clip_cast_4_kernel0
        .type           fused_cast_fixed_point_multiply_clip_cast_4_kernel0,@function
        .size           fused_cast_fixed_point_multiply_clip_cast_4_kernel0,(.L_x_393 - fused_cast_fixed_point_multiply_clip_cast_4_kernel0)
        .other          fused_cast_fixed_point_multiply_clip_cast_4_kernel0,@"STO_CUDA_ENTRY STV_DEFAULT"
fused_cast_fixed_point_multiply_clip_cast_4_kernel0:
.text.fused_cast_fixed_point_multiply_clip_cast_4_kernel0:
        /* <DEDUP_REMOVED lines=128> */
.L_x_292:
        /* <DEDUP_REMOVED lines=16> */
.L_x_393:


//--------------------- .text.fused_nn_global_avg_pool2d_1_kernel0 --------------------------
	.section	.text.fused_nn_global_avg_pool2d_1_kernel0,"ax",@progbits
	.align	128
        .global         fused_nn_global_avg_pool2d_1_kernel0
        .type           fused_nn_global_avg_pool2d_1_kernel0,@function
        .size           fused_nn_global_avg_pool2d_1_kernel0,(.L_x_394 - fused_nn_global_avg_pool2d_1_kernel0)
        .other          fused_nn_global_avg_pool2d_1_kernel0,@"STO_CUDA_ENTRY STV_DEFAULT"
fused_nn_global_avg_pool2d_1_kernel0:
.text.fused_nn_global_avg_pool2d_1_kernel0:
[----:B------:R-:W-:Y:S01]  /*0000*/  LDC R1, c[0x0][0x37c] ;  /* 0x0000df00ff017b82 */ /* 0x000fe20000000800 */
[----:B------:R-:W0:Y:S07]  /*0010*/  S2R R0, SR_CTAID.Y ;  /* 0x0000000000007919 */ /* 0x000e2e0000002600 */
[----:B------:R-:W1:Y:S01]  /*0020*/  S2UR UR6, SR_CTAID.X ;  /* 0x00000000000679c3 */ /* 0x000e620000002500 */
[----:B------:R-:W2:Y:S01]  /*0030*/  LDCU.64 UR4, c[0x0][0x358] ;  /* 0x00006b00ff0477ac */ /* 0x000ea20008000a00 */
[----:B------:R-:W0:Y:S01]  /*0040*/  S2R R5, SR_TID.Y ;  /* 0x0000000000057919 */ /* 0x000e220000002200 */
[----:B------:R-:W3:Y:S05]  /*0050*/  S2R R4, SR_TID.X ;  /* 0x0000000000047919 */ /* 0x000eea0000002100 */
[----:B------:R-:W4:Y:S01]  /*0060*/  LDC.64 R2, c[0x0][0x380] ;  /* 0x0000e000ff027b82 */ /* 0x000f220000000a00 */
[----:B0-----:R-:W-:-:S04]  /*0070*/  LEA R0, R0, R5, 0x3 ;  /* 0x0000000500007211 */ /* 0x001fc800078e18ff */
[----:B-1----:R-:W-:-:S04]  /*0080*/  LEA R5, R0, UR6, 0x4 ;  /* 0x0000000600057c11 */ /* 0x002fc8000f8e20ff */
[----:B---3--:R-:W-:-:S05]  /*0090*/  LEA R5, R5, R4, 0x3 ;  /* 0x0000000405057211 */ /* 0x008fca00078e18ff */
[----:B------:R-:W-:-:S04]  /*00a0*/  IMAD R7, R5, 0xc4, RZ ;  /* 0x000000c405077824 */ /* 0x000fc800078e02ff */
[----:B----4-:R-:W-:-:S05]  /*00b0*/  IMAD.WIDE.U32 R2, R7, 0x4, R2 ;  /* 0x0000000407027825 */ /* 0x010fca00078e0002 */
[----:B--2---:R-:W2:Y:S04]  /*00c0*/  LDG.E.CONSTANT R11, desc[UR4][R2.64] ;  /* 0x00000004020b7981 */ /* 0x004ea8000c1e9900 */
[----:B------:R-:W3:Y:S04]  /*00d0*/  LDG.E.CONSTANT R12, desc[UR4][R2.64+0x10] ;  /* 0x00001004020c7981 */ /* 0x000ee8000c1e9900 */
[----:B------:R-:W4:Y:S04]  /*00e0*/  LDG.E.CONSTANT R22, desc[UR4][R2.64+0x20] ;  /* 0x0000200402167981 */ /* 0x000f28000c1e9900 */
        /* <DEDUP_REMOVED lines=16> */
[----:B------:R-:W5:Y:S01]  /*01f0*/  LDG.E.CONSTANT R23, desc[UR4][R2.64+0x34] ;  /* 0x0000340402177981 */ /* 0x000f62000c1e9900 */
[----:B--2---:R-:W-:-:S04]  /*0200*/  FADD R11, RZ, R11 ;  /* 0x0000000bff0b7221 */ /* 0x004fc80000000000 */
[----:B---3--:R-:W-:Y:S02]  /*0210*/  FADD R11, R11, R12 ;  /* 0x0000000c0b0b7221 */ /* 0x008fe40000000000 */
[----:B------:R-:W2:Y:S02]  /*0220*/  LDG.E.CONSTANT R12, desc[UR4][R2.64+0x100] ;  /* 0x00010004020c7981 */ /* 0x000ea4000c1e9900 */
[----:B----4-:R-:W-:Y:S02]  /*0230*/  FADD R11, R11, R22 ;  /* 0x000000160b0b7221 */ /* 0x010fe40000000000 */
[----:B------:R-:W3:Y:S02]  /*0240*/  LDG.E.CONSTANT R22, desc[UR4][R2.64+0x150] ;  /* 0x0001500402167981 */ /* 0x000ee4000c1e9900 */
[----:B-----5:R-:W-:-:S04]  /*0250*/  FADD R11, R11, R26 ;  /* 0x0000001a0b0b7221 */ /* 0x020fc80000000000 */
[----:B------:R-:W-:Y:S02]  /*0260*/  FADD R28, R11, R28 ;  /* 0x0000001c0b1c7221 */ /* 0x000fe40000000000 */
[----:B------:R-:W4:Y:S02]  /*0270*/  LDG.E.CONSTANT R11, desc[UR4][R2.64+0x44] ;  /* 0x00004404020b7981 */ /* 0x000f24000c1e9900 */
[----:B------:R-:W-:Y:S02]  /*0280*/  FADD R15, R28, R13 ;  /* 0x0000000d1c0f7221 */ /* 0x000fe40000000000 */
[----:B------:R-:W5:Y:S02]  /*0290*/  LDG.E.CONSTANT R13, desc[UR4][R2.64+0x54] ;  /* 0x00005404020d7981 */ /* 0x000f64000c1e9900 */
[----:B------:R-:W-:Y:S02]  /*02a0*/  FADD R17, R15, R14 ;  /* 0x0000000e0f117221 */ /* 0x000fe40000000000 */
[----:B------:R-:W3:Y:S02]  /*02b0*/  LDG.E.CONSTANT R15, desc[UR4][R2.64+0x64] ;  /* 0x00006404020f7981 */ /* 0x000ee4000c1e9900 */
[----:B------:R-:W-:-:S02]  /*02c0*/  FADD R19, R17, R16 ;  /* 0x0000001011137221 */ /* 0x000fc40000000000 */
[----:B------:R-:W3:Y:S02]  /*02d0*/  LDG.E.CONSTANT R17, desc[UR4][R2.64+0x74] ;  /* 0x0000740402117981 */ /* 0x000ee4000c1e9900 */
[----:B------:R-:W-:Y:S02]  /*02e0*/  FADD R21, R19, R18 ;  /* 0x0000001213157221 */ /* 0x000fe40000000000 */
[----:B------:R-:W3:Y:S02]  /*02f0*/  LDG.E.CONSTANT R19, desc[UR4][R2.64+0x84] ;  /* 0x0000840402137981 */ /* 0x000ee4000c1e9900 */
[----:B------:R-:W-:Y:S02]  /*0300*/  FADD R27, R21, R20 ;  /* 0x00000014151b7221 */ /* 0x000fe40000000000 */
[----:B------:R-:W3:Y:S02]  /*0310*/  LDG.E.CONSTANT R21, desc[UR4][R2.64+0x94] ;  /* 0x0000940402157981 */ /* 0x000ee4000c1e9900 */
[----:B------:R-:W-:-:S02]  /*0320*/  FADD R26, R27, R10 ;  /* 0x0000000a1b1a7221 */ /* 0x000fc40000000000 */
[----:B------:R-:W3:Y:S04]  /*0330*/  LDG.E.CONSTANT R14, desc[UR4][R2.64+0x110] ;  /* 0x00011004020e7981 */ /* 0x000ee8000c1e9900 */
[----:B------:R-:W3:Y:S01]  /*0340*/  LDG.E.CONSTANT R10, desc[UR4][R2.64+0xa4] ;  /* 0x0000a404020a7981 */ /* 0x000ee2000c1e9900 */
[----:B------:R-:W-:-:S03]  /*0350*/  FADD R27, R26, R9 ;  /* 0x000000091a1b7221 */ /* 0x000fc60000000000 */
[----:B------:R-:W3:Y:S04]  /*0360*/  LDG.E.CONSTANT R9, desc[UR4][R2.64+0xb4] ;  /* 0x0000b40402097981 */ /* 0x000ee8000c1e9900 */
[----:B------:R-:W3:Y:S01]  /*0370*/  LDG.E.CONSTANT R16, desc[UR4][R2.64+0x120] ;  /* 0x0001200402107981 */ /* 0x000ee2000c1e9900 */
[----:B------:R-:W-:-:S03]  /*0380*/  FADD R27, R27, R4 ;  /* 0x000000041b1b7221 */ /* 0x000fc60000000000 */
[----:B------:R-:W3:Y:S01]  /*0390*/  LDG.E.CONSTANT R18, desc[UR4][R2.64+0x130] ;  /* 0x0001300402127981 */ /* 0x000ee2000c1e9900 */
[----:B------:R-:W-:-:S03]  /*03a0*/  FADD R26, R27, R8 ;  /* 0x000000081b1a7221 */ /* 0x000fc60000000000 */
[----:B------:R-:W3:Y:S04]  /*03b0*/  LDG.E.CONSTANT R20, desc[UR4][R2.64+0x140] ;  /* 0x0001400402147981 */ /* 0x000ee8000c1e9900 */
[----:B------:R-:W3:Y:S01]  /*03c0*/  LDG.E.CONSTANT R8, desc[UR4][R2.64+0x8] ;  /* 0x0000080402087981 */ /* 0x000ee2000c1e9900 */
[----:B------:R-:W-:-:S03]  /*03d0*/  FADD R27, R26, R7 ;  /* 0x000000071a1b7221 */ /* 0x000fc60000000000 */
[----:B------:R-:W3:Y:S04]  /*03e0*/  LDG.E.CONSTANT R4, desc[UR4][R2.64+0xc4] ;  /* 0x0000c40402047981 */ /* 0x000ee8000c1e9900 */
[----:B------:R-:W3:Y:S01]  /*03f0*/  LDG.E.CONSTANT R7, desc[UR4][R2.64+0x18] ;  /* 0x0000180402077981 */ /* 0x000ee2000c1e9900 */
[----:B------:R-:W-:-:S03]  /*0400*/  FADD R27, R27, R6 ;  /* 0x000000061b1b7221 */ /* 0x000fc60000000000 */
[----:B------:R-:W3:Y:S01]  /*0410*/  LDG.E.CONSTANT R6, desc[UR4][R2.64+0x28] ;  /* 0x0000280402067981 */ /* 0x000ee2000c1e9900 */
[----:B------:R-:W-:-:S04]  /*0420*/  FADD R0, RZ, R0 ;  /* 0x00000000ff007221 */ /* 0x000fc80000000000 */
[----:B------:R-:W-:Y:S02]  /*0430*/  FADD R25, R0, R25 ;  /* 0x0000001900197221 */ /* 0x000fe40000000000 */
[----:B------:R-:W3:Y:S02]  /*0440*/  LDG.E.CONSTANT R0, desc[UR4][R2.64+0xd4] ;  /* 0x0000d40402007981 */ /* 0x000ee4000c1e9900 */
[----:B------:R-:W-:Y:S02]  /*0450*/  FADD R26, R25, R24 ;  /* 0x00000018191a7221 */ /* 0x000fe40000000000 */
[----:B------:R-:W3:Y:S02]  /*0460*/  LDG.E.CONSTANT R24, desc[UR4][R2.64+0x38] ;  /* 0x0000380402187981 */ /* 0x000ee4000c1e9900 */
[----:B------:R-:W-:Y:S02]  /*0470*/  FADD R26, R26, R23 ;  /* 0x000000171a1a7221 */ /* 0x000fe40000000000 */
[----:B------:R-:W3:Y:S04]  /*0480*/  LDG.E.CONSTANT R23, desc[UR4][R2.64+0x48] ;  /* 0x0000480402177981 */ /* 0x000ee8000c1e9900 */
[----:B------:R-:W3:Y:S01]  /*0490*/  LDG.E.CONSTANT R25, desc[UR4][R2.64+0x1a0] ;  /* 0x0001a00402197981 */ /* 0x000ee2000c1e9900 */
[----:B----4-:R-:W-:Y:S01]  /*04a0*/  FADD R26, R26, R11 ;  /* 0x0000000b1a1a7221 */ /* 0x010fe20000000000 */
[----:B--2---:R-:W-:-:S02]  /*04b0*/  FADD R27, R27, R12 ;  /* 0x0000000c1b1b7221 */ /* 0x004fc40000000000 */
[----:B------:R-:W2:Y:S01]  /*04c0*/  LDG.E.CONSTANT R11, desc[UR4][R2.64+0x160] ;  /* 0x00016004020b7981 */ /* 0x000ea2000c1e9900 */
[----:B-----5:R-:W-:-:S03]  /*04d0*/  FADD R26, R26, R13 ;  /* 0x0000000d1a1a7221 */ /* 0x020fc60000000000 */
[----:B------:R-:W4:Y:S01]  /*04e0*/  LDG.E.CONSTANT R12, desc[UR4][R2.64+0xe4] ;  /* 0x0000e404020c7981 */ /* 0x000f22000c1e9900 */
[----:B---3--:R-:W-:-:S03]  /*04f0*/  FADD R26, R26, R15 ;  /* 0x0000000f1a1a7221 */ /* 0x008fc60000000000 */
[----:B------:R-:W3:Y:S01]  /*0500*/  LDG.E.CONSTANT R13, desc[UR4][R2.64+0x170] ;  /* 0x00017004020d7981 */ /* 0x000ee2000c1e9900 */
[----:B------:R-:W-:-:S03]  /*0510*/  FADD R26, R26, R17 ;  /* 0x000000111a1a7221 */ /* 0x000fc60000000000 */
[----:B------:R-:W5:Y:S01]  /*0520*/  LDG.E.CONSTANT R17, desc[UR4][R2.64+0x78] ;  /* 0x0000780402117981 */ /* 0x000f62000c1e9900 */
[----:B------:R-:W-:-:S03]  /*0530*/  FADD R26, R26, R19 ;  /* 0x000000131a1a7221 */ /* 0x000fc60000000000 */
[----:B------:R-:W5:Y:S01]  /*0540*/  LDG.E.CONSTANT R19, desc[UR4][R2.64+0x114] ;  /* 0x0001140402137981 */ /* 0x000f62000c1e9900 */
[----:B------:R-:W-:-:S03]  /*0550*/  FADD R21, R26, R21 ;  /* 0x000000151a157221 */ /* 0x000fc60000000000 */
[----:B------:R-:W5:Y:S01]  /*0560*/  LDG.E.CONSTANT R26, desc[UR4][R2.64+0x98] ;  /* 0x00009804021a7981 */ /* 0x000f62000c1e9900 */
[----:B------:R-:W-:Y:S01]  /*0570*/  FADD R27, R27, R14 ;  /* 0x0000000e1b1b7221 */ /* 0x000fe20000000000 */
[----:B------:R-:W-:Y:S02]  /*0580*/  FADD R14, R21, R10 ;  /* 0x0000000a150e7221 */ /* 0x000fe40000000000 */
[----:B------:R-:W5:Y:S02]  /*0590*/  LDG.E.CONSTANT R10, desc[UR4][R2.64+0x58] ;  /* 0x00005804020a7981 */ /* 0x000f64000c1e9900 */
[----:B------:R-:W-:Y:S02]  /*05a0*/  FADD R15, R14, R9 ;  /* 0x000000090e0f7221 */ /* 0x000fe40000000000 */
[----:B------:R-:W5:Y:S01]  /*05b0*/  LDG.E.CONSTANT R14, desc[UR4][R2.64+0x68] ;  /* 0x00006804020e7981 */ /* 0x000f62000c1e9900 */
[----:B------:R-:W-:-:S03]  /*05c0*/  FADD R27, R27, R16 ;  /* 0x000000101b1b7221 */ /* 0x000fc60000000000 */
[----:B------:R-:W5:Y:S01]  /*05d0*/  LDG.E.CONSTANT R21, desc[UR4][R2.64+0x88] ;  /* 0x0000880402157981 */ /* 0x000f62000c1e9900 */
[----:B------:R-:W-:-:S03]  /*05e0*/  FADD R27, R27, R18 ;  /* 0x000000121b1b7221 */ /* 0x000fc60000000000 */
[----:B------:R-:W5:Y:S01]  /*05f0*/  LDG.E.CONSTANT R9, desc[UR4][R2.64+0xf4] ;  /* 0x0000f40402097981 */ /* 0x000f62000c1e9900 */
[----:B------:R-:W-:-:S03]  /*0600*/  FADD R27, R27, R20 ;  /* 0x000000141b1b7221 */ /* 0x000fc60000000000 */
[----:B------:R-:W5:Y:S01]  /*0610*/  LDG.E.CONSTANT R16, desc[UR4][R2.64+0x180] ;  /* 0x0001800402107981 */ /* 0x000f62000c1e9900 */
[----:B------:R-:W-:Y:S01]  /*0620*/  FADD R8, RZ, R8 ;  /* 0x00000008ff087221 */ /* 0x000fe20000000000 */
[----:B------:R-:W-:Y:S02]  /*0630*/  FADD R22, R27, R22 ;  /* 0x000000161b167221 */ /* 0x000fe40000000000 */
[----:B------:R-:W5:Y:S01]  /*0640*/  LDG.E.CONSTANT R20, desc[UR4][R2.64+0x190] ;  /* 0x0001900402147981 */ /* 0x000f62000c1e9900 */
[----:B------:R-:W-:-:S03]  /*0650*/  FADD R27, R15, R4 ;  /* 0x000000040f1b7221 */ /* 0x000fc60000000000 */
[----:B------:R-:W5:Y:S01]  /*0660*/  LDG.E.CONSTANT R15, desc[UR4][R2.64+0x104] ;  /* 0x00010404020f7981 */ /* 0x000f62000c1e9900 */
[----:B------:R-:W-:-:S03]  /*0670*/  FADD R7, R8, R7 ;  /* 0x0000000708077221 */ /* 0x000fc60000000000 */
[----:B------:R-:W5:Y:S04]  /*0680*/  LDG.E.CONSTANT R8, desc[UR4][R2.64+0xa8] ;  /* 0x0000a80402087981 */ /* 0x000f68000c1e9900 */
[----:B------:R-:W5:Y:S01]  /*0690*/  LDG.E.CONSTANT R18, desc[UR4][R2.64+0x124] ;  /* 0x0001240402127981 */ /* 0x000f62000c1e9900 */
[----:B------:R-:W-:-:S03]  /*06a0*/  FADD R29, R7, R6 ;  /* 0x00000006071d7221 */ /* 0x000fc60000000000 */
[----:B------:R-:W5:Y:S04]  /*06b0*/  LDG.E.CONSTANT R6, desc[UR4][R2.64+0x134] ;  /* 0x0001340402067981 */ /* 0x000f68000c1e9900 */
[----:B------:R-:W5:Y:S04]  /*06c0*/  LDG.E.CONSTANT R7, desc[UR4][R2.64+0xb8] ;  /* 0x0000b80402077981 */ /* 0x000f68000c1e9900 */
[----:B------:R-:W5:Y:S01]  /*06d0*/  LDG.E.CONSTANT R4, desc[UR4][R2.64+0xc8] ;  /* 0x0000c80402047981 */ /* 0x000f62000c1e9900 */
[----:B------:R-:W-:-:S03]  /*06e0*/  FADD R27, R27, R0 ;  /* 0x000000001b1b7221 */ /* 0x000fc60000000000 */
[----:B------:R-:W5:Y:S01]  /*06f0*/  LDG.E.CONSTANT R0, desc[UR4][R2.64+0xd8] ;  /* 0x0000d80402007981 */ /* 0x000f62000c1e9900 */
[----:B------:R-:W-:-:S04]  /*0700*/  FADD R24, R29, R24 ;  /* 0x000000181d187221 */ /* 0x000fc80000000000 */
[----:B------:R-:W-:Y:S02]  /*0710*/  FADD R23, R24, R23 ;  /* 0x0000001718177221 */ /* 0x000fe40000000000 */
[----:B------:R-:W5:Y:S01]  /*0720*/  LDG.E.CONSTANT R24, desc[UR4][R2.64+0x1b0] ;  /* 0x0001b00402187981 */ /* 0x000f62000c1e9900 */
[----:B--2---:R-:W-:-:S03]  /*0730*/  FADD R22, R22, R11 ;  /* 0x0000000b16167221 */ /* 0x004fc60000000000 */
[----:B------:R-:W2:Y:S01]  /*0740*/  LDG.E.CONSTANT R11, desc[UR4][R2.64+0xc] ;  /* 0x00000c04020b7981 */ /* 0x000ea2000c1e9900 */
[----:B----4-:R-:W-:Y:S01]  /*0750*/  FADD R12, R27, R12 ;  /* 0x0000000c1b0c7221 */ /* 0x010fe20000000000 */
[----:B---3--:R-:W-:Y:S02]  /*0760*/  FADD R13, R22, R13 ;  /* 0x0000000d160d7221 */ /* 0x008fe40000000000 */
[----:B------:R-:W3:Y:S01]  /*0770*/  LDG.E.CONSTANT R22, desc[UR4][R2.64+0xe8] ;  /* 0x0000e80402167981 */ /* 0x000ee2000c1e9900 */
[----:B-----5:R-:W-:-:S03]  /*0780*/  FADD R23, R23, R10 ;  /* 0x0000000a17177221 */ /* 0x020fc60000000000 */
[----:B------:R-:W4:Y:S01]  /*0790*/  LDG.E.CONSTANT R10, desc[UR4][R2.64+0x4c] ;  /* 0x00004c04020a7981 */ /* 0x000f22000c1e9900 */
[----:B------:R-:W-:-:S03]  /*07a0*/  FADD R14, R23, R14 ;  /* 0x0000000e170e7221 */ /* 0x000fc60000000000 */
[----:B------:R-:W5:Y:S01]  /*07b0*/  LDG.E.CONSTANT R23, desc[UR4][R2.64+0x1c] ;  /* 0x00001c0402177981 */ /* 0x000f62000c1e9900 */
[----:B------:R-:W-:-:S03]  /*07c0*/  FADD R14, R14, R17 ;  /* 0x000000110e0e7221 */ /* 0x000fc60000000000 */
[----:B------:R-:W4:Y:S01]  /*07d0*/  LDG.E.CONSTANT R17, desc[UR4][R2.64+0x1c0] ;  /* 0x0001c00402117981 */ /* 0x000f22000c1e9900 */
[----:B------:R-:W-:Y:S01]  /*07e0*/  FADD R21, R14, R21 ;  /* 0x000000150e157221 */ /* 0x000fe20000000000 */
[----:B------:R-:W-:Y:S02]  /*07f0*/  FADD R12, R12, R9 ;  /* 0x000000090c0c7221 */ /* 0x000fe40000000000 */
[----:B------:R-:W4:Y:S01]  /*0800*/  LDG.E.CONSTANT R14, desc[UR4][R2.64+0x3c] ;  /* 0x00003c04020e7981 */ /* 0x000f22000c1e9900 */
[----:B------:R-:W-:Y:S01]  /*0810*/  FADD R13, R13, R16 ;  /* 0x000000100d0d7221 */ /* 0x000fe20000000000 */
[----:B------:R-:W-:Y:S02]  /*0820*/  FADD R21, R21, R26 ;  /* 0x0000001a15157221 */ /* 0x000fe40000000000 */
[----:B------:R-:W4:Y:S01]  /*0830*/  LDG.E.CONSTANT R16, desc[UR4][R2.64+0x164] ;  /* 0x0001640402107981 */ /* 0x000f22000c1e9900 */
[----:B------:R-:W-:-:S03]  /*0840*/  FADD R20, R13, R20 ;  /* 0x000000140d147221 */ /* 0x000fc60000000000 */
[----:B------:R-:W4:Y:S01]  /*0850*/  LDG.E.CONSTANT R13, desc[UR4][R2.64+0x1d0] ;  /* 0x0001d004020d7981 */ /* 0x000f22000c1e9900 */
[----:B------:R-:W-:Y:S01]  /*0860*/  FADD R12, R12, R15 ;  /* 0x0000000f0c0c7221 */ /* 0x000fe20000000000 */
[----:B------:R-:W-:-:S03]  /*0870*/  FADD R28, R21, R8 ;  /* 0x00000008151c7221 */ /* 0x000fc60000000000 */
[----:B------:R-:W-:Y:S01]  /*0880*/  FADD R19, R12, R19 ;  /* 0x000000130c137221 */ /* 0x000fe20000000000 */
[----:B------:R-:W4:Y:S01]  /*0890*/  LDG.E.CONSTANT R21, desc[UR4][R2.64+0x144] ;  /* 0x0001440402157981 */ /* 0x000f22000c1e9900 */
[----:B------:R-:W-:Y:S02]  /*08a0*/  FADD R9, R20, R25 ;  /* 0x0000001914097221 */ /* 0x000fe40000000000 */
[----:B------:R-:W-:Y:S01]  /*08b0*/  FADD R25, R19, R18 ;  /* 0x0000001213197221 */ /* 0x000fe20000000000 */
[----:B------:R-:W4:Y:S04]  /*08c0*/  LDG.E.CONSTANT R20, desc[UR4][R2.64+0x154] ;  /* 0x0001540402147981 */ /* 0x000f28000c1e9900 */
[----:B------:R-:W4:Y:S04]  /*08d0*/  LDG.E.CONSTANT R18, desc[UR4][R2.64+0x2c] ;  /* 0x00002c0402127981 */ /* 0x000f28000c1e9900 */
[----:B------:R-:W4:Y:S04]  /*08e0*/  LDG.E.CONSTANT R19, desc[UR4][R2.64+0xf8] ;  /* 0x0000f80402137981 */ /* 0x000f28000c1e9900 */
[----:B------:R-:W4:Y:S04]  /*08f0*/  LDG.E.CONSTANT R15, desc[UR4][R2.64+0x108] ;  /* 0x00010804020f7981 */ /* 0x000f28000c1e9900 */
[----:B------:R-:W4:Y:S04]  /*0900*/  LDG.E.CONSTANT R12, desc[UR4][R2.64+0x174] ;  /* 0x00017404020c7981 */ /* 0x000f28000c1e9900 */
[----:B------:R-:W4:Y:S01]  /*0910*/  LDG.E.CONSTANT R8, desc[UR4][R2.64+0x118] ;  /* 0x0001180402087981 */ /* 0x000f22000c1e9900 */
[----:B------:R-:W-:Y:S01]  /*0920*/  FADD R26, R25, R6 ;  /* 0x00000006191a7221 */ /* 0x000fe20000000000 */
[----:B------:R-:W-:-:S02]  /*0930*/  FADD R25, R28, R7 ;  /* 0x000000071c197221 */ /* 0x000fc40000000000 */
[----:B------:R-:W4:Y:S04]  /*0940*/  LDG.E.CONSTANT R6, desc[UR4][R2.64+0x128] ;  /* 0x0001280402067981 */ /* 0x000f28000c1e9900 */
[----:B------:R-:W4:Y:S01]  /*0950*/  LDG.E.CONSTANT R7, desc[UR4][R2.64+0x5c] ;  /* 0x00005c0402077981 */ /* 0x000f22000c1e9900 */
[----:B------:R-:W-:-:S03]  /*0960*/  FADD R25, R25, R4 ;  /* 0x0000000419197221 */ /* 0x000fc60000000000 */
[----:B------:R-:W4:Y:S01]  /*0970*/  LDG.E.CONSTANT R4, desc[UR4][R2.64+0x6c] ;  /* 0x00006c0402047981 */ /* 0x000f22000c1e9900 */
[----:B------:R-:W-:-:S03]  /*0980*/  FADD R25, R25, R0 ;  /* 0x0000000019197221 */ /* 0x000fc60000000000 */
[----:B------:R-:W4:Y:S01]  /*0990*/  LDG.E.CONSTANT R0, desc[UR4][R2.64+0x7c] ;  /* 0x00007c0402007981 */ /* 0x000f22000c1e9900 */
[----:B------:R-:W-:Y:S01]  /*09a0*/  FADD R24, R9, R24 ;  /* 0x0000001809187221 */ /* 0x000fe20000000000 */
[----:B--2---:R-:W-:Y:S02]  /*09b0*/  FADD R28, RZ, R11 ;  /* 0x0000000bff1c7221 */ /* 0x004fe40000000000 */
[----:B------:R-:W2:Y:S01]  /*09c0*/  LDG.E.CONSTANT R11, desc[UR4][R2.64+0xbc] ;  /* 0x0000bc04020b7981 */ /* 0x000ea2000c1e9900 */
[----:B---3--:R-:W-:-:S03]  /*09d0*/  FADD R22, R25, R22 ;  /* 0x0000001619167221 */ /* 0x008fc60000000000 */
[----:B------:R-:W3:Y:S01]  /*09e0*/  LDG.E.CONSTANT R25, desc[UR4][R2.64+0x184] ;  /* 0x0001840402197981 */ /* 0x000ee2000c1e9900 */
[----:B-----5:R-:W-:Y:S01]  /*09f0*/  FADD R23, R28, R23 ;  /* 0x000000171c177221 */ /* 0x020fe20000000000 */
[----:B----4-:R-:W-:Y:S02]  /*0a00*/  FADD R24, R24, R17 ;  /* 0x0000001118187221 */ /* 0x010fe40000000000 */
[----:B------:R-:W4:Y:S01]  /*0a10*/  LDG.E.CONSTANT R17, desc[UR4][R2.64+0x1f0] ;  /* 0x0001f00402117981 */ /* 0x000f22000c1e9900 */
[----:B------:R-:W-:-:S04]  /*0a20*/  FADD R21, R26, R21 ;  /* 0x000000151a157221 */ /* 0x000fc80000000000 */
[----:B------:R-:W-:Y:S02]  /*0a30*/  FADD R21, R21, R20 ;  /* 0x0000001415157221 */ /* 0x000fe40000000000 */
[----:B------:R-:W5:Y:S01]  /*0a40*/  LDG.E.CONSTANT R20, desc[UR4][R2.64+0x194] ;  /* 0x0001940402147981 */ /* 0x000f62000c1e9900 */
[----:B------:R-:W-:Y:S01]  /*0a50*/  FADD R23, R23, R18 ;  /* 0x0000001217177221 */ /* 0x000fe20000000000 */
[----:B------:R-:W-:Y:S02]  /*0a60*/  FADD R21, R21, R16 ;  /* 0x0000001015157221 */ /* 0x000fe40000000000 */
[----:B------:R-:W2:Y:S01]  /*0a70*/  LDG.E.CONSTANT R18, desc[UR4][R2.64+0x9c] ;  /* 0x00009c0402127981 */ /* 0x000ea2000c1e9900 */
[----:B------:R-:W-:Y:S01]  /*0a80*/  FADD R22, R22, R19 ;  /* 0x0000001316167221 */ /* 0x000fe20000000000 */
[----:B------:R-:W-:Y:S02]  /*0a90*/  FADD R23, R23, R14 ;  /* 0x0000000e17177221 */ /* 0x000fe40000000000 */
[----:B------:R-:W2:Y:S01]  /*0aa0*/  LDG.E.CONSTANT R19, desc[UR4][R2.64+0x148] ;  /* 0x0001480402137981 */ /* 0x000ea2000c1e9900 */
[----:B------:R-:W-:Y:S01]  /*0ab0*/  FADD R15, R22, R15 ;  /* 0x0000000f160f7221 */ /* 0x000fe20000000000 */
[----:B------:R-:W-:-:S02]  /*0ac0*/  FADD R26, R23, R10 ;  /* 0x0000000a171a7221 */ /* 0x000fc40000000000 */
[----:B------:R-:W4:Y:S01]  /*0ad0*/  LDG.E.CONSTANT R22, desc[UR4][R2.64+0x1e0] ;  /* 0x0001e00402167981 */ /* 0x000f22000c1e9900 */
[----:B------:R-:W-:-:S03]  /*0ae0*/  FADD R12, R21, R12 ;  /* 0x0000000c150c7221 */ /* 0x000fc60000000000 */
[----:B------:R-:W2:Y:S04]  /*0af0*/  LDG.E.CONSTANT R21, desc[UR4][R2.64+0x8c] ;  /* 0x00008c0402157981 */ /* 0x000ea8000c1e9900 */
[----:B------:R-:W2:Y:S01]  /*0b00*/  LDG.E.CONSTANT R23, desc[UR4][R2.64+0x138] ;  /* 0x0001380402177981 */ /* 0x000ea2000c1e9900 */
[----:B------:R-:W-:-:S03]  /*0b10*/  FADD R27, R15, R8 ;  /* 0x000000080f1b7221 */ /* 0x000fc60000000000 */
[----:B------:R-:W2:Y:S04]  /*0b20*/  LDG.E.CONSTANT R14, desc[UR4][R2.64+0xac] ;  /* 0x0000ac04020e7981 */ /* 0x000ea8000c1e9900 */
[----:B------:R-:W2:Y:S04]  /*0b30*/  LDG.E.CONSTANT R15, desc[UR4][R2.64+0x158] ;  /* 0x00015804020f7981 */ /* 0x000ea8000c1e9900 */
[----:B------:R-:W2:Y:S04]  /*0b40*/  LDG.E.CONSTANT R16, desc[UR4][R2.64+0x1a4] ;  /* 0x0001a40402107981 */ /* 0x000ea8000c1e9900 */
[----:B------:R-:W2:Y:S01]  /*0b50*/  LDG.E.CONSTANT R10, desc[UR4][R2.64+0x168] ;  /* 0x00016804020a7981 */ /* 0x000ea2000c1e9900 */
[----:B------:R-:W-:Y:S01]  /*0b60*/  FADD R9, R24, R13 ;  /* 0x0000000d18097221 */ /* 0x000fe20000000000 */
[----:B------:R-:W-:-:S02]  /*0b70*/  FADD R24, R27, R6 ;  /* 0x000000061b187221 */ /* 0x000fc40000000000 */
[----:B------:R-:W2:Y:S01]  /*0b80*/  LDG.E.CONSTANT R8, desc[UR4][R2.64+0x200] ;  /* 0x0002000402087981 */ /* 0x000ea2000c1e9900 */
[----:B------:R-:W-:-:S03]  /*0b90*/  FADD R27, R26, R7 ;  /* 0x000000071a1b7221 */ /* 0x000fc60000000000 */
[----:B------:R-:W2:Y:S04]  /*0ba0*/  LDG.E.CONSTANT R13, desc[UR4][R2.64+0x1b4] ;  /* 0x0001b404020d7981 */ /* 0x000ea8000c1e9900 */
[----:B------:R-:W2:Y:S04]  /*0bb0*/  LDG.E.CONSTANT R6, desc[UR4][R2.64+0xcc] ;  /* 0x0000cc0402067981 */ /* 0x000ea8000c1e9900 */
[----:B------:R-:W2:Y:S01]  /*0bc0*/  LDG.E.CONSTANT R7, desc[UR4][R2.64+0x178] ;  /* 0x0001780402077981 */ /* 0x000ea2000c1e9900 */
[----:B------:R-:W-:-:S03]  /*0bd0*/  FADD R27, R27, R4 ;  /* 0x000000041b1b7221 */ /* 0x000fc60000000000 */
[----:B------:R-:W2:Y:S01]  /*0be0*/  LDG.E.CONSTANT R4, desc[UR4][R2.64+0xdc] ;  /* 0x0000dc0402047981 */ /* 0x000ea2000c1e9900 */
[----:B------:R-:W-:-:S03]  /*0bf0*/  FADD R26, R27, R0 ;  /* 0x000000001b1a7221 */ /* 0x000fc60000000000 */
[----:B------:R-:W2:Y:S04]  /*0c00*/  LDG.E.CONSTANT R0, desc[UR4][R2.64+0xec] ;  /* 0x0000ec0402007981 */ /* 0x000ea8000c1e9900 */
[----:B------:R-:W2:Y:S01]  /*0c10*/  LDG.E.CONSTANT R27, desc[UR4][R2.64+0x2a0] ;  /* 0x0002a004021b7981 */ /* 0x000ea2000c1e9900 */
[----:B---3--:R-:W-:-:S03]  /*0c20*/  FADD R25, R12, R25 ;  /* 0x000000190c197221 */ /* 0x008fc60000000000 */
[----:B------:R-:W3:Y:S01]  /*0c30*/  LDG.E.CONSTANT R12, desc[UR4][R2.64+0x1f4] ;  /* 0x0001f404020c7981 */ /* 0x000ee2000c1e9900 */
[----:B-----5:R-:W-:-:S03]  /*0c40*/  FADD R25, R25, R20 ;  /* 0x0000001419197221 */ /* 0x020fc60000000000 */
[----:B------:R-:W5:Y:S01]  /*0c50*/  LDG.E.CONSTANT R20, desc[UR4][R2.64+0x1d4] ;  /* 0x0001d40402147981 */ /* 0x000f62000c1e9900 */
[----:B----4-:R-:W-:Y:S01]  /*0c60*/  FADD R22, R9, R22 ;  /* 0x0000001609167221 */ /* 0x010fe20000000000 */
[----:B--2---:R-:W-:-:S03]  /*0c70*/  FADD R21, R26, R21 ;  /* 0x000000151a157221 */ /* 0x004fc60000000000 */
[----:B------:R-:W-:Y:S02]  /*0c80*/  FADD R17, R22, R17 ;  /* 0x0000001116117221 */ /* 0x000fe40000000000 */
[----:B------:R-:W2:Y:S01]  /*0c90*/  LDG.E.CONSTANT R22, desc[UR4][R2.64+0xfc] ;  /* 0x0000fc0402167981 */ /* 0x000ea2000c1e9900 */
[----:B------:R-:W-:Y:S01]  /*0ca0*/  FADD R24, R24, R23 ;  /* 0x0000001718187221 */ /* 0x000fe20000000000 */
[----:B------:R-:W-:Y:S02]  /*0cb0*/  FADD R21, R21, R18 ;  /* 0x0000001215157221 */ /* 0x000fe40000000000 */
[----:B------:R-:W4:Y:S01]  /*0cc0*/  LDG.E.CONSTANT R23, desc[UR4][R2.64+0x188] ;  /* 0x0001880402177981 */ /* 0x000f22000c1e9900 */
[----:B------:R-:W-:Y:S01]  /*0cd0*/  FADD R24, R24, R19 ;  /* 0x0000001318187221 */ /* 0x000fe20000000000 */
[----:B------:R-:W-:Y:S02]  /*0ce0*/  FADD R14, R21, R14 ;  /* 0x0000000e150e7221 */ /* 0x000fe40000000000 */
[----:B------:R-:W3:Y:S01]  /*0cf0*/  LDG.E.CONSTANT R18, desc[UR4][R2.64+0x10c] ;  /* 0x00010c0402127981 */ /* 0x000ee2000c1e9900 */
[----:B------:R-:W-:-:S03]  /*0d00*/  FADD R15, R24, R15 ;  /* 0x0000000f180f7221 */ /* 0x000fc60000000000 */
[----:B------:R-:W5:Y:S01]  /*0d10*/  LDG.E.CONSTANT R19, desc[UR4][R2.64+0x198] ;  /* 0x0001980402137981 */ /* 0x000f62000c1e9900 */
[----:B------:R-:W-:Y:S01]  /*0d20*/  FADD R16, R25, R16 ;  /* 0x0000001019107221 */ /* 0x000fe20000000000 */
[----:B------:R-:W-:Y:S02]  /*0d30*/  FADD R25, R14, R11 ;  /* 0x0000000b0e197221 */ /* 0x000fe40000000000 */
[----:B------:R-:W5:Y:S01]  /*0d40*/  LDG.E.CONSTANT R14, desc[UR4][R2.64+0x11c] ;  /* 0x00011c04020e7981 */ /* 0x000f62000c1e9900 */
[----:B------:R-:W-:-:S03]  /*0d50*/  FADD R26, R15, R10 ;  /* 0x0000000a0f1a7221 */ /* 0x000fc60000000000 */
[----:B------:R-:W5:Y:S04]  /*0d60*/  LDG.E.CONSTANT R15, desc[UR4][R2.64+0x1a8] ;  /* 0x0001a804020f7981 */ /* 0x000f68000c1e9900 */
[----:B------:R-:W5:Y:S04]  /*0d70*/  LDG.E.CONSTANT R11, desc[UR4][R2.64+0x12c] ;  /* 0x00012c04020b7981 */ /* 0x000f68000c1e9900 */
[----:B------:R-:W5:Y:S04]  /*0d80*/  LDG.E.CONSTANT R10, desc[UR4][R2.64+0x1b8] ;  /* 0x0001b804020a7981 */ /* 0x000f68000c1e9900 */
[----:B------:R-:W5:Y:S01]  /*0d90*/  LDG.E.CONSTANT R24, desc[UR4][R2.64+0x1c4] ;  /* 0x0001c40402187981 */ /* 0x000f62000c1e9900 */
        /* <DEDUP_REMOVED lines=12> */
[----:B------:R-:W-:-:S03]  /*0e60*/  FADD R25, R25, R0 ;  /* 0x0000000019197221 */ /* 0x000fc60000000000 */
[----:B------:R-:W5:Y:S01]  /*0e70*/  LDG.E.CONSTANT R0, desc[UR4][R2.64+0x15c] ;  /* 0x00015c0402007981 */ /* 0x000f62000c1e9900 */
[----:B--2---:R-:W-:-:S03]  /*0e80*/  FADD R25, R25, R22 ;  /* 0x0000001619197221 */ /* 0x004fc60000000000 */
[----:B------:R-:W2:Y:S01]  /*0e90*/  LDG.E.CONSTANT R22, desc[UR4][R2.64+0x16c] ;  /* 0x00016c0402167981 */ /* 0x000ea2000c1e9900 */
[----:B----4-:R-:W-:-:S03]  /*0ea0*/  FADD R26, R26, R23 ;  /* 0x000000171a1a7221 */ /* 0x010fc60000000000 */
[----:B------:R-:W4:Y:S01]  /*0eb0*/  LDG.E.CONSTANT R23, desc[UR4][R2.64+0x1d8] ;  /* 0x0001d80402177981 */ /* 0x000f22000c1e9900 */
[----:B---3--:R-:W-:-:S03]  /*0ec0*/  FADD R25, R25, R18 ;  /* 0x0000001219197221 */ /* 0x008fc60000000000 */
[----:B------:R-:W3:Y:S01]  /*0ed0*/  LDG.E.CONSTANT R18, desc[UR4][R2.64+0x17c] ;  /* 0x00017c0402127981 */ /* 0x000ee2000c1e9900 */
[----:B-----5:R-:W-:-:S03]  /*0ee0*/  FADD R26, R26, R19 ;  /* 0x000000131a1a7221 */ /* 0x020fc60000000000 */
[----:B------:R-:W5:Y:S01]  /*0ef0*/  LDG.E.CONSTANT R19, desc[UR4][R2.64+0x1e8] ;  /* 0x0001e80402137981 */ /* 0x000f62000c1e9900 */
[----:B------:R-:W-:Y:S01]  /*0f00*/  FADD R14, R25, R14 ;  /* 0x0000000e190e7221 */ /* 0x000fe20000000000 */
[----:B------:R-:W-:-:S03]  /*0f10*/  FADD R15, R26, R15 ;  /* 0x0000000f1a0f7221 */ /* 0x000fc60000000000 */
[----:B------:R-:W-:Y:S02]  /*0f20*/  FADD R25, R14, R11 ;  /* 0x0000000b0e197221 */ /* 0x000fe40000000000 */
[----:B------:R-:W5:Y:S01]  /*0f30*/  LDG.E.CONSTANT R14, desc[UR4][R2.64+0x18c] ;  /* 0x00018c04020e7981 */ /* 0x000f62000c1e9900 */
[----:B------:R-:W-:-:S03]  /*0f40*/  FADD R26, R15, R10 ;  /* 0x0000000a0f1a7221 */ /* 0x000fc60000000000 */
[----:B------:R-:W5:Y:S01]  /*0f50*/  LDG.E.CONSTANT R15, desc[UR4][R2.64+0x1f8] ;  /* 0x0001f804020f7981 */ /* 0x000f62000c1e9900 */
[----:B------:R-:W-:-:S03]  /*0f60*/  FADD R9, R9, R24 ;  /* 0x0000001809097221 */ /* 0x000fc60000000000 */
[----:B------:R-:W5:Y:S04]  /*0f70*/  LDG.E.CONSTANT R11, desc[UR4][R2.64+0x19c] ;  /* 0x00019c04020b7981 */ /* 0x000f68000c1e9900 */
[----:B------:R-:W5:Y:S04]  /*0f80*/  LDG.E.CONSTANT R10, desc[UR4][R2.64+0x208] ;  /* 0x00020804020a7981 */ /* 0x000f68000c1e9900 */
[----:B------:R-:W5:Y:S01]  /*0f90*/  LDG.E.CONSTANT R24, desc[UR4][R2.64+0x204] ;  /* 0x0002040402187981 */ /* 0x000f62000c1e9900 */
[----:B------:R-:W-:Y:S01]  /*0fa0*/  FADD R8, R8, R21 ;  /* 0x0000001508087221 */ /* 0x000fe20000000000 */
[----:B------:R-:W-:-:S02]  /*0fb0*/  FADD R9, R9, R20 ;  /* 0x0000001409097221 */ /* 0x000fc40000000000 */
[----:B------:R-:W5:Y:S01]  /*0fc0*/  LDG.E.CONSTANT R21, desc[UR4][R2.64+0x240] ;  /* 0x0002400402157981 */ /* 0x000f62000c1e9900 */
[----:B------:R-:W-:-:S03]  /*0fd0*/  FADD R8, R8, R17 ;  /* 0x0000001108087221 */ /* 0x000fc60000000000 */
[----:B------:R-:W5:Y:S01]  /*0fe0*/  LDG.E.CONSTANT R20, desc[UR4][R2.64+0x214] ;  /* 0x0002140402147981 */ /* 0x000f62000c1e9900 */
[----:B------:R-:W-:Y:S01]  /*0ff0*/  FADD R9, R9, R16 ;  /* 0x0000001009097221 */ /* 0x000fe20000000000 */
[----:B------:R-:W-:Y:S02]  /*1000*/  FADD R25, R25, R6 ;  /* 0x0000000619197221 */ /* 0x000fe40000000000 */
[----:B------:R-:W5:Y:S01]  /*1010*/  LDG.E.CONSTANT R17, desc[UR4][R2.64+0x250] ;  /* 0x0002500402117981 */ /* 0x000f62000c1e9900 */
[----:B------:R-:W-:-:S03]  /*1020*/  FADD R8, R8, R13 ;  /* 0x0000000d08087221 */ /* 0x000fc60000000000 */
[----:B------:R-:W5:Y:S01]  /*1030*/  LDG.E.CONSTANT R16, desc[UR4][R2.64+0x224] ;  /* 0x0002240402107981 */ /* 0x000f62000c1e9900 */
[----:B------:R-:W-:Y:S01]  /*1040*/  FADD R9, R9, R12 ;  /* 0x0000000c09097221 */ /* 0x000fe20000000000 */
[----:B------:R-:W-:Y:S02]  /*1050*/  FADD R26, R26, R7 ;  /* 0x000000071a1a7221 */ /* 0x000fe40000000000 */
        /* <DEDUP_REMOVED lines=26> */
[----:B------:R-:W-:-:S03]  /*1200*/  FADD R9, R9, R20 ;  /* 0x0000001409097221 */ /* 0x000fc60000000000 */
[----:B------:R-:W5:Y:S04]  /*1210*/  LDG.E.CONSTANT R11, desc[UR4][R2.64+0x20c] ;  /* 0x00020c04020b7981 */ /* 0x000f68000c1e9900 */
[----:B------:R-:W5:Y:S01]  /*1220*/  LDG.E.CONSTANT R21, desc[UR4][R2.64+0x270] ;  /* 0x0002700402157981 */ /* 0x000f62000c1e9900 */
[----:B------:R-:W-:-:S03]  /*1230*/  FADD R8, R8, R17 ;  /* 0x0000001108087221 */ /* 0x000fc60000000000 */
[----:B------:R-:W5:Y:S01]  /*1240*/  LDG.E.CONSTANT R20, desc[UR4][R2.64+0x254] ;  /* 0x0002540402147981 */ /* 0x000f62000c1e9900 */
[----:B------:R-:W-:Y:S01]  /*1250*/  FADD R9, R9, R16 ;  /* 0x0000001009097221 */ /* 0x000fe20000000000 */
[----:B------:R-:W-:Y:S02]  /*1260*/  FADD R26, R25, R6 ;  /* 0x00000006191a7221 */ /* 0x000fe40000000000 */
[----:B------:R-:W5:Y:S04]  /*1270*/  LDG.E.CONSTANT R17, desc[UR4][R2.64+0x280] ;  /* 0x0002800402117981 */ /* 0x000f68000c1e9900 */
[----:B------:R-:W5:Y:S01]  /*1280*/  LDG.E.CONSTANT R16, desc[UR4][R2.64+0x264] ;  /* 0x0002640402107981 */ /* 0x000f62000c1e9900 */
[----:B------:R-:W-:Y:S01]  /*1290*/  FADD R8, R8, R13 ;  /* 0x0000000d08087221 */ /* 0x000fe20000000000 */
[----:B------:R-:W-:-:S02]  /*12a0*/  FADD R9, R9, R12 ;  /* 0x0000000c09097221 */ /* 0x000fc40000000000 */
[----:B------:R-:W5:Y:S01]  /*12b0*/  LDG.E.CONSTANT R13, desc[UR4][R2.64+0x290] ;  /* 0x00029004020d7981 */ /* 0x000f62000c1e9900 */
[----:B------:R-:W-:-:S03]  /*12c0*/  FADD R25, R28, R7 ;  /* 0x000000071c197221 */ /* 0x000fc60000000000 */
        /* <DEDUP_REMOVED lines=15> */
[----:B------:R-:W-:-:S03]  /*13c0*/  FADD R14, R25, R14 ;  /* 0x0000000e190e7221 */ /* 0x000fc60000000000 */
[----:B------:R-:W2:Y:S01]  /*13d0*/  LDG.E.CONSTANT R25, desc[UR4][R2.64+0x24c] ;  /* 0x00024c0402197981 */ /* 0x000ea2000c1e9900 */
[----:B------:R-:W-:Y:S01]  /*13e0*/  FADD R15, R26, R15 ;  /* 0x0000000f1a0f7221 */ /* 0x000fe20000000000 */
[----:B------:R-:W-:Y:S02]  /*13f0*/  FADD R9, R9, R24 ;  /* 0x0000001809097221 */ /* 0x000fe40000000000 */
[----:B------:R-:W3:Y:S01]  /*1400*/  LDG.E.CONSTANT R24, desc[UR4][R2.64+0x284] ;  /* 0x0002840402187981 */ /* 0x000ee2000c1e9900 */
[----:B------:R-:W-:Y:S01]  /*1410*/  FADD R15, R15, R10 ;  /* 0x0000000a0f0f7221 */ /* 0x000fe20000000000 */
        /* <DEDUP_REMOVED lines=25> */
[----:B----4-:R-:W-:-:S03]  /*15b0*/  FADD R6, R6, R23 ;  /* 0x0000001706067221 */ /* 0x010fc60000000000 */
[----:B------:R-:W4:Y:S01]  /*15c0*/  LDG.E.CONSTANT R23, desc[UR4][R2.64+0x2f8] ;  /* 0x0002f80402177981 */ /* 0x000f22000c1e9900 */
[----:B--2---:R-:W-:-:S04]  /*15d0*/  FADD R25, R26, R25 ;  /* 0x000000191a197221 */ /* 0x004fc80000000000 */
[----:B------:R-:W-:Y:S02]  /*15e0*/  FADD R25, R25, R22 ;  /* 0x0000001619197221 */ /* 0x000fe40000000000 */
[----:B------:R-:W2:Y:S01]  /*15f0*/  LDG.E.CONSTANT R22, desc[UR4][R2.64+0x2fc] ;  /* 0x0002fc0402167981 */ /* 0x000ea2000c1e9900 */
[----:B---3--:R-:W-:-:S03]  /*1600*/  FADD R9, R9, R24 ;  /* 0x0000001809097221 */ /* 0x008fc60000000000 */
[----:B------:R-:W3:Y:S01]  /*1610*/  LDG.E.CONSTANT R24, desc[UR4][R2.64+0x300] ;  /* 0x0003000402187981 */ /* 0x000ee2000c1e9900 */
[----:B-----5:R-:W-:Y:S01]  /*1620*/  FADD R9, R9, R14 ;  /* 0x0000000e09097221 */ /* 0x020fe20000000000 */
[----:B------:R-:W-:Y:S02]  /*1630*/  FADD R14, R6, R19 ;  /* 0x00000013060e7221 */ /* 0x000fe40000000000 */
[----:B------:R-:W5:Y:S01]  /*1640*/  LDG.E.CONSTANT R6, desc[UR4][R2.64+0x2b8] ;  /* 0x0002b80402067981 */ /* 0x000f62000c1e9900 */
[----:B------:R-:W-:Y:S01]  /*1650*/  FADD R8, R8, R21 ;  /* 0x0000001508087221 */ /* 0x000fe20000000000 */
[----:B------:R-:W-:Y:S01]  /*1660*/  FADD R25, R25, R20 ;  /* 0x0000001419197221 */ /* 0x000fe20000000000 */
[----:B------:R-:W-:Y:S01]  /*1670*/  FADD R9, R9, R18 ;  /* 0x0000001209097221 */ /* 0x000fe20000000000 */
[----:B------:R-:W4:Y:S01]  /*1680*/  LDG.E.CONSTANT R19, desc[UR4][R2.64+0x2e8] ;  /* 0x0002e80402137981 */ /* 0x000f22000c1e9900 */
[----:B------:R-:W-:-:S03]  /*1690*/  FADD R17, R14, R17 ;  /* 0x000000110e117221 */ /* 0x000fc60000000000 */
[----:B------:R-:W2:Y:S01]  /*16a0*/  LDG.E.CONSTANT R14, desc[UR4][R2.64+0x2d4] ;  /* 0x0002d404020e7981 */ /* 0x000ea2000c1e9900 */
[----:B------:R-:W-:-:S03]  /*16b0*/  FADD R16, R25, R16 ;  /* 0x0000001019107221 */ /* 0x000fc60000000000 */
[----:B------:R-:W3:Y:S01]  /*16c0*/  LDG.E.CONSTANT R18, desc[UR4][R2.64+0x2e4] ;  /* 0x0002e40402127981 */ /* 0x000ee2000c1e9900 */
[----:B------:R-:W-:-:S03]  /*16d0*/  FADD R8, R8, R13 ;  /* 0x0000000d08087221 */ /* 0x000fc60000000000 */
        /* <DEDUP_REMOVED lines=8> */
[----:B------:R-:W4:Y:S04]  /*1760*/  LDG.E.CONSTANT R15, desc[UR4][R2.64+0x2d8] ;  /* 0x0002d804020f7981 */ /* 0x000f28000c1e9900 */
[----:B------:R-:W4:Y:S01]  /*1770*/  LDG.E.CONSTANT R16, desc[UR4][R2.64+0x2dc] ;  /* 0x0002dc0402107981 */ /* 0x000f22000c1e9900 */
[----:B------:R-:W-:-:S03]  /*1780*/  FADD R25, R21, R4 ;  /* 0x0000000415197221 */ /* 0x000fc60000000000 */
[----:B------:R-:W4:Y:S01]  /*1790*/  LDG.E.CONSTANT R20, desc[UR4][R2.64+0x2ec] ;  /* 0x0002ec0402147981 */ /* 0x000f22000c1e9900 */
[----:B------:R-:W-:-:S03]  /*17a0*/  FADD R28, R25, R0 ;  /* 0x00000000191c7221 */ /* 0x000fc60000000000 */
[----:B------:R-:W4:Y:S04]  /*17b0*/  LDG.E.CONSTANT R17, desc[UR4][R2.64+0x2f0] ;  /* 0x0002f00402117981 */ /* 0x000f28000c1e9900 */
[----:B------:R-:W4:Y:S04]  /*17c0*/  LDG.E.CONSTANT R21, desc[UR4][R2.64+0x2f4] ;  /* 0x0002f40402157981 */ /* 0x000f28000c1e9900 */
[----:B------:R-:W4:Y:S04]  /*17d0*/  LDG.E.CONSTANT R4, desc[UR4][R2.64+0x304] ;  /* 0x0003040402047981 */ /* 0x000f28000c1e9900 */
[----:B------:R-:W4:Y:S04]  /*17e0*/  LDG.E.CONSTANT R0, desc[UR4][R2.64+0x308] ;  /* 0x0003080402007981 */ /* 0x000f28000c1e9900 */
[----:B------:R-:W4:Y:S01]  /*17f0*/  LDG.E.CONSTANT R25, desc[UR4][R2.64+0x30c] ;  /* 0x00030c0402197981 */ /* 0x000f22000c1e9900 */
[----:B------:R-:W-:Y:S01]  /*1800*/  SHF.L.U32 R5, R5, 0x2, RZ ;  /* 0x0000000205057819 */ /* 0x000fe200000006ff */
[----:B-----5:R-:W-:Y:S01]  /*1810*/  FADD R26, R27, R6 ;  /* 0x000000061b1a7221 */ /* 0x020fe20000000000 */
[----:B------:R-:W-:-:S02]  /*1820*/  FADD R27, R28, R7 ;  /* 0x000000071c1b7221 */ /* 0x000fc40000000000 */
[----:B------:R-:W0:Y:S02]  /*1830*/  LDC.64 R6, c[0x0][0x388] ;  /* 0x0000e200ff067b82 */ /* 0x000e240000000a00 */
[----:B--2---:R-:W-:Y:S01]  /*1840*/  FADD R27, R27, R12 ;  /* 0x0000000c1b1b7221 */ /* 0x004fe20000000000 */
[----:B---3--:R-:W-:Y:S01]  /*1850*/  FADD R9, R9, R10 ;  /* 0x0000000a09097221 */ /* 0x008fe20000000000 */
[----:B----4-:R-:W-:-:S03]  /*1860*/  FADD R26, R26, R11 ;  /* 0x0000000b1a1a7221 */ /* 0x010fc60000000000 */
[----:B------:R-:W-:Y:S01]  /*1870*/  FADD R9, R9, R14 ;  /* 0x0000000e09097221 */ /* 0x000fe20000000000 */
[----:B------:R-:W-:Y:S01]  /*1880*/  FADD R26, R26, R15 ;  /* 0x0000000f1a1a7221 */ /* 0x000fe20000000000 */
[----:B------:R-:W-:Y:S01]  /*1890*/  FADD R27, R27, R16 ;  /* 0x000000101b1b7221 */ /* 0x000fe20000000000 */
[----:B------:R-:W-:Y:S01]  /*18a0*/  FADD R8, R8, R13 ;  /* 0x0000000d08087221 */ /* 0x000fe20000000000 */
[----:B------:R-:W-:Y:S01]  /*18b0*/  FADD R18, R9, R18 ;  /* 0x0000001209127221 */ /* 0x000fe20000000000 */
[----:B------:R-:W-:Y:S01]  /*18c0*/  FADD R26, R26, R19 ;  /* 0x000000131a1a7221 */ /* 0x000fe20000000000 */
[----:B------:R-:W-:-:S03]  /*18d0*/  FADD R27, R27, R20 ;  /* 0x000000141b1b7221 */ /* 0x000fc60000000000 */
[----:B------:R-:W-:Y:S01]  /*18e0*/  FADD R23, R26, R23 ;  /* 0x000000171a177221 */ /* 0x000fe20000000000 */
[----:B------:R-:W-:Y:S01]  /*18f0*/  FADD R17, R8, R17 ;  /* 0x0000001108117221 */ /* 0x000fe20000000000 */
[----:B------:R-:W-:Y:S01]  /*1900*/  FADD R22, R27, R22 ;  /* 0x000000161b167221 */ /* 0x000fe20000000000 */
[----:B------:R-:W-:Y:S02]  /*1910*/  FADD R21, R18, R21 ;  /* 0x0000001512157221 */ /* 0x000fe40000000000 */
[----:B------:R-:W-:Y:S02]  /*1920*/  FADD R17, R17, R24 ;  /* 0x0000001811117221 */ /* 0x000fe40000000000 */
[----:B------:R-:W-:Y:S01]  /*1930*/  FADD R4, R21, R4 ;  /* 0x0000000415047221 */ /* 0x000fe20000000000 */
[----:B0-----:R-:W-:-:S04]  /*1940*/  IMAD.WIDE.U32 R6, R5, 0x4, R6 ;  /* 0x0000000405067825 */ /* 0x001fc800078e0006 */
[----:B------:R-:W-:Y:S01]  /*1950*/  FADD R0, R23, R0 ;  /* 0x0000000017007221 */ /* 0x000fe20000000000 */
[----:B------:R-:W-:Y:S01]  /*1960*/  FADD R22, R22, R25 ;  /* 0x0000001916167221 */ /* 0x000fe20000000000 */
[----:B------:R-:W-:Y:S01]  /*1970*/  FMUL R17, R17, 0.020408159121870994568 ;  /* 0x3ca72f0311117820 */ /* 0x000fe20000400000 */
[----:B------:R-:W-:Y:S01]  /*1980*/  FMUL R3, R4, 0.020408159121870994568 ;  /* 0x3ca72f0304037820 */ /* 0x000fe20000400000 */
[----:B------:R-:W-:Y:S01]  /*1990*/  FMUL R5, R0, 0.020408159121870994568 ;  /* 0x3ca72f0300057820 */ /* 0x000fe20000400000 */
[----:B------:R-:W-:Y:S02]  /*19a0*/  FMUL R9, R22, 0.020408159121870994568 ;  /* 0x3ca72f0316097820 */ /* 0x000fe40000400000 */
[----:B------:R-:W-:Y:S04]  /*19b0*/  STG.E desc[UR4][R6.64], R17 ;  /* 0x0000001106007986 */ /* 0x000fe8000c101904 */
[----:B------:R-:W-:Y:S04]  /*19c0*/  STG.E desc[UR4][R6.64+0x4], R3 ;  /* 0x0000040306007986 */ /* 0x000fe8000c101904 */
[----:B------:R-:W-:Y:S04]  /*19d0*/  STG.E desc[UR4][R6.64+0x8], R5 ;  /* 0x0000080506007986 */ /* 0x000fe8000c101904 */
[----:B------:R-:W-:Y:S01]  /*19e0*/  STG.E desc[UR4][R6.64+0xc], R9 ;  /* 0x00000c0906007986 */ /* 0x000fe2000c101904 */
[----:B------:R-:W-:Y:S05]  /*19f0*/  EXIT ;  /* 0x000000000000794d */ /* 0x000fea0003800000 */
.L_x_293:
        /* <DEDUP_REMOVED lines=16> */
.L_x_394:


//--------------------- .text.fused_cast_fixed_point_multiply_nn_conv2d_cast_fixed_point_multiply_add_cast_fix_1476761249106760241__2_kernel0 --------------------------
	.section	.text.fused_cast_fixed_point_multiply_nn_conv2d_cast_fixed_point_multiply_add_cast_fix_1476761249106760241__2_kernel0,"ax",@progbits
	.align	128
        .global         fused_cast_fixed_point_multiply_nn_conv2d_cast_fixed_point_multiply_add_cast_fix_1476761249106760241__2_kernel0
        .type           fused_cast_fixed_point_multiply_nn_conv2d_cast_fixed_point_multiply_add_cast_fix_1476761249106760241__2_kernel0,@function
        .size           fused_cast_fixed_point_multiply_nn_conv2d_cast_fixed_point_multiply_add_cast_fix_1476761249106760241__2_kernel0,(.L_x_395 - fused_cast_fixed_point_multiply_nn_conv2d_cast_fixed_point_multiply_add_cast_fix_1476761249106760241__2_kernel0)
        .other          fused_cast_fixed_point_multiply_nn_conv2d_cast_fixed_point_multiply_add_cast_fix_1476761249106760241__2_kernel0,@"STO_CUDA_ENTRY STV_DEFAULT"
fused_cast_fixed_point_multiply_nn_conv2d_cast_fixed_point_multiply_add_cast_fix_1476761249106760241__2_kernel0:
.text.fused_cast_fixed_point_multiply_nn_conv2d_cast_fixed_point_multiply_add_cast_fix_1476761249106760241__2_kernel0:
        /* <DEDUP_REMOVED lines=50> */
.L_x_297:
[----:B------:R-:W-:Y:S05]  /*0320*/  BSYNC.RECONVERGENT B1 ;  /* 0x0000000000017941 */ /* 0x000fea0003800200 */
.L_x_296:
[----:B------:R-:W1:Y:S01]  /*0330*/  S2UR UR5, SR_CgaCtaId ;  /* 0x00000000000579c3 */ /* 0x000e620000008800 */
[----:B------:R-:W-:Y:S02]  /*0340*/  UMOV UR4, 0x400 ;  /* 0x0000040000047882 */ /* 0x000fe40000000000 */
[----:B-1----:R-:W-:-:S06]  /*0350*/  ULEA UR4, UR5, UR4, 0x18 ;  /* 0x0000000405047291 */ /* 0x002fcc000f8ec0ff */
[----:B0-----:R-:W-:-:S05]  /*0360*/  LEA R5, R24, UR4, 0x2 ;  /* 0x0000000418057c11 */ /* 0x001fca000f8e10ff */
[----:B-----5:R0:W-:Y:S02]  /*0370*/  STS [R5], R4 ;  /* 0x0000000405007388 */ /* 0x0201e40000000800 */
.L_x_295:
[----:B------:R-:W-:Y:S05]  /*0380*/  BSYNC.RECONVERGENT B0 ;  /* 0x0000000000007941 */ /* 0x000fea0003800200 */
.L_x_294:
        /* <DEDUP_REMOVED lines=82> */
[----:B------:R-:W-:Y:S01]  /*08b0*/  IADD3 R7, PT, PT, R18, UR5, RZ ;  /* 0x0000000512077c10 */ /* 0x000fe2000fffe0ff */
[----:B------:R-:W1:Y:S01]  /*08c0*/  S2UR UR5, SR_CgaCtaId ;  /* 0x00000000000579c3 */ /* 0x000e620000008800 */
[----:B------:R-:W-:Y:S02]  /*08d0*/  PRMT R17, R17, 0x7710, RZ ;  /* 0x0000771011117816 */ /* 0x000fe400000000ff */
[----:B------:R-:W-:Y:S02]  /*08e0*/  PRMT R18, R16, 0x9910, RZ ;  /* 0x0000991010127816 */ /* 0x000fe400000000ff */
[----:B------:R-:W-:Y:S02]  /*08f0*/  LOP3.LUT P1, RZ, R6, UR9, RZ, 0xfc, !PT ;  /* 0x0000000906ff7c12 */ /* 0x000fe4000f82fcff */
[----:B------:R-:W-:Y:S01]  /*0900*/  MOV R19, UR4 ;  /* 0x0000000400137c02 */ /* 0x000fe20008000f00 */
[----:B------:R-:W-:Y:S01]  /*0910*/  UMOV UR4, 0x400 ;  /* 0x0000040000047882 */ /* 0x000fe20000000000 */
[----:B------:R-:W-:Y:S01]  /*0920*/  IADD3 R8, PT, PT, R2, R17, RZ ;  /* 0x0000001102087210 */ /* 0x000fe20007ffe0ff */
[----:B------:R-:W-:Y:S01]  /*0930*/  UIADD3 UR4, UPT, UPT, UR4, 0x320, URZ ;  /* 0x0000032004047890 */ /* 0x000fe2000fffe0ff */
[----:B------:R-:W-:-:S02]  /*0940*/  MOV R17, R18 ;  /* 0x0000001200117202 */ /* 0x000fc40000000f00 */
[----:B------:R-:W-:Y:S02]  /*0950*/  PLOP3.LUT P0, PT, P0, P1, PT, 0x2f, 0xf2 ;  /* 0x0000000000f2781c */ /* 0x000fe40000702577 */
[----:B0-----:R-:W-:Y:S02]  /*0960*/  IADD3 R18, P1, P2, R4, UR16, R19 ;  /* 0x0000001004127c10 */ /* 0x001fe4000fa3e013 */
[----:B------:R-:W-:Y:S02]  /*0970*/  LEA R4, R17, R17, 0x3 ;  /* 0x0000001111047211 */ /* 0x000fe400078e18ff */
[----:B------:R-:W-:Y:S01]  /*0980*/  IADD3.X R19, PT, PT, R5, UR17, RZ, P1, P2 ;  /* 0x0000001105137c10 */ /* 0x000fe20008fe44ff */
[----:B------:R-:W-:Y:S01]  /*0990*/  IMAD R5, R10, 0x900, RZ ;  /* 0x000009000a057824 */ /* 0x000fe200078e02ff */
[----:B------:R-:W-:Y:S02]  /*09a0*/  IADD3 R4, PT, PT, RZ, -R4, RZ ;  /* 0x80000004ff047210 */ /* 0x000fe40007ffe0ff */
[----:B------:R-:W-:Y:S01]  /*09b0*/  LOP3.LUT R9, R9, 0xc, R0, 0xf8, !PT ;  /* 0x0000000c09097812 */ /* 0x000fe200078ef800 */
[----:B-1----:R-:W-:Y:S01]  /*09c0*/  ULEA UR5, UR5, UR4, 0x18 ;  /* 0x0000000405057291 */ /* 0x002fe2000f8ec0ff */
[----:B------:R-:W-:-:S02]  /*09d0*/  SHF.L.U32 R8, R8, 0x4, RZ ;  /* 0x0000000408087819 */ /* 0x000fc400000006ff */
[----:B------:R-:W-:Y:S01]  /*09e0*/  LOP3.LUT R10, R5, 0xc, R0, 0xf8, !PT ;  /* 0x0000000c050a7812 */ /* 0x000fe200078ef800 */
[----:B------:R-:W-:Y:S01]  /*09f0*/  UMOV UR4, URZ ;  /* 0x000000ff00047c82 */ /* 0x000fe20008000000 */
[----:B------:R-:W-:Y:S02]  /*0a00*/  PRMT R5, R4, 0x7710, RZ ;  /* 0x0000771004057816 */ /* 0x000fe400000000ff */
[----:B------:R-:W-:Y:S01]  /*0a10*/  LOP3.LUT R17, R9, 0xf0, R8, 0xf8, !PT ;  /* 0x000000f009117812 */ /* 0x000fe200078ef808 */
[----:B------:R-:W-:Y:S01]  /*0a20*/  IMAD R9, R16, 0x900, RZ ;  /* 0x0000090010097824 */ /* 0x000fe200078e02ff */
[----:B------:R-:W-:Y:S01]  /*0a30*/  ISETP.GT.U32.OR P0, PT, R7, 0x38, P0 ;  /* 0x000000380700780c */ /* 0x000fe20000704470 */
[----:B------:R-:W-:Y:S01]  /*0a40*/  IMAD R7, R12, 0x900, RZ ;  /* 0x000009000c077824 */ /* 0x000fe200078e02ff */
[----:B------:R-:W-:Y:S02]  /*0a50*/  IADD3 R4, PT, PT, R2, R5, RZ ;  /* 0x0000000502047210 */ /* 0x000fe40007ffe0ff */
[----:B------:R-:W-:-:S02]  /*0a60*/  LOP3.LUT R15, R15, 0xc, R0, 0xf8, !PT ;  /* 0x0000000c0f0f7812 */ /* 0x000fc400078ef800 */
[----:B------:R-:W-:Y:S02]  /*0a70*/  SHF.L.U32 R14, R14, 0x4, RZ ;  /* 0x000000040e0e7819 */ /* 0x000fe400000006ff */
        /* <DEDUP_REMOVED lines=10> */
[----:B------:R-:W-:-:S02]  /*0b20*/  LOP3.LUT R7, R10, 0xf0, R11, 0xf8, !PT ;  /* 0x000000f00a077812 */ /* 0x000fc400078ef80b */
[----:B------:R-:W-:Y:S02]  /*0b30*/  IADD3 R14, P3, PT, R4, UR18, RZ ;  /* 0x00000012040e7c10 */ /* 0x000fe4000ff7e0ff */
[----:B------:R-:W-:Y:S02]  /*0b40*/  IADD3 R12, P4, PT, R12, UR18, RZ ;  /* 0x000000120c0c7c10 */ /* 0x000fe4000ff9e0ff */
[----:B------:R-:W-:Y:S02]  /*0b50*/  IADD3 R11, P5, PT, R8, UR18, RZ ;  /* 0x00000012080b7c10 */ /* 0x000fe4000ffbe0ff */
[----:B------:R-:W-:Y:S02]  /*0b60*/  IADD3.X R10, PT, PT, RZ, UR19, RZ, P3, !PT ;  /* 0x00000013ff0a7c10 */ /* 0x000fe40009ffe4ff */
[----:B------:R-:W-:Y:S02]  /*0b70*/  IADD3.X R9, PT, PT, RZ, UR19, RZ, P4, !PT ;  /* 0x00000013ff097c10 */ /* 0x000fe4000a7fe4ff */
[----:B------:R-:W-:-:S02]  /*0b80*/  ISETP.GE.U32.AND P1, PT, R24, 0x240, PT ;  /* 0x000002401800780c */ /* 0x000fc40003f26070 */
[C---:B------:R-:W-:Y:S02]  /*0b90*/  ISETP.GE.U32.AND P2, PT, R24.reuse, 0x1c0, PT ;  /* 0x000001c01800780c */ /* 0x040fe40003f46070 */
[C---:B------:R-:W-:Y:S02]  /*0ba0*/  ISETP.GE.U32.AND P3, PT, R24.reuse, 0x140, PT ;  /* 0x000001401800780c */ /* 0x040fe40003f66070 */
[----:B------:R-:W-:Y:S02]  /*0bb0*/  ISETP.GE.U32.AND P4, PT, R24, 0xc0, PT ;  /* 0x000000c01800780c */ /* 0x000fe40003f86070 */
[----:B------:R-:W-:Y:S02]  /*0bc0*/  IADD3.X R8, PT, PT, RZ, UR19, RZ, P5, !PT ;  /* 0x00000013ff087c10 */ /* 0x000fe4000affe4ff */
[----:B------:R-:W-:Y:S02]  /*0bd0*/  IADD3 R7, P5, PT, R7, UR18, RZ ;  /* 0x0000001207077c10 */ /* 0x000fe4000ffbe0ff */
[----:B------:R-:W-:-:S02]  /*0be0*/  ISETP.LT.U32.AND P1, PT, R2, 0x90, !P1 ;  /* 0x000000900200780c */ /* 0x000fc40004f21070 */
[----:B------:R-:W-:Y:S02]  /*0bf0*/  ISETP.LT.U32.AND P2, PT, R2, 0x70, !P2 ;  /* 0x000000700200780c */ /* 0x000fe40005741070 */
[----:B------:R-:W-:Y:S02]  /*0c00*/  IADD3 R4, PT, PT, R6, UR9, RZ ;  /* 0x0000000906047c10 */ /* 0x000fe4000fffe0ff */
[C---:B------:R-:W-:Y:S02]  /*0c10*/  ISETP.LT.U32.AND P3, PT, R2.reuse, 0x50, !P3 ;  /* 0x000000500200780c */ /* 0x040fe40005f61070 */
[----:B------:R-:W-:Y:S02]  /*0c20*/  ISETP.LT.U32.AND P4, PT, R2, 0x30, !P4 ;  /* 0x000000300200780c */ /* 0x000fe40006781070 */
[----:B------:R-:W-:Y:S02]  /*0c30*/  IADD3.X R6, PT, PT, RZ, UR19, RZ, P5, !PT ;  /* 0x00000013ff067c10 */ /* 0x000fe4000affe4ff */
[----:B------:R-:W-:-:S02]  /*0c40*/  MOV R2, UR5 ;  /* 0x0000000500027c02 */ /* 0x000fc40008000f00 */
[----:B------:R-:W-:Y:S02]  /*0c50*/  IADD3 R5, P5, PT, R17, UR18, RZ ;  /* 0x0000001211057c10 */ /* 0x000fe4000ffbe0ff */
[----:B------:R-:W-:Y:S01]  /*0c60*/  ISETP.GT.U32.OR P0, PT, R4, 0x38, P0 ;  /* 0x000000380400780c */ /* 0x000fe20000704470 */
[C---:B------:R-:W-:Y:S01]  /*0c70*/  IMAD R2, R3.reuse, 0x90, R2 ;  /* 0x0000009003027824 */ /* 0x040fe200078e0202 */
[----:B------:R-:W-:Y:S02]  /*0c80*/  IADD3.X R4, PT, PT, RZ, UR19, RZ, P5, !PT ;  /* 0x00000013ff047c10 */ /* 0x000fe4000affe4ff */
[C---:B------:R-:W-:Y:S02]  /*0c90*/  ISETP.LT.U32.AND P1, PT, R3.reuse, 0x48, P1 ;  /* 0x000000480300780c */ /* 0x040fe40000f21070 */
[C---:B------:R-:W-:Y:S02]  /*0ca0*/  ISETP.LT.U32.AND P2, PT, R3.reuse, 0x38, P2 ;  /* 0x000000380300780c */ /* 0x040fe40001741070 */
[----:B------:R-:W-:-:S02]  /*0cb0*/  ISETP.LT.U32.AND P3, PT, R3, 0x28, P3 ;  /* 0x000000280300780c */ /* 0x000fc40001f61070 */
[C---:B------:R-:W-:Y:S02]  /*0cc0*/  ISETP.LT.U32.AND P4, PT, R3.reuse, 0x18, P4 ;  /* 0x000000180300780c */ /* 0x040fe40002781070 */
[----:B------:R-:W-:-:S11]  /*0cd0*/  LEA R25, R3, R0, 0x5 ;  /* 0x0000000003197211 */ /* 0x000fd600078e28ff */
.L_x_300:
[----:B------:R-:W0:Y:S01]  /*0ce0*/  S2R R63, SR_TID.X ;  /* 0x00000000003f7919 */ /* 0x000e220000002100 */
[----:B------:R-:W-:Y:S01]  /*0cf0*/  @P4 MOV R18, R12 ;  /* 0x0000000c00124202 */ /* 0x000fe20000000f00 */
[----:B------:R-:W-:Y:S01]  /*0d00*/  BSSY.RECONVERGENT B0, `(.L_x_298) ;  /* 0x000001f000007945 */ /* 0x000fe20003800200 */
[----:B------:R-:W-:Y:S01]  /*0d10*/  IADD3 R12, P5, PT, R12, 0x90, RZ ;  /* 0x000000900c0c7810 */ /* 0x000fe20007fbe0ff */
[----:B------:R-:W-:Y:S01]  /*0d20*/  BAR.SYNC.DEFER_BLOCKING 0x0 ;  /* 0x0000000000007b1d */ /* 0x000fe20000010000 */
[----:B------:R-:W-:Y:S02]  /*0d30*/  @P4 MOV R19, R9 ;  /* 0x0000000900134202 */ /* 0x000fe40000000f00 */
        /* <DEDUP_REMOVED lines=16> */
[----:B------:R-:W-:Y:S01]  /*0e40*/  HFMA2 R27, -RZ, RZ, 0, 0 ;  /* 0x00000000ff1b7431 */ /* 0x000fe200000001ff */
[----:B------:R-:W-:Y:S02]  /*0e50*/  @!P0 MOV R16, R15 ;  /* 0x0000000f00108202 */ /* 0x000fe40000000f00 */
[----:B------:R-:W-:-:S05]  /*0e60*/  @!P0 MOV R17, R13 ;  /* 0x0000000d00118202 */ /* 0x000fca0000000f00 */
        /* <DEDUP_REMOVED lines=8> */
.L_x_299:
[----:B------:R-:W-:Y:S05]  /*0ef0*/  BSYNC.RECONVERGENT B0 ;  /* 0x0000000000007941 */ /* 0x000fea0003800200 */
.L_x_298:
[----:B------:R-:W-:Y:S01]  /*0f00*/  IADD3 R15, P5, PT, R15, 0x3100, RZ ;  /* 0x000031000f0f7810 */ /* 0x000fe20007fbe0ff */
[----:B------:R-:W2:Y:S01]  /*0f10*/  @P1 LDG.E.CONSTANT R60, desc[UR12][R60.64] ;  /* 0x0000000c3c3c1981 */ /* 0x000ea2000c1e9900 */
[----:B------:R-:W-:Y:S01]  /*0f20*/  LEA.HI R63, R63, R64, RZ, 0x1e ;  /* 0x000000403f3f7211 */ /* 0x000fe200078ff0ff */
[----:B------:R-:W-:Y:S01]  /*0f30*/  ULOP3.LUT UR7, UR4, 0x1, URZ, 0xc0, !UPT ;  /* 0x0000000104077892 */ /* 0x000fe2000f8ec0ff */
[----:B------:R-:W-:Y:S01]  /*0f40*/  IADD3.X R13, PT, PT, RZ, R13, RZ, P5, !PT ;  /* 0x0000000dff0d7210 */ /* 0x000fe20002ffe4ff */
[----:B------:R-:W3:Y:S01]  /*0f50*/  @P2 LDG.E.CONSTANT R64, desc[UR12][R58.64] ;  /* 0x0000000c3a402981 */ /* 0x000ee2000c1e9900 */
[----:B------:R-:W-:Y:S02]  /*0f60*/  ISETP.GT.U32.AND P5, PT, R24, 0x3f, PT ;  /* 0x0000003f1800780c */ /* 0x000fe40003fa4070 */
[----:B0-----:R-:W-:Y:S01]  /*0f70*/  IADD3 R27, PT, PT, R0, 0x190, RZ ;  /* 0x00000190001b7810 */ /* 0x001fe20007ffe0ff */
[----:B------:R-:W4:Y:S01]  /*0f80*/  @P3 LDG.E.CONSTANT R56, desc[UR12][R56.64] ;  /* 0x0000000c38383981 */ /* 0x000f22000c1e9900 */
[----:B------:R-:W-:-:S03]  /*0f90*/  ISETP.GT.U32.OR P5, PT, R63, 0xf, P5 ;  /* 0x0000000f3f00780c */ /* 0x000fc60002fa4470 */
[----:B------:R-:W5:Y:S01]  /*0fa0*/  @P4 LDG.E.CONSTANT R66, desc[UR12][R18.64] ;  /* 0x0000000c12424981 */ /* 0x000f62000c1e9900 */
[----:B------:R-:W-:Y:S01]  /*0fb0*/  ISETP.GT.U32.OR P5, PT, R3, 0x7, P5 ;  /* 0x000000070300780c */ /* 0x000fe20002fa4470 */
[----:B------:R-:W0:Y:S01]  /*0fc0*/  S2UR UR9, SR_CgaCtaId ;  /* 0x00000000000979c3 */ /* 0x000e220000008800 */
[----:B------:R-:W-:-:S11]  /*0fd0*/  UISETP.NE.U32.AND UP0, UPT, UR7, 0x1, UPT ;  /* 0x000000010700788c */ /* 0x000fd6000bf05070 */
[----:B------:R-:W-:Y:S02]  /*0fe0*/  @!P5 MOV R16, R14 ;  /* 0x0000000e0010d202 */ /* 0x000fe40000000f00 */
[----:B------:R-:W-:Y:S02]  /*0ff0*/  @!P5 MOV R17, R10 ;  /* 0x0000000a0011d202 */ /* 0x000fe40000000f00 */
[----:B------:R-:W-:-:S03]  /*1000*/  IADD3 R14, P6, PT, R14, 0x90, RZ ;  /* 0x000000900e0e7810 */ /* 0x000fc60007fde0ff */
[----:B------:R-:W5:Y:S01]  /*1010*/  @!P5 LDG.E.CONSTANT R68, desc[UR12][R16.64] ;  /* 0x0000000c1044d981 */ /* 0x000f62000c1e9900 */
[----:B------:R-:W-:Y:S02]  /*1020*/  IADD3.X R10, PT, PT, RZ, R10, RZ, P6, !PT ;  /* 0x0000000aff0a7210 */ /* 0x000fe400037fe4ff */
[----:B------:R-:W-:Y:S01]  /*1030*/  PLOP3.LUT P6, PT, PT, PT, UP0, 0x80, 0x8 ;  /* 0x000000000008781c */ /* 0x000fe20003fcf008 */
[----:B------:R-:W-:Y:S02]  /*1040*/  UMOV UR7, 0x400 ;  /* 0x0000040000077882 */ /* 0x000fe40000000000 */
[----:B0-----:R-:W-:-:S10]  /*1050*/  ULEA UR7, UR9, UR7, 0x18 ;  /* 0x0000000709077291 */ /* 0x001fd4000f8ec0ff */
        /* <DEDUP_REMOVED lines=20> */
[-C--:B-1----:R-:W-:Y:S01]  /*11a0*/  IDP.4A.S8.S8 R67, R58, R17.reuse, R29 ;  /* 0x000000113a437226 */ /* 0x082fe2000000061d */
[----:B------:R-:W0:Y:S04]  /*11b0*/  LDS.128 R20, [R2+0x30] ;  /* 0x0000300002147984 */ /* 0x000e280000000c00 */
[----:B------:R-:W1:Y:S01]  /*11c0*/  LDS R29, [R27+UR7+0x140] ;  /* 0x000140071b1d7984 */ /* 0x000e620008000800 */
[----:B--2---:R-:W-:-:S02]  /*11d0*/  IDP.4A.S8.S8 R31, R62, R17, R31 ;  /* 0x000000113e1f7226 */ /* 0x004fc4000000061f */
[-C--:B---3--:R-:W-:Y:S02]  /*11e0*/  IDP.4A.S8.S8 R45, R57, R17.reuse, R45 ;  /* 0x00000011392d7226 */ /* 0x088fe4000000062d */
[-C--:B----4-:R-:W-:Y:S02]  /*11f0*/  IDP.4A.S8.S8 R41, R59, R17.reuse, R41 ;  /* 0x000000113b297226 */ /* 0x090fe40000000629 */
[-C--:B-----5:R-:W-:Y:S02]  /*1200*/  IDP.4A.S8.S8 R33, R60, R17.reuse, R33 ;  /* 0x000000113c217226 */ /* 0x0a0fe40000000621 */
[----:B------:R-:W-:Y:S02]  /*1210*/  IDP.4A.S8.S8 R28, R62, R18, R28 ;  /* 0x000000123e1c7226 */ /* 0x000fe4000000061c */
        /* <DEDUP_REMOVED lines=22> */
[-C--:B0-----:R-:W-:Y:S01]  /*1380*/  IDP.4A.S8.S8 R64, R62, R21.reuse, R64 ;  /* 0x000000153e407226 */ /* 0x081fe20000000640 */
[----:B------:R-:W0:Y:S01]  /*1390*/  LDS.128 R16, [R2+0x60] ;  /* 0x0000600002107984 */ /* 0x000e220000000c00 */
        /* <DEDUP_REMOVED lines=8> */
[----:B------:R-:W1:Y:S01]  /*1420*/  LDS R28, [R27+UR7+0x168] ;  /* 0x000168071b1c7984 */ /* 0x000e620008000800 */
        /* <DEDUP_REMOVED lines=23> */
[-C--:B0-----:R-:W-:Y:S02]  /*15a0*/  IDP.4A.S8.S8 R37, R58, R17.reuse, R31 ;  /* 0x000000113a257226 */ /* 0x081fe4000000061f */
        /* <DEDUP_REMOVED lines=21> */
[-C--:B------:R-:W-:Y:S01]  /*1700*/  IDP.4A.S8.S8 R59, R59, R19.reuse, R22 ;  /* 0x000000133b3b7226 */ /* 0x080fe20000000616 */
[----:B------:R-:W-:Y:S01]  /*1710*/  LDS R50, [R27+UR7+0xa4] ;  /* 0x0000a4071b327984 */ /* 0x000fe20008000800 */
[-C--:B------:R-:W-:Y:S02]  /*1720*/  IDP.4A.S8.S8 R60, R60, R19.reuse, R51 ;  /* 0x000000133c3c7226 */ /* 0x080fe40000000633 */
[----:B------:R-:W-:Y:S01]  /*1730*/  IDP.4A.S8.S8 R61, R61, R19, R49 ;  /* 0x000000133d3d7226 */ /* 0x000fe20000000631 */
[----:B------:R-:W0:Y:S01]  /*1740*/  LDS.128 R20, [R2+0x10] ;  /* 0x0000100002147984 */ /* 0x000e220000000c00 */
[C---:B------:R-:W-:Y:S02]  /*1750*/  IDP.4A.S8.S8 R34, R29.reuse, R16, R34 ;  /* 0x000000101d227226 */ /* 0x040fe40000000622 */
[C---:B------:R-:W-:Y:S01]  /*1760*/  IDP.4A.S8.S8 R43, R29.reuse, R17, R43 ;  /* 0x000000111d2b7226 */ /* 0x040fe2000000062b */
[----:B------:R-:W2:Y:S01]  /*1770*/  LDS R49, [R27+UR7+0x4] ;  /* 0x000004071b317984 */ /* 0x000ea20008000800 */
[----:B------:R-:W-:-:S02]  /*1780*/  IDP.4A.S8.S8 R44, R29, R18, R44 ;  /* 0x000000121d2c7226 */ /* 0x000fc4000000062c */
[----:B------:R-:W-:Y:S01]  /*1790*/  IDP.4A.S8.S8 R56, R29, R19, R36 ;  /* 0x000000131d387226 */ /* 0x000fe20000000624 */
[----:B------:R-:W-:Y:S01]  /*17a0*/  LDS R51, [R27+UR7+0xcc] ;  /* 0x0000cc071b337984 */ /* 0x000fe20008000800 */
[C---:B-1----:R-:W-:Y:S02]  /*17b0*/  IDP.4A.S8.S8 R57, R28.reuse, R16, R52 ;  /* 0x000000101c397226 */ /* 0x042fe40000000634 */
[C---:B------:R-:W-:Y:S01]  /*17c0*/  IDP.4A.S8.S8 R68, R28.reuse, R17, R53 ;  /* 0x000000111c447226 */ /* 0x040fe20000000635 */
[----:B------:R-:W1:Y:S04]  /*17d0*/  LDS R36, [R27+UR7+0x7c] ;  /* 0x00007c071b247984 */ /* 0x000e680008000800 */
[----:B------:R-:W3:Y:S04]  /*17e0*/  LDS R53, [R27+UR7+0x54] ;  /* 0x000054071b357984 */ /* 0x000ee80008000800 */
[----:B------:R-:W4:Y:S04]  /*17f0*/  LDS R52, [R27+UR7+0xf4] ;  /* 0x0000f4071b347984 */ /* 0x000f280008000800 */
[----:B------:R-:W5:Y:S01]  /*1800*/  LDS R29, [R27+UR7+0x11c] ;  /* 0x00011c071b1d7984 */ /* 0x000f620008000800 */
[----:B------:R-:W-:-:S02]  /*1810*/  IDP.4A.S8.S8 R54, R28, R18, R54 ;  /* 0x000000121c367226 */ /* 0x000fc40000000636 */
[----:B------:R-:W-:Y:S02]  /*1820*/  IDP.4A.S8.S8 R55, R28, R19, R55 ;  /* 0x000000131c377226 */ /* 0x000fe40000000637 */
[----:B------:R-:W5:Y:S04]  /*1830*/  LDS.128 R16, [R2+0x40] ;  /* 0x0000400002107984 */ /* 0x000f680000000c00 */
[----:B------:R-:W5:Y:S01]  /*1840*/  LDS R28, [R27+UR7+0x144] ;  /* 0x000144071b1c7984 */ /* 0x000f620008000800 */
[-C--:B0-----:R-:W-:Y:S02]  /*1850*/  IDP.4A.S8.S8 R40, R62, R20.reuse, R40 ;  /* 0x000000143e287226 */ /* 0x081fe40000000628 */
[-C--:B------:R-:W-:Y:S02]  /*1860*/  IDP.4A.S8.S8 R42, R50, R20.reuse, R42 ;  /* 0x00000014322a7226 */ /* 0x080fe4000000062a */
[----:B--2---:R-:W-:-:S02]  /*1870*/  IDP.4A.S8.S8 R63, R49, R20, R63 ;  /* 0x00000014313f7226 */ /* 0x004fc4000000063f */
[C---:B------:R-:W-:Y:S02]  /*1880*/  IDP.4A.S8.S8 R64, R49.reuse, R21, R64 ;  /* 0x0000001531407226 */ /* 0x040fe40000000640 */
[C---:B------:R-:W-:Y:S02]  /*1890*/  IDP.4A.S8.S8 R65, R49.reuse, R22, R65 ;  /* 0x0000001631417226 */ /* 0x040fe40000000641 */
[----:B------:R-:W-:Y:S02]  /*18a0*/  IDP.4A.S8.S8 R66, R49, R23, R66 ;  /* 0x0000001731427226 */ /* 0x000fe40000000642 */
[-C--:B-1----:R-:W-:Y:S02]  /*18b0*/  IDP.4A.S8.S8 R30, R36, R20.reuse, R30 ;  /* 0x00000014241e7226 */ /* 0x082fe4000000061e */
[-C--:B------:R-:W-:Y:S02]  /*18c0*/  IDP.4A.S8.S8 R39, R51, R20.reuse, R39 ;  /* 0x0000001433277226 */ /* 0x080fe40000000627 */
[----:B---3--:R-:W-:-:S02]  /*18d0*/  IDP.4A.S8.S8 R46, R53, R20, R46 ;  /* 0x00000014352e7226 */ /* 0x008fc4000000062e */
[-C--:B------:R-:W-:Y:S02]  /*18e0*/  IDP.4A.S8.S8 R37, R62, R21.reuse, R37 ;  /* 0x000000153e257226 */ /* 0x080fe40000000625 */
[-C--:B----4-:R-:W-:Y:S02]  /*18f0*/  IDP.4A.S8.S8 R34, R52, R20.reuse, R34 ;  /* 0x0000001434227226 */ /* 0x090fe40000000622 */
[-C--:B------:R-:W-:Y:S02]  /*1900*/  IDP.4A.S8.S8 R48, R53, R21.reuse, R48 ;  /* 0x0000001535307226 */ /* 0x080fe40000000630 */
[----:B-----5:R-:W-:Y:S02]  /*1910*/  IDP.4A.S8.S8 R57, R29, R20, R57 ;  /* 0x000000141d397226 */ /* 0x020fe40000000639 */
        /* <DEDUP_REMOVED lines=38> */
[-C--:B------:R-:W-:Y:S01]  /*1b80*/  IDP.4A.S8.S8 R16, R36, R18.reuse, R45 ;  /* 0x0000001224107226 */ /* 0x080fe2000000062d */
[----:B------:R-:W1:Y:S01]  /*1b90*/  LDS R31, [R27+UR7+0x16c] ;  /* 0x00016c071b1f7984 */ /* 0x000e620008000800 */
[----:B------:R-:W-:-:S02]  /*1ba0*/  IDP.4A.S8.S8 R32, R50, R18, R32 ;  /* 0x0000001232207226 */ /* 0x000fc40000000620 */
[-C--:B------:R-:W-:Y:S02]  /*1bb0*/  IDP.4A.S8.S8 R35, R51, R18.reuse, R35 ;  /* 0x0000001233237226 */ /* 0x080fe40000000623 */
[-C--:B------:R-:W-:Y:S02]  /*1bc0*/  IDP.4A.S8.S8 R47, R52, R18.reuse, R47 ;  /* 0x00000012342f7226 */ /* 0x080fe4000000062f */
[-C--:B------:R-:W-:Y:S02]  /*1bd0*/  IDP.4A.S8.S8 R44, R29, R18.reuse, R44 ;  /* 0x000000121d2c7226 */ /* 0x080fe4000000062c */
[----:B------:R-:W-:Y:S02]  /*1be0*/  IDP.4A.S8.S8 R54, R28, R18, R54 ;  /* 0x000000121c367226 */ /* 0x000fe40000000636 */
[-C--:B------:R-:W-:Y:S02]  /*1bf0*/  IDP.4A.S8.S8 R18, R53, R19.reuse, R58 ;  /* 0x0000001335127226 */ /* 0x080fe4000000063a */
[----:B------:R-:W-:-:S02]  /*1c00*/  IDP.4A.S8.S8 R66, R62, R19, R66 ;  /* 0x000000133e427226 */ /* 0x000fc40000000642 */
[-C--:B------:R-:W-:Y:S01]  /*1c10*/  IDP.4A.S8.S8 R59, R36, R19.reuse, R59 ;  /* 0x00000013243b7226 */ /* 0x080fe2000000063b */
[----:B------:R-:W-:Y:S01]  /*1c20*/  LDS R62, [R27+UR7+0x30] ;  /* 0x000030071b3e7984 */ /* 0x000fe20008000800 */
[-C--:B------:R-:W-:Y:S02]  /*1c30*/  IDP.4A.S8.S8 R58, R51, R19.reuse, R61 ;  /* 0x00000013333a7226 */ /* 0x080fe4000000063d */
[-C--:B------:R-:W-:Y:S02]  /*1c40*/  IDP.4A.S8.S8 R60, R50, R19.reuse, R60 ;  /* 0x00000013323c7226 */ /* 0x080fe4000000063c */
[-C--:B------:R-:W-:Y:S02]  /*1c50*/  IDP.4A.S8.S8 R38, R52, R19.reuse, R38 ;  /* 0x0000001334267226 */ /* 0x080fe40000000626 */
[----:B------:R-:W-:Y:S02]  /*1c60*/  IDP.4A.S8.S8 R56, R29, R19, R56 ;  /* 0x000000131d387226 */ /* 0x000fe40000000638 */
[----:B0-----:R-:W-:-:S02]  /*1c70*/  IDP.4A.S8.S8 R45, R36, R21, R37 ;  /* 0x00000015242d7226 */ /* 0x001fc40000000625 */
[-C--:B------:R-:W-:Y:S02]  /*1c80*/  IDP.4A.S8.S8 R49, R50, R21.reuse, R48 ;  /* 0x0000001532317226 */ /* 0x080fe40000000630 */
[C---:B------:R-:W-:Y:S02]  /*1c90*/  IDP.4A.S8.S8 R63, R53.reuse, R20, R63 ;  /* 0x00000014353f7226 */ /* 0x040fe4000000063f */
[C---:B------:R-:W-:Y:S02]  /*1ca0*/  IDP.4A.S8.S8 R64, R53.reuse, R21, R64 ;  /* 0x0000001535407226 */ /* 0x040fe40000000640 */
[C---:B------:R-:W-:Y:S02]  /*1cb0*/  IDP.4A.S8.S8 R65, R53.reuse, R22, R65 ;  /* 0x0000001635417226 */ /* 0x040fe40000000641 */
[----:B------:R-:W-:Y:S02]  /*1cc0*/  IDP.4A.S8.S8 R66, R53, R23, R66 ;  /* 0x0000001735427226 */ /* 0x000fe40000000642 */
[----:B------:R-:W-:-:S02]  /*1cd0*/  IDP.4A.S8.S8 R40, R36, R20, R40 ;  /* 0x0000001424287226 */ /* 0x000fc40000000628 */
[----:B------:R-:W-:Y:S02]  /*1ce0*/  IDP.4A.S8.S8 R37, R36, R22, R17 ;  /* 0x0000001624257226 */ /* 0x000fe40000000611 */
[C---:B------:R-:W-:Y:S02]  /*1cf0*/  IDP.4A.S8.S8 R46, R50.reuse, R20, R46 ;  /* 0x00000014322e7226 */ /* 0x040fe4000000062e */
[----:B------:R-:W-:Y:S02]  /*1d00*/  IDP.4A.S8.S8 R48, R50, R22, R16 ;  /* 0x0000001632307226 */ /* 0x000fe40000000610 */
[C---:B------:R-:W-:Y:S02]  /*1d10*/  IDP.4A.S8.S8 R42, R52.reuse, R20, R42 ;  /* 0x00000014342a7226 */ /* 0x040fe4000000062a */
[C---:B------:R-:W-:Y:S02]  /*1d20*/  IDP.4A.S8.S8 R41, R52.reuse, R21, R41 ;  /* 0x0000001534297226 */ /* 0x040fe40000000629 */
[----:B------:R-:W-:-:S02]  /*1d30*/  IDP.4A.S8.S8 R35, R52, R22, R35 ;  /* 0x0000001634237226 */ /* 0x000fc40000000623 */
[----:B------:R-:W-:Y:S02]  /*1d40*/  IDP.4A.S8.S8 R58, R52, R23, R58 ;  /* 0x00000017343a7226 */ /* 0x000fe4000000063a */
[----:B------:R-:W-:Y:S02]  /*1d50*/  IDP.4A.S8.S8 R55, R28, R19, R55 ;  /* 0x000000131c377226 */ /* 0x000fe40000000637 */
[-C--:B------:R-:W-:Y:S02]  /*1d60*/  IDP.4A.S8.S8 R36, R36, R23.reuse, R18 ;  /* 0x0000001724247226 */ /* 0x080fe40000000612 */
[----:B------:R-:W-:Y:S01]  /*1d70*/  IDP.4A.S8.S8 R50, R50, R23, R59 ;  /* 0x0000001732327226 */ /* 0x000fe2000000063b */
[----:B------:R-:W0:Y:S01]  /*1d80*/  LDS.128 R16, [R2+0x20] ;  /* 0x0000200002107984 */ /* 0x000e220000000c00 */
[C---:B------:R-:W-:Y:S02]  /*1d90*/  IDP.4A.S8.S8 R30, R51.reuse, R20, R30 ;  /* 0x00000014331e7226 */ /* 0x040fe4000000061e */
[C---:B------:R-:W-:Y:S01]  /*1da0*/  IDP.4A.S8.S8 R67, R51.reuse, R21, R67 ;  /* 0x0000001533437226 */ /* 0x040fe20000000643 */
[----:B------:R-:W2:Y:S01]  /*1db0*/  LDS R59, [R27+UR7+0x8] ;  /* 0x000008071b3b7984 */ /* 0x000ea20008000800 */
[----:B------:R-:W-:-:S02]  /*1dc0*/  IDP.4A.S8.S8 R32, R51, R22, R32 ;  /* 0x0000001633207226 */ /* 0x000fc40000000620 */
[----:B------:R-:W-:Y:S02]  /*1dd0*/  IDP.4A.S8.S8 R53, R51, R23, R60 ;  /* 0x0000001733357226 */ /* 0x000fe4000000063c */
[C---:B------:R-:W-:Y:S01]  /*1de0*/  IDP.4A.S8.S8 R52, R29.reuse, R20, R39 ;  /* 0x000000141d347226 */ /* 0x040fe20000000627 */
[----:B------:R-:W3:Y:S01]  /*1df0*/  LDS R51, [R27+UR7+0xd0] ;  /* 0x0000d0071b337984 */ /* 0x000ee20008000800 */
[C---:B------:R-:W-:Y:S02]  /*1e00*/  IDP.4A.S8.S8 R39, R29.reuse, R21, R33 ;  /* 0x000000151d277226 */ /* 0x040fe40000000621 */
[C---:B------:R-:W-:Y:S01]  /*1e10*/  IDP.4A.S8.S8 R47, R29.reuse, R22, R47 ;  /* 0x000000161d2f7226 */ /* 0x040fe2000000062f */
[----:B------:R-:W4:Y:S01]  /*1e20*/  LDS R33, [R27+UR7+0xf8] ;  /* 0x0000f8071b217984 */ /* 0x000f220008000800 */
[----:B------:R-:W-:Y:S02]  /*1e30*/  IDP.4A.S8.S8 R60, R29, R23, R38 ;  /* 0x000000171d3c7226 */ /* 0x000fe40000000626 */
[C---:B------:R-:W-:Y:S01]  /*1e40*/  IDP.4A.S8.S8 R61, R28.reuse, R20, R34 ;  /* 0x000000141c3d7226 */ /* 0x040fe20000000622 */
[----:B------:R-:W5:Y:S01]  /*1e50*/  LDS R29, [R27+UR7+0xa8] ;  /* 0x0000a8071b1d7984 */ /* 0x000f620008000800 */
[----:B------:R-:W-:-:S02]  /*1e60*/  IDP.4A.S8.S8 R43, R28, R21, R43 ;  /* 0x000000151c2b7226 */ /* 0x000fc4000000062b */
        /* <DEDUP_REMOVED lines=10> */
[CC--:B0-----:R-:W-:Y:S02]  /*1f10*/  IDP.4A.S8.S8 R40, R62.reuse, R16.reuse, R40 ;  /* 0x000000103e287226 */ /* 0x0c1fe40000000628 */
[-C--:B------:R-:W-:Y:S02]  /*1f20*/  IDP.4A.S8.S8 R45, R62, R17.reuse, R45 ;  /* 0x000000113e2d7226 */ /* 0x080fe4000000062d */
[C---:B--2---:R-:W-:Y:S02]  /*1f30*/  IDP.4A.S8.S8 R63, R59.reuse, R16, R63 ;  /* 0x000000103b3f7226 */ /* 0x044fe4000000063f */
[C---:B------:R-:W-:Y:S02]  /*1f40*/  IDP.4A.S8.S8 R64, R59.reuse, R17, R64 ;  /* 0x000000113b407226 */ /* 0x040fe40000000640 */
[C---:B------:R-:W-:Y:S02]  /*1f50*/  IDP.4A.S8.S8 R65, R59.reuse, R18, R65 ;  /* 0x000000123b417226 */ /* 0x040fe40000000641 */
[----:B------:R-:W-:-:S02]  /*1f60*/  IDP.4A.S8.S8 R66, R59, R19, R66 ;  /* 0x000000133b427226 */ /* 0x000fc40000000642 */
[-C--:B---3--:R-:W-:Y:S02]  /*1f70*/  IDP.4A.S8.S8 R31, R51, R16.reuse, R52 ;  /* 0x00000010331f7226 */ /* 0x088fe40000000634 */
[-C--:B----4-:R-:W-:Y:S01]  /*1f80*/  IDP.4A.S8.S8 R61, R33, R16.reuse, R61 ;  /* 0x00000010213d7226 */ /* 0x090fe2000000063d */
[----:B------:R-:W0:Y:S01]  /*1f90*/  LDS R52, [R27+UR7+0x148] ;  /* 0x000148071b347984 */ /* 0x000e220008000800 */
[-C--:B------:R-:W-:Y:S02]  /*1fa0*/  IDP.4A.S8.S8 R39, R51, R17.reuse, R39 ;  /* 0x0000001133277226 */ /* 0x080fe40000000627 */
[CC--:B-----5:R-:W-:Y:S01]  /*1fb0*/  IDP.4A.S8.S8 R42, R29.reuse, R16.reuse, R42 ;  /* 0x000000101d2a7226 */ /* 0x0e0fe2000000062a */
[----:B------:R-:W-:Y:S01]  /*1fc0*/  LDS R27, [R27+UR7+0x170] ;  /* 0x000170071b1b7984 */ /* 0x000fe20008000800 */
[----:B------:R-:W-:Y:S02]  /*1fd0*/  IDP.4A.S8.S8 R41, R29, R17, R41 ;  /* 0x000000111d297226 */ /* 0x000fe40000000629 */
[----:B------:R-:W-:-:S02]  /*1fe0*/  IDP.4A.S8.S8 R30, R34, R16, R30 ;  /* 0x00000010221e7226 */ /* 0x000fc4000000061e */
        /* <DEDUP_REMOVED lines=22> */
[----:B-1----:R-:W-:-:S03]  /*2150*/  IDP.4A.S8.S8 R63, R62, R20, R63 ;  /* 0x000000143e3f7226 */ /* 0x002fc6000000063f */
[----:B------:R-:W-:Y:S01]  /*2160*/  UISETP.NE.AND UP0, UPT, UR4, 0xf, UPT ;  /* 0x0000000f0400788c */ /* 0x000fe2000bf05270 */
[C---:B------:R-:W-:Y:S02]  /*2170*/  IDP.4A.S8.S8 R64, R62.reuse, R21, R64 ;  /* 0x000000153e407226 */ /* 0x040fe40000000640 */
[CC--:B------:R-:W-:Y:S02]  /*2180*/  IDP.4A.S8.S8 R65, R62.reuse, R22.reuse, R65 ;  /* 0x000000163e417226 */ /* 0x0c0fe40000000641 */
[----:B------:R-:W-:Y:S02]  /*2190*/  IDP.4A.S8.S8 R66, R62, R23, R66 ;  /* 0x000000173e427226 */ /* 0x000fe40000000642 */
        /* <DEDUP_REMOVED lines=10> */
[-C--:B------:R-:W-:Y:S02]  /*2240*/  IDP.4A.S8.S8 R36, R33, R20.reuse, R31 ;  /* 0x0000001421247226 */ /* 0x080fe4000000061f */
[-C--:B------:R-:W-:Y:S02]  /*2250*/  IDP.4A.S8.S8 R61, R38, R20.reuse, R61 ;  /* 0x00000014263d7226 */ /* 0x080fe4000000063d */
[----:B0-----:R-:W-:Y:S02]  /*2260*/  IDP.4A.S8.S8 R57, R52, R20, R57 ;  /* 0x0000001434397226 */ /* 0x001fe40000000639 */
        /* <DEDUP_REMOVED lines=15> */
[C---:B--2---:R-:W-:Y:S02]  /*2360*/  IDP.4A.S8.S8 R20, R28.reuse, R16, R63 ;  /* 0x000000101c147226 */ /* 0x044fe4000000063f */
        /* <DEDUP_REMOVED lines=18> */
[C---:B------:R-:W-:Y:S02]  /*2490*/  IDP.4A.S8.S8 R39, R38.reuse, R16, R36 ;  /* 0x0000001026277226 */ /* 0x040fe40000000624 */
[----:B------:R-:W-:Y:S02]  /*24a0*/  IDP.4A.S8.S8 R51, R51, R19, R53 ;  /* 0x0000001333337226 */ /* 0x000fe40000000635 */
[C---:B------:R-:W-:Y:S02]  /*24b0*/  IDP.4A.S8.S8 R33, R38.reuse, R17, R55 ;  /* 0x0000001126217226 */ /* 0x040fe40000000637 */
[----:B------:R-:W-:-:S02]  /*24c0*/  IDP.4A.S8.S8 R47, R38, R18, R47 ;  /* 0x00000012262f7226 */ /* 0x000fc4000000062f */
[C---:B------:R-:W-:Y:S02]  /*24d0*/  IDP.4A.S8.S8 R34, R52.reuse, R16, R61 ;  /* 0x0000001034227226 */ /* 0x040fe4000000063d */
[C---:B------:R-:W-:Y:S02]  /*24e0*/  IDP.4A.S8.S8 R43, R52.reuse, R17, R43 ;  /* 0x00000011342b7226 */ /* 0x040fe4000000062b */
[C---:B------:R-:W-:Y:S02]  /*24f0*/  IDP.4A.S8.S8 R44, R52.reuse, R18, R44 ;  /* 0x00000012342c7226 */ /* 0x040fe4000000062c */
        /* <DEDUP_REMOVED lines=50> */
[----:B------:R-:W-:Y:S02]  /*2820*/  SHF.R.U32.HI R16, RZ, 0x9, R16 ;  /* 0x00000009ff107819 */ /* 0x000fe40000011610 */
[----:B------:R-:W-:-:S02]  /*2830*/  IADD3 R6, PT, PT, R9, R6, RZ ;  /* 0x0000000609067210 */ /* 0x000fc40007ffe0ff */
[----:B------:R-:W-:Y:S02]  /*2840*/  PRMT R27, R15, 0x9910, RZ ;  /* 0x000099100f1b7816 */ /* 0x000fe400000000ff */
[----:B------:R-:W-:Y:S02]  /*2850*/  LEA R19, R19, R19, 0x3 ;  /* 0x0000001313137211 */ /* 0x000fe400078e18ff */
[C---:B------:R-:W-:Y:S01]  /*2860*/  PRMT R26, R16.reuse, 0x9910, RZ ;  /* 0x00009910101a7816 */ /* 0x040fe200000000ff */
[----:B------:R-:W-:Y:S01]  /*2870*/  IMAD R16, R16, 0x900, RZ ;  /* 0x0000090010107824 */ /* 0x000fe200078e02ff */
[----:B------:R-:W-:Y:S02]  /*2880*/  SHF.L.U32 R6, R6, 0x4, RZ ;  /* 0x0000000406067819 */ /* 0x000fe400000006ff */
[----:B------:R-:W-:Y:S02]  /*2890*/  LEA R27, R27, R27, 0x3 ;  /* 0x0000001b1b1b7211 */ /* 0x000fe400078e18ff */
[----:B------:R-:W-:-:S02]  /*28a0*/  IADD3 R19, PT, PT, RZ, -R19, RZ ;  /* 0x80000013ff137210 */ /* 0x000fc40007ffe0ff */
[----:B------:R-:W-:Y:S02]  /*28b0*/  @P1 IADD3.X R13, PT, PT, R24, R7, RZ, P0, !PT ;  /* 0x00000007180d1210 */ /* 0x000fe400007fe4ff */
[----:B------:R-:W-:Y:S02]  /*28c0*/  LEA R26, R26, R26, 0x3 ;  /* 0x0000001a1a1a7211 */ /* 0x000fe400078e18ff */
[----:B------:R-:W-:Y:S01]  /*28d0*/  @P2 LOP3.LUT R7, R6, 0xff, RZ, 0xc0, !PT ;  /* 0x000000ff06072812 */ /* 0x000fe200078ec0ff */
[----:B------:R-:W2:Y:S01]  /*28e0*/  @P1 LDG.E.CONSTANT R12, desc[UR12][R12.64+0x870] ;  /* 0x0008700c0c0c1981 */ /* 0x000ea2000c1e9900 */
        /* <DEDUP_REMOVED lines=17> */
[----:B------:R-:W-:-:S02]  /*2a00*/  @P3 IADD3 R19, P0, P6, R17, R14, R19 ;  /* 0x0000000e11133210 */ /* 0x000fc40007e1e013 */
[----:B------:R-:W-:Y:S02]  /*2a10*/  @P4 LOP3.LUT R17, R24, 0xff, RZ, 0xc0, !PT ;  /* 0x000000ff18114812 */ /* 0x000fe400078ec0ff */
[----:B------:R-:W-:Y:S02]  /*2a20*/  SHF.L.U32 R26, R26, 0x4, RZ ;  /* 0x000000041a1a7819 */ /* 0x000fe400000006ff */
[----:B------:R-:W-:Y:S01]  /*2a30*/  @P3 IADD3.X R24, PT, PT, RZ, RZ, RZ, P0, P6 ;  /* 0x000000ffff183210 */ /* 0x000fe200007ec4ff */
[----:B------:R-:W3:Y:S01]  /*2a40*/  @!P5 LDC.64 R10, c[0x0][0x388] ;  /* 0x0000e200ff0adb82 */ /* 0x000ee20000000a00 */
[----:B------:R-:W-:Y:S01]  /*2a50*/  @P4 IADD3 R17, P0, P6, R16, R14, R17 ;  /* 0x0000000e10114210 */ /* 0x000fe20007e1e011 */
[----:B------:R-:W-:Y:S01]  /*2a60*/  IMAD R16, R15, 0x900, RZ ;  /* 0x000009000f107824 */ /* 0x000fe200078e02ff */
[----:B------:R-:W-:Y:S02]  /*2a70*/  @!P5 LOP3.LUT R15, R26, 0xff, RZ, 0xc0, !PT ;  /* 0x000000ff1a0fd812 */ /* 0x000fe400078ec0ff */
[----:B------:R-:W-:-:S02]  /*2a80*/  @P4 IADD3.X R18, PT, PT, RZ, RZ, RZ, P0, P6 ;  /* 0x000000ffff124210 */ /* 0x000fc400007ec4ff */
[----:B------:R-:W-:Y:S02]  /*2a90*/  @!P5 IADD3 R15, P0, P6, R16, R14, R15 ;  /* 0x0000000e100fd210 */ /* 0x000fe40007e1e00f */
[----:B------:R-:W4:Y:S02]  /*2aa0*/  @P2 LDG.E.CONSTANT R14, desc[UR12][R4.64+0x870] ;  /* 0x0008700c040e2981 */ /* 0x000f24000c1e9900 */
[----:B------:R-:W-:Y:S02]  /*2ab0*/  @!P5 IADD3.X R16, PT, PT, RZ, RZ, RZ, P0, P6 ;  /* 0x000000ffff10d210 */ /* 0x000fe400007ec4ff */
[----:B0-----:R-:W-:Y:S02]  /*2ac0*/  @P3 IADD3 R6, P6, PT, R19, R6, RZ ;  /* 0x0000000613063210 */ /* 0x001fe40007fde0ff */
[----:B-1----:R-:W-:Y:S02]  /*2ad0*/  @P4 IADD3 R8, P0, PT, R17, R8, RZ ;  /* 0x0000000811084210 */ /* 0x002fe40007f1e0ff */
[----:B------:R-:W-:-:S02]  /*2ae0*/  @P3 IADD3.X R7, PT, PT, R24, R7, RZ, P6, !PT ;  /* 0x0000000718073210 */ /* 0x000fc400037fe4ff */
[----:B------:R-:W-:Y:S02]  /*2af0*/  @P4 IADD3.X R9, PT, PT, R18, R9, RZ, P0, !PT ;  /* 0x0000000912094210 */ /* 0x000fe400007fe4ff */
[----:B---3--:R-:W-:-:S03]  /*2b00*/  @!P5 IADD3 R10, P6, PT, R15, R10, RZ ;  /* 0x0000000a0f0ad210 */ /* 0x008fc60007fde0ff */
[----:B------:R-:W3:Y:S01]  /*2b10*/  @P4 LDG.E.CONSTANT R8, desc[UR12][R8.64+0x870] ;  /* 0x0008700c08084981 */ /* 0x000ee2000c1e9900 */
[----:B------:R-:W-:-:S03]  /*2b20*/  @!P5 IADD3.X R11, PT, PT, R16, R11, RZ, P6, !PT ;  /* 0x0000000b100bd210 */ /* 0x000fc600037fe4ff */
[----:B------:R-:W5:Y:S04]  /*2b30*/  @P3 LDG.E.CONSTANT R16, desc[UR12][R6.64+0x870] ;  /* 0x0008700c06103981 */ /* 0x000f68000c1e9900 */
[----:B------:R-:W5:Y:S01]  /*2b40*/  @!P5 LDG.E.CONSTANT R10, desc[UR12][R10.64+0x870] ;  /* 0x0008700c0a0ad981 */ /* 0x000f62000c1e9900 */
[----:B------:R-:W-:-:S03]  /*2b50*/  MOV R17, UR8 ;  /* 0x0000000800117c02 */ /* 0x000fc60008000f00 */
[----:B--2---:R-:W-:Y:S04]  /*2b60*/  @P1 STS [R25+UR5], R12 ;  /* 0x0000000c19001988 */ /* 0x004fe80008000805 */
[----:B----4-:R-:W-:Y:S04]  /*2b70*/  @P2 STS [R25+UR5+0x200], R14 ;  /* 0x0002000e19002988 */ /* 0x010fe80008000805 */
[----:B---3--:R0:W-:Y:S04]  /*2b80*/  @P4 STS [R25+UR5+0x600], R8 ;  /* 0x0006000819004988 */ /* 0x0081e80008000805 */
[----:B-----5:R-:W-:Y:S04]  /*2b90*/  @P3 STS [R25+UR5+0x400], R16 ;  /* 0x0004001019003988 */ /* 0x020fe80008000805 */
[----:B------:R-:W-:Y:S01]  /*2ba0*/  @!P5 STS [R25+UR5+0x800], R10 ;  /* 0x0008000a1900d988 */ /* 0x000fe20008000805 */
[----:B------:R-:W-:Y:S01]  /*2bb0*/  BAR.SYNC.DEFER_BLOCKING 0x0 ;  /* 0x0000000000007b1d */ /* 0x000fe20000010000 */
[----:B0-----:R-:W-:-:S05]  /*2bc0*/  HFMA2 R8, -RZ, RZ, 0, 0.15625 ;  /* 0x00003100ff087431 */ /* 0x001fca00000001ff */
[----:B------:R-:W-:Y:S04]  /*2bd0*/  LDS R56, [R0+UR7+0x190] ;  /* 0x0001900700387984 */ /* 0x000fe80008000800 */
[----:B------:R-:W0:Y:S01]  /*2be0*/  LDS.128 R4, [R2] ;  /* 0x0000000002047984 */ /* 0x000e220000000c00 */
[----:B------:R-:W-:-:S03]  /*2bf0*/  IMAD R9, R3, R8, UR6 ;  /* 0x0000000603097e24 */ /* 0x000fc6000f8e0208 */
[----:B------:R-:W1:Y:S02]  /*2c00*/  LDS R24, [R0+UR7+0x1b8] ;  /* 0x0001b80700187984 */ /* 0x000e640008000800 */
[----:B------:R-:W-:Y:S02]  /*2c10*/  IADD3 R12, PT, PT, R0, R9, RZ ;  /* 0x00000009000c7210 */ /* 0x000fe40007ffe0ff */
[----:B------:R-:W2:Y:S04]  /*2c20*/  LDS R26, [R0+UR7+0x1e0] ;  /* 0x0001e007001a7984 */ /* 0x000ea80008000800 */
[----:B------:R-:W3:Y:S04]  /*2c30*/  LDS R13, [R0+UR7+0x208] ;  /* 0x00020807000d7984 */ /* 0x000ee80008000800 */
[----:B------:R-:W4:Y:S04]  /*2c40*/  LDS R25, [R0+UR7+0x230] ;  /* 0x0002300700197984 */ /* 0x000f280008000800 */
[----:B------:R-:W5:Y:S04]  /*2c50*/  LDS R15, [R0+UR7+0x258] ;  /* 0x00025807000f7984 */ /* 0x000f680008000800 */
[----:B------:R-:W5:Y:S04]  /*2c60*/  LDS R27, [R0+UR7+0x280] ;  /* 0x00028007001b7984 */ /* 0x000f680008000800 */
[----:B------:R-:W5:Y:S04]  /*2c70*/  LDS R14, [R0+UR7+0x2a8] ;  /* 0x0002a807000e7984 */ /* 0x000f680008000800 */
[----:B------:R-:W5:Y:S01]  /*2c80*/  LDS.128 R8, [R2+0x30] ;  /* 0x0000300002087984 */ /* 0x000f620000000c00 */
[----:B------:R-:W-:-:S03]  /*2c90*/  IMAD R12, R17, 0x700, R12 ;  /* 0x00000700110c7824 */ /* 0x000fc600078e020c */
[----:B------:R-:W-:Y:S01]  /*2ca0*/  LDS.128 R16, [R2+0x60] ;  /* 0x0000600002107984 */ /* 0x000fe20000000c00 */
[----:B0-----:R-:W-:-:S03]  /*2cb0*/  IDP.4A.S8.S8 R20, R56, R4, R20 ;  /* 0x0000000438147226 */ /* 0x001fc60000000614 */
[----:B------:R-:W-:Y:S01]  /*2cc0*/  LDS R57, [R0+UR7+0x1bc] ;  /* 0x0001bc0700397984 */ /* 0x000fe20008000800 */
[C---:B------:R-:W-:Y:S02]  /*2cd0*/  IDP.4A.S8.S8 R21, R56.reuse, R5, R21 ;  /* 0x0000000538157226 */ /* 0x040fe40000000615 */
[C---:B------:R-:W-:Y:S01]  /*2ce0*/  IDP.4A.S8.S8 R22, R56.reuse, R6, R22 ;  /* 0x0000000638167226 */ /* 0x040fe20000000616 */
[----:B------:R-:W-:Y:S01]  /*2cf0*/  LDS R59, [R0+UR7+0x20c] ;  /* 0x00020c07003b7984 */ /* 0x000fe20008000800 */
[----:B------:R-:W-:-:S03]  /*2d00*/  IDP.4A.S8.S8 R56, R56, R7, R23 ;  /* 0x0000000738387226 */ /* 0x000fc60000000617 */
[----:B------:R-:W0:Y:S01]  /*2d10*/  LDS R23, [R0+UR7+0x2d0] ;  /* 0x0002d00700177984 */ /* 0x000e220008000800 */
[-C--:B-1----:R-:W-:Y:S02]  /*2d20*/  IDP.4A.S8.S8 R40, R24, R4.reuse, R40 ;  /* 0x0000000418287226 */ /* 0x082fe40000000628 */
[-C--:B--2---:R-:W-:Y:S01]  /*2d30*/  IDP.4A.S8.S8 R46, R26, R4.reuse, R46 ;  /* 0x000000041a2e7226 */ /* 0x084fe2000000062e */
[----:B------:R-:W-:Y:S01]  /*2d40*/  LDS R58, [R0+UR7+0x25c] ;  /* 0x00025c07003a7984 */ /* 0x000fe20008000800 */
[-C--:B---3--:R-:W-:Y:S02]  /*2d50*/  IDP.4A.S8.S8 R30, R13, R4.reuse, R30 ;  /* 0x000000040d1e7226 */ /* 0x088fe4000000061e */
[-C--:B----4-:R-:W-:Y:S02]  /*2d60*/  IDP.4A.S8.S8 R42, R25, R4.reuse, R42 ;  /* 0x00000004192a7226 */ /* 0x090fe4000000062a */
[----:B------:R-:W-:Y:S02]  /*2d70*/  IDP.4A.S8.S8 R31, R24, R5, R31 ;  /* 0x00000005181f7226 */ /* 0x000fe4000000061f */
[----:B-----5:R-:W-:-:S02]  /*2d80*/  IDP.4A.S8.S8 R39, R15, R4, R39 ;  /* 0x000000040f277226 */ /* 0x020fc40000000627 */
        /* <DEDUP_REMOVED lines=20> */
[C---:B------:R-:W-:Y:S01]  /*2ed0*/  IDP.4A.S8.S8 R6, R14.reuse, R6, R54 ;  /* 0x000000060e067226 */ /* 0x040fe20000000636 */
[----:B------:R-:W-:Y:S01]  /*2ee0*/  LDS R53, [R0+UR7+0x284] ;  /* 0x0002840700357984 */ /* 0x000fe20008000800 */
[----:B------:R-:W-:Y:S02]  /*2ef0*/  IDP.4A.S8.S8 R7, R14, R7, R55 ;  /* 0x000000070e077226 */ /* 0x000fe40000000637 */
[C---:B------:R-:W-:Y:S01]  /*2f00*/  IDP.4A.S8.S8 R20, R24.reuse, R8, R20 ;  /* 0x0000000818147226 */ /* 0x040fe20000000614 */
[----:B------:R-:W-:Y:S01]  /*2f10*/  LDS R54, [R0+UR7+0x1e4] ;  /* 0x0001e40700367984 */ /* 0x000fe20008000800 */
[----:B------:R-:W-:-:S02]  /*2f20*/  IDP.4A.S8.S8 R21, R24, R9, R21 ;  /* 0x0000000918157226 */ /* 0x000fc40000000615 */
[C---:B------:R-:W-:Y:S01]  /*2f30*/  IDP.4A.S8.S8 R22, R24.reuse, R10, R22 ;  /* 0x0000000a18167226 */ /* 0x040fe20000000616 */
[----:B------:R-:W-:Y:S01]  /*2f40*/  LDS R55, [R0+UR7+0x234] ;  /* 0x0002340700377984 */ /* 0x000fe20008000800 */
[----:B------:R-:W-:-:S03]  /*2f50*/  IDP.4A.S8.S8 R56, R24, R11, R56 ;  /* 0x0000000b18387226 */ /* 0x000fc60000000638 */
[----:B------:R-:W1:Y:S01]  /*2f60*/  LDS R24, [R0+UR7+0x2f8] ;  /* 0x0002f80700187984 */ /* 0x000e620008000800 */
        /* <DEDUP_REMOVED lines=23> */
[----:B------:R-:W-:Y:S01]  /*30e0*/  IDP.4A.S8.S8 R36, R14, R11, R36 ;  /* 0x0000000b0e247226 */ /* 0x000fe20000000624 */
[----:B------:R-:W-:Y:S01]  /*30f0*/  LDS R38, [R0+UR7+0x194] ;  /* 0x0001940700267984 */ /* 0x000fe20008000800 */
[----:B0-----:R-:W-:-:S02]  /*3100*/  IDP.4A.S8.S8 R8, R23, R8, R4 ;  /* 0x0000000817087226 */ /* 0x001fc40000000604 */
[C---:B------:R-:W-:Y:S02]  /*3110*/  IDP.4A.S8.S8 R9, R23.reuse, R9, R5 ;  /* 0x0000000917097226 */ /* 0x040fe40000000605 */
[C---:B------:R-:W-:Y:S02]  /*3120*/  IDP.4A.S8.S8 R10, R23.reuse, R10, R6 ;  /* 0x0000000a170a7226 */ /* 0x040fe40000000606 */
[----:B------:R-:W-:Y:S02]  /*3130*/  IDP.4A.S8.S8 R11, R23, R11, R7 ;  /* 0x0000000b170b7226 */ /* 0x000fe40000000607 */
[----:B------:R-:W0:Y:S01]  /*3140*/  LDS.128 R4, [R2+0x10] ;  /* 0x0000100002047984 */ /* 0x000e220000000c00 */
[C---:B------:R-:W-:Y:S02]  /*3150*/  IDP.4A.S8.S8 R20, R26.reuse, R16, R20 ;  /* 0x000000101a147226 */ /* 0x040fe40000000614 */
[C---:B------:R-:W-:Y:S02]  /*3160*/  IDP.4A.S8.S8 R21, R26.reuse, R17, R21 ;  /* 0x000000111a157226 */ /* 0x040fe40000000615 */
[----:B------:R-:W-:-:S02]  /*3170*/  IDP.4A.S8.S8 R22, R26, R18, R22 ;  /* 0x000000121a167226 */ /* 0x000fc40000000616 */
[----:B------:R-:W-:Y:S02]  /*3180*/  IDP.4A.S8.S8 R56, R26, R19, R56 ;  /* 0x000000131a387226 */ /* 0x000fe40000000638 */
[----:B------:R-:W2:Y:S01]  /*3190*/  LDS R26, [R0+UR7+0x2ac] ;  /* 0x0002ac07001a7984 */ /* 0x000ea20008000800 */
        /* <DEDUP_REMOVED lines=8> */
[CC--:B------:R-:W-:Y:S02]  /*3220*/  IDP.4A.S8.S8 R13, R15.reuse, R16.reuse, R30 ;  /* 0x000000100f0d7226 */ /* 0x0c0fe4000000061e */
[-C--:B------:R-:W-:Y:S02]  /*3230*/  IDP.4A.S8.S8 R25, R15, R17.reuse, R29 ;  /* 0x000000110f197226 */ /* 0x080fe4000000061d */
[C---:B------:R-:W-:Y:S01]  /*3240*/  IDP.4A.S8.S8 R39, R14.reuse, R16, R39 ;  /* 0x000000100e277226 */ /* 0x040fe20000000627 */
[----:B------:R-:W3:Y:S01]  /*3250*/  LDS.128 R28, [R2+0x40] ;  /* 0x00004000021c7984 */ /* 0x000ee20000000c00 */
[----:B------:R-:W-:-:S02]  /*3260*/  IDP.4A.S8.S8 R33, R14, R17, R33 ;  /* 0x000000110e217226 */ /* 0x000fc40000000621 */
[CC--:B------:R-:W-:Y:S02]  /*3270*/  IDP.4A.S8.S8 R47, R14.reuse, R18.reuse, R47 ;  /* 0x000000120e2f7226 */ /* 0x0c0fe4000000062f */
[----:B------:R-:W-:Y:S02]  /*3280*/  IDP.4A.S8.S8 R52, R14, R19, R52 ;  /* 0x000000130e347226 */ /* 0x000fe40000000634 */
[----:B------:R-:W4:Y:S01]  /*3290*/  LDS R14, [R0+UR7+0x2d4] ;  /* 0x0002d407000e7984 */ /* 0x000f220008000800 */
[----:B------:R-:W-:Y:S02]  /*32a0*/  IDP.4A.S8.S8 R32, R15, R18, R32 ;  /* 0x000000120f207226 */ /* 0x000fe40000000620 */
[C---:B------:R-:W-:Y:S02]  /*32b0*/  IDP.4A.S8.S8 R42, R27.reuse, R16, R42 ;  /* 0x000000101b2a7226 */ /* 0x040fe4000000062a */
[C---:B------:R-:W-:Y:S02]  /*32c0*/  IDP.4A.S8.S8 R41, R27.reuse, R17, R41 ;  /* 0x000000111b297226 */ /* 0x040fe40000000629 */
[----:B------:R-:W-:-:S02]  /*32d0*/  IDP.4A.S8.S8 R35, R27, R18, R35 ;  /* 0x000000121b237226 */ /* 0x000fc40000000623 */
[C---:B------:R-:W-:Y:S02]  /*32e0*/  IDP.4A.S8.S8 R34, R23.reuse, R16, R34 ;  /* 0x0000001017227226 */ /* 0x040fe40000000622 */
[CC--:B------:R-:W-:Y:S02]  /*32f0*/  IDP.4A.S8.S8 R43, R23.reuse, R17.reuse, R43 ;  /* 0x00000011172b7226 */ /* 0x0c0fe4000000062b */
[----:B------:R-:W-:Y:S02]  /*3300*/  IDP.4A.S8.S8 R44, R23, R18, R44 ;  /* 0x00000012172c7226 */ /* 0x000fe4000000062c */
[C---:B-1----:R-:W-:Y:S02]  /*3310*/  IDP.4A.S8.S8 R8, R24.reuse, R16, R8 ;  /* 0x0000001018087226 */ /* 0x042fe40000000608 */
[C---:B------:R-:W-:Y:S02]  /*3320*/  IDP.4A.S8.S8 R9, R24.reuse, R17, R9 ;  /* 0x0000001118097226 */ /* 0x040fe40000000609 */
[----:B------:R-:W-:-:S02]  /*3330*/  IDP.4A.S8.S8 R10, R24, R18, R10 ;  /* 0x00000012180a7226 */ /* 0x000fc4000000060a */
[-C--:B------:R-:W-:Y:S02]  /*3340*/  IDP.4A.S8.S8 R51, R15, R19.reuse, R51 ;  /* 0x000000130f337226 */ /* 0x080fe40000000633 */
[-C--:B------:R-:W-:Y:S01]  /*3350*/  IDP.4A.S8.S8 R49, R27, R19.reuse, R49 ;  /* 0x000000131b317226 */ /* 0x080fe20000000631 */
[----:B------:R-:W-:Y:S01]  /*3360*/  LDS R15, [R0+UR7+0x198] ;  /* 0x00019807000f7984 */ /* 0x000fe20008000800 */
[----:B------:R-:W-:Y:S02]  /*3370*/  IDP.4A.S8.S8 R36, R23, R19, R36 ;  /* 0x0000001317247226 */ /* 0x000fe40000000624 */
[C---:B0-----:R-:W-:Y:S01]  /*3380*/  IDP.4A.S8.S8 R20, R38.reuse, R4, R20 ;  /* 0x0000000426147226 */ /* 0x041fe20000000614 */
[----:B------:R-:W-:Y:S01]  /*3390*/  LDS R27, [R0+UR7+0x1c0] ;  /* 0x0001c007001b7984 */ /* 0x000fe20008000800 */
[C---:B------:R-:W-:Y:S02]  /*33a0*/  IDP.4A.S8.S8 R21, R38.reuse, R5, R21 ;  /* 0x0000000526157226 */ /* 0x040fe40000000615 */
        /* <DEDUP_REMOVED lines=20> */
[C---:B--2---:R-:W-:Y:S01]  /*34f0*/  IDP.4A.S8.S8 R4, R26.reuse, R4, R8 ;  /* 0x000000041a047226 */ /* 0x044fe20000000608 */
[----:B------:R-:W-:Y:S01]  /*3500*/  LDS R24, [R0+UR7+0x2fc] ;  /* 0x0002fc0700187984 */ /* 0x000fe20008000800 */
[C---:B------:R-:W-:Y:S02]  /*3510*/  IDP.4A.S8.S8 R5, R26.reuse, R5, R9 ;  /* 0x000000051a057226 */ /* 0x040fe40000000609 */
[----:B------:R-:W-:Y:S02]  /*3520*/  IDP.4A.S8.S8 R6, R26, R6, R10 ;  /* 0x000000061a067226 */ /* 0x000fe4000000060a */
[----:B------:R-:W0:Y:S01]  /*3530*/  LDS.128 R8, [R2+0x70] ;  /* 0x0000700002087984 */ /* 0x000e220000000c00 */
        /* <DEDUP_REMOVED lines=8> */
[C---:B---3--:R-:W-:Y:S02]  /*35c0*/  IDP.4A.S8.S8 R20, R57.reuse, R28, R20 ;  /* 0x0000001c39147226 */ /* 0x048fe40000000614 */
        /* <DEDUP_REMOVED lines=20> */
[C---:B----4-:R-:W-:Y:S02]  /*3710*/  IDP.4A.S8.S8 R28, R14.reuse, R28, R4 ;  /* 0x0000001c0e1c7226 */ /* 0x050fe40000000604 */
[C---:B------:R-:W-:Y:S02]  /*3720*/  IDP.4A.S8.S8 R29, R14.reuse, R29, R5 ;  /* 0x0000001d0e1d7226 */ /* 0x040fe40000000605 */
[----:B------:R-:W-:-:S02]  /*3730*/  IDP.4A.S8.S8 R30, R14, R30, R6 ;  /* 0x0000001e0e1e7226 */ /* 0x000fc40000000606 */
[----:B------:R-:W1:Y:S01]  /*3740*/  LDS.128 R4, [R2+0x20] ;  /* 0x0000200002047984 */ /* 0x000e620000000c00 */
[-C--:B------:R-:W-:Y:S02]  /*3750*/  IDP.4A.S8.S8 R56, R57, R31.reuse, R56 ;  /* 0x0000001f39387226 */ /* 0x080fe40000000638 */
        /* <DEDUP_REMOVED lines=8> */
[C---:B0-----:R-:W-:Y:S02]  /*37e0*/  IDP.4A.S8.S8 R38, R54.reuse, R8, R20 ;  /* 0x0000000836267226 */ /* 0x041fe40000000614 */
[C---:B------:R-:W-:Y:S02]  /*37f0*/  IDP.4A.S8.S8 R57, R54.reuse, R9, R21 ;  /* 0x0000000936397226 */ /* 0x040fe40000000615 */
[C---:B------:R-:W-:Y:S02]  /*3800*/  IDP.4A.S8.S8 R62, R54.reuse, R10, R22 ;  /* 0x0000000a363e7226 */ /* 0x040fe40000000616 */
[----:B------:R-:W-:Y:S01]  /*3810*/  IDP.4A.S8.S8 R56, R54, R11, R56 ;  /* 0x0000000b36387226 */ /* 0x000fe20000000638 */
[----:B------:R-:W-:Y:S04]  /*3820*/  LDS.128 R20, [R2+0x80] ;  /* 0x0000800002147984 */ /* 0x000fe80000000c00 */
[----:B------:R-:W0:Y:S04]  /*3830*/  LDS R54, [R0+UR7+0x1e8] ;  /* 0x0001e80700367984 */ /* 0x000e280008000800 */
[----:B------:R-:W3:Y:S01]  /*3840*/  LDS R2, [R0+UR7+0x210] ;  /* 0x0002100700027984 */ /* 0x000ee20008000800 */
[----:B------:R-:W-:-:S02]  /*3850*/  IDP.4A.S8.S8 R40, R59, R8, R40 ;  /* 0x000000083b287226 */ /* 0x000fc40000000628 */
[-C--:B------:R-:W-:Y:S02]  /*3860*/  IDP.4A.S8.S8 R46, R55, R8.reuse, R46 ;  /* 0x00000008372e7226 */ /* 0x080fe4000000062e */
[-C--:B------:R-:W-:Y:S02]  /*3870*/  IDP.4A.S8.S8 R13, R58, R8.reuse, R13 ;  /* 0x000000083a0d7226 */ /* 0x080fe4000000060d */
[-C--:B------:R-:W-:Y:S02]  /*3880*/  IDP.4A.S8.S8 R42, R53, R8.reuse, R42 ;  /* 0x00000008352a7226 */ /* 0x080fe4000000062a */
[-C--:B------:R-:W-:Y:S02]  /*3890*/  IDP.4A.S8.S8 R39, R26, R8.reuse, R39 ;  /* 0x000000081a277226 */ /* 0x080fe40000000627 */
[-C--:B------:R-:W-:Y:S02]  /*38a0*/  IDP.4A.S8.S8 R34, R14, R8.reuse, R34 ;  /* 0x000000080e227226 */ /* 0x080fe40000000622 */
[----:B------:R-:W-:-:S02]  /*38b0*/  IDP.4A.S8.S8 R28, R24, R8, R28 ;  /* 0x00000008181c7226 */ /* 0x000fc4000000061c */
[C---:B-1----:R-:W-:Y:S02]  /*38c0*/  IDP.4A.S8.S8 R38, R15.reuse, R4, R38 ;  /* 0x000000040f267226 */ /* 0x042fe40000000626 */
        /* <DEDUP_REMOVED lines=9> */
[----:B--2---:R-:W-:Y:S02]  /*3960*/  IDP.4A.S8.S8 R9, R27, R16, R38 ;  /* 0x000000101b097226 */ /* 0x004fe40000000626 */
[----:B------:R-:W-:-:S02]  /*3970*/  IDP.4A.S8.S8 R50, R59, R11, R50 ;  /* 0x0000000b3b327226 */ /* 0x000fc40000000632 */
[C---:B------:R-:W-:Y:S02]  /*3980*/  IDP.4A.S8.S8 R62, R15.reuse, R6, R62 ;  /* 0x000000060f3e7226 */ /* 0x040fe4000000063e */
[----:B------:R-:W-:Y:S02]  /*3990*/  IDP.4A.S8.S8 R56, R15, R7, R56 ;  /* 0x000000070f387226 */ /* 0x000fe40000000638 */
[----:B------:R-:W-:Y:S02]  /*39a0*/  IDP.4A.S8.S8 R8, R27, R17, R8 ;  /* 0x000000111b087226 */ /* 0x000fe40000000608 */
[CC--:B------:R-:W-:Y:S02]  /*39b0*/  IDP.4A.S8.S8 R48, R55.reuse, R10.reuse, R48 ;  /* 0x0000000a37307226 */ /* 0x0c0fe40000000630 */
[----:B------:R-:W-:Y:S02]  /*39c0*/  IDP.4A.S8.S8 R37, R55, R11, R37 ;  /* 0x0000000b37257226 */ /* 0x000fe40000000625 */
[----:B------:R-:W-:-:S02]  /*39d0*/  IDP.4A.S8.S8 R30, R24, R10, R30 ;  /* 0x0000000a181e7226 */ /* 0x000fc4000000061e */
[----:B------:R-:W-:Y:S02]  /*39e0*/  IDP.4A.S8.S8 R31, R24, R11, R31 ;  /* 0x0000000b181f7226 */ /* 0x000fe4000000061f */
[C---:B------:R-:W-:Y:S02]  /*39f0*/  IDP.4A.S8.S8 R57, R27.reuse, R6, R61 ;  /* 0x000000061b397226 */ /* 0x040fe4000000063d */
[----:B0-----:R-:W-:Y:S02]  /*3a00*/  IDP.4A.S8.S8 R65, R54, R20, R9 ;  /* 0x0000001436417226 */ /* 0x001fe40000000609 */
[C---:B------:R-:W-:Y:S02]  /*3a10*/  IDP.4A.S8.S8 R15, R27.reuse, R4, R40 ;  /* 0x000000041b0f7226 */ /* 0x040fe40000000628 */
[C---:B------:R-:W-:Y:S02]  /*3a20*/  IDP.4A.S8.S8 R24, R27.reuse, R5, R60 ;  /* 0x000000051b187226 */ /* 0x040fe4000000063c */
[----:B------:R-:W-:-:S02]  /*3a30*/  IDP.4A.S8.S8 R50, R27, R7, R50 ;  /* 0x000000071b327226 */ /* 0x000fc40000000632 */
[C---:B------:R-:W-:Y:S02]  /*3a40*/  IDP.4A.S8.S8 R61, R27.reuse, R18, R62 ;  /* 0x000000121b3d7226 */ /* 0x040fe4000000063e */
[----:B------:R-:W-:Y:S02]  /*3a50*/  IDP.4A.S8.S8 R55, R27, R19, R56 ;  /* 0x000000131b377226 */ /* 0x000fe40000000638 */
[----:B------:R-:W-:Y:S02]  /*3a60*/  IDP.4A.S8.S8 R27, R54, R21, R8 ;  /* 0x00000015361b7226 */ /* 0x000fe40000000608 */
[----:B------:R-:W0:Y:S01]  /*3a70*/  LDS R8, [R0+UR7+0x238] ;  /* 0x0002380700087984 */ /* 0x000e220008000800 */
[-C--:B------:R-:W-:Y:S02]  /*3a80*/  IDP.4A.S8.S8 R51, R58, R11.reuse, R51 ;  /* 0x0000000b3a337226 */ /* 0x080fe40000000633 */
[-C--:B------:R-:W-:Y:S02]  /*3a90*/  IDP.4A.S8.S8 R49, R53, R11.reuse, R49 ;  /* 0x0000000b35317226 */ /* 0x080fe40000000631 */
[----:B------:R-:W-:-:S02]  /*3aa0*/  IDP.4A.S8.S8 R52, R26, R11, R52 ;  /* 0x0000000b1a347226 */ /* 0x000fc40000000634 */
[CC--:B------:R-:W-:Y:S02]  /*3ab0*/  IDP.4A.S8.S8 R44, R14.reuse, R10.reuse, R44 ;  /* 0x0000000a0e2c7226 */ /* 0x0c0fe4000000062c */
[----:B------:R-:W-:Y:S02]  /*3ac0*/  IDP.4A.S8.S8 R36, R14, R11, R36 ;  /* 0x0000000b0e247226 */ /* 0x000fe40000000624 */
[----:B------:R-:W-:Y:S01]  /*3ad0*/  HFMA2 R11, -RZ, RZ, 0, 0 ;  /* 0x00000000ff0b7431 */ /* 0x000fe200000001ff */
[----:B------:R-:W-:Y:S01]  /*3ae0*/  SHF.R.S32.HI R14, RZ, 0x1f, R65 ;  /* 0x0000001fff0e7819 */ /* 0x000fe20000011441 */
[----:B------:R-:W-:Y:S02]  /*3af0*/  IDP.4A.S8.S8 R35, R53, R10, R35 ;  /* 0x0000000a35237226 */ /* 0x000fe40000000623 */
[----:B------:R-:W-:Y:S02]  /*3b00*/  IDP.4A.S8.S8 R53, R54, R4, R46 ;  /* 0x0000000436357226 */ /* 0x000fe4000000062e */
[----:B------:R-:W-:-:S02]  /*3b10*/  IDP.4A.S8.S8 R32, R58, R10, R32 ;  /* 0x0000000a3a207226 */ /* 0x000fc40000000620 */
[----:B------:R-:W-:Y:S01]  /*3b20*/  IDP.4A.S8.S8 R47, R26, R10, R47 ;  /* 0x0000000a1a2f7226 */ /* 0x000fe2000000062f */
[----:B------:R-:W-:Y:S01]  /*3b30*/  MOV R10, 0x40000000 ;  /* 0x40000000000a7802 */ /* 0x000fe20000000f00 */
[----:B------:R-:W-:Y:S02]  /*3b40*/  IDP.4A.S8.S8 R63, R54, R6, R48 ;  /* 0x00000006363f7226 */ /* 0x000fe40000000630 */
[----:B---3--:R-:W-:Y:S01]  /*3b50*/  IDP.4A.S8.S8 R9, R2, R5, R25 ;  /* 0x0000000502097226 */ /* 0x008fe20000000619 */
[----:B------:R-:W-:Y:S01]  /*3b60*/  SHF.R.S32.HI R25, RZ, 0x1f, R27 ;  /* 0x0000001fff197819 */ /* 0x000fe2000001141b */
[----:B------:R-:W-:Y:S02]  /*3b70*/  IDP.4A.S8.S8 R15, R54, R16, R15 ;  /* 0x00000010360f7226 */ /* 0x000fe4000000060f */
[----:B------:R-:W-:Y:S02]  /*3b80*/  IMAD R14, R14, 0x56d70000, RZ ;  /* 0x56d700000e0e7824 */ /* 0x000fe400078e02ff */
[----:B------:R-:W-:-:S02]  /*3b90*/  IDP.4A.S8.S8 R46, R54, R7, R37 ;  /* 0x00000007362e7226 */ /* 0x000fc40000000625 */
[C---:B------:R-:W-:Y:S02]  /*3ba0*/  IDP.4A.S8.S8 R24, R54.reuse, R17, R24 ;  /* 0x0000001136187226 */ /* 0x040fe40000000618 */
[----:B------:R-:W-:Y:S02]  /*3bb0*/  IDP.4A.S8.S8 R61, R54, R22, R61 ;  /* 0x00000016363d7226 */ /* 0x000fe4000000063d */
[C---:B------:R-:W-:Y:S02]  /*3bc0*/  IDP.4A.S8.S8 R37, R2.reuse, R16, R53 ;  /* 0x0000001002257226 */ /* 0x040fe40000000635 */
[C---:B------:R-:W-:Y:S02]  /*3bd0*/  IDP.4A.S8.S8 R40, R2.reuse, R7, R51 ;  /* 0x0000000702287226 */ /* 0x040fe40000000633 */
[C---:B------:R-:W-:Y:S02]  /*3be0*/  IDP.4A.S8.S8 R53, R2.reuse, R18, R63 ;  /* 0x0000001202357226 */ /* 0x040fe4000000063f */
[----:B------:R-:W-:-:S02]  /*3bf0*/  IDP.4A.S8.S8 R51, R2, R20, R15 ;  /* 0x0000001402337226 */ /* 0x000fc4000000060f */
[C---:B------:R-:W-:Y:S02]  /*3c00*/  IMAD R63, R65.reuse, 0x7b7d, R14 ;  /* 0x00007b7d413f7824 */ /* 0x040fe400078e020e */
[----:B------:R-:W-:-:S04]  /*3c10*/  IMAD.WIDE.U32 R14, R65, 0x56d70000, R10 ;  /* 0x56d70000410e7825 */ /* 0x000fc800078e000a */
[----:B------:R-:W-:Y:S02]  /*3c20*/  IMAD R26, R25, 0x56d70000, RZ ;  /* 0x56d70000191a7824 */ /* 0x000fe400078e02ff */
[----:B------:R-:W-:Y:S01]  /*3c30*/  IDP.4A.S8.S8 R65, R2, R21, R24 ;  /* 0x0000001502417226 */ /* 0x000fe20000000618 */
[----:B------:R-:W-:Y:S01]  /*3c40*/  SHF.R.S32.HI R24, RZ, 0x1f, R61 ;  /* 0x0000001fff187819 */ /* 0x000fe2000001143d */
[C---:B------:R-:W-:Y:S01]  /*3c50*/  IDP.4A.S8.S8 R38, R54.reuse, R5, R45 ;  /* 0x0000000536267226 */ /* 0x040fe2000000062d */
[----:B------:R-:W-:Y:S01]  /*3c60*/  IADD3 R15, PT, PT, R15, R63, RZ ;  /* 0x0000003f0f0f7210 */ /* 0x000fe20007ffe0ff */
[C---:B------:R-:W-:Y:S01]  /*3c70*/  IDP.4A.S8.S8 R57, R54.reuse, R18, R57 ;  /* 0x0000001236397226 */ /* 0x040fe20000000639 */
[----:B------:R-:W1:Y:S01]  /*3c80*/  LDS R63, [R0+UR7+0x260] ;  /* 0x00026007003f7984 */ /* 0x000e620008000800 */
[C---:B------:R-:W-:Y:S02]  /*3c90*/  IDP.4A.S8.S8 R59, R54.reuse, R19, R50 ;  /* 0x00000013363b7226 */ /* 0x040fe40000000632 */
[----:B------:R-:W-:-:S02]  /*3ca0*/  IDP.4A.S8.S8 R55, R54, R23, R55 ;  /* 0x0000001736377226 */ /* 0x000fc40000000637 */
[C---:B------:R-:W-:Y:S02]  /*3cb0*/  IMAD R25, R27.reuse, 0x7b7d, R26 ;  /* 0x00007b7d1b197824 */ /* 0x040fe400078e021a */
[----:B------:R-:W-:-:S04]  /*3cc0*/  IMAD.WIDE.U32 R26, R27, 0x56d70000, R10 ;  /* 0x56d700001b1a7825 */ /* 0x000fc800078e000a */
[----:B------:R-:W-:Y:S02]  /*3cd0*/  IMAD R24, R24, 0x56d70000, RZ ;  /* 0x56d7000018187824 */ /* 0x000fe400078e02ff */
[C---:B------:R-:W-:Y:S02]  /*3ce0*/  IDP.4A.S8.S8 R13, R2.reuse, R4, R13 ;  /* 0x00000004020d7226 */ /* 0x040fe4000000060d */
[----:B------:R-:W-:Y:S01]  /*3cf0*/  IDP.4A.S8.S8 R45, R2, R6, R32 ;  /* 0x00000006022d7226 */ /* 0x000fe20000000620 */
[----:B------:R-:W-:Y:S01]  /*3d00*/  SHF.R.U64 R32, R14, 0x1f, R15 ;  /* 0x0000001f0e207819 */ /* 0x000fe2000000120f */
[C---:B------:R-:W-:Y:S02]  /*3d10*/  IDP.4A.S8.S8 R38, R2.reuse, R17, R38 ;  /* 0x0000001102267226 */ /* 0x040fe40000000626 */
[C---:B------:R-:W-:Y:S02]  /*3d20*/  IDP.4A.S8.S8 R46, R2.reuse, R19, R46 ;  /* 0x00000013022e7226 */ /* 0x040fe4000000062e */
[----:B------:R-:W-:-:S02]  /*3d30*/  IDP.4A.S8.S8 R57, R2, R22, R57 ;  /* 0x0000001602397226 */ /* 0x000fc40000000639 */
[----:B------:R-:W-:Y:S01]  /*3d40*/  IDP.4A.S8.S8 R59, R2, R23, R59 ;  /* 0x00000017023b7226 */ /* 0x000fe2000000063b */
[----:B------:R-:W-:Y:S02]  /*3d50*/  SHF.R.S32.HI R2, RZ, 0x1f, R55 ;  /* 0x0000001fff027819 */ /* 0x000fe40000011437 */
[----:B------:R-:W-:Y:S01]  /*3d60*/  IADD3 R15, PT, PT, R27, R25, RZ ;  /* 0x000000191b0f7210 */ /* 0x000fe20007ffe0ff */
[C---:B------:R-:W-:Y:S01]  /*3d70*/  IMAD R27, R61.reuse, 0x7b7d, R24 ;  /* 0x00007b7d3d1b7824 */ /* 0x040fe200078e0218 */
[----:B------:R-:W-:Y:S01]  /*3d80*/  SHF.R.S32.HI R14, RZ, 0x1f, R51 ;  /* 0x0000001fff0e7819 */ /* 0x000fe20000011433 */
[----:B------:R-:W-:Y:S01]  /*3d90*/  IMAD.WIDE.U32 R24, R61, 0x56d70000, R10 ;  /* 0x56d700003d187825 */ /* 0x000fe200078e000a */
[----:B------:R-:W-:-:S03]  /*3da0*/  SHF.R.U64 R26, R26, 0x1f, R15 ;  /* 0x0000001f1a1a7819 */ /* 0x000fc6000000120f */
[----:B------:R-:W-:Y:S01]  /*3db0*/  IMAD R48, R2, 0x56d70000, RZ ;  /* 0x56d7000002307824 */ /* 0x000fe200078e02ff */
[----:B------:R-:W-:Y:S01]  /*3dc0*/  IADD3 R25, PT, PT, R25, R27, RZ ;  /* 0x0000001b19197210 */ /* 0x000fe20007ffe0ff */
[----:B------:R-:W-:Y:S01]  /*3dd0*/  IMAD R50, R14, 0x56d70000, RZ ;  /* 0x56d700000e327824 */ /* 0x000fe200078e02ff */
[----:B------:R-:W-:Y:S01]  /*3de0*/  SHF.R.S32.HI R2, RZ, 0x1f, R65 ;  /* 0x0000001fff027819 */ /* 0x000fe20000011441 */
[C---:B------:R-:W-:Y:S02]  /*3df0*/  IMAD R27, R55.reuse, 0x7b7d, R48 ;  /* 0x00007b7d371b7824 */ /* 0x040fe400078e0230 */
[----:B------:R-:W-:Y:S01]  /*3e00*/  IMAD.WIDE.U32 R14, R55, 0x56d70000, R10 ;  /* 0x56d70000370e7825 */ /* 0x000fe200078e000a */
[----:B------:R-:W-:Y:S02]  /*3e10*/  SHF.R.U64 R25, R24, 0x1f, R25 ;  /* 0x0000001f18197819 */ /* 0x000fe40000001219 */
[----:B------:R-:W-:Y:S01]  /*3e20*/  SHF.R.S32.HI R24, RZ, 0x1f, R59 ;  /* 0x0000001fff187819 */ /* 0x000fe2000001143b */
[----:B------:R-:W-:Y:S01]  /*3e30*/  IMAD R2, R2, 0x56d70000, RZ ;  /* 0x56d7000002027824 */ /* 0x000fe200078e02ff */
[----:B------:R-:W-:Y:S01]  /*3e40*/  IADD3 R15, PT, PT, R15, R27, RZ ;  /* 0x0000001b0f0f7210 */ /* 0x000fe20007ffe0ff */
[----:B------:R-:W-:-:S02]  /*3e50*/  IMAD R61, R51, 0x7b7d, R50 ;  /* 0x00007b7d333d7824 */ /* 0x000fc400078e0232 */
[----:B------:R-:W-:Y:S01]  /*3e60*/  IMAD.WIDE.U32 R54, R51, 0x56d70000, R10 ;  /* 0x56d7000033367825 */ /* 0x000fe200078e000a */
[----:B------:R-:W-:-:S03]  /*3e70*/  SHF.R.U64 R14, R14, 0x1f, R15 ;  /* 0x0000001f0e0e7819 */ /* 0x000fc6000000120f */
[----:B------:R-:W-:Y:S01]  /*3e80*/  IMAD R67, R65, 0x7b7d, R2 ;  /* 0x00007b7d41437824 */ /* 0x000fe200078e0202 */
[----:B------:R-:W-:Y:S01]  /*3e90*/  IADD3 R27, PT, PT, R55, R61, RZ ;  /* 0x0000003d371b7210 */ /* 0x000fe20007ffe0ff */
[----:B------:R-:W-:Y:S01]  /*3ea0*/  IMAD.WIDE.U32 R50, R65, 0x56d70000, R10 ;  /* 0x56d7000041327825 */ /* 0x000fe200078e000a */
[----:B------:R-:W-:-:S03]  /*3eb0*/  SHF.R.S32.HI R2, RZ, 0x1f, R57 ;  /* 0x0000001fff027819 */ /* 0x000fc60000011439 */
[----:B0-----:R-:W-:Y:S02]  /*3ec0*/  IDP.4A.S8.S8 R15, R8, R20, R37 ;  /* 0x00000014080f7226 */ /* 0x001fe40000000625 */
[----:B------:R-:W-:Y:S01]  /*3ed0*/  IMAD R24, R24, 0x56d70000, RZ ;  /* 0x56d7000018187824 */ /* 0x000fe200078e02ff */
[----:B------:R-:W-:Y:S01]  /*3ee0*/  IADD3 R37, PT, PT, R51, R67, RZ ;  /* 0x0000004333257210 */ /* 0x000fe20007ffe0ff */
[----:B------:R-:W-:Y:S01]  /*3ef0*/  IMAD R2, R2, 0x56d70000, RZ ;  /* 0x56d7000002027824 */ /* 0x000fe200078e02ff */
[----:B------:R-:W-:Y:S01]  /*3f00*/  SHF.R.U64 R27, R54, 0x1f, R27 ;  /* 0x0000001f361b7819 */ /* 0x000fe2000000121b */
[C---:B------:R-:W-:Y:S01]  /*3f10*/  IDP.4A.S8.S8 R61, R8.reuse, R21, R38 ;  /* 0x00000015083d7226 */ /* 0x040fe20000000626 */
[----:B------:R-:W-:Y:S01]  /*3f20*/  SHF.R.S32.HI R48, RZ, 0x1f, R15 ;  /* 0x0000001fff307819 */ /* 0x000fe2000001140f */
[C---:B------:R-:W-:Y:S02]  /*3f30*/  IMAD R67, R59.reuse, 0x7b7d, R24 ;  /* 0x00007b7d3b437824 */ /* 0x040fe400078e0218 */
[----:B------:R-:W-:Y:S01]  /*3f40*/  IDP.4A.S8.S8 R53, R8, R22, R53 ;  /* 0x0000001608357226 */ /* 0x000fe20000000635 */
[----:B------:R-:W-:Y:S01]  /*3f50*/  SHF.R.U64 R37, R50, 0x1f, R37 ;  /* 0x0000001f32257819 */ /* 0x000fe20000001225 */
[----:B------:R-:W-:Y:S01]  /*3f60*/  IMAD.WIDE.U32 R54, R59, 0x56d70000, R10 ;  /* 0x56d700003b367825 */ /* 0x000fe200078e000a */
[----:B------:R-:W0:Y:S03]  /*3f70*/  LDS R38, [R0+UR7+0x288] ;  /* 0x0002880700267984 */ /* 0x000e260008000800 */
[----:B------:R-:W-:Y:S01]  /*3f80*/  IMAD R65, R57, 0x7b7d, R2 ;  /* 0x00007b7d39417824 */ /* 0x000fe200078e0202 */
[----:B------:R-:W-:Y:S01]  /*3f90*/  SHF.R.S32.HI R2, RZ, 0x1f, R61 ;  /* 0x0000001fff027819 */ /* 0x000fe2000001143d */
[----:B------:R-:W-:Y:S01]  /*3fa0*/  IMAD R48, R48, 0x56d70000, RZ ;  /* 0x56d7000030307824 */ /* 0x000fe200078e02ff */
[----:B------:R-:W-:Y:S01]  /*3fb0*/  IADD3 R55, PT, PT, R55, R67, RZ ;  /* 0x0000004337377210 */ /* 0x000fe20007ffe0ff */
[----:B------:R-:W-:-:S03]  /*3fc0*/  IMAD.WIDE.U32 R56, R57, 0x56d70000, R10 ;  /* 0x56d7000039387825 */ /* 0x000fc600078e000a */
[----:B------:R-:W-:Y:S01]  /*3fd0*/  SHF.R.U64 R24, R54, 0x1f, R55 ;  /* 0x0000001f36187819 */ /* 0x000fe20000001237 */
[C---:B------:R-:W-:Y:S01]  /*3fe0*/  IMAD R59, R15.reuse, 0x7b7d, R48 ;  /* 0x00007b7d0f3b7824 */ /* 0x040fe200078e0230 */
[----:B------:R-:W-:Y:S01]  /*3ff0*/  SHF.R.S32.HI R48, RZ, 0x1f, R53 ;  /* 0x0000001fff307819 */ /* 0x000fe20000011435 */
[----:B------:R-:W-:Y:S01]  /*4000*/  IMAD.WIDE.U32 R50, R15, 0x56d70000, R10 ;  /* 0x56d700000f327825 */ /* 0x000fe200078e000a */
[----:B------:R-:W-:-:S03]  /*4010*/  IADD3 R15, PT, PT, R57, R65, RZ ;  /* 0x00000041390f7210 */ /* 0x000fc60007ffe0ff */
[----:B------:R-:W-:Y:S01]  /*4020*/  IMAD R54, R2, 0x56d70000, RZ ;  /* 0x56d7000002367824 */ /* 0x000fe200078e02ff */
[----:B------:R-:W-:Y:S01]  /*4030*/  IADD3 R51, PT, PT, R51, R59, RZ ;  /* 0x0000003b33337210 */ /* 0x000fe20007ffe0ff */
[----:B------:R-:W-:Y:S02]  /*4040*/  IMAD R48, R48, 0x56d70000, RZ ;  /* 0x56d7000030307824 */ /* 0x000fe400078e02ff */
[C---:B------:R-:W-:Y:S02]  /*4050*/  IMAD R57, R61.reuse, 0x7b7d, R54 ;  /* 0x00007b7d3d397824 */ /* 0x040fe400078e0236 */
[----:B------:R-:W-:Y:S01]  /*4060*/  IMAD.WIDE.U32 R54, R61, 0x56d70000, R10 ;  /* 0x56d700003d367825 */ /* 0x000fe200078e000a */
[----:B------:R-:W-:-:S03]  /*4070*/  SHF.R.U64 R2, R50, 0x1f, R51 ;  /* 0x0000001f32027819 */ /* 0x000fc60000001233 */
[C---:B------:R-:W-:Y:S02]  /*4080*/  IDP.4A.S8.S8 R59, R8.reuse, R23, R46 ;  /* 0x00000017083b7226 */ /* 0x040fe4000000062e */
[----:B------:R-:W-:Y:S02]  /*4090*/  IDP.4A.S8.S8 R13, R8, R16, R13 ;  /* 0x00000010080d7226 */ /* 0x000fe4000000060d */
[C---:B------:R-:W-:Y:S02]  /*40a0*/  IMAD R61, R53.reuse, 0x7b7d, R48 ;  /* 0x00007b7d353d7824 */ /* 0x040fe400078e0230 */
[----:B------:R-:W-:Y:S01]  /*40b0*/  IMAD.WIDE.U32 R50, R53, 0x56d70000, R10 ;  /* 0x56d7000035327825 */ /* 0x000fe200078e000a */
[----:B------:R-:W-:-:S03]  /*40c0*/  IADD3 R53, PT, PT, R55, R57, RZ ;  /* 0x0000003937357210 */ /* 0x000fc60007ffe0ff */
[----:B------:R-:W-:Y:S01]  /*40d0*/  IDP.4A.S8.S8 R46, R8, R17, R9 ;  /* 0x00000011082e7226 */ /* 0x000fe20000000609 */
[----:B------:R-:W-:Y:S01]  /*40e0*/  SHF.R.S32.HI R48, RZ, 0x1f, R59 ;  /* 0x0000001fff307819 */ /* 0x000fe2000001143b */
[C---:B-1----:R-:W-:Y:S02]  /*40f0*/  IDP.4A.S8.S8 R57, R63.reuse, R20, R13 ;  /* 0x000000143f397226 */ /* 0x042fe4000000060d */
[----:B------:R-:W-:Y:S01]  /*4100*/  IDP.4A.S8.S8 R55, R63, R21, R46 ;  /* 0x000000153f377226 */ /* 0x000fe2000000062e */
[----:B------:R-:W-:Y:S01]  /*4110*/  SHF.R.U64 R13, R54, 0x1f, R53 ;  /* 0x0000001f360d7819 */ /* 0x000fe20000001235 */
[----:B------:R-:W-:Y:S01]  /*4120*/  IMAD R54, R48, 0x56d70000, RZ ;  /* 0x56d7000030367824 */ /* 0x000fe200078e02ff */
[----:B------:R-:W-:Y:S02]  /*4130*/  SHF.R.S32.HI R46, RZ, 0x1f, R57 ;  /* 0x0000001fff2e7819 */ /* 0x000fe40000011439 */
[----:B------:R-:W-:Y:S02]  /*4140*/  IADD3 R9, PT, PT, R51, R61, RZ ;  /* 0x0000003d33097210 */ /* 0x000fe40007ffe0ff */
[----:B------:R-:W-:Y:S01]  /*4150*/  SHF.R.S32.HI R48, RZ, 0x1f, R55 ;  /* 0x0000001fff307819 */ /* 0x000fe20000011437 */
[C---:B------:R-:W-:Y:S01]  /*4160*/  IMAD R61, R59.reuse, 0x7b7d, R54 ;  /* 0x00007b7d3b3d7824 */ /* 0x040fe200078e0236 */
[----:B------:R-:W-:Y:S01]  /*4170*/  SHF.R.U64 R9, R50, 0x1f, R9 ;  /* 0x0000001f32097819 */ /* 0x000fe20000001209 */
[----:B------:R-:W-:Y:S01]  /*4180*/  IMAD R46, R46, 0x56d70000, RZ ;  /* 0x56d700002e2e7824 */ /* 0x000fe200078e02ff */
[----:B------:R-:W1:Y:S01]  /*4190*/  LDC.64 R50, c[0x0][0x398] ;  /* 0x0000e600ff327b82 */ /* 0x000e620000000a00 */
[----:B------:R-:W-:Y:S01]  /*41a0*/  IMAD.WIDE.U32 R58, R59, 0x56d70000, R10 ;  /* 0x56d700003b3a7825 */ /* 0x000fe200078e000a */
[----:B------:R-:W-:-:S03]  /*41b0*/  MOV R53, UR11 ;  /* 0x0000000b00357c02 */ /* 0x000fc60008000f00 */
[----:B------:R-:W-:Y:S01]  /*41c0*/  IMAD R48, R48, 0x56d70000, RZ ;  /* 0x56d7000030307824 */ /* 0x000fe200078e02ff */
[----:B------:R-:W-:Y:S01]  /*41d0*/  SHF.R.U64 R15, R56, 0x1f, R15 ;  /* 0x0000001f380f7819 */ /* 0x000fe2000000120f */
[----:B------:R-:W-:Y:S01]  /*41e0*/  IDP.4A.S8.S8 R45, R8, R18, R45 ;  /* 0x00000012082d7226 */ /* 0x000fe2000000062d */
[----:B------:R-:W-:Y:S01]  /*41f0*/  IADD3 R59, PT, PT, R59, R61, RZ ;  /* 0x0000003d3b3b7210 */ /* 0x000fe20007ffe0ff */
[C---:B------:R-:W-:Y:S02]  /*4200*/  IMAD R65, R57.reuse, 0x7b7d, R46 ;  /* 0x00007b7d39417824 */ /* 0x040fe400078e022e */
[----:B------:R-:W-:Y:S01]  /*4210*/  IMAD.WIDE.U32 R56, R57, 0x56d70000, R10 ;  /* 0x56d7000039387825 */ /* 0x000fe200078e000a */
[----:B------:R-:W-:-:S03]  /*4220*/  LEA R12, R53, R12, 0x5 ;  /* 0x0000000c350c7211 */ /* 0x000fc600078e28ff */
[C---:B------:R-:W-:Y:S02]  /*4230*/  IMAD R67, R55.reuse, 0x7b7d, R48 ;  /* 0x00007b7d37437824 */ /* 0x040fe400078e0230 */
[----:B------:R-:W-:-:S04]  /*4240*/  IMAD.WIDE.U32 R54, R55, 0x56d70000, R10 ;  /* 0x56d7000037367825 */ /* 0x000fc800078e000a */
[----:B------:R-:W-:Y:S01]  /*4250*/  IDP.4A.S8.S8 R53, R63, R22, R45 ;  /* 0x000000163f357226 */ /* 0x000fe2000000062d */
[----:B------:R-:W-:Y:S01]  /*4260*/  SHF.R.U64 R45, R58, 0x1f, R59 ;  /* 0x0000001f3a2d7819 */ /* 0x000fe2000000123b */
[C---:B------:R-:W-:Y:S01]  /*4270*/  IDP.4A.S8.S8 R42, R8.reuse, R4, R42 ;  /* 0x00000004082a7226 */ /* 0x040fe2000000062a */
[----:B------:R-:W-:Y:S02]  /*4280*/  IADD3 R59, PT, PT, R57, R65, RZ ;  /* 0x00000041393b7210 */ /* 0x000fe40007ffe0ff */
[----:B------:R-:W-:Y:S02]  /*4290*/  IADD3 R57, PT, PT, R55, R67, RZ ;  /* 0x0000004337397210 */ /* 0x000fe40007ffe0ff */
[----:B------:R-:W-:Y:S01]  /*42a0*/  SHF.R.S32.HI R55, RZ, 0x1f, R53 ;  /* 0x0000001fff377819 */ /* 0x000fe20000011435 */
[----:B------:R-:W-:Y:S01]  /*42b0*/  IDP.4A.S8.S8 R40, R8, R19, R40 ;  /* 0x0000001308287226 */ /* 0x000fe20000000628 */
[----:B------:R-:W-:Y:S01]  /*42c0*/  SHF.R.U64 R48, R56, 0x1f, R59 ;  /* 0x0000001f38307819 */ /* 0x000fe2000000123b */
[----:B------:R-:W-:-:S02]  /*42d0*/  IDP.4A.S8.S8 R59, R63, R16, R42 ;  /* 0x000000103f3b7226 */ /* 0x000fc4000000062a */
[----:B------:R-:W-:Y:S02]  /*42e0*/  IMAD R42, R55, 0x56d70000, RZ ;  /* 0x56d70000372a7824 */ /* 0x000fe400078e02ff */
[----:B------:R-:W-:Y:S02]  /*42f0*/  IDP.4A.S8.S8 R55, R63, R23, R40 ;  /* 0x000000173f377226 */ /* 0x000fe40000000628 */
[----:B0-----:R-:W-:Y:S01]  /*4300*/  IDP.4A.S8.S8 R59, R38, R20, R59 ;  /* 0x00000014263b7226 */ /* 0x001fe2000000063b */
[----:B------:R-:W-:Y:S01]  /*4310*/  SHF.R.U64 R46, R54, 0x1f, R57 ;  /* 0x0000001f362e7819 */ /* 0x000fe20000001239 */
[C---:B------:R-:W-:Y:S01]  /*4320*/  IMAD R61, R53.reuse, 0x7b7d, R42 ;  /* 0x00007b7d353d7824 */ /* 0x040fe200078e022a */
[----:B------:R-:W-:Y:S01]  /*4330*/  SHF.R.S32.HI R40, RZ, 0x1f, R55 ;  /* 0x0000001fff287819 */ /* 0x000fe20000011437 */
[----:B------:R-:W-:Y:S01]  /*4340*/  IMAD.WIDE.U32 R56, R53, 0x56d70000, R10 ;  /* 0x56d7000035387825 */ /* 0x000fe200078e000a */
[----:B------:R-:W-:-:S03]  /*4350*/  SHF.R.S32.HI R58, RZ, 0x1f, R59 ;  /* 0x0000001fff3a7819 */ /* 0x000fc6000001143b */
[----:B-1----:R-:W-:Y:S01]  /*4360*/  IMAD.WIDE.U32 R50, R12, 0x4, R50 ;  /* 0x000000040c327825 */ /* 0x002fe200078e0032 */
[----:B------:R-:W-:-:S03]  /*4370*/  IADD3 R53, PT, PT, R57, R61, RZ ;  /* 0x0000003d39357210 */ /* 0x000fc60007ffe0ff */
[----:B------:R-:W-:Y:S01]  /*4380*/  IMAD R40, R40, 0x56d70000, RZ ;  /* 0x56d7000028287824 */ /* 0x000fe200078e02ff */
[----:B------:R-:W2:Y:S01]  /*4390*/  LDG.E.CONSTANT R54, desc[UR12][R50.64] ;  /* 0x0000000c32367981 */ /* 0x000ea2000c1e9900 */
[----:B------:R-:W-:Y:S01]  /*43a0*/  IMAD R58, R58, 0x56d70000, RZ ;  /* 0x56d700003a3a7824 */ /* 0x000fe200078e02ff */
[----:B------:R-:W-:Y:S01]  /*43b0*/  SHF.R.U64 R53, R56, 0x1f, R53 ;  /* 0x0000001f38357819 */ /* 0x000fe20000001235 */
[C---:B------:R-:W-:Y:S01]  /*43c0*/  IMAD R61, R55.reuse, 0x7b7d, R40 ;  /* 0x00007b7d373d7824 */ /* 0x040fe200078e0228 */
[----:B------:R-:W3:Y:S01]  /*43d0*/  LDG.E.CONSTANT R42, desc[UR12][R50.64+0x4] ;  /* 0x0000040c322a7981 */ /* 0x000ee2000c1e9900 */
[----:B------:R-:W-:-:S03]  /*43e0*/  IMAD.WIDE.U32 R56, R55, 0x56d70000, R10 ;  /* 0x56d7000037387825 */ /* 0x000fc600078e000a */
[----:B------:R-:W4:Y:S01]  /*43f0*/  LDG.E.CONSTANT R62, desc[UR12][R50.64+0x384] ;  /* 0x0003840c323e7981 */ /* 0x000f22000c1e9900 */
[C---:B------:R-:W-:Y:S02]  /*4400*/  IMAD R65, R59.reuse, 0x7b7d, R58 ;  /* 0x00007b7d3b417824 */ /* 0x040fe400078e023a */
[----:B------:R-:W-:Y:S01]  /*4410*/  IMAD.WIDE.U32 R58, R59, 0x56d70000, R10 ;  /* 0x56d700003b3a7825 */ /* 0x000fe200078e000a */
[----:B------:R-:W-:Y:S02]  /*4420*/  IADD3 R55, PT, PT, R57, R61, RZ ;  /* 0x0000003d39377210 */ /* 0x000fe40007ffe0ff */
[----:B------:R-:W-:Y:S01]  /*4430*/  SHF.L.U32 R3, R3, 0x2, RZ ;  /* 0x0000000203037819 */ /* 0x000fe200000006ff */
[----:B------:R-:W-:Y:S01]  /*4440*/  IDP.4A.S8.S8 R40, R8, R5, R41 ;  /* 0x0000000508287226 */ /* 0x000fe20000000629 */
[----:B------:R-:W-:Y:S01]  /*4450*/  IADD3 R57, PT, PT, R59, R65, RZ ;  /* 0x000000413b397210 */ /* 0x000fe20007ffe0ff */
[----:B------:R-:W5:Y:S02]  /*4460*/  LDG.E.CONSTANT R61, desc[UR12][R50.64+0x388] ;  /* 0x0003880c323d7981 */ /* 0x000f64000c1e9900 */
[----:B------:R-:W-:Y:S01]  /*4470*/  IDP.4A.S8.S8 R59, R63, R17, R40 ;  /* 0x000000113f3b7226 */ /* 0x000fe20000000628 */
[----:B------:R-:W-:Y:S01]  /*4480*/  SHF.R.U64 R57, R58, 0x1f, R57 ;  /* 0x0000001f3a397819 */ /* 0x000fe20000001239 */
[----:B------:R-:W0:Y:S01]  /*4490*/  LDC.64 R40, c[0x0][0x3a0] ;  /* 0x0000e800ff287b82 */ /* 0x000e220000000a00 */
[----:B------:R-:W-:Y:S01]  /*44a0*/  SHF.R.U64 R55, R56, 0x1f, R55 ;  /* 0x0000001f38377819 */ /* 0x000fe20000001237 */
[----:B------:R-:W4:Y:S04]  /*44b0*/  LDG.E.CONSTANT R58, desc[UR12][R50.64+0xc] ;  /* 0x00000c0c323a7981 */ /* 0x000f28000c1e9900 */
[----:B------:R-:W5:Y:S01]  /*44c0*/  LDG.E.CONSTANT R56, desc[UR12][R50.64+0x8] ;  /* 0x0000080c32387981 */ /* 0x000f62000c1e9900 */
[----:B------:R-:W-:-:S03]  /*44d0*/  IDP.4A.S8.S8 R65, R38, R21, R59 ;  /* 0x0000001526417226 */ /* 0x000fc6000000063b */
[----:B------:R-:W5:Y:S02]  /*44e0*/  LDG.E.CONSTANT R59, desc[UR12][R50.64+0x380] ;  /* 0x0003800c323b7981 */ /* 0x000f64000c1e9900 */
[----:B------:R-:W-:-:S05]  /*44f0*/  SHF.R.S32.HI R60, RZ, 0x1f, R65 ;  /* 0x0000001fff3c7819 */ /* 0x000fca0000011441 */
[----:B------:R-:W-:Y:S02]  /*4500*/  IMAD R60, R60, 0x56d70000, RZ ;  /* 0x56d700003c3c7824 */ /* 0x000fe400078e02ff */
[----:B0-----:R-:W-:-:S04]  /*4510*/  IMAD.WIDE.U32 R40, R3, 0x4, R40 ;  /* 0x0000000403287825 */ /* 0x001fc800078e0028 */
[C---:B------:R-:W-:Y:S02]  /*4520*/  IMAD R67, R65.reuse, 0x7b7d, R60 ;  /* 0x00007b7d41437824 */ /* 0x040fe400078e023c */
[----:B------:R-:W5:Y:S01]  /*4530*/  LDG.E.CONSTANT R60, desc[UR12][R40.64] ;  /* 0x0000000c283c7981 */ /* 0x000f62000c1e9900 */
[----:B------:R-:W-:Y:S02]  /*4540*/  IDP.4A.S8.S8 R35, R8, R6, R35 ;  /* 0x0000000608237226 */ /* 0x000fe40000000623 */
[----:B------:R-:W-:-:S04]  /*4550*/  IMAD.WIDE.U32 R64, R65, 0x56d70000, R10 ;  /* 0x56d7000041407825 */ /* 0x000fc800078e000a */
[----:B------:R-:W-:Y:S01]  /*4560*/  IDP.4A.S8.S8 R35, R63, R18, R35 ;  /* 0x000000123f237226 */ /* 0x000fe20000000623 */
[----:B------:R-:W-:-:S03]  /*4570*/  IADD3 R3, PT, PT, R65, R67, RZ ;  /* 0x0000004341037210 */ /* 0x000fc60007ffe0ff */
[----:B------:R-:W-:Y:S02]  /*4580*/  IDP.4A.S8.S8 R65, R38, R22, R35 ;  /* 0x0000001626417226 */ /* 0x000fe40000000623 */
[----:B------:R-:W5:Y:S01]  /*4590*/  LDG.E.CONSTANT R35, desc[UR12][R40.64+0x4] ;  /* 0x0000040c28237981 */ /* 0x000f62000c1e9900 */
[----:B------:R-:W-:Y:S02]  /*45a0*/  IDP.4A.S8.S8 R66, R8, R7, R49 ;  /* 0x0000000708427226 */ /* 0x000fe40000000631 */
[----:B------:R-:W-:Y:S01]  /*45b0*/  SHF.R.S32.HI R8, RZ, 0x1f, R65 ;  /* 0x0000001fff087819 */ /* 0x000fe20000011441 */
[----:B------:R-:W5:Y:S01]  /*45c0*/  LDG.E.CONSTANT R49, desc[UR12][R40.64+0xc] ;  /* 0x00000c0c28317981 */ /* 0x000f62000c1e9900 */
[----:B------:R-:W-:-:S03]  /*45d0*/  SHF.R.U64 R3, R64, 0x1f, R3 ;  /* 0x0000001f40037819 */ /* 0x000fc60000001203 */
[----:B------:R-:W-:Y:S02]  /*45e0*/  IMAD R64, R8, 0x56d70000, RZ ;  /* 0x56d7000008407824 */ /* 0x000fe400078e02ff */
[----:B------:R0:W5:Y:S01]  /*45f0*/  LDG.E.CONSTANT R8, desc[UR12][R40.64+0x8] ;  /* 0x0000080c28087981 */ /* 0x000162000c1e9900 */
[C---:B------:R-:W-:Y:S02]  /*4600*/  IDP.4A.S8.S8 R39, R63.reuse, R4, R39 ;  /* 0x000000043f277226 */ /* 0x040fe40000000627 */
[C---:B------:R-:W-:Y:S02]  /*4610*/  IDP.4A.S8.S8 R33, R63.reuse, R5, R33 ;  /* 0x000000053f217226 */ /* 0x040fe40000000621 */
[C---:B------:R-:W-:Y:S02]  /*4620*/  IDP.4A.S8.S8 R47, R63.reuse, R6, R47 ;  /* 0x000000063f2f7226 */ /* 0x040fe4000000062f */
[C---:B------:R-:W-:Y:S02]  /*4630*/  IDP.4A.S8.S8 R52, R63.reuse, R7, R52 ;  /* 0x000000073f347226 */ /* 0x040fe40000000634 */
[----:B------:R-:W-:-:S02]  /*4640*/  IDP.4A.S8.S8 R66, R63, R19, R66 ;  /* 0x000000133f427226 */ /* 0x000fc40000000642 */
[C---:B------:R-:W-:Y:S02]  /*4650*/  IMAD R63, R65.reuse, 0x7b7d, R64 ;  /* 0x00007b7d413f7824 */ /* 0x040fe400078e0240 */
[----:B------:R-:W1:Y:S01]  /*4660*/  LDS R64, [R0+UR7+0x2b0] ;  /* 0x0002b00700407984 */ /* 0x000e620008000800 */
[----:B0-----:R-:W-:-:S04]  /*4670*/  IMAD.WIDE.U32 R40, R65, 0x56d70000, R10 ;  /* 0x56d7000041287825 */ /* 0x001fc800078e000a */
[----:B------:R-:W-:Y:S01]  /*4680*/  IDP.4A.S8.S8 R65, R38, R23, R66 ;  /* 0x0000001726417226 */ /* 0x000fe20000000642 */
[----:B------:R-:W-:-:S04]  /*4690*/  IADD3 R63, PT, PT, R41, R63, RZ ;  /* 0x0000003f293f7210 */ /* 0x000fc80007ffe0ff */
[----:B------:R-:W-:Y:S02]  /*46a0*/  SHF.R.S32.HI R66, RZ, 0x1f, R65 ;  /* 0x0000001fff427819 */ /* 0x000fe40000011441 */
[----:B------:R-:W-:-:S03]  /*46b0*/  SHF.R.U64 R63, R40, 0x1f, R63 ;  /* 0x0000001f283f7819 */ /* 0x000fc6000000123f */
[----:B------:R-:W-:Y:S02]  /*46c0*/  IMAD R66, R66, 0x56d70000, RZ ;  /* 0x56d7000042427824 */ /* 0x000fe400078e02ff */
[----:B------:R-:W-:-:S04]  /*46d0*/  IMAD.WIDE.U32 R40, R65, 0x56d70000, R10 ;  /* 0x56d7000041287825 */ /* 0x000fc800078e000a */
[----:B------:R-:W-:Y:S02]  /*46e0*/  IMAD R67, R65, 0x7b7d, R66 ;  /* 0x00007b7d41437824 */ /* 0x000fe400078e0242 */
[----:B------:R-:W-:-:S03]  /*46f0*/  IDP.4A.S8.S8 R39, R38, R16, R39 ;  /* 0x0000001026277226 */ /* 0x000fc60000000627 */
[----:B------:R-:W-:-:S04]  /*4700*/  IADD3 R65, PT, PT, R41, R67, RZ ;  /* 0x0000004329417210 */ /* 0x000fc80007ffe0ff */
[----:B------:R-:W-:Y:S01]  /*4710*/  SHF.R.U64 R65, R40, 0x1f, R65 ;  /* 0x0000001f28417819 */ /* 0x000fe20000001241 */
[----:B-1----:R-:W-:-:S05]  /*4720*/  IDP.4A.S8.S8 R39, R64, R20, R39 ;  /* 0x0000001440277226 */ /* 0x002fca0000000627 */
[----:B------:R-:W-:-:S05]  /*4730*/  SHF.R.S32.HI R40, RZ, 0x1f, R39 ;  /* 0x0000001fff287819 */ /* 0x000fca0000011427 */
[----:B------:R-:W-:Y:S02]  /*4740*/  IMAD R40, R40, 0x56d70000, RZ ;  /* 0x56d7000028287824 */ /* 0x000fe400078e02ff */
[----:B------:R-:W-:Y:S02]  /*4750*/  IDP.4A.S8.S8 R33, R38, R17, R33 ;  /* 0x0000001126217226 */ /* 0x000fe40000000621 */
[C---:B------:R-:W-:Y:S02]  /*4760*/  IMAD R67, R39.reuse, 0x7b7d, R40 ;  /* 0x00007b7d27437824 */ /* 0x040fe400078e0228 */
[----:B------:R-:W-:-:S04]  /*4770*/  IMAD.WIDE.U32 R40, R39, 0x56d70000, R10 ;  /* 0x56d7000027287825 */ /* 0x000fc800078e000a */
[----:B------:R-:W-:Y:S01]  /*4780*/  IDP.4A.S8.S8 R33, R64, R21, R33 ;  /* 0x0000001540217226 */ /* 0x000fe20000000621 */
[----:B------:R-:W-:-:S04]  /*4790*/  IADD3 R39, PT, PT, R41, R67, RZ ;  /* 0x0000004329277210 */ /* 0x000fc80007ffe0ff */
[----:B------:R-:W-:Y:S02]  /*47a0*/  SHF.R.U64 R39, R40, 0x1f, R39 ;  /* 0x0000001f28277819 */ /* 0x000fe40000001227 */
[----:B------:R-:W-:-:S05]  /*47b0*/  SHF.R.S32.HI R40, RZ, 0x1f, R33 ;  /* 0x0000001fff287819 */ /* 0x000fca0000011421 */
[----:B------:R-:W-:-:S04]  /*47c0*/  IMAD R40, R40, 0x56d70000, RZ ;  /* 0x56d7000028287824 */ /* 0x000fc800078e02ff */
[C---:B------:R-:W-:Y:S02]  /*47d0*/  IMAD R67, R33.reuse, 0x7b7d, R40 ;  /* 0x00007b7d21437824 */ /* 0x040fe400078e0228 */
[----:B------:R-:W-:-:S04]  /*47e0*/  IMAD.WIDE.U32 R40, R33, 0x56d70000, R10 ;  /* 0x56d7000021287825 */ /* 0x000fc800078e000a */
[----:B------:R-:W-:Y:S01]  /*47f0*/  IDP.4A.S8.S8 R47, R38, R18, R47 ;  /* 0x00000012262f7226 */ /* 0x000fe2000000062f */
[----:B------:R-:W-:-:S03]  /*4800*/  IADD3 R33, PT, PT, R41, R67, RZ ;  /* 0x0000004329217210 */ /* 0x000fc60007ffe0ff */
[----:B------:R-:W-:Y:S01]  /*4810*/  IDP.4A.S8.S8 R67, R64, R22, R47 ;  /* 0x0000001640437226 */ /* 0x000fe2000000062f */
[----:B------:R-:W-:-:S04]  /*4820*/  SHF.R.U64 R40, R40, 0x1f, R33 ;  /* 0x0000001f28287819 */ /* 0x000fc80000001221 */
[----:B------:R-:W-:Y:S01]  /*4830*/  SHF.R.S32.HI R33, RZ, 0x1f, R67 ;  /* 0x0000001fff217819 */ /* 0x000fe20000011443 */
[C---:B------:R-:W-:Y:S02]  /*4840*/  IDP.4A.S8.S8 R34, R38.reuse, R4, R34 ;  /* 0x0000000426227226 */ /* 0x040fe40000000622 */
[C---:B------:R-:W-:Y:S02]  /*4850*/  IDP.4A.S8.S8 R43, R38.reuse, R5, R43 ;  /* 0x00000005262b7226 */ /* 0x040fe4000000062b */
[----:B------:R-:W-:Y:S02]  /*4860*/  IMAD R66, R33, 0x56d70000, RZ ;  /* 0x56d7000021427824 */ /* 0x000fe400078e02ff */
[C---:B------:R-:W-:Y:S02]  /*4870*/  IDP.4A.S8.S8 R44, R38.reuse, R6, R44 ;  /* 0x00000006262c7226 */ /* 0x040fe4000000062c */
[C---:B------:R-:W-:Y:S02]  /*4880*/  IDP.4A.S8.S8 R41, R38.reuse, R7, R36 ;  /* 0x0000000726297226 */ /* 0x040fe40000000624 */
[----:B------:R-:W-:-:S02]  /*4890*/  IDP.4A.S8.S8 R52, R38, R19, R52 ;  /* 0x0000001326347226 */ /* 0x000fc40000000634 */
[----:B------:R-:W0:Y:S01]  /*48a0*/  LDS R38, [R0+UR7+0x2d8] ;  /* 0x0002d80700267984 */ /* 0x000e220008000800 */
[C---:B------:R-:W-:Y:S02]  /*48b0*/  IMAD R33, R67.reuse, 0x7b7d, R66 ;  /* 0x00007b7d43217824 */ /* 0x040fe400078e0242 */
[----:B------:R-:W-:-:S05]  /*48c0*/  IMAD.WIDE.U32 R66, R67, 0x56d70000, R10 ;  /* 0x56d7000043427825 */ /* 0x000fca00078e000a */
[----:B------:R-:W-:Y:S01]  /*48d0*/  IADD3 R33, PT, PT, R67, R33, RZ ;  /* 0x0000002143217210 */ /* 0x000fe20007ffe0ff */
[----:B------:R-:W-:-:S05]  /*48e0*/  IDP.4A.S8.S8 R67, R64, R23, R52 ;  /* 0x0000001740437226 */ /* 0x000fca0000000634 */
[----:B------:R-:W-:-:S05]  /*48f0*/  SHF.R.S32.HI R36, RZ, 0x1f, R67 ;  /* 0x0000001fff247819 */ /* 0x000fca0000011443 */
[----:B------:R-:W-:-:S04]  /*4900*/  IMAD R36, R36, 0x56d70000, RZ ;  /* 0x56d7000024247824 */ /* 0x000fc800078e02ff */
[C---:B------:R-:W-:Y:S02]  /*4910*/  IMAD R47, R67.reuse, 0x7b7d, R36 ;  /* 0x00007b7d432f7824 */ /* 0x040fe400078e0224 */
[----:B------:R1:W2:Y:S01]  /*4920*/  LDS R36, [R0+UR7+0x300] ;  /* 0x0003000700247984 */ /* 0x0002a20008000800 */
[----:B------:R-:W-:Y:S01]  /*4930*/  SHF.R.U64 R33, R66, 0x1f, R33 ;  /* 0x0000001f42217819 */ /* 0x000fe20000001221 */
[----:B------:R-:W-:-:S05]  /*4940*/  IMAD.WIDE.U32 R66, R67, 0x56d70000, R10 ;  /* 0x56d7000043427825 */ /* 0x000fca00078e000a */
[----:B------:R-:W-:Y:S01]  /*4950*/  IADD3 R47, PT, PT, R67, R47, RZ ;  /* 0x0000002f432f7210 */ /* 0x000fe20007ffe0ff */
[C---:B------:R-:W-:Y:S02]  /*4960*/  IDP.4A.S8.S8 R67, R64.reuse, R16, R34 ;  /* 0x0000001040437226 */ /* 0x040fe40000000622 */
[----:B------:R-:W-:Y:S01]  /*4970*/  IDP.4A.S8.S8 R43, R64, R17, R43 ;  /* 0x00000011402b7226 */ /* 0x000fe2000000062b */
[----:B-1----:R-:W-:Y:S01]  /*4980*/  SHF.R.U64 R0, R66, 0x1f, R47 ;  /* 0x0000001f42007819 */ /* 0x002fe2000000122f */
[----:B0-----:R-:W-:Y:S02]  /*4990*/  IDP.4A.S8.S8 R67, R38, R20, R67 ;  /* 0x0000001426437226 */ /* 0x001fe40000000643 */
[----:B------:R-:W-:Y:S02]  /*49a0*/  IDP.4A.S8.S8 R47, R64, R4, R28 ;  /* 0x00000004402f7226 */ /* 0x000fe4000000061c */
[----:B------:R-:W-:Y:S01]  /*49b0*/  IDP.4A.S8.S8 R43, R38, R21, R43 ;  /* 0x00000015262b7226 */ /* 0x000fe2000000062b */
[----:B------:R-:W-:Y:S01]  /*49c0*/  SHF.R.S32.HI R4, RZ, 0x1f, R67 ;  /* 0x0000001fff047819 */ /* 0x000fe20000011443 */
[----:B------:R-:W-:-:S02]  /*49d0*/  IDP.4A.S8.S8 R29, R64, R5, R29 ;  /* 0x00000005401d7226 */ /* 0x000fc4000000061d */
[----:B------:R-:W-:Y:S02]  /*49e0*/  IDP.4A.S8.S8 R5, R64, R6, R30 ;  /* 0x0000000640057226 */ /* 0x000fe4000000061e */
[----:B------:R-:W-:Y:S01]  /*49f0*/  IMAD R6, R4, 0x56d70000, RZ ;  /* 0x56d7000004067824 */ /* 0x000fe200078e02ff */
[----:B------:R-:W-:Y:S01]  /*4a00*/  SHF.R.S32.HI R4, RZ, 0x1f, R43 ;  /* 0x0000001fff047819 */ /* 0x000fe2000001142b */
[----:B------:R-:W-:Y:S02]  /*4a10*/  IDP.4A.S8.S8 R31, R64, R7, R31 ;  /* 0x00000007401f7226 */ /* 0x000fe4000000061f */
[C---:B------:R-:W-:Y:S02]  /*4a20*/  IMAD R28, R67.reuse, 0x7b7d, R6 ;  /* 0x00007b7d431c7824 */ /* 0x040fe400078e0206 */
[----:B------:R-:W-:-:S04]  /*4a30*/  IMAD.WIDE.U32 R6, R67, 0x56d70000, R10 ;  /* 0x56d7000043067825 */ /* 0x000fc800078e000a */
[----:B------:R-:W-:Y:S02]  /*4a40*/  IMAD R4, R4, 0x56d70000, RZ ;  /* 0x56d7000004047824 */ /* 0x000fe400078e02ff */
[----:B------:R-:W-:Y:S02]  /*4a50*/  IDP.4A.S8.S8 R69, R64, R18, R44 ;  /* 0x0000001240457226 */ /* 0x000fe4000000062c */
[----:B------:R-:W-:Y:S02]  /*4a60*/  IDP.4A.S8.S8 R47, R38, R16, R47 ;  /* 0x00000010262f7226 */ /* 0x000fe4000000062f */
[----:B------:R-:W-:Y:S02]  /*4a70*/  IDP.4A.S8.S8 R41, R64, R19, R41 ;  /* 0x0000001340297226 */ /* 0x000fe40000000629 */
[C---:B------:R-:W-:Y:S01]  /*4a80*/  IDP.4A.S8.S8 R16, R38.reuse, R17, R29 ;  /* 0x0000001126107226 */ /* 0x040fe2000000061d */
[----:B------:R-:W-:Y:S01]  /*4a90*/  IADD3 R7, PT, PT, R7, R28, RZ ;  /* 0x0000001c07077210 */ /* 0x000fe20007ffe0ff */
[----:B------:R-:W-:-:S02]  /*4aa0*/  IDP.4A.S8.S8 R29, R38, R18, R5 ;  /* 0x00000012261d7226 */ /* 0x000fc40000000605 */
[C---:B------:R-:W-:Y:S02]  /*4ab0*/  IMAD R67, R43.reuse, 0x7b7d, R4 ;  /* 0x00007b7d2b437824 */ /* 0x040fe400078e0204 */
[----:B------:R-:W-:Y:S02]  /*4ac0*/  IDP.4A.S8.S8 R17, R38, R22, R69 ;  /* 0x0000001626117226 */ /* 0x000fe40000000645 */
[----:B------:R-:W-:Y:S01]  /*4ad0*/  IMAD.WIDE.U32 R4, R43, 0x56d70000, R10 ;  /* 0x56d700002b047825 */ /* 0x000fe200078e000a */
[----:B------:R-:W-:-:S03]  /*4ae0*/  SHF.R.U64 R34, R6, 0x1f, R7 ;  /* 0x0000001f06227819 */ /* 0x000fc60000001207 */
[----:B------:R-:W-:Y:S01]  /*4af0*/  IDP.4A.S8.S8 R41, R38, R23, R41 ;  /* 0x0000001726297226 */ /* 0x000fe20000000629 */
[----:B------:R-:W-:Y:S01]  /*4b00*/  SHF.R.S32.HI R6, RZ, 0x1f, R17 ;  /* 0x0000001fff067819 */ /* 0x000fe20000011411 */
[C---:B--2---:R-:W-:Y:S01]  /*4b10*/  IDP.4A.S8.S8 R47, R36.reuse, R20, R47 ;  /* 0x00000014242f7226 */ /* 0x044fe2000000062f */
[----:B------:R-:W-:Y:S02]  /*4b20*/  IADD3 R7, PT, PT, R5, R67, RZ ;  /* 0x0000004305077210 */ /* 0x000fe40007ffe0ff */
[----:B------:R-:W-:Y:S01]  /*4b30*/  SHF.R.S32.HI R5, RZ, 0x1f, R41 ;  /* 0x0000001fff057819 */ /* 0x000fe20000011429 */
[----:B------:R-:W-:Y:S01]  /*4b40*/  IDP.4A.S8.S8 R21, R36, R21, R16 ;  /* 0x0000001524157226 */ /* 0x000fe20000000610 */
[----:B------:R-:W-:Y:S01]  /*4b50*/  SHF.R.U64 R18, R4, 0x1f, R7 ;  /* 0x0000001f04127819 */ /* 0x000fe20000001207 */
[----:B------:R-:W-:Y:S01]  /*4b60*/  IMAD R16, R6, 0x56d70000, RZ ;  /* 0x56d7000006107824 */ /* 0x000fe200078e02ff */
[----:B------:R-:W-:Y:S01]  /*4b70*/  SHF.R.S32.HI R4, RZ, 0x1f, R47 ;  /* 0x0000001fff047819 */ /* 0x000fe2000001142f */
[----:B------:R-:W-:-:S02]  /*4b80*/  IMAD R20, R5, 0x56d70000, RZ ;  /* 0x56d7000005147824 */ /* 0x000fc400078e02ff */
[----:B------:R-:W-:Y:S02]  /*4b90*/  IDP.4A.S8.S8 R19, R38, R19, R31 ;  /* 0x0000001326137226 */ /* 0x000fe4000000061f */
[C---:B------:R-:W-:Y:S02]  /*4ba0*/  IMAD R31, R17.reuse, 0x7b7d, R16 ;  /* 0x00007b7d111f7824 */ /* 0x040fe400078e0210 */
[----:B------:R-:W-:Y:S01]  /*4bb0*/  IMAD.WIDE.U32 R16, R17, 0x56d70000, R10 ;  /* 0x56d7000011107825 */ /* 0x000fe200078e000a */
[----:B------:R-:W-:-:S03]  /*4bc0*/  SHF.R.S32.HI R6, RZ, 0x1f, R21 ;  /* 0x0000001fff067819 */ /* 0x000fc60000011415 */
[----:B------:R-:W-:Y:S02]  /*4bd0*/  IMAD R28, R4, 0x56d70000, RZ ;  /* 0x56d70000041c7824 */ /* 0x000fe400078e02ff */
[C---:B------:R-:W-:Y:S02]  /*4be0*/  IMAD R43, R41.reuse, 0x7b7d, R20 ;  /* 0x00007b7d292b7824 */ /* 0x040fe400078e0214 */
[----:B------:R-:W-:Y:S01]  /*4bf0*/  IMAD.WIDE.U32 R4, R41, 0x56d70000, R10 ;  /* 0x56d7000029047825 */ /* 0x000fe200078e000a */
[----:B------:R-:W-:-:S03]  /*4c00*/  IADD3 R31, PT, PT, R17, R31, RZ ;  /* 0x0000001f111f7210 */ /* 0x000fc60007ffe0ff */
[----:B------:R-:W-:Y:S01]  /*4c10*/  IMAD R30, R6, 0x56d70000, RZ ;  /* 0x56d70000061e7824 */ /* 0x000fe200078e02ff */
[----:B------:R-:W-:Y:S01]  /*4c20*/  IADD3 R17, PT, PT, R5, R43, RZ ;  /* 0x0000002b05117210 */ /* 0x000fe20007ffe0ff */
[C---:B------:R-:W-:Y:S02]  /*4c30*/  IMAD R41, R47.reuse, 0x7b7d, R28 ;  /* 0x00007b7d2f297824 */ /* 0x040fe400078e021c */
[----:B------:R-:W-:Y:S01]  /*4c40*/  IMAD.WIDE.U32 R6, R47, 0x56d70000, R10 ;  /* 0x56d700002f067825 */ /* 0x000fe200078e000a */
[----:B------:R-:W-:-:S03]  /*4c50*/  SHF.R.U64 R4, R4, 0x1f, R17 ;  /* 0x0000001f04047819 */ /* 0x000fc60000001211 */
[C---:B------:R-:W-:Y:S02]  /*4c60*/  IMAD R47, R21.reuse, 0x7b7d, R30 ;  /* 0x00007b7d152f7824 */ /* 0x040fe400078e021e */
[----:B------:R-:W-:Y:S02]  /*4c70*/  IDP.4A.S8.S8 R17, R36, R23, R19 ;  /* 0x0000001724117226 */ /* 0x000fe40000000613 */
[----:B------:R-:W-:Y:S01]  /*4c80*/  IMAD.WIDE.U32 R20, R21, 0x56d70000, R10 ;  /* 0x56d7000015147825 */ /* 0x000fe200078e000a */
[----:B------:R-:W2:Y:S01]  /*4c90*/  LDG.E.CONSTANT R19, desc[UR12][R50.64+0x38c] ;  /* 0x00038c0c32137981 */ /* 0x000ea2000c1e9900 */
[----:B------:R-:W-:Y:S02]  /*4ca0*/  SHF.R.U64 R5, R16, 0x1f, R31 ;  /* 0x0000001f10057819 */ /* 0x000fe4000000121f */
[----:B------:R-:W-:Y:S01]  /*4cb0*/  IADD3 R31, PT, PT, R7, R41, RZ ;  /* 0x00000029071f7210 */ /* 0x000fe20007ffe0ff */
[----:B------:R-:W-:Y:S01]  /*4cc0*/  IDP.4A.S8.S8 R29, R36, R22, R29 ;  /* 0x00000016241d7226 */ /* 0x000fe2000000061d */
[----:B------:R-:W-:Y:S01]  /*4cd0*/  IADD3 R7, PT, PT, R21, R47, RZ ;  /* 0x0000002f15077210 */ /* 0x000fe20007ffe0ff */
[----:B------:R-:W2:Y:S04]  /*4ce0*/  LDG.E.CONSTANT R22, desc[UR12][R50.64+0x704] ;  /* 0x0007040c32167981 */ /* 0x000ea8000c1e9900 */
[----:B------:R-:W2:Y:S01]  /*4cf0*/  LDG.E.CONSTANT R21, desc[UR12][R50.64+0x700] ;  /* 0x0007000c32157981 */ /* 0x000ea2000c1e9900 */
[----:B------:R-:W-:-:S02]  /*4d00*/  SHF.R.S32.HI R16, RZ, 0x1f, R29 ;  /* 0x0000001fff107819 */ /* 0x000fc4000001141d */
[----:B------:R-:W-:Y:S02]  /*4d10*/  SHF.R.S32.HI R28, RZ, 0x1f, R17 ;  /* 0x0000001fff1c7819 */ /* 0x000fe40000011411 */
[----:B------:R-:W-:Y:S01]  /*4d20*/  SHF.R.U64 R52, R6, 0x1f, R31 ;  /* 0x0000001f06347819 */ /* 0x000fe2000000121f */
[----:B------:R-:W-:Y:S01]  /*4d30*/  IMAD R16, R16, 0x56d70000, RZ ;  /* 0x56d7000010107824 */ /* 0x000fe200078e02ff */
[----:B------:R-:W2:Y:S01]  /*4d40*/  LDG.E.CONSTANT R31, desc[UR12][R50.64+0x708] ;  /* 0x0007080c321f7981 */ /* 0x000ea2000c1e9900 */
[----:B------:R-:W-:Y:S01]  /*4d50*/  SHF.R.S32.HI R23, RZ, 0x1f, R54 ;  /* 0x0000001fff177819 */ /* 0x000fe20000011436 */
[----:B------:R-:W-:Y:S02]  /*4d60*/  IMAD R36, R28, 0x56d70000, RZ ;  /* 0x56d700001c247824 */ /* 0x000fe400078e02ff */
[C---:B------:R-:W-:Y:S01]  /*4d70*/  IMAD R67, R29.reuse, 0x7b7d, R16 ;  /* 0x00007b7d1d437824 */ /* 0x040fe200078e0210 */
[----:B------:R-:W-:Y:S01]  /*4d80*/  SHF.R.U64 R20, R20, 0x1f, R7 ;  /* 0x0000001f14147819 */ /* 0x000fe20000001207 */
[----:B------:R-:W-:Y:S01]  /*4d90*/  IMAD.WIDE.U32 R28, R29, 0x56d70000, R10 ;  /* 0x56d700001d1c7825 */ /* 0x000fe200078e000a */
[----:B---3--:R-:W-:-:S03]  /*4da0*/  SHF.R.S32.HI R30, RZ, 0x1f, R42 ;  /* 0x0000001fff1e7819 */ /* 0x008fc6000001142a */
[----:B------:R-:W-:Y:S01]  /*4db0*/  IMAD.WIDE.U32 R6, R54, -0x14eafb24, R10 ;  /* 0xeb1504dc36067825 */ /* 0x000fe200078e000a */
[----:B------:R-:W-:-:S03]  /*4dc0*/  IADD3 R29, PT, PT, R29, R67, RZ ;  /* 0x000000431d1d7210 */ /* 0x000fc60007ffe0ff */
[----:B------:R-:W-:Y:S02]  /*4dd0*/  IMAD R41, R23, -0x14eafb24, RZ ;  /* 0xeb1504dc17297824 */ /* 0x000fe400078e02ff */
[----:B------:R-:W-:Y:S02]  /*4de0*/  IMAD R69, R17, 0x7b7d, R36 ;  /* 0x00007b7d11457824 */ /* 0x000fe400078e0224 */
[----:B------:R-:W-:Y:S01]  /*4df0*/  IMAD R47, R30, -0x14eafb24, RZ ;  /* 0xeb1504dc1e2f7824 */ /* 0x000fe200078e02ff */
[----:B------:R-:W-:Y:S01]  /*4e00*/  IADD3 R7, PT, PT, R7, R41, RZ ;  /* 0x0000002907077210 */ /* 0x000fe20007ffe0ff */
[----:B------:R-:W-:Y:S01]  /*4e10*/  IMAD.WIDE.U32 R16, R17, 0x56d70000, R10 ;  /* 0x56d7000011107825 */ /* 0x000fe200078e000a */
[----:B------:R-:W3:Y:S01]  /*4e20*/  LDG.E.CONSTANT R30, desc[UR12][R50.64+0x70c] ;  /* 0x00070c0c321e7981 */ /* 0x000ee2000c1e9900 */
[----:B------:R-:W-:Y:S02]  /*4e30*/  SHF.R.U64 R28, R28, 0x1f, R29 ;  /* 0x0000001f1c1c7819 */ /* 0x000fe4000000121d */
[----:B------:R-:W-:Y:S01]  /*4e40*/  IMAD.WIDE.U32 R42, R42, -0x14eafb24, R10 ;  /* 0xeb1504dc2a2a7825 */ /* 0x000fe200078e000a */
[----:B------:R-:W-:Y:S01]  /*4e50*/  SHF.R.U64 R54, R6, 0x1f, R7 ;  /* 0x0000001f06367819 */ /* 0x000fe20000001207 */
[----:B------:R-:W3:Y:S01]  /*4e60*/  LDG.E.CONSTANT R29, desc[UR12][R50.64+0xa80] ;  /* 0x000a800c321d7981 */ /* 0x000ee2000c1e9900 */
[----:B----4-:R-:W-:-:S02]  /*4e70*/  SHF.R.S32.HI R36, RZ, 0x1f, R58 ;  /* 0x0000001fff247819 */ /* 0x010fc4000001143a */
[----:B------:R-:W-:Y:S02]  /*4e80*/  IADD3 R23, PT, PT, R17, R69, RZ ;  /* 0x0000004511177210 */ /* 0x000fe40007ffe0ff */
[----:B-----5:R-:W-:Y:S02]  /*4e90*/  SHF.R.S32.HI R6, RZ, 0x1f, R56 ;  /* 0x0000001fff067819 */ /* 0x020fe40000011438 */
[----:B------:R-:W-:Y:S01]  /*4ea0*/  IADD3 R43, PT, PT, R43, R47, RZ ;  /* 0x0000002f2b2b7210 */ /* 0x000fe20007ffe0ff */
[----:B------:R-:W-:Y:S01]  /*4eb0*/  IMAD R47, R36, -0x14eafb24, RZ ;  /* 0xeb1504dc242f7824 */ /* 0x000fe200078e02ff */
[----:B------:R-:W-:Y:S01]  /*4ec0*/  SHF.R.U64 R23, R16, 0x1f, R23 ;  /* 0x0000001f10177819 */ /* 0x000fe20000001217 */
[----:B------:R-:W-:Y:S01]  /*4ed0*/  IMAD.WIDE.U32 R66, R56, -0x14eafb24, R10 ;  /* 0xeb1504dc38427825 */ /* 0x000fe200078e000a */
[----:B------:R-:W-:Y:S01]  /*4ee0*/  SHF.R.S32.HI R38, RZ, 0x1f, R59 ;  /* 0x0000001fff267819 */ /* 0x000fe2000001143b */
[----:B------:R-:W4:Y:S02]  /*4ef0*/  LDG.E.CONSTANT R36, desc[UR12][R50.64+0xa84] ;  /* 0x000a840c32247981 */ /* 0x000f24000c1e9900 */
[----:B------:R-:W-:-:S02]  /*4f00*/  IMAD R41, R6, -0x14eafb24, RZ ;  /* 0xeb1504dc06297824 */ /* 0x000fc400078e02ff */
[----:B------:R-:W-:Y:S01]  /*4f10*/  IMAD.WIDE.U32 R16, R58, -0x14eafb24, R10 ;  /* 0xeb1504dc3a107825 */ /* 0x000fe200078e000a */
[----:B------:R-:W-:Y:S02]  /*4f20*/  SHF.R.U64 R43, R42, 0x1f, R43 ;  /* 0x0000001f2a2b7819 */ /* 0x000fe4000000122b */
[----:B------:R-:W-:Y:S01]  /*4f30*/  IADD3 R41, PT, PT, R67, R41, RZ ;  /* 0x0000002943297210 */ /* 0x000fe20007ffe0ff */
[----:B------:R-:W-:Y:S01]  /*4f40*/  IMAD.WIDE.U32 R6, R59, -0x14eafb24, R10 ;  /* 0xeb1504dc3b067825 */ /* 0x000fe200078e000a */
[----:B------:R-:W-:Y:S01]  /*4f50*/  IADD3 R17, PT, PT, R17, R47, RZ ;  /* 0x0000002f11117210 */ /* 0x000fe20007ffe0ff */
[----:B------:R-:W5:Y:S01]  /*4f60*/  LDG.E.CONSTANT R42, desc[UR12][R50.64+0xa88] ;  /* 0x000a880c322a7981 */ /* 0x000f62000c1e9900 */
[----:B------:R-:W-:Y:S01]  /*4f70*/  SHF.R.S32.HI R47, RZ, 0x1f, R62 ;  /* 0x0000001fff2f7819 */ /* 0x000fe2000001143e */
[----:B------:R-:W-:Y:S01]  /*4f80*/  IMAD R59, R38, -0x14eafb24, RZ ;  /* 0xeb1504dc263b7824 */ /* 0x000fe200078e02ff */
[----:B------:R-:W-:-:S04]  /*4f90*/  SHF.R.U64 R44, R66, 0x1f, R41 ;  /* 0x0000001f422c7819 */ /* 0x000fc80000001229 */
[----:B------:R-:W-:Y:S01]  /*4fa0*/  IADD3 R41, PT, PT, R7, R59, RZ ;  /* 0x0000003b07297210 */ /* 0x000fe20007ffe0ff */
[----:B------:R-:W-:Y:S01]  /*4fb0*/  IMAD R59, R47, -0x14eafb24, RZ ;  /* 0xeb1504dc2f3b7824 */ /* 0x000fe200078e02ff */
[----:B------:R-:W-:Y:S01]  /*4fc0*/  SHF.R.S32.HI R56, RZ, 0x1f, R61 ;  /* 0x0000001fff387819 */ /* 0x000fe2000001143d */
[----:B------:R-:W5:Y:S01]  /*4fd0*/  LDG.E.CONSTANT R47, desc[UR12][R50.64+0xa8c] ;  /* 0x000a8c0c322f7981 */ /* 0x000f62000c1e9900 */
[----:B------:R-:W-:Y:S01]  /*4fe0*/  SHF.R.U64 R41, R6, 0x1f, R41 ;  /* 0x0000001f06297819 */ /* 0x000fe20000001229 */
[----:B------:R-:W-:Y:S01]  /*4ff0*/  IMAD.WIDE.U32 R6, R62, -0x14eafb24, R10 ;  /* 0xeb1504dc3e067825 */ /* 0x000fe200078e000a */
[----:B------:R-:W-:-:S03]  /*5000*/  SHF.R.U64 R38, R16, 0x1f, R17 ;  /* 0x0000001f10267819 */ /* 0x000fc60000001211 */
[----:B------:R-:W-:Y:S01]  /*5010*/  IMAD.WIDE.U32 R16, R61, -0x14eafb24, R10 ;  /* 0xeb1504dc3d107825 */ /* 0x000fe200078e000a */
[----:B------:R-:W-:-:S03]  /*5020*/  IADD3 R59, PT, PT, R7, R59, RZ ;  /* 0x0000003b073b7210 */ /* 0x000fc60007ffe0ff */
[----:B------:R-:W-:Y:S01]  /*5030*/  IMAD R61, R56, -0x14eafb24, RZ ;  /* 0xeb1504dc383d7824 */ /* 0x000fe200078e02ff */
[----:B------:R-:W-:Y:S01]  /*5040*/  IADD3 R7, PT, PT, R60, R32, RZ ;  /* 0x000000203c077210 */ /* 0x000fe20007ffe0ff */
[----:B------:R-:W5:Y:S01]  /*5050*/  LDG.E.CONSTANT R56, desc[UR12][R50.64+0xe00] ;  /* 0x000e000c32387981 */ /* 0x000f62000c1e9900 */
[----:B------:R-:W-:Y:S02]  /*5060*/  SHF.R.U64 R32, R6, 0x1f, R59 ;  /* 0x0000001f06207819 */ /* 0x000fe4000000123b */
[----:B------:R-:W-:Y:S01]  /*5070*/  IADD3 R17, PT, PT, R17, R61, RZ ;  /* 0x0000003d11117210 */ /* 0x000fe20007ffe0ff */
[----:B------:R-:W5:Y:S01]  /*5080*/  LDG.E.CONSTANT R59, desc[UR12][R50.64+0xe04] ;  /* 0x000e040c323b7981 */ /* 0x000f62000c1e9900 */
[----:B------:R-:W-:Y:S02]  /*5090*/  IMAD.WIDE R6, R7, 0x7ee030b5, R10 ;  /* 0x7ee030b507067825 */ /* 0x000fe400078e020a */
[----:B------:R-:W-:Y:S01]  /*50a0*/  SHF.R.U64 R58, R16, 0x1f, R17 ;  /* 0x0000001f103a7819 */ /* 0x000fe20000001211 */
[----:B------:R-:W5:Y:S01]  /*50b0*/  LDG.E.CONSTANT R61, desc[UR12][R50.64+0xe08] ;  /* 0x000e080c323d7981 */ /* 0x000f62000c1e9900 */
[----:B------:R-:W0:Y:S01]  /*50c0*/  LDC.64 R16, c[0x0][0x390] ;  /* 0x0000e400ff107b82 */ /* 0x000e220000000a00 */
[----:B------:R-:W-:-:S02]  /*50d0*/  SHF.R.U64 R67, R6, 0x1f, R7 ;  /* 0x0000001f06437819 */ /* 0x000fc40000001207 */
[----:B------:R-:W-:Y:S02]  /*50e0*/  IADD3 R7, PT, PT, R35, R26, RZ ;  /* 0x0000001a23077210 */ /* 0x000fe40007ffe0ff */
[----:B------:R-:W-:Y:S02]  /*50f0*/  VIADDMNMX R67, R67, R54, RZ, !PT ;  /* 0x0000003643437246 */ /* 0x000fe400078001ff */
[----:B------:R-:W5:Y:S01]  /*5100*/  LDG.E.CONSTANT R54, desc[UR12][R50.64+0xe0c] ;  /* 0x000e0c0c32367981 */ /* 0x000f62000c1e9900 */
[----:B------:R-:W-:-:S05]  /*5110*/  IMAD.WIDE R6, R7, 0x7ee030b5, R10 ;  /* 0x7ee030b507067825 */ /* 0x000fca00078e020a */
[----:B------:R-:W-:Y:S02]  /*5120*/  SHF.R.U64 R6, R6, 0x1f, R7 ;  /* 0x0000001f06067819 */ /* 0x000fe40000001207 */
[----:B------:R-:W-:Y:S02]  /*5130*/  IADD3 R7, PT, PT, R8, R25, RZ ;  /* 0x0000001908077210 */ /* 0x000fe40007ffe0ff */
[----:B------:R-:W-:Y:S01]  /*5140*/  VIADDMNMX R69, R6, R43, RZ, !PT ;  /* 0x0000002b06457246 */ /* 0x000fe200078001ff */
[----:B------:R-:W5:Y:S02]  /*5150*/  LDG.E.CONSTANT R25, desc[UR12][R50.64+0x1184] ;  /* 0x0011840c32197981 */ /* 0x000f64000c1e9900 */
[----:B------:R-:W-:Y:S02]  /*5160*/  IMAD.WIDE R6, R7, 0x7ee030b5, R10 ;  /* 0x7ee030b507067825 */ /* 0x000fe400078e020a */
[----:B------:R-:W5:Y:S02]  /*5170*/  LDG.E.CONSTANT R43, desc[UR12][R50.64+0x1188] ;  /* 0x0011880c322b7981 */ /* 0x000f64000c1e9900 */
[----:B0-----:R-:W-:-:S02]  /*5180*/  IMAD.WIDE.U32 R16, R12, 0x4, R16 ;  /* 0x000000040c107825 */ /* 0x001fc400078e0010 */
[----:B------:R-:W5:Y:S01]  /*5190*/  LDG.E.CONSTANT R12, desc[UR12][R50.64+0x1180] ;  /* 0x0011800c320c7981 */ /* 0x000f62000c1e9900 */
[----:B------:R-:W-:Y:S02]  /*51a0*/  IADD3 R27, PT, PT, R60, R27, RZ ;  /* 0x0000001b3c1b7210 */ /* 0x000fe40007ffe0ff */
[----:B------:R-:W-:Y:S02]  /*51b0*/  SHF.R.U64 R6, R6, 0x1f, R7 ;  /* 0x0000001f06067819 */ /* 0x000fe40000001207 */
[----:B------:R-:W-:Y:S01]  /*51c0*/  IADD3 R7, PT, PT, R49, R14, RZ ;  /* 0x0000000e31077210 */ /* 0x000fe20007ffe0ff */
[----:B------:R0:W-:Y:S01]  /*51d0*/  STG.E desc[UR12][R16.64], R67 ;  /* 0x0000004310007986 */ /* 0x0001e2000c10190c */
[C---:B------:R-:W-:Y:S01]  /*51e0*/  IADD3 R2, PT, PT, R60.reuse, R2, RZ ;  /* 0x000000023c027210 */ /* 0x040fe20007ffe0ff */
[----:B------:R-:W-:Y:S01]  /*51f0*/  IMAD.WIDE R26, R27, 0x7ee030b5, R10 ;  /* 0x7ee030b51b1a7825 */ /* 0x000fe200078e020a */
[C---:B------:R-:W-:Y:S01]  /*5200*/  IADD3 R48, PT, PT, R60.reuse, R48, RZ ;  /* 0x000000303c307210 */ /* 0x040fe20007ffe0ff */
[----:B------:R-:W5:Y:S01]  /*5210*/  LDG.E.CONSTANT R14, desc[UR12][R50.64+0x1500] ;  /* 0x0015000c320e7981 */ /* 0x000f62000c1e9900 */
[----:B------:R-:W-:-:S02]  /*5220*/  IADD3 R57, PT, PT, R60, R57, RZ ;  /* 0x000000393c397210 */ /* 0x000fc40007ffe0ff */
[C---:B------:R-:W-:Y:S02]  /*5230*/  IADD3 R39, PT, PT, R60.reuse, R39, RZ ;  /* 0x000000273c277210 */ /* 0x040fe40007ffe0ff */
[C---:B------:R-:W-:Y:S02]  /*5240*/  IADD3 R34, PT, PT, R60.reuse, R34, RZ ;  /* 0x000000223c227210 */ /* 0x040fe40007ffe0ff */
[----:B------:R-:W-:Y:S02]  /*5250*/  IADD3 R52, PT, PT, R60, R52, RZ ;  /* 0x000000343c347210 */ /* 0x000fe40007ffe0ff */
[----:B------:R-:W5:Y:S01]  /*5260*/  LDG.E.CONSTANT R60, desc[UR12][R50.64+0x118c] ;  /* 0x00118c0c323c7981 */ /* 0x000f62000c1e9900 */
[----:B0-----:R-:W-:Y:S01]  /*5270*/  VIADDMNMX R67, R6, R44, RZ, !PT ;  /* 0x0000002c06437246 */ /* 0x001fe200078001ff */
[----:B------:R-:W-:Y:S01]  /*5280*/  IMAD.WIDE R6, R7, 0x7ee030b5, R10 ;  /* 0x7ee030b507067825 */ /* 0x000fe200078e020a */
[----:B------:R-:W-:Y:S02]  /*5290*/  SHF.R.U64 R44, R26, 0x1f, R27 ;  /* 0x0000001f1a2c7819 */ /* 0x000fe4000000121b */
[----:B------:R-:W5:Y:S02]  /*52a0*/  LDG.E.CONSTANT R26, desc[UR12][R50.64+0x1504] ;  /* 0x0015040c321a7981 */ /* 0x000f64000c1e9900 */
[----:B------:R-:W-:-:S02]  /*52b0*/  SHF.R.U64 R7, R6, 0x1f, R7 ;  /* 0x0000001f06077819 */ /* 0x000fc40000001207 */
[----:B------:R-:W5:Y:S02]  /*52c0*/  LDG.E.CONSTANT R27, desc[UR12][R50.64+0x1508] ;  /* 0x0015080c321b7981 */ /* 0x000f64000c1e9900 */
[----:B------:R-:W-:Y:S01]  /*52d0*/  VIADDMNMX R38, R7, R38, RZ, !PT ;  /* 0x0000002607267246 */ /* 0x000fe200078001ff */
[----:B------:R-:W-:-:S05]  /*52e0*/  IMAD.WIDE R6, R2, 0x7ee030b5, R10 ;  /* 0x7ee030b502067825 */ /* 0x000fca00078e020a */
[----:B------:R-:W-:Y:S02]  /*52f0*/  SHF.R.U64 R6, R6, 0x1f, R7 ;  /* 0x0000001f06067819 */ /* 0x000fe40000001207 */
[----:B------:R-:W5:Y:S01]  /*5300*/  LDG.E.CONSTANT R7, desc[UR12][R50.64+0x150c] ;  /* 0x00150c0c32077981 */ /* 0x000f62000c1e9900 */
[----:B------:R-:W-:Y:S01]  /*5310*/  IADD3 R62, PT, PT, R35, R3, RZ ;  /* 0x00000003233e7210 */ /* 0x000fe20007ffe0ff */
[----:B------:R-:W-:Y:S01]  /*5320*/  IMAD.WIDE R2, R48, 0x7ee030b5, R10 ;  /* 0x7ee030b530027825 */ /* 0x000fe200078e020a */
[C---:B------:R-:W-:Y:S01]  /*5330*/  IADD3 R15, PT, PT, R8.reuse, R15, RZ ;  /* 0x0000000f080f7210 */ /* 0x040fe20007ffe0ff */
[----:B------:R-:W5:Y:S01]  /*5340*/  LDG.E.CONSTANT R48, desc[UR12][R50.64+0x1880] ;  /* 0x0018800c32307981 */ /* 0x000f62000c1e9900 */
[C---:B------:R-:W-:Y:S02]  /*5350*/  IADD3 R9, PT, PT, R8.reuse, R9, RZ ;  /* 0x0000000908097210 */ /* 0x040fe40007ffe0ff */
[C---:B------:R-:W-:Y:S02]  /*5360*/  IADD3 R53, PT, PT, R8.reuse, R53, RZ ;  /* 0x0000003508357210 */ /* 0x040fe40007ffe0ff */
[----:B------:R-:W-:-:S02]  /*5370*/  IADD3 R63, PT, PT, R8, R63, RZ ;  /* 0x0000003f083f7210 */ /* 0x000fc40007ffe0ff */
[C---:B------:R-:W-:Y:S02]  /*5380*/  IADD3 R33, PT, PT, R8.reuse, R33, RZ ;  /* 0x0000002108217210 */ /* 0x040fe40007ffe0ff */
[C---:B------:R-:W-:Y:S02]  /*5390*/  IADD3 R5, PT, PT, R8.reuse, R5, RZ ;  /* 0x0000000508057210 */ /* 0x040fe40007ffe0ff */
[----:B------:R-:W-:Y:S02]  /*53a0*/  IADD3 R28, PT, PT, R8, R28, RZ ;  /* 0x0000001c081c7210 */ /* 0x000fe40007ffe0ff */
[----:B------:R-:W-:Y:S01]  /*53b0*/  VIADDMNMX R41, R44, R41, RZ, !PT ;  /* 0x000000292c297246 */ /* 0x000fe200078001ff */
[----:B------:R-:W5:Y:S04]  /*53c0*/  LDG.E.CONSTANT R8, desc[UR12][R50.64+0x1884] ;  /* 0x0018840c32087981 */ /* 0x000f68000c1e9900 */
[----:B------:R-:W5:Y:S04]  /*53d0*/  LDG.E.CONSTANT R44, desc[UR12][R50.64+0x1888] ;  /* 0x0018880c322c7981 */ /* 0x000f68000c1e9900 */
[----:B------:R0:W5:Y:S02]  /*53e0*/  LDG.E.CONSTANT R50, desc[UR12][R50.64+0x188c] ;  /* 0x00188c0c32327981 */ /* 0x000164000c1e9900 */
[----:B0-----:R-:W-:Y:S01]  /*53f0*/  SHF.R.U64 R51, R2, 0x1f, R3 ;  /* 0x0000001f02337819 */ /* 0x001fe20000001203 */
[----:B------:R-:W-:-:S05]  /*5400*/  IMAD.WIDE R2, R57, 0x7ee030b5, R10 ;  /* 0x7ee030b539027825 */ /* 0x000fca00078e020a */
[----:B------:R-:W-:Y:S01]  /*5410*/  SHF.R.U64 R57, R2, 0x1f, R3 ;  /* 0x0000001f02397819 */ /* 0x000fe20000001203 */
[----:B------:R-:W-:Y:S01]  /*5420*/  IMAD.WIDE R2, R39, 0x7ee030b5, R10 ;  /* 0x7ee030b527027825 */ /* 0x000fe200078e020a */
[C---:B------:R-:W-:Y:S02]  /*5430*/  IADD3 R37, PT, PT, R35.reuse, R37, RZ ;  /* 0x0000002523257210 */ /* 0x040fe40007ffe0ff */
[C---:B------:R-:W-:Y:S02]  /*5440*/  IADD3 R13, PT, PT, R35.reuse, R13, RZ ;  /* 0x0000000d230d7210 */ /* 0x040fe40007ffe0ff */
[C---:B------:R-:W-:Y:S02]  /*5450*/  IADD3 R46, PT, PT, R35.reuse, R46, RZ ;  /* 0x0000002e232e7210 */ /* 0x040fe40007ffe0ff */
[C---:B------:R-:W-:Y:S02]  /*5460*/  IADD3 R40, PT, PT, R35.reuse, R40, RZ ;  /* 0x0000002823287210 */ /* 0x040fe40007ffe0ff */
[----:B------:R-:W-:-:S02]  /*5470*/  IADD3 R18, PT, PT, R35, R18, RZ ;  /* 0x0000001223127210 */ /* 0x000fc40007ffe0ff */
[----:B------:R-:W-:Y:S01]  /*5480*/  IADD3 R20, PT, PT, R35, R20, RZ ;  /* 0x0000001423147210 */ /* 0x000fe20007ffe0ff */
[----:B------:R-:W-:Y:S01]  /*5490*/  IMAD.WIDE R34, R34, 0x7ee030b5, R10 ;  /* 0x7ee030b522227825 */ /* 0x000fe200078e020a */
[----:B------:R-:W-:-:S03]  /*54a0*/  SHF.R.U64 R39, R2, 0x1f, R3 ;  /* 0x0000001f02277819 */ /* 0x000fc60000001203 */
[----:B------:R-:W-:Y:S01]  /*54b0*/  IMAD.WIDE R2, R52, 0x7ee030b5, R10 ;  /* 0x7ee030b534027825 */ /* 0x000fe200078e020a */
[----:B------:R-:W-:-:S04]  /*54c0*/  SHF.R.U64 R34, R34, 0x1f, R35 ;  /* 0x0000001f22227819 */ /* 0x000fc80000001223 */
[----:B------:R-:W-:Y:S01]  /*54d0*/  SHF.R.U64 R35, R2, 0x1f, R3 ;  /* 0x0000001f02237819 */ /* 0x000fe20000001203 */
[----:B------:R-:W-:-:S05]  /*54e0*/  IMAD.WIDE R2, R37, 0x7ee030b5, R10 ;  /* 0x7ee030b525027825 */ /* 0x000fca00078e020a */
        /* <DEDUP_REMOVED lines=21> */
[----:B------:R-:W-:Y:S01]  /*5640*/  IMAD.WIDE R2, R33, 0x7ee030b5, R10 ;  /* 0x7ee030b521027825 */ /* 0x000fe200078e020a */
[----:B------:R-:W-:-:S04]  /*5650*/  IADD3 R63, PT, PT, R49, R24, RZ ;  /* 0x00000018313f7210 */ /* 0x000fc80007ffe0ff */
        /* <DEDUP_REMOVED lines=17> */
[----:B------:R-:W-:Y:S02]  /*5770*/  IADD3 R23, PT, PT, R49, R23, RZ ;  /* 0x0000001731177210 */ /* 0x000fe40007ffe0ff */
[----:B--2---:R-:W-:Y:S01]  /*5780*/  SHF.R.S32.HI R63, RZ, 0x1f, R19 ;  /* 0x0000001fff3f7819 */ /* 0x004fe20000011413 */
[----:B------:R-:W-:Y:S01]  /*5790*/  IMAD.WIDE R64, R65, 0x7ee030b5, R10 ;  /* 0x7ee030b541407825 */ /* 0x000fe200078e020a */
[----:B------:R-:W-:-:S03]  /*57a0*/  SHF.R.U64 R4, R2, 0x1f, R3 ;  /* 0x0000001f02047819 */ /* 0x000fc60000001203 */
[----:B------:R-:W-:Y:S01]  /*57b0*/  IMAD.WIDE R2, R28, 0x7ee030b5, R10 ;  /* 0x7ee030b51c027825 */ /* 0x000fe200078e020a */
[----:B------:R-:W-:-:S03]  /*57c0*/  SHF.R.U64 R49, R64, 0x1f, R65 ;  /* 0x0000001f40317819 */ /* 0x000fc60000001241 */
[----:B------:R-:W-:Y:S01]  /*57d0*/  IMAD.WIDE.U32 R64, R19, -0x14eafb24, R10 ;  /* 0xeb1504dc13407825 */ /* 0x000fe200078e000a */
[----:B------:R-:W-:-:S03]  /*57e0*/  SHF.R.U64 R28, R2, 0x1f, R3 ;  /* 0x0000001f021c7819 */ /* 0x000fc60000001203 */
[----:B------:R-:W-:Y:S01]  /*57f0*/  IMAD.WIDE R2, R23, 0x7ee030b5, R10 ;  /* 0x7ee030b517027825 */ /* 0x000fe200078e020a */
[----:B------:R-:W-:-:S03]  /*5800*/  SHF.R.S32.HI R23, RZ, 0x1f, R21 ;  /* 0x0000001fff177819 */ /* 0x000fc60000011415 */
[----:B------:R-:W-:Y:S01]  /*5810*/  IMAD R63, R63, -0x14eafb24, RZ ;  /* 0xeb1504dc3f3f7824 */ /* 0x000fe200078e02ff */
[----:B------:R-:W-:Y:S01]  /*5820*/  SHF.R.U64 R19, R2, 0x1f, R3 ;  /* 0x0000001f02137819 */ /* 0x000fe20000001203 */
[----:B------:R-:W-:Y:S01]  /*5830*/  IMAD.WIDE.U32 R2, R21, -0x14eafb24, R10 ;  /* 0xeb1504dc15027825 */ /* 0x000fe200078e000a */
[----:B------:R-:W-:Y:S02]  /*5840*/  SHF.R.S32.HI R21, RZ, 0x1f, R22 ;  /* 0x0000001fff157819 */ /* 0x000fe40000011416 */
[----:B------:R-:W-:Y:S01]  /*5850*/  IADD3 R65, PT, PT, R65, R63, RZ ;  /* 0x0000003f41417210 */ /* 0x000fe20007ffe0ff */
[----:B------:R-:W-:Y:S01]  /*5860*/  IMAD R63, R23, -0x14eafb24, RZ ;  /* 0xeb1504dc173f7824 */ /* 0x000fe200078e02ff */
[----:B------:R-:W-:Y:S01]  /*5870*/  VIADDMNMX R37, R37, R32, RZ, !PT ;  /* 0x0000002025257246 */ /* 0x000fe200078001ff */
[----:B------:R0:W-:Y:S01]  /*5880*/  STG.E desc[UR12][R16.64+0x380], R41 ;  /* 0x0003802910007986 */ /* 0x0001e2000c10190c */
[----:B------:R-:W-:Y:S01]  /*5890*/  IMAD.WIDE.U32 R22, R22, -0x14eafb24, R10 ;  /* 0xeb1504dc16167825 */ /* 0x000fe200078e000a */
[----:B------:R-:W-:-:S02]  /*58a0*/  SHF.R.S32.HI R32, RZ, 0x1f, R31 ;  /* 0x0000001fff207819 */ /* 0x000fc4000001141f */
[----:B------:R-:W-:Y:S01]  /*58b0*/  IADD3 R3, PT, PT, R3, R63, RZ ;  /* 0x0000003f03037210 */ /* 0x000fe20007ffe0ff */
[----:B------:R1:W-:Y:S02]  /*58c0*/  STG.E desc[UR12][R16.64+0x384], R37 ;  /* 0x0003842510007986 */ /* 0x0003e4000c10190c */
[----:B------:R-:W-:Y:S02]  /*58d0*/  IMAD R63, R32, -0x14eafb24, RZ ;  /* 0xeb1504dc203f7824 */ /* 0x000fe400078e02ff */
[----:B0-----:R-:W-:Y:S01]  /*58e0*/  IMAD R41, R21, -0x14eafb24, RZ ;  /* 0xeb1504dc15297824 */ /* 0x001fe200078e02ff */
[----:B-1----:R-:W-:Y:S01]  /*58f0*/  SHF.R.U64 R37, R2, 0x1f, R3 ;  /* 0x0000001f02257819 */ /* 0x002fe20000001203 */
[----:B------:R-:W-:-:S03]  /*5900*/  IMAD.WIDE.U32 R2, R31, -0x14eafb24, R10 ;  /* 0xeb1504dc1f027825 */ /* 0x000fc600078e000a */
[----:B------:R-:W-:Y:S02]  /*5910*/  IADD3 R31, PT, PT, R23, R41, RZ ;  /* 0x00000029171f7210 */ /* 0x000fe40007ffe0ff */
[----:B------:R-:W-:Y:S02]  /*5920*/  SHF.R.U64 R65, R64, 0x1f, R65 ;  /* 0x0000001f40417819 */ /* 0x000fe40000001241 */
[----:B------:R-:W-:Y:S02]  /*5930*/  SHF.R.U64 R22, R22, 0x1f, R31 ;  /* 0x0000001f16167819 */ /* 0x000fe4000000121f */
[----:B------:R-:W-:Y:S02]  /*5940*/  IADD3 R31, PT, PT, R3, R63, RZ ;  /* 0x0000003f031f7210 */ /* 0x000fe40007ffe0ff */
[----:B---3--:R-:W-:Y:S02]  /*5950*/  SHF.R.S32.HI R3, RZ, 0x1f, R30 ;  /* 0x0000001fff037819 */ /* 0x008fe4000001141e */
[----:B------:R-:W-:-:S02]  /*5960*/  VIADDMNMX R21, R24, R65, RZ, !PT ;  /* 0x0000004118157246 */ /* 0x000fc400078001ff */
[----:B------:R-:W-:Y:S01]  /*5970*/  VIADDMNMX R23, R6, R37, RZ, !PT ;  /* 0x0000002506177246 */ /* 0x000fe200078001ff */
[----:B------:R-:W-:Y:S01]  /*5980*/  IMAD R37, R3, -0x14eafb24, RZ ;  /* 0xeb1504dc03257824 */ /* 0x000fe200078e02ff */
[----:B------:R-:W-:Y:S02]  /*5990*/  VIADDMNMX R15, R15, R58, RZ, !PT ;  /* 0x0000003a0f0f7246 */ /* 0x000fe400078001ff */
[----:B------:R-:W-:Y:S01]  /*59a0*/  SHF.R.U64 R2, R2, 0x1f, R31 ;  /* 0x0000001f02027819 */ /* 0x000fe2000000121f */
[----:B------:R-:W-:Y:S01]  /*59b0*/  IMAD.WIDE.U32 R30, R30, -0x14eafb24, R10 ;  /* 0xeb1504dc1e1e7825 */ /* 0x000fe200078e000a */
[----:B------:R-:W-:Y:S01]  /*59c0*/  SHF.R.S32.HI R6, RZ, 0x1f, R29 ;  /* 0x0000001fff067819 */ /* 0x000fe2000001141d */
[----:B------:R0:W-:Y:S01]  /*59d0*/  STG.E desc[UR12][R16.64+0x38c], R21 ;  /* 0x00038c1510007986 */ /* 0x0001e2000c10190c */
[----:B------:R-:W-:-:S03]  /*59e0*/  VIADDMNMX R9, R9, R2, RZ, !PT ;  /* 0x0000000209097246 */ /* 0x000fc600078001ff */
[----:B------:R1:W-:Y:S01]  /*59f0*/  STG.E desc[UR12][R16.64+0x388], R15 ;  /* 0x0003880f10007986 */ /* 0x0003e2000c10190c */
[----:B------:R-:W-:Y:S01]  /*5a00*/  IMAD.WIDE.U32 R2, R29, -0x14eafb24, R10 ;  /* 0xeb1504dc1d027825 */ /* 0x000fe200078e000a */
[----:B------:R-:W-:-:S03]  /*5a10*/  VIADDMNMX R13, R13, R22, RZ, !PT ;  /* 0x000000160d0d7246 */ /* 0x000fc600078001ff */
[----:B0-----:R-:W-:Y:S01]  /*5a20*/  IMAD R21, R6, -0x14eafb24, RZ ;  /* 0xeb1504dc06157824 */ /* 0x001fe200078e02ff */
[----:B----4-:R-:W-:Y:S02]  /*5a30*/  SHF.R.S32.HI R6, RZ, 0x1f, R36 ;  /* 0x0000001fff067819 */ /* 0x010fe40000011424 */
[----:B-1----:R-:W-:Y:S01]  /*5a40*/  IADD3 R15, PT, PT, R31, R37, RZ ;  /* 0x000000251f0f7210 */ /* 0x002fe20007ffe0ff */
[----:B------:R-:W-:-:S03]  /*5a50*/  IMAD.WIDE.U32 R36, R36, -0x14eafb24, R10 ;  /* 0xeb1504dc24247825 */ /* 0x000fc600078e000a */
[----:B------:R-:W-:Y:S01]  /*5a60*/  SHF.R.U64 R30, R30, 0x1f, R15 ;  /* 0x0000001f1e1e7819 */ /* 0x000fe2000000120f */
[----:B------:R-:W-:Y:S01]  /*5a70*/  IMAD R15, R6, -0x14eafb24, RZ ;  /* 0xeb1504dc060f7824 */ /* 0x000fe200078e02ff */
[----:B-----5:R-:W-:Y:S02]  /*5a80*/  SHF.R.S32.HI R6, RZ, 0x1f, R42 ;  /* 0x0000001fff067819 */ /* 0x020fe4000001142a */
[----:B------:R-:W-:Y:S01]  /*5a90*/  IADD3 R3, PT, PT, R3, R21, RZ ;  /* 0x0000001503037210 */ /* 0x000fe20007ffe0ff */
[----:B------:R0:W-:Y:S03]  /*5aa0*/  STG.E desc[UR12][R16.64+0x704], R13 ;  /* 0x0007040d10007986 */ /* 0x0001e6000c10190c */
[----:B------:R-:W-:Y:S01]  /*5ab0*/  SHF.R.U64 R22, R2, 0x1f, R3 ;  /* 0x0000001f02167819 */ /* 0x000fe20000001203 */
[----:B------:R-:W-:Y:S01]  /*5ac0*/  IMAD.WIDE.U32 R2, R42, -0x14eafb24, R10 ;  /* 0xeb1504dc2a027825 */ /* 0x000fe200078e000a */
[----:B------:R1:W-:Y:S01]  /*5ad0*/  STG.E desc[UR12][R16.64+0x708], R9 ;  /* 0x0007080910007986 */ /* 0x0003e2000c10190c */
[----:B0-----:R-:W-:-:S02]  /*5ae0*/  IADD3 R13, PT, PT, R37, R15, RZ ;  /* 0x0000000f250d7210 */ /* 0x001fc40007ffe0ff */
[----:B------:R-:W-:Y:S01]  /*5af0*/  IMAD R15, R6, -0x14eafb24, RZ ;  /* 0xeb1504dc060f7824 */ /* 0x000fe200078e02ff */
[----:B------:R-:W-:Y:S01]  /*5b00*/  SHF.R.S32.HI R6, RZ, 0x1f, R47 ;  /* 0x0000001fff067819 */ /* 0x000fe2000001142f */
[----:B------:R0:W-:Y:S01]  /*5b10*/  STG.E desc[UR12][R16.64+0x700], R23 ;  /* 0x0007001710007986 */ /* 0x0001e2000c10190c */
[----:B------:R-:W-:Y:S02]  /*5b20*/  VIADDMNMX R51, R51, R22, RZ, !PT ;  /* 0x0000001633337246 */ /* 0x000fe400078001ff */
[----:B-1----:R-:W-:Y:S01]  /*5b30*/  SHF.R.U64 R9, R36, 0x1f, R13 ;  /* 0x0000001f24097819 */ /* 0x002fe2000000120d */
[----:B------:R-:W-:Y:S01]  /*5b40*/  IMAD R13, R6, -0x14eafb24, RZ ;  /* 0xeb1504dc060d7824 */ /* 0x000fe200078e02ff */
[----:B------:R-:W-:Y:S02]  /*5b50*/  IADD3 R3, PT, PT, R3, R15, RZ ;  /* 0x0000000f03037210 */ /* 0x000fe40007ffe0ff */
[----:B------:R-:W-:Y:S01]  /*5b60*/  SHF.R.S32.HI R6, RZ, 0x1f, R56 ;  /* 0x0000001fff067819 */ /* 0x000fe20000011438 */
[----:B0-----:R-:W-:Y:S01]  /*5b70*/  IMAD.WIDE.U32 R22, R47, -0x14eafb24, R10 ;  /* 0xeb1504dc2f167825 */ /* 0x001fe200078e000a */
[----:B------:R-:W-:-:S04]  /*5b80*/  SHF.R.U64 R2, R2, 0x1f, R3 ;  /* 0x0000001f02027819 */ /* 0x000fc80000001203 */
[----:B------:R-:W-:Y:S01]  /*5b90*/  IADD3 R3, PT, PT, R23, R13, RZ ;  /* 0x0000000d17037210 */ /* 0x000fe20007ffe0ff */
[----:B------:R-:W-:Y:S01]  /*5ba0*/  IMAD R21, R6, -0x14eafb24, RZ ;  /* 0xeb1504dc06157824 */ /* 0x000fe200078e02ff */
[----:B------:R-:W-:Y:S02]  /*5bb0*/  VIADDMNMX R53, R53, R2, RZ, !PT ;  /* 0x0000000235357246 */ /* 0x000fe400078001ff */
[----:B------:R-:W-:Y:S01]  /*5bc0*/  SHF.R.U64 R24, R22, 0x1f, R3 ;  /* 0x0000001f16187819 */ /* 0x000fe20000001203 */
[----:B------:R-:W-:Y:S01]  /*5bd0*/  IMAD.WIDE.U32 R2, R56, -0x14eafb24, R10 ;  /* 0xeb1504dc38027825 */ /* 0x000fe200078e000a */
[----:B------:R-:W-:-:S05]  /*5be0*/  SHF.R.S32.HI R13, RZ, 0x1f, R59 ;  /* 0x0000001fff0d7819 */ /* 0x000fca000001143b */
[----:B------:R-:W-:Y:S01]  /*5bf0*/  IMAD R29, R13, -0x14eafb24, RZ ;  /* 0xeb1504dc0d1d7824 */ /* 0x000fe200078e02ff */
[----:B------:R-:W-:Y:S02]  /*5c00*/  IADD3 R13, PT, PT, R3, R21, RZ ;  /* 0x00000015030d7210 */ /* 0x000fe40007ffe0ff */
[----:B------:R-:W-:Y:S02]  /*5c10*/  SHF.R.S32.HI R15, RZ, 0x1f, R61 ;  /* 0x0000001fff0f7819 */ /* 0x000fe4000001143d */
[----:B------:R-:W-:Y:S02]  /*5c20*/  SHF.R.U64 R6, R2, 0x1f, R13 ;  /* 0x0000001f02067819 */ /* 0x000fe4000000120d */
[----:B------:R-:W-:Y:S01]  /*5c30*/  SHF.R.S32.HI R2, RZ, 0x1f, R54 ;  /* 0x0000001fff027819 */ /* 0x000fe20000011436 */
[----:B------:R-:W-:Y:S01]  /*5c40*/  IMAD R15, R15, -0x14eafb24, RZ ;  /* 0xeb1504dc0f0f7824 */ /* 0x000fe200078e02ff */
[----:B------:R-:W-:Y:S01]  /*5c50*/  VIADDMNMX R45, R45, R30, RZ, !PT ;  /* 0x0000001e2d2d7246 */ /* 0x000fe200078001ff */
[----:B------:R-:W-:Y:S01]  /*5c60*/  IMAD.WIDE.U32 R30, R61, -0x14eafb24, R10 ;  /* 0xeb1504dc3d1e7825 */ /* 0x000fe200078e000a */
[----:B------:R-:W-:-:S03]  /*5c70*/  VIADDMNMX R3, R55, R24, RZ, !PT ;  /* 0x0000001837037246 */ /* 0x000fc600078001ff */
[----:B------:R-:W-:-:S04]  /*5c80*/  IMAD.WIDE.U32 R54, R54, -0x14eafb24, R10 ;  /* 0xeb1504dc36367825 */ /* 0x000fc800078e000a */
[----:B------:R-:W-:Y:S01]  /*5c90*/  IMAD R21, R2, -0x14eafb24, RZ ;  /* 0xeb1504dc02157824 */ /* 0x000fe200078e02ff */
[----:B------:R-:W-:Y:S01]  /*5ca0*/  VIADDMNMX R9, R46, R9, RZ, !PT ;  /* 0x000000092e097246 */ /* 0x000fe200078001ff */
[----:B------:R-:W-:Y:S01]  /*5cb0*/  IMAD.WIDE.U32 R22, R59, -0x14eafb24, R10 ;  /* 0xeb1504dc3b167825 */ /* 0x000fe200078e000a */
[----:B------:R-:W-:Y:S02]  /*5cc0*/  IADD3 R15, PT, PT, R31, R15, RZ ;  /* 0x0000000f1f0f7210 */ /* 0x000fe40007ffe0ff */
[----:B------:R-:W-:Y:S01]  /*5cd0*/  IADD3 R21, PT, PT, R55, R21, RZ ;  /* 0x0000001537157210 */ /* 0x000fe20007ffe0ff */
[----:B------:R0:W-:Y:S01]  /*5ce0*/  STG.E desc[UR12][R16.64+0xa84], R9 ;  /* 0x000a840910007986 */ /* 0x0001e2000c10190c */
[----:B------:R-:W-:Y:S02]  /*5cf0*/  SHF.R.U64 R15, R30, 0x1f, R15 ;  /* 0x0000001f1e0f7819 */ /* 0x000fe4000000120f */
[----:B------:R-:W-:Y:S02]  /*5d00*/  SHF.R.U64 R21, R54, 0x1f, R21 ;  /* 0x0000001f36157819 */ /* 0x000fe40000001215 */
[----:B------:R-:W-:-:S02]  /*5d10*/  SHF.R.S32.HI R2, RZ, 0x1f, R12 ;  /* 0x0000001fff027819 */ /* 0x000fc4000001140c */
[----:B------:R-:W-:Y:S02]  /*5d20*/  VIADDMNMX R57, R57, R6, RZ, !PT ;  /* 0x0000000639397246 */ /* 0x000fe400078001ff */
[----:B------:R-:W-:Y:S02]  /*5d30*/  VIADDMNMX R15, R62, R15, RZ, !PT ;  /* 0x0000000f3e0f7246 */ /* 0x000fe400078001ff */
[----:B0-----:R-:W-:Y:S02]  /*5d40*/  IADD3 R9, PT, PT, R23, R29, RZ ;  /* 0x0000001d17097210 */ /* 0x001fe40007ffe0ff */
[----:B------:R-:W-:Y:S02]  /*5d50*/  VIADDMNMX R21, R0, R21, RZ, !PT ;  /* 0x0000001500157246 */ /* 0x000fe400078001ff */
[----:B------:R-:W-:Y:S02]  /*5d60*/  SHF.R.U64 R9, R22, 0x1f, R9 ;  /* 0x0000001f16097819 */ /* 0x000fe40000001209 */
[----:B------:R-:W-:-:S02]  /*5d70*/  SHF.R.S32.HI R6, RZ, 0x1f, R25 ;  /* 0x0000001fff067819 */ /* 0x000fc40000011419 */
[----:B------:R-:W-:Y:S01]  /*5d80*/  SHF.R.S32.HI R0, RZ, 0x1f, R43 ;  /* 0x0000001fff007819 */ /* 0x000fe2000001142b */
[--C-:B------:R-:W-:Y:S01]  /*5d90*/  IMAD.WIDE.U32 R22, R25, -0x14eafb24, R10.reuse ;  /* 0xeb1504dc19167825 */ /* 0x100fe200078e000a */
[----:B------:R-:W-:Y:S01]  /*5da0*/  VIADDMNMX R9, R52, R9, RZ, !PT ;  /* 0x0000000934097246 */ /* 0x000fe200078001ff */
[----:B------:R0:W-:Y:S02]  /*5db0*/  STG.E desc[UR12][R16.64+0xa8c], R3 ;  /* 0x000a8c0310007986 */ /* 0x0001e4000c10190c */
[----:B------:R-:W-:Y:S02]  /*5dc0*/  IMAD.WIDE.U32 R12, R12, -0x14eafb24, R10 ;  /* 0xeb1504dc0c0c7825 */ /* 0x000fe400078e000a */
[----:B------:R1:W-:Y:S02]  /*5dd0*/  STG.E desc[UR12][R16.64+0xe08], R15 ;  /* 0x000e080f10007986 */ /* 0x0003e4000c10190c */
[----:B------:R-:W-:Y:S02]  /*5de0*/  IMAD R25, R2, -0x14eafb24, RZ ;  /* 0xeb1504dc02197824 */ /* 0x000fe400078e02ff */
[----:B------:R-:W-:Y:S01]  /*5df0*/  IMAD R29, R6, -0x14eafb24, RZ ;  /* 0xeb1504dc061d7824 */ /* 0x000fe200078e02ff */
[----:B------:R-:W-:Y:S01]  /*5e00*/  SHF.R.S32.HI R6, RZ, 0x1f, R60 ;  /* 0x0000001fff067819 */ /* 0x000fe2000001143c */
[----:B0-----:R-:W-:Y:S01]  /*5e10*/  IMAD.WIDE.U32 R2, R43, -0x14eafb24, R10 ;  /* 0xeb1504dc2b027825 */ /* 0x001fe200078e000a */
[----:B------:R-:W-:-:S03]  /*5e20*/  IADD3 R13, PT, PT, R13, R25, RZ ;  /* 0x000000190d0d7210 */ /* 0x000fc60007ffe0ff */
[----:B-1----:R-:W-:Y:S01]  /*5e30*/  IMAD R15, R0, -0x14eafb24, RZ ;  /* 0xeb1504dc000f7824 */ /* 0x002fe200078e02ff */
[----:B------:R0:W-:Y:S01]  /*5e40*/  STG.E desc[UR12][R16.64+0xe04], R9 ;  /* 0x000e040910007986 */ /* 0x0001e2000c10190c */
[----:B------:R-:W-:-:S03]  /*5e50*/  SHF.R.U64 R12, R12, 0x1f, R13 ;  /* 0x0000001f0c0c7819 */ /* 0x000fc6000000120d */
[----:B------:R-:W-:Y:S01]  /*5e60*/  IADD3 R3, PT, PT, R3, R15, RZ ;  /* 0x0000000f03037210 */ /* 0x000fe20007ffe0ff */
[----:B------:R-:W-:Y:S01]  /*5e70*/  IMAD.WIDE.U32 R60, R60, -0x14eafb24, R10 ;  /* 0xeb1504dc3c3c7825 */ /* 0x000fe200078e000a */
[----:B------:R-:W-:Y:S02]  /*5e80*/  SHF.R.S32.HI R0, RZ, 0x1f, R14 ;  /* 0x0000001fff007819 */ /* 0x000fe4000001140e */
[----:B------:R-:W-:Y:S01]  /*5e90*/  SHF.R.U64 R2, R2, 0x1f, R3 ;  /* 0x0000001f02027819 */ /* 0x000fe20000001203 */
[----:B------:R-:W-:Y:S01]  /*5ea0*/  IMAD R13, R6, -0x14eafb24, RZ ;  /* 0xeb1504dc060d7824 */ /* 0x000fe200078e02ff */
[----:B0-----:R-:W-:Y:S02]  /*5eb0*/  IADD3 R9, PT, PT, R23, R29, RZ ;  /* 0x0000001d17097210 */ /* 0x001fe40007ffe0ff */
[----:B------:R-:W-:Y:S02]  /*5ec0*/  SHF.R.S32.HI R6, RZ, 0x1f, R26 ;  /* 0x0000001fff067819 */ /* 0x000fe4000001141a */
[----:B------:R-:W-:-:S02]  /*5ed0*/  SHF.R.U64 R9, R22, 0x1f, R9 ;  /* 0x0000001f16097819 */ /* 0x000fc40000001209 */
[----:B------:R-:W-:Y:S01]  /*5ee0*/  SHF.R.S32.HI R22, RZ, 0x1f, R27 ;  /* 0x0000001fff167819 */ /* 0x000fe2000001141b */
[----:B------:R-:W-:Y:S01]  /*5ef0*/  IMAD R25, R6, -0x14eafb24, RZ ;  /* 0xeb1504dc06197824 */ /* 0x000fe200078e02ff */
[----:B------:R-:W-:Y:S02]  /*5f00*/  VIADDMNMX R39, R39, R12, RZ, !PT ;  /* 0x0000000c27277246 */ /* 0x000fe400078001ff */
[----:B------:R-:W-:Y:S02]  /*5f10*/  VIADDMNMX R9, R40, R9, RZ, !PT ;  /* 0x0000000928097246 */ /* 0x000fe400078001ff */
[----:B------:R-:W-:Y:S01]  /*5f20*/  IADD3 R61, PT, PT, R61, R13, RZ ;  /* 0x0000000d3d3d7210 */ /* 0x000fe20007ffe0ff */
[----:B------:R-:W-:Y:S01]  /*5f30*/  IMAD.WIDE.U32 R12, R27, -0x14eafb24, R10 ;  /* 0xeb1504dc1b0c7825 */ /* 0x000fe200078e000a */
[----:B------:R-:W-:-:S03]  /*5f40*/  VIADDMNMX R33, R33, R2, RZ, !PT ;  /* 0x0000000221217246 */ /* 0x000fc600078001ff */
[--C-:B------:R-:W-:Y:S01]  /*5f50*/  IMAD.WIDE.U32 R2, R26, -0x14eafb24, R10.reuse ;  /* 0xeb1504dc1a027825 */ /* 0x100fe200078e000a */
[----:B------:R0:W-:Y:S03]  /*5f60*/  STG.E desc[UR12][R16.64+0x1184], R9 ;  /* 0x0011840910007986 */ /* 0x0001e6000c10190c */
[----:B------:R-:W-:Y:S02]  /*5f70*/  IMAD R27, R22, -0x14eafb24, RZ ;  /* 0xeb1504dc161b7824 */ /* 0x000fe400078e02ff */
[----:B------:R-:W-:-:S04]  /*5f80*/  IMAD.WIDE.U32 R14, R14, -0x14eafb24, R10 ;  /* 0xeb1504dc0e0e7825 */ /* 0x000fc800078e000a */
[----:B------:R-:W-:Y:S01]  /*5f90*/  IMAD R23, R0, -0x14eafb24, RZ ;  /* 0xeb1504dc00177824 */ /* 0x000fe200078e02ff */
[----:B------:R-:W-:Y:S02]  /*5fa0*/  SHF.R.S32.HI R0, RZ, 0x1f, R7 ;  /* 0x0000001fff007819 */ /* 0x000fe40000011407 */
[----:B0-----:R-:W-:Y:S02]  /*5fb0*/  IADD3 R9, PT, PT, R3, R25, RZ ;  /* 0x0000001903097210 */ /* 0x001fe40007ffe0ff */
[----:B------:R-:W-:Y:S02]  /*5fc0*/  IADD3 R3, PT, PT, R13, R27, RZ ;  /* 0x0000001b0d037210 */ /* 0x000fe40007ffe0ff */
[----:B------:R-:W-:Y:S02]  /*5fd0*/  IADD3 R15, PT, PT, R15, R23, RZ ;  /* 0x000000170f0f7210 */ /* 0x000fe40007ffe0ff */
[----:B------:R-:W-:Y:S01]  /*5fe0*/  SHF.R.U64 R13, R2, 0x1f, R9 ;  /* 0x0000001f020d7819 */ /* 0x000fe20000001209 */
[----:B------:R-:W-:Y:S01]  /*5ff0*/  IMAD R9, R0, -0x14eafb24, RZ ;  /* 0xeb1504dc00097824 */ /* 0x000fe200078e02ff */
[----:B------:R-:W-:Y:S01]  /*6000*/  SHF.R.U64 R12, R12, 0x1f, R3 ;  /* 0x0000001f0c0c7819 */ /* 0x000fe20000001203 */
[----:B------:R-:W-:Y:S01]  /*6010*/  IMAD.WIDE.U32 R2, R7, -0x14eafb24, R10 ;  /* 0xeb1504dc07027825 */ /* 0x000fe200078e000a */
[----:B------:R-:W-:-:S02]  /*6020*/  SHF.R.U64 R61, R60, 0x1f, R61 ;  /* 0x0000001f3c3d7819 */ /* 0x000fc4000000123d */
[----:B------:R-:W-:Y:S01]  /*6030*/  SHF.R.U64 R15, R14, 0x1f, R15 ;  /* 0x0000001f0e0f7819 */ /* 0x000fe2000000120f */
[----:B------:R0:W-:Y:S01]  /*6040*/  STG.E desc[UR12][R16.64+0xe0c], R21 ;  /* 0x000e0c1510007986 */ /* 0x0001e2000c10190c */
[----:B------:R-:W-:Y:S02]  /*6050*/  VIADDMNMX R5, R5, R12, RZ, !PT ;  /* 0x0000000c05057246 */ /* 0x000fe400078001ff */
[----:B------:R-:W-:Y:S02]  /*6060*/  VIADDMNMX R7, R34, R15, RZ, !PT ;  /* 0x0000000f22077246 */ /* 0x000fe400078001ff */
[----:B------:R-:W-:Y:S02]  /*6070*/  VIADDMNMX R13, R18, R13, RZ, !PT ;  /* 0x0000000d120d7246 */ /* 0x000fe400078001ff */
[----:B------:R-:W-:Y:S02]  /*6080*/  IADD3 R3, PT, PT, R3, R9, RZ ;  /* 0x0000000903037210 */ /* 0x000fe40007ffe0ff */
[----:B------:R-:W-:-:S02]  /*6090*/  SHF.R.S32.HI R0, RZ, 0x1f, R48 ;  /* 0x0000001fff007819 */ /* 0x000fc40000011430 */
[----:B0-----:R-:W-:Y:S02]  /*60a0*/  VIADDMNMX R21, R4, R61, RZ, !PT ;  /* 0x0000003d04157246 */ /* 0x001fe400078001ff */
[----:B------:R-:W-:Y:S02]  /*60b0*/  SHF.R.S32.HI R4, RZ, 0x1f, R8 ;  /* 0x0000001fff047819 */ /* 0x000fe40000011408 */
[----:B------:R-:W-:Y:S02]  /*60c0*/  SHF.R.S32.HI R6, RZ, 0x1f, R44 ;  /* 0x0000001fff067819 */ /* 0x000fe4000001142c */
[----:B------:R-:W-:Y:S01]  /*60d0*/  SHF.R.S32.HI R12, RZ, 0x1f, R50 ;  /* 0x0000001fff0c7819 */ /* 0x000fe20000011432 */
[----:B------:R0:W-:Y:S01]  /*60e0*/  STG.E desc[UR12][R16.64+0x70c], R45 ;  /* 0x00070c2d10007986 */ /* 0x0001e2000c10190c */
[----:B------:R-:W-:Y:S01]  /*60f0*/  SHF.R.U64 R14, R2, 0x1f, R3 ;  /* 0x0000001f020e7819 */ /* 0x000fe20000001203 */
[--C-:B------:R-:W-:Y:S02]  /*6100*/  IMAD.WIDE.U32 R2, R48, -0x14eafb24, R10.reuse ;  /* 0xeb1504dc30027825 */ /* 0x100fe400078e000a */
[----:B------:R1:W-:Y:S02]  /*6110*/  STG.E desc[UR12][R16.64+0x1500], R7 ;  /* 0x0015000710007986 */ /* 0x0003e4000c10190c */
[----:B------:R-:W-:-:S02]  /*6120*/  IMAD.WIDE.U32 R8, R8, -0x14eafb24, R10 ;  /* 0xeb1504dc08087825 */ /* 0x000fc400078e000a */
[----:B------:R2:W-:Y:S02]  /*6130*/  STG.E desc[UR12][R16.64+0x1508], R5 ;  /* 0x0015080510007986 */ /* 0x0005e4000c10190c */
[----:B------:R-:W-:Y:S02]  /*6140*/  IMAD R15, R12, -0x14eafb24, RZ ;  /* 0xeb1504dc0c0f7824 */ /* 0x000fe400078e02ff */
[----:B------:R3:W-:Y:S01]  /*6150*/  STG.E desc[UR12][R16.64+0x1504], R13 ;  /* 0x0015040d10007986 */ /* 0x0007e2000c10190c */
[----:B0-----:R-:W-:-:S04]  /*6160*/  IMAD.WIDE.U32 R44, R44, -0x14eafb24, R10 ;  /* 0xeb1504dc2c2c7825 */ /* 0x001fc800078e000a */
[----:B-1----:R-:W-:Y:S02]  /*6170*/  IMAD R7, R0, -0x14eafb24, RZ ;  /* 0xeb1504dc00077824 */ /* 0x002fe400078e02ff */
[----:B------:R-:W-:-:S04]  /*6180*/  IMAD.WIDE.U32 R10, R50, -0x14eafb24, R10 ;  /* 0xeb1504dc320a7825 */ /* 0x000fc800078e000a */
[----:B--2---:R-:W-:Y:S02]  /*6190*/  IMAD R5, R4, -0x14eafb24, RZ ;  /* 0xeb1504dc04057824 */ /* 0x004fe400078e02ff */
[----:B---3--:R-:W-:Y:S01]  /*61a0*/  IMAD R13, R6, -0x14eafb24, RZ ;  /* 0xeb1504dc060d7824 */ /* 0x008fe200078e02ff */
[----:B------:R-:W-:Y:S02]  /*61b0*/  IADD3 R7, PT, PT, R3, R7, RZ ;  /* 0x0000000703077210 */ /* 0x000fe40007ffe0ff */
[----:B------:R-:W-:Y:S02]  /*61c0*/  IADD3 R9, PT, PT, R9, R5, RZ ;  /* 0x0000000509097210 */ /* 0x000fe40007ffe0ff */
[----:B------:R-:W-:Y:S02]  /*61d0*/  IADD3 R5, PT, PT, R45, R13, RZ ;  /* 0x0000000d2d057210 */ /* 0x000fe40007ffe0ff */
[----:B------:R-:W-:Y:S02]  /*61e0*/  IADD3 R3, PT, PT, R11, R15, RZ ;  /* 0x0000000f0b037210 */ /* 0x000fe40007ffe0ff */
[----:B------:R-:W-:-:S02]  /*61f0*/  SHF.R.U64 R2, R2, 0x1f, R7 ;  /* 0x0000001f02027819 */ /* 0x000fc40000001207 */
[----:B------:R-:W-:Y:S02]  /*6200*/  SHF.R.U64 R9, R8, 0x1f, R9 ;  /* 0x0000001f08097819 */ /* 0x000fe40000001209 */
[----:B------:R-:W-:Y:S02]  /*6210*/  SHF.R.U64 R5, R44, 0x1f, R5 ;  /* 0x0000001f2c057819 */ /* 0x000fe40000001205 */
[----:B------:R-:W-:Y:S02]  /*6220*/  SHF.R.U64 R10, R10, 0x1f, R3 ;  /* 0x0000001f0a0a7819 */ /* 0x000fe40000001203 */
        /* <DEDUP_REMOVED lines=20> */
.L_x_301:
        /* <DEDUP_REMOVED lines=9> */
.L_x_395:


//--------------------- .text.fused_nn_conv2d_cast_fixed_point_multiply_add_cast_nn_relu_cast_fixed_point_mult_6343854372805914660__kernel0 --------------------------
	.section	.text.fused_nn_conv2d_cast_fixed_point_multiply_add_cast_nn_relu_cast_fixed_point_mult_6343854372805914660__kernel0,"ax",@progbits
	.align	128
        .global         fused_nn_conv2d_cast_fixed_point_multiply_add_cast_nn_relu_cast_fixed_point_mult_6343854372805914660__kernel0
        .type           fused_nn_conv2d_cast_fixed_point_multiply_add_cast_nn_relu_cast_fixed_point_mult_6343854372805914660__kernel0,@function
        .size           fused_nn_conv2d_cast_fixed_point_multiply_add_cast_nn_relu_cast_fixed_point_mult_6343854372805914660__kernel0,(.L_x_396 - fused_nn_conv2d_cast_fixed_point_multiply_add_cast_nn_relu_cast_fixed_point_mult_6343854372805914660__kernel0)
        .other          fused_nn_conv2d_cast_fixed_point_multiply_add_cast_nn_relu_cast_fixed_point_mult_6343854372805914660__kernel0,@"STO_CUDA_ENTRY STV_DEFAULT"
fused_nn_conv2d_cast_fixed_point_multiply_add_cast_nn_relu_cast_fixed_point_mult_6343854372805914660__kernel0:
.text.fused_nn_conv2d_cast_fixed_point_multiply_add_cast_nn_relu_cast_fixed_point_mult_6343854372805914660__kernel0:
[----:B------:R-:W-:Y:S01]  /*0000*/  LDC R1, c[0x0][0x37c] ;  /* 0x0000df00ff017b82 */ /* 0x000fe20000000800 */
[----:B------:R-:W0:Y:S07]  /*0010*/  S2R R17, SR_TID.Z ;  /* 0x0000000000117919 */ /* 0x000e2e0000002300 */
[----:B------:R-:W1:Y:S01]  /*0020*/  S2UR UR5, SR_CgaCtaId ;  /* 0x00000000000579c3 */ /* 0x000e620000008800 */
[----:B------:R-:W-:Y:S01]  /*0030*/  UMOV UR4, 0x400 ;  /* 0x0000040000047882 */ /* 0x000fe20000000000 */
[----:B------:R-:W2:Y:S01]  /*0040*/  LDCU.64 UR6, c[0x0][0x358] ;  /* 0x00006b00ff0677ac */ /* 0x000ea20008000a00 */
[----:B------:R-:W3:Y:S01]  /*0050*/  S2R R0, SR_TID.X ;  /* 0x0000000000007919 */ /* 0x000ee20000002100 */
[----:B------:R-:W-:Y:S01]  /*0060*/  BSSY.RECONVERGENT B0, `(.L_x_302) ;  /* 0x000008a000007945 */ /* 0x000fe20003800200 */
[----:B-1----:R-:W-:Y:S01]  /*0070*/  ULEA UR4, UR5, UR4, 0x18 ;  /* 0x0000000405047291 */ /* 0x002fe2000f8ec0ff */
[----:B0-----:R-:W-:-:S02]  /*0080*/  SHF.L.U32 R3, R17, 0x2, RZ ;  /* 0x0000000211037819 */ /* 0x001fc400000006ff */
[C---:B------:R-:W-:Y:S02]  /*0090*/  ISETP.GT.U32.AND P0, PT, R17.reuse, 0x12, PT ;  /* 0x000000121100780c */ /* 0x040fe40003f04070 */
[----:B---3--:R-:W-:Y:S02]  /*00a0*/  LEA R2, R17, R0, 0x4 ;  /* 0x0000000011027211 */ /* 0x008fe400078e20ff */
[----:B------:R-:W-:Y:S02]  /*00b0*/  LEA.HI R4, R0, R3, RZ, 0x1e ;  /* 0x0000000300047211 */ /* 0x000fe400078ff0ff */
[----:B------:R-:W-:Y:S02]  /*00c0*/  LOP3.LUT R5, R2, 0xffff, RZ, 0xc0, !PT ;  /* 0x0000ffff02057812 */ /* 0x000fe400078ec0ff */
[C---:B------:R-:W-:Y:S02]  /*00d0*/  LOP3.LUT R3, R4.reuse, 0xff, RZ, 0xc0, !PT ;  /* 0x000000ff04037812 */ /* 0x040fe400078ec0ff */
[C---:B------:R-:W-:Y:S01]  /*00e0*/  IADD3 R10, PT, PT, R4.reuse, 0x20, RZ ;  /* 0x00000020040a7810 */ /* 0x040fe20007ffe0ff */
[----:B------:R-:W-:Y:S01]  /*00f0*/  IMAD R5, R5, 0x1bad, RZ ;  /* 0x00001bad05057824 */ /* 0x000fe200078e02ff */
[----:B------:R-:W-:Y:S01]  /*0100*/  IADD3 R16, PT, PT, R4, 0x40, RZ ;  /* 0x0000004004107810 */ /* 0x000fe20007ffe0ff */
[----:B------:R-:W-:Y:S01]  /*0110*/  IMAD R3, R3, 0x25, RZ ;  /* 0x0000002503037824 */ /* 0x000fe200078e02ff */
[----:B------:R-:W-:-:S02]  /*0120*/  IADD3 R11, PT, PT, R2, 0x80, RZ ;  /* 0x00000080020b7810 */ /* 0x000fc40007ffe0ff */
[----:B------:R-:W-:Y:S02]  /*0130*/  SHF.R.U32.HI R6, RZ, 0x12, R5 ;  /* 0x00000012ff067819 */ /* 0x000fe40000011605 */
[----:B------:R-:W-:Y:S02]  /*0140*/  SHF.R.U32.HI R5, RZ, 0x8, R3 ;  /* 0x00000008ff057819 */ /* 0x000fe40000011603 */
[----:B------:R-:W-:Y:S02]  /*0150*/  PRMT R7, R6, 0x9910, RZ ;  /* 0x0000991006077816 */ /* 0x000fe400000000ff */
[----:B------:R-:W-:Y:S02]  /*0160*/  LOP3.LUT R13, R16, 0xff, RZ, 0xc0, !PT ;  /* 0x000000ff100d7812 */ /* 0x000fe400078ec0ff */
[----:B------:R-:W-:Y:S02]  /*0170*/  MOV R3, R7 ;  /* 0x0000000700037202 */ /* 0x000fe40000000f00 */
[----:B------:R-:W-:-:S02]  /*0180*/  IADD3 R7, PT, PT, RZ, -R5, RZ ;  /* 0x80000005ff077210 */ /* 0x000fc40007ffe0ff */
[C---:B------:R-:W-:Y:S01]  /*0190*/  IADD3 R12, PT, PT, R2.reuse, 0x100, RZ ;  /* 0x00000100020c7810 */ /* 0x040fe20007ffe0ff */
[----:B------:R-:W-:Y:S01]  /*01a0*/  IMAD R3, R3, 0x25, RZ ;  /* 0x0000002503037824 */ /* 0x000fe200078e02ff */
[----:B------:R-:W-:Y:S02]  /*01b0*/  PRMT R7, R7, 0x7710, RZ ;  /* 0x0000771007077816 */ /* 0x000fe400000000ff */
[----:B------:R-:W-:Y:S02]  /*01c0*/  ISETP.GE.U32.AND P4, PT, R2, 0x1c0, PT ;  /* 0x000001c00200780c */ /* 0x000fe40003f86070 */
[----:B------:R-:W-:Y:S02]  /*01d0*/  IADD3 R9, PT, PT, RZ, -R3, RZ ;  /* 0x80000003ff097210 */ /* 0x000fe40007ffe0ff */
[----:B------:R-:W-:Y:S02]  /*01e0*/  IADD3 R3, PT, PT, R4, R7, RZ ;  /* 0x0000000704037210 */ /* 0x000fe40007ffe0ff */
[----:B------:R-:W-:-:S02]  /*01f0*/  LOP3.LUT R7, R10, 0xff, RZ, 0xc0, !PT ;  /* 0x000000ff0a077812 */ /* 0x000fc400078ec0ff */
[----:B------:R-:W-:Y:S02]  /*0200*/  LOP3.LUT R8, R3, 0xfe, RZ, 0xc0, !PT ;  /* 0x000000fe03087812 */ /* 0x000fe400078ec0ff */
[----:B------:R-:W-:Y:S01]  /*0210*/  PRMT R9, R9, 0x7710, RZ ;  /* 0x0000771009097816 */ /* 0x000fe200000000ff */
[----:B------:R-:W-:Y:S01]  /*0220*/  IMAD R7, R7, 0x25, RZ ;  /* 0x0000002507077824 */ /* 0x000fe200078e02ff */
[----:B------:R-:W-:Y:S01]  /*0230*/  LEA.HI R5, R8, R5, RZ, 0x1f ;  /* 0x0000000508057211 */ /* 0x000fe200078ff8ff */
[----:B------:R-:W-:Y:S01]  /*0240*/  IMAD R8, R13, 0x25, RZ ;  /* 0x000000250d087824 */ /* 0x000fe200078e02ff */
[C---:B------:R-:W-:Y:S02]  /*0250*/  ISETP.GT.U32.AND P1, PT, R2.reuse, 0x13f, PT ;  /* 0x0000013f0200780c */ /* 0x040fe40003f24070 */
[C---:B------:R-:W-:Y:S02]  /*0260*/  ISETP.GT.U32.AND P2, PT, R2.reuse, 0xbf, PT ;  /* 0x000000bf0200780c */ /* 0x040fe40003f44070 */
[----:B------:R-:W-:-:S02]  /*0270*/  ISETP.GE.U32.AND P3, PT, R2, 0x40, PT ;  /* 0x000000400200780c */ /* 0x000fc40003f66070 */
[C---:B------:R-:W-:Y:S02]  /*0280*/  ISETP.GT.U32.OR P0, PT, R2.reuse, 0x127, P0 ;  /* 0x000001270200780c */ /* 0x040fe40000704470 */
[----:B------:R-:W-:Y:S02]  /*0290*/  IADD3 R9, PT, PT, R2, R9, RZ ;  /* 0x0000000902097210 */ /* 0x000fe40007ffe0ff */
[----:B------:R-:W-:Y:S02]  /*02a0*/  SHF.R.U32.HI R13, RZ, 0x8, R7 ;  /* 0x00000008ff0d7819 */ /* 0x000fe40000011607 */
[----:B------:R-:W-:Y:S02]  /*02b0*/  LOP3.LUT R2, R11, 0xffff, RZ, 0xc0, !PT ;  /* 0x0000ffff0b027812 */ /* 0x000fe400078ec0ff */
[----:B------:R-:W-:Y:S02]  /*02c0*/  SHF.R.U32.HI R18, RZ, 0x8, R8 ;  /* 0x00000008ff127819 */ /* 0x000fe40000011608 */
[----:B------:R-:W-:Y:S01]  /*02d0*/  LOP3.LUT R3, R12, 0xffff, RZ, 0xc0, !PT ;  /* 0x0000ffff0c037812 */ /* 0x000fe200078ec0ff */
[----:B------:R-:W-:Y:S01]  /*02e0*/  IMAD R2, R2, 0x1bad, RZ ;  /* 0x00001bad02027824 */ /* 0x000fe200078e02ff */
[----:B------:R-:W-:-:S02]  /*02f0*/  IADD3 R20, PT, PT, R4, 0x60, RZ ;  /* 0x0000006004147810 */ /* 0x000fc40007ffe0ff */
[----:B------:R-:W-:Y:S01]  /*0300*/  IADD3 R15, PT, PT, RZ, -R13, RZ ;  /* 0x8000000dff0f7210 */ /* 0x000fe20007ffe0ff */
[----:B------:R-:W-:Y:S01]  /*0310*/  IMAD R3, R3, 0x1bad, RZ ;  /* 0x00001bad03037824 */ /* 0x000fe200078e02ff */
[----:B------:R-:W-:Y:S02]  /*0320*/  IADD3 R19, PT, PT, RZ, -R18, RZ ;  /* 0x80000012ff137210 */ /* 0x000fe40007ffe0ff */
[----:B------:R-:W-:Y:S02]  /*0330*/  LOP3.LUT R14, R20, 0xff, RZ, 0xc0, !PT ;  /* 0x000000ff140e7812 */ /* 0x000fe400078ec0ff */
[----:B------:R-:W-:Y:S02]  /*0340*/  PRMT R15, R15, 0x7710, RZ ;  /* 0x000077100f0f7816 */ /* 0x000fe400000000ff */
[----:B------:R-:W-:Y:S01]  /*0350*/  PRMT R19, R19, 0x7710, RZ ;  /* 0x0000771013137816 */ /* 0x000fe200000000ff */
[----:B------:R-:W-:Y:S01]  /*0360*/  IMAD R21, R14, 0x25, RZ ;  /* 0x000000250e157824 */ /* 0x000fe200078e02ff */
[----:B------:R-:W-:-:S02]  /*0370*/  SHF.R.U32.HI R8, RZ, 0x12, R2 ;  /* 0x00000012ff087819 */ /* 0x000fc40000011602 */
[----:B------:R-:W-:Y:S02]  /*0380*/  IADD3 R15, PT, PT, R10, R15, RZ ;  /* 0x0000000f0a0f7210 */ /* 0x000fe40007ffe0ff */
[----:B------:R-:W-:Y:S02]  /*0390*/  SHF.R.U32.HI R7, RZ, 0x12, R3 ;  /* 0x00000012ff077819 */ /* 0x000fe40000011603 */
[----:B------:R-:W-:Y:S02]  /*03a0*/  IADD3 R19, PT, PT, R16, R19, RZ ;  /* 0x0000001310137210 */ /* 0x000fe40007ffe0ff */
[----:B------:R-:W-:Y:S02]  /*03b0*/  PRMT R2, R8, 0x9910, RZ ;  /* 0x0000991008027816 */ /* 0x000fe400000000ff */
[----:B------:R-:W-:Y:S02]  /*03c0*/  LOP3.LUT R14, R15, 0xfe, RZ, 0xc0, !PT ;  /* 0x000000fe0f0e7812 */ /* 0x000fe400078ec0ff */
[----:B------:R-:W-:Y:S01]  /*03d0*/  PRMT R3, R7, 0x9910, RZ ;  /* 0x0000991007037816 */ /* 0x000fe200000000ff */
[----:B------:R-:W-:Y:S01]  /*03e0*/  IMAD R2, R2, 0x25, RZ ;  /* 0x0000002502027824 */ /* 0x000fe200078e02ff */
[----:B------:R-:W-:-:S02]  /*03f0*/  LOP3.LUT R19, R19, 0xfe, RZ, 0xc0, !PT ;  /* 0x000000fe13137812 */ /* 0x000fc400078ec0ff */
[----:B------:R-:W-:Y:S01]  /*0400*/  SHF.R.U32.HI R21, RZ, 0x8, R21 ;  /* 0x00000008ff157819 */ /* 0x000fe20000011615 */
[----:B------:R-:W-:Y:S01]  /*0410*/  IMAD R3, R3, 0x25, RZ ;  /* 0x0000002503037824 */ /* 0x000fe200078e02ff */
[----:B------:R-:W-:Y:S02]  /*0420*/  LEA.HI R14, R14, R13, RZ, 0x1f ;  /* 0x0000000d0e0e7211 */ /* 0x000fe400078ff8ff */
[----:B------:R-:W-:Y:S02]  /*0430*/  LEA.HI R19, R19, R18, RZ, 0x1f ;  /* 0x0000001213137211 */ /* 0x000fe400078ff8ff */
[----:B------:R-:W-:Y:S02]  /*0440*/  IADD3 R15, PT, PT, RZ, -R21, RZ ;  /* 0x80000015ff0f7210 */ /* 0x000fe40007ffe0ff */
[----:B------:R-:W-:Y:S02]  /*0450*/  SHF.R.U32.HI R46, RZ, 0x2, R14 ;  /* 0x00000002ff2e7819 */ /* 0x000fe4000001160e */
[----:B------:R-:W-:-:S02]  /*0460*/  SHF.R.U32.HI R48, RZ, 0x2, R19 ;  /* 0x00000002ff307819 */ /* 0x000fc40000011613 */
[----:B------:R-:W-:Y:S02]  /*0470*/  IADD3 R2, PT, PT, RZ, -R2, RZ ;  /* 0x80000002ff027210 */ /* 0x000fe40007ffe0ff */
[----:B------:R-:W-:Y:S02]  /*0480*/  PRMT R15, R15, 0x7710, RZ ;  /* 0x000077100f0f7816 */ /* 0x000fe400000000ff */
[----:B------:R-:W-:Y:S02]  /*0490*/  IADD3 R3, PT, PT, RZ, -R3, RZ ;  /* 0x80000003ff037210 */ /* 0x000fe40007ffe0ff */
[----:B------:R-:W-:Y:S02]  /*04a0*/  PRMT R13, R46, 0x9910, RZ ;  /* 0x000099102e0d7816 */ /* 0x000fe400000000ff */
[----:B------:R-:W-:Y:S02]  /*04b0*/  PRMT R14, R48, 0x9910, RZ ;  /* 0x00009910300e7816 */ /* 0x000fe400000000ff */
[----:B------:R-:W-:-:S02]  /*04c0*/  PRMT R2, R2, 0x7710, RZ ;  /* 0x0000771002027816 */ /* 0x000fc400000000ff */
[----:B------:R-:W-:Y:S02]  /*04d0*/  IADD3 R15, PT, PT, R20, R15, RZ ;  /* 0x0000000f140f7210 */ /* 0x000fe40007ffe0ff */
[----:B------:R-:W-:Y:S02]  /*04e0*/  PRMT R3, R3, 0x7710, RZ ;  /* 0x0000771003037816 */ /* 0x000fe400000000ff */
[----:B------:R-:W-:Y:S02]  /*04f0*/  LEA R13, R13, -R13, 0x3 ;  /* 0x8000000d0d0d7211 */ /* 0x000fe400078e18ff */
[----:B------:R-:W-:Y:S02]  /*0500*/  LEA R14, R14, -R14, 0x3 ;  /* 0x8000000e0e0e7211 */ /* 0x000fe400078e18ff */
[----:B------:R-:W-:Y:S02]  /*0510*/  IADD3 R11, PT, PT, R11, R2, RZ ;  /* 0x000000020b0b7210 */ /* 0x000fe40007ffe0ff */
[----:B------:R-:W-:-:S02]  /*0520*/  LOP3.LUT R2, R15, 0xfe, RZ, 0xc0, !PT ;  /* 0x000000fe0f027812 */ /* 0x000fc400078ec0ff */
[----:B------:R-:W-:Y:S02]  /*0530*/  IADD3 R12, PT, PT, R12, R3, RZ ;  /* 0x000000030c0c7210 */ /* 0x000fe40007ffe0ff */
[----:B------:R-:W-:Y:S02]  /*0540*/  IADD3 R3, PT, PT, RZ, -R13, RZ ;  /* 0x8000000dff037210 */ /* 0x000fe40007ffe0ff */
[----:B------:R-:W-:Y:S02]  /*0550*/  IADD3 R13, PT, PT, RZ, -R14, RZ ;  /* 0x8000000eff0d7210 */ /* 0x000fe40007ffe0ff */
[----:B------:R-:W-:Y:S02]  /*0560*/  SHF.R.U32.HI R5, RZ, 0x2, R5 ;  /* 0x00000002ff057819 */ /* 0x000fe40000011605 */
[----:B------:R-:W-:Y:S02]  /*0570*/  LEA.HI R2, R2, R21, RZ, 0x1f ;  /* 0x0000001502027211 */ /* 0x000fe400078ff8ff */
[----:B------:R-:W-:-:S02]  /*0580*/  PRMT R3, R3, 0x7710, RZ ;  /* 0x0000771003037816 */ /* 0x000fc400000000ff */
[----:B------:R-:W-:Y:S02]  /*0590*/  PRMT R13, R13, 0x7710, RZ ;  /* 0x000077100d0d7816 */ /* 0x000fe400000000ff */
[----:B------:R-:W-:Y:S02]  /*05a0*/  PRMT R15, R5, 0x9910, RZ ;  /* 0x00009910050f7816 */ /* 0x000fe400000000ff */
[----:B------:R-:W-:Y:S02]  /*05b0*/  SHF.R.U32.HI R50, RZ, 0x2, R2 ;  /* 0x00000002ff327819 */ /* 0x000fe40000011602 */
[----:B------:R-:W-:Y:S02]  /*05c0*/  IADD3 R10, PT, PT, R10, R3, RZ ;  /* 0x000000030a0a7210 */ /* 0x000fe40007ffe0ff */
[----:B------:R-:W-:Y:S01]  /*05d0*/  IADD3 R13, PT, PT, R16, R13, RZ ;  /* 0x0000000d100d7210 */ /* 0x000fe20007ffe0ff */
[----:B------:R-:W0:Y:S01]  /*05e0*/  LDC.64 R2, c[0x0][0x380] ;  /* 0x0000e000ff027b82 */ /* 0x000e220000000a00 */
[----:B------:R-:W-:-:S02]  /*05f0*/  P2R R22, PR, RZ, 0x1 ;  /* 0x00000001ff167803 */ /* 0x000fc40000000000 */
[----:B------:R-:W-:Y:S02]  /*0600*/  PRMT R16, R50, 0x9910, RZ ;  /* 0x0000991032107816 */ /* 0x000fe400000000ff */
[----:B------:R-:W-:Y:S02]  /*0610*/  LEA R15, R15, -R15, 0x3 ;  /* 0x8000000f0f0f7211 */ /* 0x000fe400078e18ff */
[----:B------:R-:W-:Y:S02]  /*0620*/  ISETP.LT.U32.AND P0, PT, R4, 0x70, !P4 ;  /* 0x000000700400780c */ /* 0x000fe40006701070 */
[----:B------:R-:W-:Y:S02]  /*0630*/  IADD3 R15, PT, PT, RZ, -R15, RZ ;  /* 0x8000000fff0f7210 */ /* 0x000fe40007ffe0ff */
[----:B------:R-:W-:Y:S02]  /*0640*/  LEA R16, R16, -R16, 0x3 ;  /* 0x8000001010107211 */ /* 0x000fe400078e18ff */
[----:B------:R-:W-:-:S02]  /*0650*/  ISETP.LT.U32.AND P0, PT, R17, 0x1c, P0 ;  /* 0x0000001c1100780c */ /* 0x000fc40000701070 */
[----:B------:R-:W-:Y:S02]  /*0660*/  PRMT R15, R15, 0x7710, RZ ;  /* 0x000077100f0f7816 */ /* 0x000fe400000000ff */
[----:B------:R-:W-:Y:S02]  /*0670*/  IADD3 R16, PT, PT, RZ, -R16, RZ ;  /* 0x80000010ff107210 */ /* 0x000fe40007ffe0ff */
[----:B------:R-:W-:Y:S02]  /*0680*/  IADD3 R15, PT, PT, R4, R15, RZ ;  /* 0x0000000f040f7210 */ /* 0x000fe40007ffe0ff */
[----:B------:R-:W-:Y:S02]  /*0690*/  PRMT R19, R16, 0x7710, RZ ;  /* 0x0000771010137816 */ /* 0x000fe400000000ff */
[C---:B------:R-:W-:Y:S02]  /*06a0*/  ISETP.GT.U32.OR P1, PT, R4.reuse, 0x4f, P1 ;  /* 0x0000004f0400780c */ /* 0x040fe40000f24470 */
[----:B------:R-:W-:-:S02]  /*06b0*/  ISETP.GT.U32.OR P2, PT, R4, 0x2f, P2 ;  /* 0x0000002f0400780c */ /* 0x000fc40001744470 */
[----:B------:R-:W-:Y:S02]  /*06c0*/  ISETP.LT.U32.AND P3, PT, R4, 0x10, !P3 ;  /* 0x000000100400780c */ /* 0x000fe40005f61070 */
[----:B------:R-:W-:Y:S02]  /*06d0*/  SHF.L.U32 R14, R0, 0x2, RZ ;  /* 0x00000002000e7819 */ /* 0x000fe400000006ff */
[----:B------:R-:W-:Y:S02]  /*06e0*/  SHF.L.U32 R15, R15, 0x4, RZ ;  /* 0x000000040f0f7819 */ /* 0x000fe400000006ff */
[----:B------:R-:W-:Y:S02]  /*06f0*/  IADD3 R19, PT, PT, R20, R19, RZ ;  /* 0x0000001314137210 */ /* 0x000fe40007ffe0ff */
[C---:B------:R-:W-:Y:S02]  /*0700*/  ISETP.GT.U32.OR P4, PT, R17.reuse, 0x13, P1 ;  /* 0x000000131100780c */ /* 0x040fe40000f84470 */
[----:B------:R-:W-:-:S02]  /*0710*/  ISETP.GT.U32.OR P2, PT, R17, 0xb, P2 ;  /* 0x0000000b1100780c */ /* 0x000fc40001744470 */
[C---:B------:R-:W-:Y:S02]  /*0720*/  ISETP.LT.U32.AND P1, PT, R17.reuse, 0x4, P3 ;  /* 0x000000041100780c */ /* 0x040fe40001f21070 */
[----:B------:R-:W-:Y:S02]  /*0730*/  LEA R17, R17, R14, 0x6 ;  /* 0x0000000e11117211 */ /* 0x000fe400078e30ff */
[----:B------:R-:W-:Y:S02]  /*0740*/  LOP3.LUT R44, R15, 0xf0, RZ, 0xc0, !PT ;  /* 0x000000f00f2c7812 */ /* 0x000fe400078ec0ff */
[----:B------:R-:W-:Y:S02]  /*0750*/  SHF.L.U32 R20, R19, 0x4, RZ ;  /* 0x0000000413147819 */ /* 0x000fe400000006ff */
[----:B------:R-:W-:Y:S01]  /*0760*/  LOP3.LUT R16, R14, 0xc, RZ, 0xc0, !PT ;  /* 0x0000000c0e107812 */ /* 0x000fe200078ec0ff */
[----:B0-2---:R-:W-:Y:S06]  /*0770*/  @!P0 BRA `(.L_x_303) ;  /* 0x0000000000608947 */ /* 0x005fec0003800000 */
[----:B------:R-:W-:Y:S01]  /*0780*/  PRMT R14, R4, 0x9910, RZ ;  /* 0x00009910040e7816 */ /* 0x000fe200000000ff */
[----:B------:R-:W0:Y:S04]  /*0790*/  LDCU.64 UR8, c[0x0][0x380] ;  /* 0x00007000ff0877ac */ /* 0x000e280008000a00 */
[----:B------:R-:W-:-:S05]  /*07a0*/  IMAD R14, R14, 0x25, RZ ;  /* 0x000000250e0e7824 */ /* 0x000fca00078e02ff */
[----:B------:R-:W-:-:S04]  /*07b0*/  LOP3.LUT R14, R14, 0xffff, RZ, 0xc0, !PT ;  /* 0x0000ffff0e0e7812 */ /* 0x000fc800078ec0ff */
[----:B------:R-:W-:-:S04]  /*07c0*/  SHF.R.U32.HI R14, RZ, 0x8, R14 ;  /* 0x00000008ff0e7819 */ /* 0x000fc8000001160e */
[----:B------:R-:W-:-:S04]  /*07d0*/  IADD3 R15, PT, PT, RZ, -R14, RZ ;  /* 0x8000000eff0f7210 */ /* 0x000fc80007ffe0ff */
[----:B------:R-:W-:-:S04]  /*07e0*/  PRMT R15, R15, 0x7710, RZ ;  /* 0x000077100f0f7816 */ /* 0x000fc800000000ff */
[----:B------:R-:W-:-:S04]  /*07f0*/  IADD3 R15, PT, PT, R4, R15, RZ ;  /* 0x0000000f040f7210 */ /* 0x000fc80007ffe0ff */
[----:B------:R-:W-:-:S04]  /*0800*/  LOP3.LUT R15, R15, 0xfe, RZ, 0xc0, !PT ;  /* 0x000000fe0f0f7812 */ /* 0x000fc800078ec0ff */
[----:B------:R-:W-:-:S04]  /*0810*/  LEA.HI R15, R15, R14, RZ, 0x1f ;  /* 0x0000000e0f0f7211 */ /* 0x000fc800078ff8ff */
[----:B------:R-:W-:-:S04]  /*0820*/  LOP3.LUT R15, R15, 0xfc, RZ, 0xc0, !PT ;  /* 0x000000fc0f0f7812 */ /* 0x000fc800078ec0ff */
[----:B------:R-:W-:-:S04]  /*0830*/  SHF.R.U32.HI R15, RZ, 0x2, R15 ;  /* 0x00000002ff0f7819 */ /* 0x000fc8000001160f */
[----:B------:R-:W-:-:S04]  /*0840*/  PRMT R14, R15, 0x9910, RZ ;  /* 0x000099100f0e7816 */ /* 0x000fc800000000ff */
[----:B------:R-:W-:-:S04]  /*0850*/  LEA R14, R14, -R14, 0x3 ;  /* 0x8000000e0e0e7211 */ /* 0x000fc800078e18ff */
[----:B------:R-:W-:-:S04]  /*0860*/  IADD3 R14, PT, PT, RZ, -R14, RZ ;  /* 0x8000000eff0e7210 */ /* 0x000fc80007ffe0ff */
[----:B------:R-:W-:-:S04]  /*0870*/  PRMT R19, R14, 0x7710, RZ ;  /* 0x000077100e137816 */ /* 0x000fc800000000ff */
[----:B------:R-:W-:-:S04]  /*0880*/  IADD3 R14, PT, PT, R4, R19, RZ ;  /* 0x00000013040e7210 */ /* 0x000fc80007ffe0ff */
[----:B------:R-:W-:-:S04]  /*0890*/  SHF.L.U32 R19, R14, 0x4, RZ ;  /* 0x000000040e137819 */ /* 0x000fc800000006ff */
[----:B------:R-:W-:-:S05]  /*08a0*/  LOP3.LUT R14, R16, 0xf0, R19, 0xf8, !PT ;  /* 0x000000f0100e7812 */ /* 0x000fca00078ef813 */
[----:B------:R-:W-:-:S05]  /*08b0*/  IMAD R14, R15, 0x310, R14 ;  /* 0x000003100f0e7824 */ /* 0x000fca00078e020e */
[----:B0-----:R-:W-:-:S04]  /*08c0*/  IADD3 R14, P3, PT, R14, UR8, RZ ;  /* 0x000000080e0e7c10 */ /* 0x001fc8000ff7e0ff */
[----:B------:R-:W-:-:S05]  /*08d0*/  IADD3.X R15, PT, PT, RZ, UR9, RZ, P3, !PT ;  /* 0x00000009ff0f7c10 */ /* 0x000fca0009ffe4ff */
[----:B------:R-:W2:Y:S04]  /*08e0*/  LDG.E.CONSTANT R14, desc[UR6][R14.64] ;  /* 0x000000060e0e7981 */ /* 0x000ea8000c1e9900 */
[----:B--2---:R0:W-:Y:S02]  /*08f0*/  STS [R17+UR4], R14 ;  /* 0x0000000e11007988 */ /* 0x0041e40008000804 */
.L_x_303:
[----:B------:R-:W-:Y:S05]  /*0900*/  BSYNC.RECONVERGENT B0 ;  /* 0x0000000000007941 */ /* 0x000fea0003800200 */
.L_x_302:
[----:B------:R-:W-:Y:S04]  /*0910*/  BSSY.RECONVERGENT B0, `(.L_x_304) ;  /* 0x0000019000007945 */ /* 0x000fe80003800200 */
[----:B------:R-:W-:Y:S05]  /*0920*/  @P4 BRA `(.L_x_305) ;  /* 0x00000000005c4947 */ /* 0x000fea0003800000 */
[----:B0-----:R-:W-:Y:S01]  /*0930*/  IADD3 R14, PT, PT, R4, 0x20, RZ ;  /* 0x00000020040e7810 */ /* 0x001fe20007ffe0ff */
[----:B------:R-:W0:Y:S03]  /*0940*/  LDCU.64 UR8, c[0x0][0x380] ;  /* 0x00007000ff0877ac */ /* 0x000e260008000a00 */
        /* <DEDUP_REMOVED lines=20> */
[----:B--2---:R1:W-:Y:S02]  /*0a90*/  STS [R17+UR4+0x200], R14 ;  /* 0x0002000e11007988 */ /* 0x0043e40008000804 */
.L_x_305:
[----:B------:R-:W-:Y:S05]  /*0aa0*/  BSYNC.RECONVERGENT B0 ;  /* 0x0000000000007941 */ /* 0x000fea0003800200 */
.L_x_304:
[----:B------:R-:W-:Y:S04]  /*0ab0*/  BSSY.RECONVERGENT B0, `(.L_x_306) ;  /* 0x0000019000007945 */ /* 0x000fe80003800200 */
[----:B------:R-:W-:Y:S05]  /*0ac0*/  @P2 BRA `(.L_x_307) ;  /* 0x00000000005c2947 */ /* 0x000fea0003800000 */
[----:B01----:R-:W-:Y:S01]  /*0ad0*/  IADD3 R14, PT, PT, R4, 0x40, RZ ;  /* 0x00000040040e7810 */ /* 0x003fe20007ffe0ff */
        /* <DEDUP_REMOVED lines=22> */
.L_x_307:
[----:B------:R-:W-:Y:S05]  /*0c40*/  BSYNC.RECONVERGENT B0 ;  /* 0x0000000000007941 */ /* 0x000fea0003800200 */
.L_x_306:
[----:B------:R-:W-:Y:S04]  /*0c50*/  BSSY.RECONVERGENT B0, `(.L_x_308) ;  /* 0x0000019000007945 */ /* 0x000fe80003800200 */
[----:B------:R-:W-:Y:S05]  /*0c60*/  @!P1 BRA `(.L_x_309) ;  /* 0x00000000005c9947 */ /* 0x000fea0003800000 */
[----:B------:R-:W-:Y:S01]  /*0c70*/  IADD3 R4, PT, PT, R4, 0x60, RZ ;  /* 0x0000006004047810 */ /* 0x000fe20007ffe0ff */
[----:B------:R-:W3:Y:S03]  /*0c80*/  LDCU.64 UR8, c[0x0][0x380] ;  /* 0x00007000ff0877ac */ /* 0x000ee60008000a00 */
[----:B012---:R-:W-:-:S05]  /*0c90*/  LOP3.LUT R14, R4, 0xff, RZ, 0xc0, !PT ;  /* 0x000000ff040e7812 */ /* 0x007fca00078ec0ff */
        /* <DEDUP_REMOVED lines=16> */
[----:B---3--:R-:W-:-:S04]  /*0da0*/  IADD3 R14, P2, PT, R15, UR8, RZ ;  /* 0x000000080f0e7c10 */ /* 0x008fc8000ff5e0ff */
[----:B------:R-:W-:-:S05]  /*0db0*/  IADD3.X R15, PT, PT, RZ, UR9, RZ, P2, !PT ;  /* 0x00000009ff0f7c10 */ /* 0x000fca00097fe4ff */
[----:B------:R-:W2:Y:S04]  /*0dc0*/  LDG.E.CONSTANT R14, desc[UR6][R14.64] ;  /* 0x000000060e0e7981 */ /* 0x000ea8000c1e9900 */
[----:B--2---:R3:W-:Y:S02]  /*0dd0*/  STS [R17+UR4+0x600], R14 ;  /* 0x0006000e11007988 */ /* 0x0047e40008000804 */
.L_x_309:
[----:B------:R-:W-:Y:S05]  /*0de0*/  BSYNC.RECONVERGENT B0 ;  /* 0x0000000000007941 */ /* 0x000fea0003800200 */
.L_x_308:
[----:B------:R-:W-:Y:S01]  /*0df0*/  HFMA2 R45, -RZ, RZ, 0, 0 ;  /* 0x00000000ff2d7431 */ /* 0x000fe200000001ff */
[----:B0123--:R-:W-:Y:S01]  /*0e00*/  SHF.L.U32 R14, R13, 0x4, RZ ;  /* 0x000000040d0e7819 */ /* 0x00ffe200000006ff */
[----:B------:R-:W-:Y:S01]  /*0e10*/  HFMA2 R15, -RZ, RZ, 0, 0 ;  /* 0x00000000ff0f7431 */ /* 0x000fe200000001ff */
[----:B------:R-:W-:Y:S01]  /*0e20*/  LOP3.LUT R4, R20, 0xf0, RZ, 0xc0, !PT ;  /* 0x000000f014047812 */ /* 0x000fe200078ec0ff */
[----:B------:R-:W-:Y:S01]  /*0e30*/  IMAD R6, R6, 0x31000, RZ ;  /* 0x0003100006067824 */ /* 0x000fe200078e02ff */
[----:B------:R-:W-:Y:S01]  /*0e40*/  LOP3.LUT R13, R0, 0x3, RZ, 0xc0, !PT ;  /* 0x00000003000d7812 */ /* 0x000fe200078ec0ff */
[----:B------:R-:W-:Y:S01]  /*0e50*/  IMAD R7, R7, 0x31000, RZ ;  /* 0x0003100007077824 */ /* 0x000fe200078e02ff */
[----:B------:R-:W-:Y:S01]  /*0e60*/  SHF.L.U32 R10, R10, 0x4, RZ ;  /* 0x000000040a0a7819 */ /* 0x000fe200000006ff */
[----:B------:R-:W-:Y:S01]  /*0e70*/  IMAD R8, R8, 0x31000, RZ ;  /* 0x0003100008087824 */ /* 0x000fe200078e02ff */
[----:B------:R-:W-:Y:S01]  /*0e80*/  LOP3.LUT R14, R14, 0xf0, RZ, 0xc0, !PT ;  /* 0x000000f00e0e7812 */ /* 0x000fe200078ec0ff */
[----:B------:R-:W-:Y:S01]  /*0e90*/  IMAD.WIDE.U32 R44, R5, 0x310, R44 ;  /* 0x00000310052c7825 */ /* 0x000fe200078e002c */
[----:B------:R-:W-:-:S03]  /*0ea0*/  MOV R5, RZ ;  /* 0x000000ff00057202 */ /* 0x000fc60000000f00 */
[----:B------:R-:W-:Y:S01]  /*0eb0*/  HFMA2 R58, -RZ, RZ, 0, 0 ;  /* 0x00000000ff3a7431 */ /* 0x000fe200000001ff */
[----:B------:R-:W-:Y:S01]  /*0ec0*/  LOP3.LUT R16, R10, 0xf0, RZ, 0xc0, !PT ;  /* 0x000000f00a107812 */ /* 0x000fe200078ec0ff */
[----:B------:R-:W-:Y:S01]  /*0ed0*/  IMAD.WIDE.U32 R48, R48, 0x310, R14 ;  /* 0x0000031030307825 */ /* 0x000fe200078e000e */
[----:B------:R-:W-:Y:S02]  /*0ee0*/  MOV R17, RZ ;  /* 0x000000ff00117202 */ /* 0x000fe40000000f00 */
[----:B------:R-:W-:Y:S02]  /*0ef0*/  CS2R R42, SRZ ;  /* 0x00000000002a7805 */ /* 0x000fe4000001ff00 */
[----:B------:R-:W-:Y:S01]  /*0f00*/  LOP3.LUT R9, R9, 0xffff, RZ, 0xc0, !PT ;  /* 0x0000ffff09097812 */ /* 0x000fe200078ec0ff */
[----:B------:R-:W-:Y:S01]  /*0f10*/  IMAD.WIDE.U32 R50, R50, 0x310, R4 ;  /* 0x0000031032327825 */ /* 0x000fe200078e0004 */
[----:B------:R-:W-:Y:S02]  /*0f20*/  LOP3.LUT R11, R11, 0xffff, RZ, 0xc0, !PT ;  /* 0x0000ffff0b0b7812 */ /* 0x000fe400078ec0ff */
[----:B------:R-:W-:-:S02]  /*0f30*/  CS2R R40, SRZ ;  /* 0x0000000000287805 */ /* 0x000fc4000001ff00 */
[----:B------:R-:W-:Y:S01]  /*0f40*/  LOP3.LUT R12, R12, 0xffff, RZ, 0xc0, !PT ;  /* 0x0000ffff0c0c7812 */ /* 0x000fe200078ec0ff */
[----:B------:R-:W-:Y:S01]  /*0f50*/  IMAD.WIDE.U32 R4, R13, 0x4, R2 ;  /* 0x000000040d047825 */ /* 0x000fe200078e0002 */
[----:B------:R-:W-:Y:S01]  /*0f60*/  SHF.L.U32 R14, R9, 0x2, RZ ;  /* 0x00000002090e7819 */ /* 0x000fe200000006ff */
[----:B------:R-:W0:Y:S01]  /*0f70*/  S2R R2, SR_CTAID.X ;  /* 0x0000000000027919 */ /* 0x000e220000002500 */
[----:B------:R-:W-:Y:S01]  /*0f80*/  CS2R R78, SRZ ;  /* 0x00000000004e7805 */ /* 0x000fe2000001ff00 */
[----:B------:R-:W-:Y:S01]  /*0f90*/  IMAD.WIDE.U32 R46, R46, 0x310, R16 ;  /* 0x000003102e2e7825 */ /* 0x000fe200078e0010 */
[----:B------:R-:W-:Y:S01]  /*0fa0*/  MOV R10, R5 ;  /* 0x00000005000a7202 */ /* 0x000fe20000000f00 */
[----:B------:R-:W1:Y:S01]  /*0fb0*/  S2R R13, SR_CTAID.Z ;  /* 0x00000000000d7919 */ /* 0x000e620000002700 */
[----:B------:R-:W-:Y:S02]  /*0fc0*/  SHF.L.U32 R16, R12, 0x2, RZ ;  /* 0x000000020c107819 */ /* 0x000fe400000006ff */
[----:B------:R-:W-:-:S02]  /*0fd0*/  CS2R R96, SRZ ;  /* 0x0000000000607805 */ /* 0x000fc4000001ff00 */
[----:B------:R-:W-:Y:S02]  /*0fe0*/  SHF.L.U32 R17, R11, 0x2, RZ ;  /* 0x000000020b117819 */ /* 0x000fe400000006ff */
[----:B------:R-:W-:Y:S02]  /*0ff0*/  CS2R R94, SRZ ;  /* 0x00000000005e7805 */ /* 0x000fe4000001ff00 */
[----:B------:R-:W-:Y:S02]  /*1000*/  MOV R3, R4 ;  /* 0x0000000400037202 */ /* 0x000fe40000000f00 */
[----:B------:R-:W-:Y:S02]  /*1010*/  CS2R R84, SRZ ;  /* 0x0000000000547805 */ /* 0x000fe4000001ff00 */
[----:B------:R-:W-:Y:S02]  /*1020*/  MOV R4, 0xfffffffd ;  /* 0xfffffffd00047802 */ /* 0x000fe40000000f00 */
[----:B------:R-:W-:-:S02]  /*1030*/  CS2R R76, SRZ ;  /* 0x00000000004c7805 */ /* 0x000fc4000001ff00 */
[----:B------:R-:W-:Y:S02]  /*1040*/  CS2R R98, SRZ ;  /* 0x0000000000627805 */ /* 0x000fe4000001ff00 */
[----:B------:R-:W-:Y:S02]  /*1050*/  CS2R R92, SRZ ;  /* 0x00000000005c7805 */ /* 0x000fe4000001ff00 */
[----:B------:R-:W-:Y:S02]  /*1060*/  CS2R R108, SRZ ;  /* 0x00000000006c7805 */ /* 0x000fe4000001ff00 */
        /* <DEDUP_REMOVED lines=15> */
[----:B------:R-:W-:Y:S01]  /*1160*/  CS2R R88, SRZ ;  /* 0x0000000000587805 */ /* 0x000fe2000001ff00 */
[----:B0-----:R-:W-:Y:S01]  /*1170*/  IMAD.HI.U32 R0, R2, -0x6db6db6d, RZ ;  /* 0x9249249302007827 */ /* 0x001fe200078e00ff */
[----:B------:R-:W-:Y:S02]  /*1180*/  CS2R R80, SRZ ;  /* 0x0000000000507805 */ /* 0x000fe4000001ff00 */
[----:B------:R-:W-:Y:S02]  /*1190*/  CS2R R100, SRZ ;  /* 0x0000000000647805 */ /* 0x000fe4000001ff00 */
[----:B------:R-:W-:Y:S01]  /*11a0*/  CS2R R110, SRZ ;  /* 0x00000000006e7805 */ /* 0x000fe2000001ff00 */
[C---:B-1----:R-:W-:Y:S01]  /*11b0*/  IMAD R15, R13.reuse, 0x188000, R6 ;  /* 0x001880000d0f7824 */ /* 0x042fe200078e0206 */
[----:B------:R-:W-:Y:S01]  /*11c0*/  SHF.R.U32.HI R0, RZ, 0x2, R0 ;  /* 0x00000002ff007819 */ /* 0x000fe20000011600 */
[C---:B------:R-:W-:Y:S01]  /*11d0*/  IMAD R5, R13.reuse, 0x188000, R7 ;  /* 0x001880000d057824 */ /* 0x040fe200078e0207 */
[----:B------:R-:W-:Y:S01]  /*11e0*/  MOV R116, RZ ;  /* 0x000000ff00747202 */ /* 0x000fe20000000f00 */
[----:B------:R-:W-:Y:S01]  /*11f0*/  IMAD R13, R13, 0x188000, R8 ;  /* 0x001880000d0d7824 */ /* 0x000fe200078e0208 */
[----:B------:R-:W-:Y:S01]  /*1200*/  CS2R R68, SRZ ;  /* 0x0000000000447805 */ /* 0x000fe2000001ff00 */
[C---:B------:R-:W-:Y:S01]  /*1210*/  IMAD R15, R0.reuse, 0x380, R15 ;  /* 0x00000380000f7824 */ /* 0x040fe200078e020f */
[----:B------:R-:W-:Y:S01]  /*1220*/  CS2R R86, SRZ ;  /* 0x0000000000567805 */ /* 0x000fe2000001ff00 */
[C---:B------:R-:W-:Y:S01]  /*1230*/  IMAD R5, R0.reuse, 0x380, R5 ;  /* 0x0000038000057824 */ /* 0x040fe200078e0205 */
[C---:B------:R-:W-:Y:S01]  /*1240*/  SHF.L.U32 R19, R0.reuse, 0x1, RZ ;  /* 0x0000000100137819 */ /* 0x040fe200000006ff */
[----:B------:R-:W-:Y:S01]  /*1250*/  IMAD R13, R0, 0x380, R13 ;  /* 0x00000380000d7824 */ /* 0x000fe200078e020d */
[----:B------:R-:W-:-:S02]  /*1260*/  LEA R21, R2, R15, 0x7 ;  /* 0x0000000f02157211 */ /* 0x000fc400078e38ff */
[C---:B------:R-:W-:Y:S02]  /*1270*/  LEA R5, R2.reuse, R5, 0x7 ;  /* 0x0000000502057211 */ /* 0x040fe400078e38ff */
[----:B------:R-:W-:Y:S01]  /*1280*/  LEA R20, R2, R13, 0x7 ;  /* 0x0000000d02147211 */ /* 0x000fe200078e38ff */
[----:B------:R-:W-:Y:S01]  /*1290*/  IMAD R2, R0, -0x7, R2 ;  /* 0xfffffff900027824 */ /* 0x000fe200078e0202 */
[----:B------:R-:W-:Y:S02]  /*12a0*/  IADD3 R21, PT, PT, R21, -0xa8c, R14 ;  /* 0xfffff57415157810 */ /* 0x000fe40007ffe00e */
[----:B------:R-:W-:Y:S02]  /*12b0*/  IADD3 R20, PT, PT, R20, -0xa8c, R17 ;  /* 0xfffff57414147810 */ /* 0x000fe40007ffe011 */
[----:B------:R-:W-:-:S04]  /*12c0*/  LEA R2, R2, 0xfffffffd, 0x5 ;  /* 0xfffffffd02027811 */ /* 0x000fc800078e28ff */
[C---:B------:R-:W-:Y:S02]  /*12d0*/  IADD3 R13, PT, PT, R2.reuse, R9, RZ ;  /* 0x00000009020d7210 */ /* 0x040fe40007ffe0ff */
[C---:B------:R-:W-:Y:S02]  /*12e0*/  IADD3 R15, PT, PT, R2.reuse, R11, RZ ;  /* 0x0000000b020f7210 */ /* 0x040fe40007ffe0ff */
[----:B------:R-:W-:Y:S02]  /*12f0*/  IADD3 R18, PT, PT, R2, R12, RZ ;  /* 0x0000000c02127210 */ /* 0x000fe40007ffe0ff */
[----:B------:R-:W-:-:S07]  /*1300*/  IADD3 R2, PT, PT, R5, -0xa8c, R16 ;  /* 0xfffff57405027810 */ /* 0x000fce0007ffe010 */
.L_x_316:
[----:B------:R-:W0:Y:S01]  /*1310*/  S2R R23, SR_TID.Z ;  /* 0x0000000000177919 */ /* 0x000e220000002300 */
[----:B------:R-:W-:Y:S01]  /*1320*/  BAR.SYNC.DEFER_BLOCKING 0x0 ;  /* 0x0000000000007b1d */ /* 0x000fe20000010000 */
[----:B------:R-:W-:-:S05]  /*1330*/  ISETP.NE.AND P4, PT, R22, RZ, PT ;  /* 0x000000ff1600720c */ /* 0x000fca0003f85270 */
[----:B------:R-:W-:Y:S01]  /*1340*/  BSSY.RECONVERGENT B0, `(.L_x_310) ;  /* 0x0000017000007945 */ /* 0x000fe20003800200 */
[----:B------:R-:W1:Y:S01]  /*1350*/  S2R R24, SR_TID.X ;  /* 0x0000000000187919 */ /* 0x000e620000002100 */
[C---:B0-----:R-:W-:Y:S02]  /*1360*/  ISETP.GT.U32.AND P3, PT, R23.reuse, 0xa, PT ;  /* 0x0000000a1700780c */ /* 0x041fe40003f64070 */
[C---:B------:R-:W-:Y:S02]  /*1370*/  ISETP.GT.U32.AND P2, PT, R23.reuse, 0x2, PT ;  /* 0x000000021700780c */ /* 0x040fe40003f44070 */
[----:B-1----:R-:W-:-:S04]  /*1380*/  LEA R25, R23, R24, 0x4 ;  /* 0x0000001817197211 */ /* 0x002fc800078e20ff */
[----:B------:R-:W-:Y:S01]  /*1390*/  ISETP.GT.U32.OR P3, PT, R25, 0xa7, P3 ;  /* 0x000000a71900780c */ /* 0x000fe20001f64470 */
[----:B------:R-:W-:-:S12]  /*13a0*/  @P4 BRA `(.L_x_311) ;  /* 0x0000000000404947 */ /* 0x000fd80003800000 */
[----:B------:R-:W-:-:S04]  /*13b0*/  VIADDMNMX.U32 R0, R19, 0xfffffffd, R13, !PT ;  /* 0xfffffffd13007846 */ /* 0x000fc8000780000d */
[----:B------:R-:W-:Y:S01]  /*13c0*/  ISETP.GT.U32.AND P4, PT, R0, 0xdf, PT ;  /* 0x000000df0000780c */ /* 0x000fe20003f84070 */
[----:B------:R-:W-:-:S12]  /*13d0*/  HFMA2 R0, -RZ, RZ, 0, 0 ;  /* 0x00000000ff007431 */ /* 0x000fd800000001ff */
[----:B------:R-:W0:Y:S02]  /*13e0*/  @!P4 LDC.64 R26, c[0x0][0x388] ;  /* 0x0000e200ff1acb82 */ /* 0x000e240000000a00 */
[----:B0-----:R-:W-:-:S04]  /*13f0*/  @!P4 IADD3 R26, P5, PT, R21, R26, RZ ;  /* 0x0000001a151ac210 */ /* 0x001fc80007fbe0ff */
[----:B------:R-:W-:-:S05]  /*1400*/  @!P4 LEA.HI.X.SX32 R27, R21, R27, 0x1, P5 ;  /* 0x0000001b151bc211 */ /* 0x000fca00028f0eff */
[----:B------:R-:W2:Y:S01]  /*1410*/  @!P4 LDG.E.CONSTANT R0, desc[UR6][R26.64] ;  /* 0x000000061a00c981 */ /* 0x000ea2000c1e9900 */
[----:B------:R-:W0:Y:S01]  /*1420*/  S2UR UR5, SR_CgaCtaId ;  /* 0x00000000000579c3 */ /* 0x000e220000008800 */
[----:B------:R-:W-:Y:S01]  /*1430*/  UMOV UR4, 0x400 ;  /* 0x0000040000047882 */ /* 0x000fe20000000000 */
[----:B------:R-:W1:Y:S01]  /*1440*/  S2R R5, SR_TID.X ;  /* 0x0000000000057919 */ /* 0x000e620000002100 */
[----:B------:R-:W-:Y:S01]  /*1450*/  UIADD3 UR4, UPT, UPT, UR4, 0xe00, URZ ;  /* 0x00000e0004047890 */ /* 0x000fe2000fffe0ff */
[----:B------:R-:W1:Y:S03]  /*1460*/  S2R R28, SR_TID.Z ;  /* 0x00000000001c7919 */ /* 0x000e660000002300 */
[----:B0-----:R-:W-:Y:S01]  /*1470*/  ULEA UR4, UR5, UR4, 0x18 ;  /* 0x0000000405047291 */ /* 0x001fe2000f8ec0ff */
[----:B-1----:R-:W-:-:S05]  /*1480*/  LEA R5, R28, R5, 0x4 ;  /* 0x000000051c057211 */ /* 0x002fca00078e20ff */
[----:B------:R-:W-:-:S05]  /*1490*/  LEA R5, R5, UR4, 0x2 ;  /* 0x0000000405057c11 */ /* 0x000fca000f8e10ff */
[----:B--2---:R0:W-:Y:S02]  /*14a0*/  STS [R5], R0 ;  /* 0x0000000005007388 */ /* 0x0041e40000000800 */
.L_x_311:
[----:B------:R-:W-:Y:S05]  /*14b0*/  BSYNC.RECONVERGENT B0 ;  /* 0x0000000000007941 */ /* 0x000fea0003800200 */
.L_x_310:
[----:B------:R-:W-:Y:S04]  /*14c0*/  BSSY.RECONVERGENT B0, `(.L_x_312) ;  /* 0x000000f000007945 */ /* 0x000fe80003800200 */
[----:B------:R-:W-:Y:S05]  /*14d0*/  @P3 BRA `(.L_x_313) ;  /* 0x0000000000343947 */ /* 0x000fea0003800000 */
[----:B0-----:R-:W-:-:S04]  /*14e0*/  VIADDMNMX.U32 R0, R19, 0xfffffffd, R15, !PT ;  /* 0xfffffffd13007846 */ /* 0x001fc8000780000f */
[----:B------:R-:W-:Y:S02]  /*14f0*/  ISETP.GT.U32.AND P4, PT, R0, 0xdf, PT ;  /* 0x000000df0000780c */ /* 0x000fe40003f84070 */
[----:B------:R-:W-:-:S11]  /*1500*/  MOV R0, RZ ;  /* 0x000000ff00007202 */ /* 0x000fd60000000f00 */
[----:B------:R-:W0:Y:S02]  /*1510*/  @!P4 LDC.64 R26, c[0x0][0x388] ;  /* 0x0000e200ff1acb82 */ /* 0x000e240000000a00 */
[----:B0-----:R-:W-:-:S04]  /*1520*/  @!P4 IADD3 R26, P5, PT, R20, R26, RZ ;  /* 0x0000001a141ac210 */ /* 0x001fc80007fbe0ff */
[----:B------:R-:W-:-:S05]  /*1530*/  @!P4 LEA.HI.X.SX32 R27, R20, R27, 0x1, P5 ;  /* 0x0000001b141bc211 */ /* 0x000fca00028f0eff */
[----:B------:R-:W2:Y:S01]  /*1540*/  @!P4 LDG.E.CONSTANT R0, desc[UR6][R26.64] ;  /* 0x000000061a00c981 */ /* 0x000ea2000c1e9900 */
[----:B------:R-:W0:Y:S01]  /*1550*/  S2UR UR5, SR_CgaCtaId ;  /* 0x00000000000579c3 */ /* 0x000e220000008800 */
[----:B------:R-:W-:Y:S02]  /*1560*/  UMOV UR4, 0x400 ;  /* 0x0000040000047882 */ /* 0x000fe40000000000 */
[----:B------:R-:W-:-:S04]  /*1570*/  UIADD3 UR4, UPT, UPT, UR4, 0xe00, URZ ;  /* 0x00000e0004047890 */ /* 0x000fc8000fffe0ff */
[----:B0-----:R-:W-:-:S06]  /*1580*/  ULEA UR4, UR5, UR4, 0x18 ;  /* 0x0000000405047291 */ /* 0x001fcc000f8ec0ff */
[----:B------:R-:W-:-:S05]  /*1590*/  LEA R5, R25, UR4, 0x2 ;  /* 0x0000000419057c11 */ /* 0x000fca000f8e10ff */
[----:B--2---:R1:W-:Y:S02]  /*15a0*/  STS [R5+0x200], R0 ;  /* 0x0002000005007388 */ /* 0x0043e40000000800 */
.L_x_313:
[----:B------:R-:W-:Y:S05]  /*15b0*/  BSYNC.RECONVERGENT B0 ;  /* 0x0000000000007941 */ /* 0x000fea0003800200 */
.L_x_312:
[----:B------:R-:W-:Y:S01]  /*15c0*/  ISETP.GT.U32.OR P4, PT, R25, 0x27, P2 ;  /* 0x000000271900780c */ /* 0x000fe20001784470 */
[----:B------:R-:W-:-:S12]  /*15d0*/  BSSY.RECONVERGENT B0, `(.L_x_314) ;  /* 0x000000f000007945 */ /* 0x000fd80003800200 */
[----:B------:R-:W-:Y:S05]  /*15e0*/  @P4 BRA `(.L_x_315) ;  /* 0x0000000000344947 */ /* 0x000fea0003800000 */
[----:B01----:R-:W-:-:S04]  /*15f0*/  VIADDMNMX.U32 R0, R19, 0xfffffffd, R18, !PT ;  /* 0xfffffffd13007846 */ /* 0x003fc80007800012 */
[----:B------:R-:W-:Y:S01]  /*1600*/  ISETP.GT.U32.AND P4, PT, R0, 0xdf, PT ;  /* 0x000000df0000780c */ /* 0x000fe20003f84070 */
[----:B------:R-:W-:-:S12]  /*1610*/  HFMA2 R0, -RZ, RZ, 0, 0 ;  /* 0x00000000ff007431 */ /* 0x000fd800000001ff */
        /* <DEDUP_REMOVED lines=10> */
.L_x_315:
[----:B------:R-:W-:Y:S05]  /*16c0*/  BSYNC.RECONVERGENT B0 ;  /* 0x0000000000007941 */ /* 0x000fea0003800200 */
.L_x_314:
[----:B012---:R-:W-:Y:S02]  /*16d0*/  SHF.L.U32 R5, R23, 0x2, RZ ;  /* 0x0000000217057819 */ /* 0x007fe400000006ff */
[----:B------:R-:W-:Y:S02]  /*16e0*/  ISETP.GT.U32.AND P4, PT, R25, 0x13f, PT ;  /* 0x0000013f1900780c */ /* 0x000fe40003f84070 */
[----:B------:R-:W-:Y:S02]  /*16f0*/  LEA.HI R5, R24, R5, RZ, 0x1e ;  /* 0x0000000518057211 */ /* 0x000fe400078ff0ff */
[----:B------:R-:W-:Y:S02]  /*1700*/  @P0 IADD3 R32, P5, PT, R44, R3, RZ ;  /* 0x000000032c200210 */ /* 0x000fe40007fbe0ff */
[----:B------:R-:W-:Y:S02]  /*1710*/  ISETP.GT.U32.OR P4, PT, R5, 0x4f, P4 ;  /* 0x0000004f0500780c */ /* 0x000fe40002784470 */
[----:B------:R-:W-:-:S02]  /*1720*/  @P0 IADD3.X R33, PT, PT, R45, R10, RZ, P5, !PT ;  /* 0x0000000a2d210210 */ /* 0x000fc40002ffe4ff */
[----:B------:R-:W-:-:S03]  /*1730*/  ISETP.GT.U32.OR P4, PT, R23, 0x13, P4 ;  /* 0x000000131700780c */ /* 0x000fc60002784470 */
[----:B------:R-:W2:Y:S10]  /*1740*/  @P0 LDG.E.CONSTANT R32, desc[UR6][R32.64+0x70] ;  /* 0x0000700620200981 */ /* 0x000eb4000c1e9900 */
[----:B------:R-:W-:-:S04]  /*1750*/  @!P4 IADD3 R30, P5, PT, R46, R3, RZ ;  /* 0x000000032e1ec210 */ /* 0x000fc80007fbe0ff */
[----:B------:R-:W-:Y:S02]  /*1760*/  @!P4 IADD3.X R31, PT, PT, R47, R10, RZ, P5, !PT ;  /* 0x0000000a2f1fc210 */ /* 0x000fe40002ffe4ff */
[----:B------:R-:W-:-:S03]  /*1770*/  @P1 IADD3 R26, P5, PT, R50, R3, RZ ;  /* 0x00000003321a1210 */ /* 0x000fc60007fbe0ff */
[----:B------:R-:W3:Y:S01]  /*1780*/  @!P4 LDG.E.CONSTANT R30, desc[UR6][R30.64+0x70] ;  /* 0x000070061e1ec981 */ /* 0x000ee2000c1e9900 */
[----:B------:R-:W-:Y:S02]  /*1790*/  @P1 IADD3.X R27, PT, PT, R51, R10, RZ, P5, !PT ;  /* 0x0000000a331b1210 */ /* 0x000fe40002ffe4ff */
[----:B------:R-:W-:-:S03]  /*17a0*/  ISETP.GT.U32.AND P5, PT, R25, 0xbf, PT ;  /* 0x000000bf1900780c */ /* 0x000fc60003fa4070 */
[----:B------:R0:W4:Y:S01]  /*17b0*/  @P1 LDG.E.CONSTANT R59, desc[UR6][R26.64+0x70] ;  /* 0x000070061a3b1981 */ /* 0x000122000c1e9900 */
[----:B------:R-:W-:-:S04]  /*17c0*/  ISETP.GT.U32.OR P5, PT, R5, 0x2f, P5 ;  /* 0x0000002f0500780c */ /* 0x000fc80002fa4470 */
[----:B------:R-:W-:-:S13]  /*17d0*/  ISETP.GT.U32.OR P5, PT, R23, 0xb, P5 ;  /* 0x0000000b1700780c */ /* 0x000fda0002fa4470 */
[----:B------:R-:W-:-:S04]  /*17e0*/  @!P5 IADD3 R28, P6, PT, R48, R3, RZ ;  /* 0x00000003301cd210 */ /* 0x000fc80007fde0ff */
[----:B------:R-:W-:-:S05]  /*17f0*/  @!P5 IADD3.X R29, PT, PT, R49, R10, RZ, P6, !PT ;  /* 0x0000000a311dd210 */ /* 0x000fca00037fe4ff */
[----:B------:R1:W5:Y:S01]  /*1800*/  @!P5 LDG.E.CONSTANT R34, desc[UR6][R28.64+0x70] ;  /* 0x000070061c22d981 */ /* 0x000362000c1e9900 */
[----:B------:R-:W0:Y:S01]  /*1810*/  S2UR UR5, SR_CgaCtaId ;  /* 0x00000000000579c3 */ /* 0x000e220000008800 */
[----:B------:R-:W1:Y:S01]  /*1820*/  @!P4 S2R R5, SR_CgaCtaId ;  /* 0x000000000005c919 */ /* 0x000e620000008800 */
[----:B------:R-:W1:Y:S01]  /*1830*/  @!P5 S2R R35, SR_CgaCtaId ;  /* 0x000000000023d919 */ /* 0x000e620000008800 */
[----:B------:R-:W1:Y:S01]  /*1840*/  @P1 S2R R37, SR_CgaCtaId ;  /* 0x0000000000251919 */ /* 0x000e620000008800 */
[----:B------:R-:W-:Y:S01]  /*1850*/  UMOV UR4, 0x400 ;  /* 0x0000040000047882 */ /* 0x000fe20000000000 */
[----:B------:R-:W-:Y:S01]  /*1860*/  @!P4 MOV R0, 0x400 ;  /* 0x000004000000c802 */ /* 0x000fe20000000f00 */
[----:B0-----:R-:W-:Y:S01]  /*1870*/  ULEA UR8, UR5, UR4, 0x18 ;  /* 0x0000000405087291 */ /* 0x001fe2000f8ec0ff */
[----:B------:R-:W-:Y:S02]  /*1880*/  @P1 MOV R26, 0x400 ;  /* 0x00000400001a1802 */ /* 0x000fe40000000f00 */
[----:B-1----:R-:W-:-:S02]  /*1890*/  @!P4 LEA R36, R5, R0, 0x18 ;  /* 0x000000000524c211 */ /* 0x002fc400078ec0ff */
[----:B------:R-:W-:Y:S02]  /*18a0*/  LOP3.LUT R5, R4, 0x1, RZ, 0xc0, !PT ;  /* 0x0000000104057812 */ /* 0x000fe400078ec0ff */
[C---:B------:R-:W-:Y:S02]  /*18b0*/  @P0 LEA R0, R25.reuse, UR8, 0x2 ;  /* 0x0000000819000c11 */ /* 0x040fe4000f8e10ff */
[----:B------:R-:W-:-:S03]  /*18c0*/  @!P4 LEA R36, R25, R36, 0x2 ;  /* 0x000000241924c211 */ /* 0x000fc600078e10ff */
[C---:B------:R-:W-:Y:S01]  /*18d0*/  @P0 IMAD R29, R5.reuse, 0x700, R0 ;  /* 0x00000700051d0824 */ /* 0x040fe200078e0200 */
[----:B------:R-:W-:Y:S01]  /*18e0*/  @!P5 MOV R0, 0x400 ;  /* 0x000004000000d802 */ /* 0x000fe20000000f00 */
[----:B------:R-:W-:Y:S01]  /*18f0*/  @!P4 IMAD R33, R5, 0x700, R36 ;  /* 0x000007000521c824 */ /* 0x000fe200078e0224 */
[----:B------:R-:W-:Y:S02]  /*1900*/  @P1 LEA R36, R37, R26, 0x18 ;  /* 0x0000001a25241211 */ /* 0x000fe400078ec0ff */
[----:B------:R-:W-:Y:S02]  /*1910*/  @!P5 LEA R0, R35, R0, 0x18 ;  /* 0x000000002300d211 */ /* 0x000fe400078ec0ff */
[C---:B------:R-:W-:Y:S02]  /*1920*/  @P1 LEA R36, R25.reuse, R36, 0x2 ;  /* 0x0000002419241211 */ /* 0x040fe400078e10ff */
[----:B------:R-:W-:-:S03]  /*1930*/  @!P5 LEA R28, R25, R0, 0x2 ;  /* 0x00000000191cd211 */ /* 0x000fc600078e10ff */
[C---:B------:R-:W-:Y:S02]  /*1940*/  @P1 IMAD R120, R5.reuse, 0x700, R36 ;  /* 0x0000070005781824 */ /* 0x040fe400078e0224 */
[----:B------:R-:W-:Y:S01]  /*1950*/  @!P5 IMAD R35, R5, 0x700, R28 ;  /* 0x000007000523d824 */ /* 0x000fe200078e021c */
[----:B------:R-:W-:Y:S01]  /*1960*/  SHF.R.U32.HI R27, RZ, 0x2, R23 ;  /* 0x00000002ff1b7819 */ /* 0x000fe20000011617 */
[----:B------:R-:W-:Y:S01]  /*1970*/  UIADD3 UR4, UPT, UPT, UR4, 0xe00, URZ ;  /* 0x00000e0004047890 */ /* 0x000fe2000fffe0ff */
[----:B------:R-:W-:-:S03]  /*1980*/  LOP3.LUT R26, R23, 0x3, RZ, 0xc0, !PT ;  /* 0x00000003171a7812 */ /* 0x000fc600078ec0ff */
[----:B------:R-:W-:Y:S01]  /*1990*/  ULEA UR4, UR5, UR4, 0x18 ;  /* 0x0000000405047291 */ /* 0x000fe2000f8ec0ff */
[----:B------:R-:W-:-:S05]  /*19a0*/  IMAD R0, R27, 0x4a, R24 ;  /* 0x0000004a1b007824 */ /* 0x000fca00078e0218 */
[----:B------:R-:W-:Y:S01]  /*19b0*/  LEA R0, R0, UR4, 0x3 ;  /* 0x0000000400007c11 */ /* 0x000fe2000f8e18ff */
[----:B--2---:R-:W-:Y:S04]  /*19c0*/  @P0 STS [R29], R32 ;  /* 0x000000201d000388 */ /* 0x004fe80000000800 */
[----:B---3--:R-:W-:Y:S01]  /*19d0*/  @!P4 STS [R33+0x200], R30 ;  /* 0x0002001e2100c388 */ /* 0x008fe20000000800 */
[----:B------:R-:W-:-:S04]  /*19e0*/  ISETP.NE.U32.AND P4, PT, R5, 0x1, PT ;  /* 0x000000010500780c */ /* 0x000fc80003f85070 */
[----:B------:R-:W-:-:S05]  /*19f0*/  SEL R31, RZ, 0x700, !P4 ;  /* 0x00000700ff1f7807 */ /* 0x000fca0006000000 */
[----:B------:R-:W-:Y:S01]  /*1a00*/  IMAD R5, R26, 0x1c0, R31 ;  /* 0x000001c01a057824 */ /* 0x000fe200078e021f */
[----:B-----5:R-:W-:Y:S04]  /*1a10*/  @!P5 STS [R35+0x400], R34 ;  /* 0x000400222300d388 */ /* 0x020fe80000000800 */
[----:B----4-:R-:W-:Y:S01]  /*1a20*/  @P1 STS [R120+0x600], R59 ;  /* 0x0006003b78001388 */ /* 0x010fe20000000800 */
[----:B------:R-:W-:Y:S06]  /*1a30*/  BAR.SYNC.DEFER_BLOCKING 0x0 ;  /* 0x0000000000007b1d */ /* 0x000fec0000010000 */
[----:B------:R-:W-:Y:S04]  /*1a40*/  LDS.64 R64, [R0] ;  /* 0x0000000000407984 */ /* 0x000fe80000000a00 */
[----:B------:R-:W0:Y:S04]  /*1a50*/  LDS.128 R36, [R5+UR8] ;  /* 0x0000000805247984 */ /* 0x000e280008000c00 */
[----:B------:R-:W1:Y:S04]  /*1a60*/  LDS R118, [R0+0x94] ;  /* 0x0000940000767984 */ /* 0x000e680000000800 */
[----:B------:R-:W2:Y:S04]  /*1a70*/  LDS.64 R60, [R0+0x128] ;  /* 0x00012800003c7984 */ /* 0x000ea80000000a00 */
[----:B------:R-:W3:Y:S04]  /*1a80*/  LDS R117, [R0+0x1bc] ;  /* 0x0001bc0000757984 */ /* 0x000ee80000000800 */
[----:B------:R-:W4:Y:S04]  /*1a90*/  LDS.128 R32, [R5+UR8+0xe0] ;  /* 0x0000e00805207984 */ /* 0x000f280008000c00 */
[----:B------:R-:W5:Y:S01]  /*1aa0*/  LDS.128 R28, [R5+UR8+0x70] ;  /* 0x00007008051c7984 */ /* 0x000f620008000c00 */
[----:B0-----:R-:W-:-:S02]  /*1ab0*/  IDP.4A.S8.S8 R115, R64, R36, R115 ;  /* 0x0000002440737226 */ /* 0x001fc40000000673 */
[-C--:B------:R-:W-:Y:S02]  /*1ac0*/  IDP.4A.S8.S8 R105, R64, R37.reuse, R105 ;  /* 0x0000002540697226 */ /* 0x080fe40000000669 */
[CC--:B-1----:R-:W-:Y:S02]  /*1ad0*/  IDP.4A.S8.S8 R116, R118.reuse, R36.reuse, R116 ;  /* 0x0000002476747226 */ /* 0x0c2fe40000000674 */
[-C--:B------:R-:W-:Y:S02]  /*1ae0*/  IDP.4A.S8.S8 R106, R118, R37.reuse, R106 ;  /* 0x00000025766a7226 */ /* 0x080fe4000000066a */
[CC--:B--2---:R-:W-:Y:S02]  /*1af0*/  IDP.4A.S8.S8 R107, R60.reuse, R36.reuse, R107 ;  /* 0x000000243c6b7226 */ /* 0x0c4fe4000000066b */
[----:B------:R-:W-:Y:S02]  /*1b00*/  IDP.4A.S8.S8 R112, R60, R37, R112 ;  /* 0x000000253c707226 */ /* 0x000fe40000000670 */
[----:B---3--:R-:W-:-:S02]  /*1b10*/  IDP.4A.S8.S8 R104, R117, R36, R104 ;  /* 0x0000002475687226 */ /* 0x008fc40000000668 */
        /* <DEDUP_REMOVED lines=9> */
[----:B------:R-:W0:Y:S01]  /*1bb0*/  LDS.128 R36, [R5+UR8+0x150] ;  /* 0x0001500805247984 */ /* 0x000e220008000c00 */
[----:B----4-:R-:W-:Y:S02]  /*1bc0*/  IDP.4A.S8.S8 R121, R117, R34, R96 ;  /* 0x0000002275797226 */ /* 0x010fe40000000660 */
[-C--:B-----5:R-:W-:Y:S02]  /*1bd0*/  IDP.4A.S8.S8 R100, R64, R28.reuse, R100 ;  /* 0x0000001c40647226 */ /* 0x0a0fe40000000664 */
[----:B------:R-:W-:-:S02]  /*1be0*/  IDP.4A.S8.S8 R101, R118, R28, R101 ;  /* 0x0000001c76657226 */ /* 0x000fc40000000665 */
[-C--:B------:R-:W-:Y:S02]  /*1bf0*/  IDP.4A.S8.S8 R103, R60, R28.reuse, R103 ;  /* 0x0000001c3c677226 */ /* 0x080fe40000000667 */
[C---:B------:R-:W-:Y:S02]  /*1c00*/  IDP.4A.S8.S8 R109, R117.reuse, R28, R109 ;  /* 0x0000001c756d7226 */ /* 0x040fe4000000066d */
        /* <DEDUP_REMOVED lines=12> */
[-C--:B------:R-:W-:Y:S01]  /*1cd0*/  IDP.4A.S8.S8 R96, R118, R35.reuse, R63 ;  /* 0x0000002376607226 */ /* 0x080fe2000000063f */
[----:B------:R-:W1:Y:S01]  /*1ce0*/  LDS.128 R28, [R5+UR8+0x10] ;  /* 0x00001008051c7984 */ /* 0x000e620008000c00 */
[----:B------:R-:W-:-:S03]  /*1cf0*/  IDP.4A.S8.S8 R120, R60, R35, R58 ;  /* 0x000000233c787226 */ /* 0x000fc6000000063a */
[----:B------:R-:W2:Y:S01]  /*1d00*/  LDS.64 R62, [R0+0x98] ;  /* 0x00009800003e7984 */ /* 0x000ea20000000a00 */
[----:B------:R-:W-:-:S03]  /*1d10*/  IDP.4A.S8.S8 R79, R64, R32, R79 ;  /* 0x00000020404f7226 */ /* 0x000fc6000000064f */
[----:B------:R-:W3:Y:S01]  /*1d20*/  LDS.64 R58, [R0+0x1c0] ;  /* 0x0001c000003a7984 */ /* 0x000ee20000000a00 */
        /* <DEDUP_REMOVED lines=12> */
[C---:B0-----:R-:W-:Y:S01]  /*1df0*/  IDP.4A.S8.S8 R70, R64.reuse, R36, R70 ;  /* 0x0000002440467226 */ /* 0x041fe20000000646 */
[----:B------:R-:W0:Y:S01]  /*1e00*/  LDS.128 R32, [R5+UR8+0x80] ;  /* 0x0000800805207984 */ /* 0x000e220008000c00 */
        /* <DEDUP_REMOVED lines=14> */
[----:B------:R-:W-:Y:S01]  /*1ef0*/  LDS.64 R40, [R0+0x8] ;  /* 0x0000080000287984 */ /* 0x000fe20000000a00 */
[----:B------:R-:W-:-:S03]  /*1f00*/  IDP.4A.S8.S8 R117, R117, R39, R43 ;  /* 0x0000002775757226 */ /* 0x000fc6000000062b */
[----:B------:R-:W4:Y:S01]  /*1f10*/  LDS.128 R36, [R5+UR8+0xf0] ;  /* 0x0000f00805247984 */ /* 0x000f220008000c00 */
[-C--:B-1----:R-:W-:Y:S02]  /*1f20*/  IDP.4A.S8.S8 R115, R65, R28.reuse, R115 ;  /* 0x0000001c41737226 */ /* 0x082fe40000000673 */
[-C--:B------:R-:W-:Y:S01]  /*1f30*/  IDP.4A.S8.S8 R107, R61, R28.reuse, R107 ;  /* 0x0000001c3d6b7226 */ /* 0x080fe2000000066b */
[----:B------:R-:W-:Y:S01]  /*1f40*/  LDS.64 R42, [R0+0x130] ;  /* 0x00013000002a7984 */ /* 0x000fe20000000a00 */
[-C--:B--2---:R-:W-:Y:S02]  /*1f50*/  IDP.4A.S8.S8 R116, R62, R28.reuse, R116 ;  /* 0x0000001c3e747226 */ /* 0x084fe40000000674 */
[----:B---3--:R-:W-:Y:S02]  /*1f60*/  IDP.4A.S8.S8 R104, R58, R28, R104 ;  /* 0x0000001c3a687226 */ /* 0x008fe40000000668 */
        /* <DEDUP_REMOVED lines=12> */
[----:B------:R-:W1:Y:S01]  /*2030*/  LDS.128 R28, [R5+UR8+0x160] ;  /* 0x00016008051c7984 */ /* 0x000e620008000c00 */
        /* <DEDUP_REMOVED lines=16> */
[----:B------:R-:W0:Y:S01]  /*2140*/  LDS.128 R32, [R5+UR8+0x20] ;  /* 0x0000200805207984 */ /* 0x000e220008000c00 */
[-C--:B----4-:R-:W-:Y:S02]  /*2150*/  IDP.4A.S8.S8 R79, R65, R36.reuse, R79 ;  /* 0x00000024414f7226 */ /* 0x090fe4000000064f */
        /* <DEDUP_REMOVED lines=15> */
[----:B------:R-:W2:Y:S01]  /*2250*/  LDS.128 R36, [R5+UR8+0x90] ;  /* 0x0000900805247984 */ /* 0x000ea20008000c00 */
[C---:B-1----:R-:W-:Y:S02]  /*2260*/  IDP.4A.S8.S8 R70, R65.reuse, R28, R70 ;  /* 0x0000001c41467226 */ /* 0x042fe40000000646 */
        /* <DEDUP_REMOVED lines=9> */
[C---:B------:R-:W-:Y:S01]  /*2300*/  IDP.4A.S8.S8 R71, R61.reuse, R30, R54 ;  /* 0x0000001e3d477226 */ /* 0x040fe20000000636 */
[----:B------:R-:W-:Y:S01]  /*2310*/  LDS.64 R52, [R0+0x1c8] ;  /* 0x0001c80000347984 */ /* 0x000fe20000000a00 */
[----:B------:R-:W-:-:S02]  /*2320*/  IDP.4A.S8.S8 R61, R61, R31, R55 ;  /* 0x0000001f3d3d7226 */ /* 0x000fc40000000637 */
[C---:B------:R-:W-:Y:S01]  /*2330*/  IDP.4A.S8.S8 R60, R58.reuse, R28, R60 ;  /* 0x0000001c3a3c7226 */ /* 0x040fe2000000063c */
[----:B------:R-:W-:Y:S01]  /*2340*/  LDS.64 R54, [R0+0xa0] ;  /* 0x0000a00000367984 */ /* 0x000fe20000000a00 */
[C---:B------:R-:W-:Y:S02]  /*2350*/  IDP.4A.S8.S8 R67, R58.reuse, R29, R67 ;  /* 0x0000001d3a437226 */ /* 0x040fe40000000643 */
[C---:B------:R-:W-:Y:S02]  /*2360*/  IDP.4A.S8.S8 R118, R58.reuse, R30, R118 ;  /* 0x0000001e3a767226 */ /* 0x040fe40000000676 */
[----:B------:R-:W-:Y:S02]  /*2370*/  IDP.4A.S8.S8 R117, R58, R31, R117 ;  /* 0x0000001f3a757226 */ /* 0x000fe40000000675 */
[-C--:B0-----:R-:W-:Y:S01]  /*2380*/  IDP.4A.S8.S8 R115, R40, R32.reuse, R115 ;  /* 0x0000002028737226 */ /* 0x081fe20000000673 */
[----:B------:R-:W0:Y:S01]  /*2390*/  LDS.128 R28, [R5+UR8+0x100] ;  /* 0x00010008051c7984 */ /* 0x000e220008000c00 */
        /* <DEDUP_REMOVED lines=15> */
[----:B------:R-:W1:Y:S01]  /*2490*/  LDS.128 R32, [R5+UR8+0x170] ;  /* 0x0001700805207984 */ /* 0x000e620008000c00 */
[-C--:B--2---:R-:W-:Y:S02]  /*24a0*/  IDP.4A.S8.S8 R100, R40, R36.reuse, R100 ;  /* 0x0000002428647226 */ /* 0x084fe40000000664 */
        /* <DEDUP_REMOVED lines=16> */
[C---:B0-----:R-:W-:Y:S02]  /*25b0*/  IDP.4A.S8.S8 R79, R40.reuse, R28, R79 ;  /* 0x0000001c284f7226 */ /* 0x041fe4000000064f */
[C---:B------:R-:W-:Y:S02]  /*25c0*/  IDP.4A.S8.S8 R80, R40.reuse, R29, R80 ;  /* 0x0000001d28507226 */ /* 0x040fe40000000650 */
[C---:B------:R-:W-:Y:S02]  /*25d0*/  IDP.4A.S8.S8 R87, R40.reuse, R30, R87 ;  /* 0x0000001e28577226 */ /* 0x040fe40000000657 */
[C---:B------:R-:W-:Y:S02]  /*25e0*/  IDP.4A.S8.S8 R73, R40.reuse, R31, R73 ;  /* 0x0000001f28497226 */ /* 0x040fe40000000649 */
[C---:B-1----:R-:W-:Y:S02]  /*25f0*/  IDP.4A.S8.S8 R70, R40.reuse, R32, R70 ;  /* 0x0000002028467226 */ /* 0x042fe40000000646 */
[----:B------:R-:W-:-:S02]  /*2600*/  IDP.4A.S8.S8 R69, R40, R33, R69 ;  /* 0x0000002128457226 */ /* 0x000fc40000000645 */
[C---:B------:R-:W-:Y:S02]  /*2610*/  IDP.4A.S8.S8 R68, R40.reuse, R34, R68 ;  /* 0x0000002228447226 */ /* 0x040fe40000000644 */
[----:B------:R-:W-:Y:S02]  /*2620*/  IDP.4A.S8.S8 R64, R40, R35, R64 ;  /* 0x0000002328407226 */ /* 0x000fe40000000640 */
[CC--:B------:R-:W-:Y:S02]  /*2630*/  IDP.4A.S8.S8 R75, R63.reuse, R28.reuse, R75 ;  /* 0x0000001c3f4b7226 */ /* 0x0c0fe4000000064b */
[C---:B------:R-:W-:Y:S02]  /*2640*/  IDP.4A.S8.S8 R76, R42.reuse, R28, R76 ;  /* 0x0000001c2a4c7226 */ /* 0x040fe4000000064c */
[-C--:B------:R-:W-:Y:S02]  /*2650*/  IDP.4A.S8.S8 R82, R63, R29.reuse, R82 ;  /* 0x0000001d3f527226 */ /* 0x080fe40000000652 */
[----:B------:R-:W-:-:S02]  /*2660*/  IDP.4A.S8.S8 R84, R42, R29, R84 ;  /* 0x0000001d2a547226 */ /* 0x000fc40000000654 */
[CC--:B------:R-:W-:Y:S02]  /*2670*/  IDP.4A.S8.S8 R90, R63.reuse, R30.reuse, R90 ;  /* 0x0000001e3f5a7226 */ /* 0x0c0fe4000000065a */
        /* <DEDUP_REMOVED lines=8> */
[C---:B------:R-:W-:Y:S01]  /*2700*/  IDP.4A.S8.S8 R62, R42.reuse, R33, R62 ;  /* 0x000000212a3e7226 */ /* 0x040fe2000000063e */
[----:B------:R-:W-:Y:S01]  /*2710*/  LDS.64 R56, [R0+0x10] ;  /* 0x0000100000387984 */ /* 0x000fe20000000a00 */
[C---:B------:R-:W-:Y:S02]  /*2720*/  IDP.4A.S8.S8 R71, R42.reuse, R34, R71 ;  /* 0x000000222a477226 */ /* 0x040fe40000000647 */
[----:B------:R-:W-:-:S02]  /*2730*/  IDP.4A.S8.S8 R42, R42, R35, R61 ;  /* 0x000000232a2a7226 */ /* 0x000fc4000000063d */
[C---:B------:R-:W-:Y:S02]  /*2740*/  IDP.4A.S8.S8 R63, R59.reuse, R32, R60 ;  /* 0x000000203b3f7226 */ /* 0x040fe4000000063c */
[C---:B------:R-:W-:Y:S01]  /*2750*/  IDP.4A.S8.S8 R67, R59.reuse, R33, R67 ;  /* 0x000000213b437226 */ /* 0x040fe20000000643 */
[----:B------:R-:W-:Y:S01]  /*2760*/  LDS.64 R60, [R0+0x138] ;  /* 0x00013800003c7984 */ /* 0x000fe20000000a00 */
[C---:B------:R-:W-:Y:S02]  /*2770*/  IDP.4A.S8.S8 R118, R59.reuse, R34, R118 ;  /* 0x000000223b767226 */ /* 0x040fe40000000676 */
[C---:B------:R-:W-:Y:S02]  /*2780*/  IDP.4A.S8.S8 R117, R59.reuse, R35, R117 ;  /* 0x000000233b757226 */ /* 0x040fe40000000675 */
[C---:B------:R-:W-:Y:S01]  /*2790*/  IDP.4A.S8.S8 R85, R59.reuse, R28, R85 ;  /* 0x0000001c3b557226 */ /* 0x040fe20000000655 */
[----:B------:R-:W0:Y:S01]  /*27a0*/  LDS.128 R32, [R5+UR8+0x110] ;  /* 0x0001100805207984 */ /* 0x000e220008000c00 */
[----:B------:R-:W-:-:S02]  /*27b0*/  IDP.4A.S8.S8 R94, R59, R29, R94 ;  /* 0x0000001d3b5e7226 */ /* 0x000fc4000000065e */
[C---:B------:R-:W-:Y:S02]  /*27c0*/  IDP.4A.S8.S8 R121, R59.reuse, R30, R121 ;  /* 0x0000001e3b797226 */ /* 0x040fe40000000679 */
[----:B------:R-:W-:Y:S02]  /*27d0*/  IDP.4A.S8.S8 R78, R59, R31, R78 ;  /* 0x0000001f3b4e7226 */ /* 0x000fe4000000064e */
[-C--:B--2---:R-:W-:Y:S01]  /*27e0*/  IDP.4A.S8.S8 R115, R41, R36.reuse, R115 ;  /* 0x0000002429737226 */ /* 0x084fe20000000673 */
[----:B------:R-:W1:Y:S01]  /*27f0*/  LDS.128 R28, [R5+UR8+0xa0] ;  /* 0x0000a008051c7984 */ /* 0x000e620008000c00 */
        /* <DEDUP_REMOVED lines=16> */
[----:B0-----:R-:W-:Y:S02]  /*2900*/  IDP.4A.S8.S8 R59, R52, R35, R78 ;  /* 0x00000023343b7226 */ /* 0x001fe4000000064e */
[C---:B------:R-:W-:Y:S02]  /*2910*/  IDP.4A.S8.S8 R79, R41.reuse, R32, R79 ;  /* 0x00000020294f7226 */ /* 0x040fe4000000064f */
[C---:B------:R-:W-:Y:S02]  /*2920*/  IDP.4A.S8.S8 R80, R41.reuse, R33, R80 ;  /* 0x0000002129507226 */ /* 0x040fe40000000650 */
[C---:B------:R-:W-:Y:S02]  /*2930*/  IDP.4A.S8.S8 R87, R41.reuse, R34, R87 ;  /* 0x0000002229577226 */ /* 0x040fe40000000657 */
[C---:B-1----:R-:W-:Y:S02]  /*2940*/  IDP.4A.S8.S8 R100, R41.reuse, R28, R100 ;  /* 0x0000001c29647226 */ /* 0x042fe40000000664 */
[----:B------:R-:W-:-:S02]  /*2950*/  IDP.4A.S8.S8 R86, R41, R29, R86 ;  /* 0x0000001d29567226 */ /* 0x000fc40000000656 */
[C---:B------:R-:W-:Y:S02]  /*2960*/  IDP.4A.S8.S8 R88, R41.reuse, R30, R88 ;  /* 0x0000001e29587226 */ /* 0x040fe40000000658 */
[C---:B------:R-:W-:Y:S02]  /*2970*/  IDP.4A.S8.S8 R74, R41.reuse, R31, R74 ;  /* 0x0000001f294a7226 */ /* 0x040fe4000000064a */
[----:B------:R-:W-:Y:S02]  /*2980*/  IDP.4A.S8.S8 R73, R41, R35, R73 ;  /* 0x0000002329497226 */ /* 0x000fe40000000649 */
[C---:B------:R-:W-:Y:S02]  /*2990*/  IDP.4A.S8.S8 R101, R54.reuse, R28, R101 ;  /* 0x0000001c36657226 */ /* 0x040fe40000000665 */
[C---:B------:R-:W-:Y:S02]  /*29a0*/  IDP.4A.S8.S8 R81, R54.reuse, R29, R81 ;  /* 0x0000001d36517226 */ /* 0x040fe40000000651 */
        /* <DEDUP_REMOVED lines=17> */
[----:B------:R-:W-:Y:S02]  /*2ac0*/  IDP.4A.S8.S8 R94, R52, R33, R94 ;  /* 0x00000021345e7226 */ /* 0x000fe4000000065e */
[----:B------:R-:W-:-:S02]  /*2ad0*/  IDP.4A.S8.S8 R92, R43, R34, R92 ;  /* 0x000000222b5c7226 */ /* 0x000fc4000000065c */
[C---:B------:R-:W-:Y:S02]  /*2ae0*/  IDP.4A.S8.S8 R121, R52.reuse, R34, R121 ;  /* 0x0000002234797226 */ /* 0x040fe40000000679 */
[C---:B------:R-:W-:Y:S02]  /*2af0*/  IDP.4A.S8.S8 R120, R43.reuse, R35, R120 ;  /* 0x000000232b787226 */ /* 0x040fe40000000678 */
[C---:B------:R-:W-:Y:S01]  /*2b00*/  IDP.4A.S8.S8 R40, R43.reuse, R36, R40 ;  /* 0x000000242b287226 */ /* 0x040fe20000000628 */
[----:B------:R-:W0:Y:S01]  /*2b10*/  LDS.128 R32, [R5+UR8+0xb0] ;  /* 0x0000b00805207984 */ /* 0x000e220008000c00 */
[C---:B------:R-:W-:Y:S02]  /*2b20*/  IDP.4A.S8.S8 R62, R43.reuse, R37, R62 ;  /* 0x000000252b3e7226 */ /* 0x040fe4000000063e */
[C---:B------:R-:W-:Y:S02]  /*2b30*/  IDP.4A.S8.S8 R54, R43.reuse, R38, R71 ;  /* 0x000000262b367226 */ /* 0x040fe40000000647 */
[----:B------:R-:W-:Y:S01]  /*2b40*/  IDP.4A.S8.S8 R42, R43, R39, R42 ;  /* 0x000000272b2a7226 */ /* 0x000fe2000000062a */
[----:B------:R-:W-:Y:S01]  /*2b50*/  LDS.64 R70, [R0+0xa8] ;  /* 0x0000a80000467984 */ /* 0x000fe20000000a00 */
[----:B------:R-:W-:-:S02]  /*2b60*/  IDP.4A.S8.S8 R63, R52, R36, R63 ;  /* 0x00000024343f7226 */ /* 0x000fc4000000063f */
[C---:B------:R-:W-:Y:S02]  /*2b70*/  IDP.4A.S8.S8 R67, R52.reuse, R37, R67 ;  /* 0x0000002534437226 */ /* 0x040fe40000000643 */
[C---:B------:R-:W-:Y:S02]  /*2b80*/  IDP.4A.S8.S8 R118, R52.reuse, R38, R118 ;  /* 0x0000002634767226 */ /* 0x040fe40000000676 */
[C---:B------:R-:W-:Y:S02]  /*2b90*/  IDP.4A.S8.S8 R117, R52.reuse, R39, R117 ;  /* 0x0000002734757226 */ /* 0x040fe40000000675 */
[CC--:B------:R-:W-:Y:S01]  /*2ba0*/  IDP.4A.S8.S8 R103, R43.reuse, R28.reuse, R103 ;  /* 0x0000001c2b677226 */ /* 0x0c0fe20000000667 */
[----:B------:R-:W1:Y:S01]  /*2bb0*/  LDS.128 R36, [R5+UR8+0x120] ;  /* 0x0001200805247984 */ /* 0x000e620008000c00 */
[----:B------:R-:W-:Y:S02]  /*2bc0*/  IDP.4A.S8.S8 R109, R52, R28, R109 ;  /* 0x0000001c346d7226 */ /* 0x000fe4000000066d */
[----:B------:R-:W-:-:S02]  /*2bd0*/  IDP.4A.S8.S8 R83, R43, R29, R83 ;  /* 0x0000001d2b537226 */ /* 0x000fc40000000653 */
[C---:B------:R-:W-:Y:S02]  /*2be0*/  IDP.4A.S8.S8 R93, R52.reuse, R29, R93 ;  /* 0x0000001d345d7226 */ /* 0x040fe4000000065d */
[CC--:B------:R-:W-:Y:S02]  /*2bf0*/  IDP.4A.S8.S8 R91, R43.reuse, R30.reuse, R91 ;  /* 0x0000001e2b5b7226 */ /* 0x0c0fe4000000065b */
[C---:B------:R-:W-:Y:S02]  /*2c00*/  IDP.4A.S8.S8 R99, R52.reuse, R30, R99 ;  /* 0x0000001e34637226 */ /* 0x040fe40000000663 */
[-C--:B------:R-:W-:Y:S02]  /*2c10*/  IDP.4A.S8.S8 R119, R43, R31.reuse, R119 ;  /* 0x0000001f2b777226 */ /* 0x080fe40000000677 */
[----:B------:R-:W-:Y:S02]  /*2c20*/  IDP.4A.S8.S8 R77, R52, R31, R77 ;  /* 0x0000001f344d7226 */ /* 0x000fe4000000064d */
[----:B------:R-:W2:Y:S04]  /*2c30*/  LDS.128 R28, [R5+UR8+0x40] ;  /* 0x00004008051c7984 */ /* 0x000ea80008000c00 */
        /* <DEDUP_REMOVED lines=17> */
[----:B-1----:R-:W-:Y:S01]  /*2d50*/  IDP.4A.S8.S8 R43, R53, R39, R59 ;  /* 0x00000027352b7226 */ /* 0x002fe2000000063b */
[----:B------:R-:W0:Y:S01]  /*2d60*/  LDS.128 R32, [R5+UR8+0x50] ;  /* 0x0000500805207984 */ /* 0x000e220008000c00 */
[-C--:B--2---:R-:W-:Y:S02]  /*2d70*/  IDP.4A.S8.S8 R115, R56, R28.reuse, R115 ;  /* 0x0000001c38737226 */ /* 0x084fe40000000673 */
[-C--:B------:R-:W-:Y:S01]  /*2d80*/  IDP.4A.S8.S8 R116, R55, R28.reuse, R116 ;  /* 0x0000001c37747226 */ /* 0x080fe20000000674 */
[----:B------:R-:W1:Y:S01]  /*2d90*/  LDS.64 R58, [R0+0x1d0] ;  /* 0x0001d000003a7984 */ /* 0x000e620000000a00 */
        /* <DEDUP_REMOVED lines=14> */
[----:B------:R-:W2:Y:S01]  /*2e80*/  LDS.128 R28, [R5+UR8+0x190] ;  /* 0x00019008051c7984 */ /* 0x000ea20008000c00 */
[-C--:B------:R-:W-:Y:S02]  /*2e90*/  IDP.4A.S8.S8 R79, R56, R36.reuse, R79 ;  /* 0x00000024384f7226 */ /* 0x080fe4000000064f */
[-C--:B------:R-:W-:Y:S02]  /*2ea0*/  IDP.4A.S8.S8 R75, R55, R36.reuse, R75 ;  /* 0x00000024374b7226 */ /* 0x080fe4000000064b */
[----:B------:R-:W-:Y:S02]  /*2eb0*/  IDP.4A.S8.S8 R76, R60, R36, R76 ;  /* 0x000000243c4c7226 */ /* 0x000fe4000000064c */
[-C--:B0-----:R-:W-:Y:S02]  /*2ec0*/  IDP.4A.S8.S8 R115, R57, R32.reuse, R115 ;  /* 0x0000002039737226 */ /* 0x081fe40000000673 */
        /* <DEDUP_REMOVED lines=15> */
[----:B------:R-:W-:Y:S01]  /*2fc0*/  IDP.4A.S8.S8 R85, R53, R36, R85 ;  /* 0x0000002435557226 */ /* 0x000fe20000000655 */
[----:B------:R-:W0:Y:S01]  /*2fd0*/  LDS.128 R32, [R5+UR8+0x1a0] ;  /* 0x0001a00805207984 */ /* 0x000e220008000c00 */
        /* <DEDUP_REMOVED lines=10> */
[----:B------:R-:W-:Y:S02]  /*3080*/  IDP.4A.S8.S8 R120, R60, R39, R120 ;  /* 0x000000273c787226 */ /* 0x000fe40000000678 */
[C---:B--2---:R-:W-:Y:S01]  /*3090*/  IDP.4A.S8.S8 R78, R56.reuse, R28, R78 ;  /* 0x0000001c384e7226 */ /* 0x044fe2000000064e */
[----:B------:R-:W1:Y:S01]  /*30a0*/  LDS.128 R36, [R5+UR8+0xc0] ;  /* 0x0000c00805247984 */ /* 0x000e620008000c00 */
        /* <DEDUP_REMOVED lines=12> */
[C---:B------:R-:W-:Y:S02]  /*3170*/  IDP.4A.S8.S8 R63, R53.reuse, R28, R63 ;  /* 0x0000001c353f7226 */ /* 0x040fe4000000063f */
[C---:B------:R-:W-:Y:S02]  /*3180*/  IDP.4A.S8.S8 R67, R53.reuse, R29, R67 ;  /* 0x0000001d35437226 */ /* 0x040fe40000000643 */
[C---:B------:R-:W-:Y:S02]  /*3190*/  IDP.4A.S8.S8 R118, R53.reuse, R30, R118 ;  /* 0x0000001e35767226 */ /* 0x040fe40000000676 */
[----:B------:R-:W-:-:S02]  /*31a0*/  IDP.4A.S8.S8 R117, R53, R31, R117 ;  /* 0x0000001f35757226 */ /* 0x000fc40000000675 */
[----:B------:R-:W2:Y:S01]  /*31b0*/  LDS.128 R28, [R5+UR8+0x130] ;  /* 0x00013008051c7984 */ /* 0x000ea20008000c00 */
[----:B0-----:R-:W-:Y:S02]  /*31c0*/  IDP.4A.S8.S8 R124, R70, R35, R122 ;  /* 0x00000023467c7226 */ /* 0x001fe4000000067a */
[C---:B------:R-:W-:Y:S02]  /*31d0*/  IDP.4A.S8.S8 R60, R57.reuse, R32, R78 ;  /* 0x00000020393c7226 */ /* 0x040fe4000000064e */
[C---:B------:R-:W-:Y:S02]  /*31e0*/  IDP.4A.S8.S8 R69, R57.reuse, R33, R69 ;  /* 0x0000002139457226 */ /* 0x040fe40000000645 */
[C---:B------:R-:W-:Y:S02]  /*31f0*/  IDP.4A.S8.S8 R68, R57.reuse, R34, R68 ;  /* 0x0000002239447226 */ /* 0x040fe40000000644 */
[-C--:B-1----:R-:W-:Y:S02]  /*3200*/  IDP.4A.S8.S8 R100, R57, R36.reuse, R100 ;  /* 0x0000002439647226 */ /* 0x082fe40000000664 */
        /* <DEDUP_REMOVED lines=15> */
[-C--:B--2---:R-:W-:Y:S02]  /*3300*/  IDP.4A.S8.S8 R79, R57, R28.reuse, R79 ;  /* 0x0000001c394f7226 */ /* 0x084fe4000000064f */
        /* <DEDUP_REMOVED lines=11> */
[-C--:B------:R-:W-:Y:S01]  /*33c0*/  IDP.4A.S8.S8 R75, R70, R28.reuse, R75 ;  /* 0x0000001c464b7226 */ /* 0x080fe2000000064b */
[----:B------:R-:W0:Y:S01]  /*33d0*/  LDS.128 R36, [R5+UR8+0x60] ;  /* 0x0000600805247984 */ /* 0x000e220008000c00 */
[----:B------:R-:W-:Y:S02]  /*33e0*/  IDP.4A.S8.S8 R85, R58, R28, R85 ;  /* 0x0000001c3a557226 */ /* 0x000fe40000000655 */
[-C--:B------:R-:W-:Y:S02]  /*33f0*/  IDP.4A.S8.S8 R82, R70, R29.reuse, R82 ;  /* 0x0000001d46527226 */ /* 0x080fe40000000652 */
[----:B------:R-:W-:-:S02]  /*3400*/  IDP.4A.S8.S8 R94, R58, R29, R94 ;  /* 0x0000001d3a5e7226 */ /* 0x000fc4000000065e */
[-C--:B------:R-:W-:Y:S02]  /*3410*/  IDP.4A.S8.S8 R90, R70, R30.reuse, R90 ;  /* 0x0000001e465a7226 */ /* 0x080fe4000000065a */
[----:B------:R-:W-:Y:S02]  /*3420*/  IDP.4A.S8.S8 R121, R58, R30, R121 ;  /* 0x0000001e3a797226 */ /* 0x000fe40000000679 */
[-C--:B------:R-:W-:Y:S02]  /*3430*/  IDP.4A.S8.S8 R53, R70, R31.reuse, R96 ;  /* 0x0000001f46357226 */ /* 0x080fe40000000660 */
[----:B------:R-:W-:Y:S02]  /*3440*/  IDP.4A.S8.S8 R56, R58, R31, R43 ;  /* 0x0000001f3a387226 */ /* 0x000fe4000000062b */
[C---:B------:R-:W-:Y:S01]  /*3450*/  IDP.4A.S8.S8 R66, R70.reuse, R32, R66 ;  /* 0x0000002046427226 */ /* 0x040fe20000000642 */
[----:B------:R-:W1:Y:S01]  /*3460*/  LDS.128 R28, [R5+UR8+0xd0] ;  /* 0x0000d008051c7984 */ /* 0x000e620008000c00 */
[----:B------:R-:W-:-:S02]  /*3470*/  IDP.4A.S8.S8 R57, R70, R33, R41 ;  /* 0x0000002146397226 */ /* 0x000fc40000000629 */
[----:B------:R-:W-:Y:S02]  /*3480*/  IDP.4A.S8.S8 R65, R70, R34, R65 ;  /* 0x0000002246417226 */ /* 0x000fe40000000641 */
[----:B------:R-:W-:Y:S02]  /*3490*/  IDP.4A.S8.S8 R61, R61, R35, R42 ;  /* 0x000000233d3d7226 */ /* 0x000fe4000000062a */
[C---:B------:R-:W-:Y:S01]  /*34a0*/  IDP.4A.S8.S8 R125, R58.reuse, R32, R63 ;  /* 0x000000203a7d7226 */ /* 0x040fe2000000063f */
[----:B------:R-:W2:Y:S01]  /*34b0*/  LDS.128 R40, [R5+UR8+0x1b0] ;  /* 0x0001b00805287984 */ /* 0x000ea20008000c00 */
[C---:B------:R-:W-:Y:S02]  /*34c0*/  IDP.4A.S8.S8 R126, R58.reuse, R33, R67 ;  /* 0x000000213a7e7226 */ /* 0x040fe40000000643 */
[C---:B------:R-:W-:Y:S02]  /*34d0*/  IDP.4A.S8.S8 R118, R58.reuse, R34, R118 ;  /* 0x000000223a767226 */ /* 0x040fe40000000676 */
[----:B------:R-:W-:-:S02]  /*34e0*/  IDP.4A.S8.S8 R117, R58, R35, R117 ;  /* 0x000000233a757226 */ /* 0x000fc40000000675 */
[----:B------:R-:W3:Y:S01]  /*34f0*/  LDS.128 R32, [R5+UR8+0x140] ;  /* 0x0001400805207984 */ /* 0x000ee20008000c00 */
[----:B------:R-:W-:-:S04]  /*3500*/  IADD3 R4, PT, PT, R4, 0x1, RZ ;  /* 0x0000000104047810 */ /* 0x000fc80007ffe0ff */
[----:B------:R-:W-:Y:S02]  /*3510*/  ISETP.NE.AND P4, PT, R4, 0x3, PT ;  /* 0x000000030400780c */ /* 0x000fe40003f85270 */
[----:B------:R-:W-:Y:S01]  /*3520*/  IADD3 R3, P5, PT, R3, 0x70, RZ ;  /* 0x0000007003037810 */ /* 0x000fe20007fbe0ff */
[C---:B0-----:R-:W-:Y:S02]  /*3530*/  IDP.4A.S8.S8 R115, R52.reuse, R36, R115 ;  /* 0x0000002434737226 */ /* 0x041fe40000000673 */
[C---:B------:R-:W-:Y:S02]  /*3540*/  IDP.4A.S8.S8 R105, R52.reuse, R37, R105 ;  /* 0x0000002534697226 */ /* 0x040fe40000000669 */
[C---:B------:R-:W-:Y:S02]  /*3550*/  IDP.4A.S8.S8 R110, R52.reuse, R38, R110 ;  /* 0x00000026346e7226 */ /* 0x040fe4000000066e */
[----:B------:R-:W-:Y:S02]  /*3560*/  IDP.4A.S8.S8 R95, R52, R39, R95 ;  /* 0x00000027345f7226 */ /* 0x000fe4000000065f */
[----:B------:R-:W-:-:S02]  /*3570*/  IDP.4A.S8.S8 R116, R71, R36, R116 ;  /* 0x0000002447747226 */ /* 0x000fc40000000674 */
[----:B------:R-:W-:Y:S02]  /*3580*/  IDP.4A.S8.S8 R107, R55, R36, R107 ;  /* 0x00000024376b7226 */ /* 0x000fe4000000066b */
[-C--:B------:R-:W-:Y:S02]  /*3590*/  IDP.4A.S8.S8 R106, R71, R37.reuse, R106 ;  /* 0x00000025476a7226 */ /* 0x080fe4000000066a */
[----:B------:R-:W-:Y:S02]  /*35a0*/  IDP.4A.S8.S8 R112, R55, R37, R112 ;  /* 0x0000002537707226 */ /* 0x000fe40000000670 */
[C---:B-1----:R-:W-:Y:S02]  /*35b0*/  IDP.4A.S8.S8 R100, R52.reuse, R28, R100 ;  /* 0x0000001c34647226 */ /* 0x042fe40000000664 */
[C---:B------:R-:W-:Y:S02]  /*35c0*/  IDP.4A.S8.S8 R86, R52.reuse, R29, R86 ;  /* 0x0000001d34567226 */ /* 0x040fe40000000656 */
[----:B------:R-:W-:-:S02]  /*35d0*/  IDP.4A.S8.S8 R88, R52, R30, R88 ;  /* 0x0000001e34587226 */ /* 0x000fc40000000658 */
[C---:B------:R-:W-:Y:S02]  /*35e0*/  IDP.4A.S8.S8 R74, R52.reuse, R31, R74 ;  /* 0x0000001f344a7226 */ /* 0x040fe4000000064a */
[C---:B--2---:R-:W-:Y:S02]  /*35f0*/  IDP.4A.S8.S8 R70, R52.reuse, R40, R60 ;  /* 0x0000002834467226 */ /* 0x044fe4000000063c */
[C---:B------:R-:W-:Y:S02]  /*3600*/  IDP.4A.S8.S8 R69, R52.reuse, R41, R69 ;  /* 0x0000002934457226 */ /* 0x040fe40000000645 */
[C---:B------:R-:W-:Y:S02]  /*3610*/  IDP.4A.S8.S8 R68, R52.reuse, R42, R68 ;  /* 0x0000002a34447226 */ /* 0x040fe40000000644 */
[C---:B------:R-:W-:Y:S02]  /*3620*/  IDP.4A.S8.S8 R67, R52.reuse, R43, R64 ;  /* 0x0000002b34437226 */ /* 0x040fe40000000640 */
[----:B---3--:R-:W-:-:S02]  /*3630*/  IDP.4A.S8.S8 R79, R52, R32, R79 ;  /* 0x00000020344f7226 */ /* 0x008fc4000000064f */
        /* <DEDUP_REMOVED lines=22> */
[C---:B------:R-:W-:Y:S02]  /*37a0*/  IDP.4A.S8.S8 R92, R55.reuse, R34, R92 ;  /* 0x00000022375c7226 */ /* 0x040fe4000000065c */
[----:B------:R-:W-:-:S02]  /*37b0*/  IDP.4A.S8.S8 R58, R55, R35, R120 ;  /* 0x00000023373a7226 */ /* 0x000fc40000000678 */
[C---:B------:R-:W-:Y:S02]  /*37c0*/  IDP.4A.S8.S8 R66, R71.reuse, R40, R66 ;  /* 0x0000002847427226 */ /* 0x040fe40000000642 */
[CC--:B------:R-:W-:Y:S02]  /*37d0*/  IDP.4A.S8.S8 R57, R71.reuse, R41.reuse, R57 ;  /* 0x0000002947397226 */ /* 0x0c0fe40000000639 */
[----:B------:R-:W-:Y:S02]  /*37e0*/  IDP.4A.S8.S8 R56, R71, R42, R65 ;  /* 0x0000002a47387226 */ /* 0x000fe40000000641 */
[C---:B------:R-:W-:Y:S02]  /*37f0*/  IDP.4A.S8.S8 R52, R55.reuse, R40, R123 ;  /* 0x0000002837347226 */ /* 0x040fe4000000067b */
[C---:B------:R-:W-:Y:S02]  /*3800*/  IDP.4A.S8.S8 R53, R55.reuse, R41, R122 ;  /* 0x0000002937357226 */ /* 0x040fe4000000067a */
[----:B------:R-:W-:Y:S01]  /*3810*/  IDP.4A.S8.S8 R54, R55, R42, R54 ;  /* 0x0000002a37367226 */ /* 0x000fe20000000636 */
[----:B------:R-:W-:Y:S01]  /*3820*/  IADD3 R2, PT, PT, R2, 0x380, RZ ;  /* 0x0000038002027810 */ /* 0x000fe20007ffe0ff */
[-C--:B------:R-:W-:Y:S01]  /*3830*/  IDP.4A.S8.S8 R71, R71, R43.reuse, R124 ;  /* 0x0000002b47477226 */ /* 0x080fe2000000067c */
[----:B------:R-:W-:Y:S01]  /*3840*/  IADD3 R20, PT, PT, R20, 0x380, RZ ;  /* 0x0000038014147810 */ /* 0x000fe20007ffe0ff */
[----:B------:R-:W-:Y:S01]  /*3850*/  IDP.4A.S8.S8 R55, R55, R43, R61 ;  /* 0x0000002b37377226 */ /* 0x000fe2000000063d */
[----:B------:R-:W-:Y:S01]  /*3860*/  IADD3 R21, PT, PT, R21, 0x380, RZ ;  /* 0x0000038015157810 */ /* 0x000fe20007ffe0ff */
[----:B------:R-:W-:Y:S01]  /*3870*/  IDP.4A.S8.S8 R104, R59, R36, R104 ;  /* 0x000000243b687226 */ /* 0x000fe20000000668 */
[----:B------:R-:W-:Y:S01]  /*3880*/  IADD3 R19, PT, PT, R19, 0x1, RZ ;  /* 0x0000000113137810 */ /* 0x000fe20007ffe0ff */
[C---:B------:R-:W-:Y:S01]  /*3890*/  IDP.4A.S8.S8 R108, R59.reuse, R37, R108 ;  /* 0x000000253b6c7226 */ /* 0x040fe2000000066c */
[----:B------:R-:W-:Y:S01]  /*38a0*/  IADD3.X R10, PT, PT, RZ, R10, RZ, P5, !PT ;  /* 0x0000000aff0a7210 */ /* 0x000fe20002ffe4ff */
[----:B------:R-:W-:-:S02]  /*38b0*/  IDP.4A.S8.S8 R113, R59, R38, R113 ;  /* 0x000000263b717226 */ /* 0x000fc40000000671 */
[C---:B------:R-:W-:Y:S02]  /*38c0*/  IDP.4A.S8.S8 R98, R59.reuse, R39, R98 ;  /* 0x000000273b627226 */ /* 0x040fe40000000662 */
[C---:B------:R-:W-:Y:S02]  /*38d0*/  IDP.4A.S8.S8 R109, R59.reuse, R28, R109 ;  /* 0x0000001c3b6d7226 */ /* 0x040fe4000000066d */
[C---:B------:R-:W-:Y:S02]  /*38e0*/  IDP.4A.S8.S8 R93, R59.reuse, R29, R93 ;  /* 0x0000001d3b5d7226 */ /* 0x040fe4000000065d */
[C---:B------:R-:W-:Y:S02]  /*38f0*/  IDP.4A.S8.S8 R99, R59.reuse, R30, R99 ;  /* 0x0000001e3b637226 */ /* 0x040fe40000000663 */
[C---:B------:R-:W-:Y:S02]  /*3900*/  IDP.4A.S8.S8 R77, R59.reuse, R31, R77 ;  /* 0x0000001f3b4d7226 */ /* 0x040fe4000000064d */
[----:B------:R-:W-:-:S02]  /*3910*/  IDP.4A.S8.S8 R85, R59, R32, R85 ;  /* 0x000000203b557226 */ /* 0x000fc40000000655 */
[C---:B------:R-:W-:Y:S02]  /*3920*/  IDP.4A.S8.S8 R94, R59.reuse, R33, R94 ;  /* 0x000000213b5e7226 */ /* 0x040fe4000000065e */
[C---:B------:R-:W-:Y:S02]  /*3930*/  IDP.4A.S8.S8 R96, R59.reuse, R34, R121 ;  /* 0x000000223b607226 */ /* 0x040fe40000000679 */
[C---:B------:R-:W-:Y:S02]  /*3940*/  IDP.4A.S8.S8 R40, R59.reuse, R40, R125 ;  /* 0x000000283b287226 */ /* 0x040fe4000000067d */
[C---:B------:R-:W-:Y:S02]  /*3950*/  IDP.4A.S8.S8 R41, R59.reuse, R41, R126 ;  /* 0x000000293b297226 */ /* 0x040fe4000000067e */
[C---:B------:R-:W-:Y:S02]  /*3960*/  IDP.4A.S8.S8 R42, R59.reuse, R42, R118 ;  /* 0x0000002a3b2a7226 */ /* 0x040fe40000000676 */
[----:B------:R-:W-:Y:S01]  /*3970*/  IDP.4A.S8.S8 R43, R59, R43, R117 ;  /* 0x0000002b3b2b7226 */ /* 0x000fe20000000675 */
[----:B------:R-:W-:Y:S06]  /*3980*/  @P4 BRA `(.L_x_316) ;  /* 0xffffffd800604947 */ /* 0x000fec000383ffff */
[----:B------:R-:W0:Y:S01]  /*3990*/  S2R R13, SR_CTAID.X ;  /* 0x00000000000d7919 */ /* 0x000e220000002500 */
[----:B------:R-:W-:Y:S01]  /*39a0*/  BAR.SYNC.DEFER_BLOCKING 0x0 ;  /* 0x0000000000007b1d */ /* 0x000fe20000010000 */
[----:B------:R-:W-:-:S04]  /*39b0*/  ISETP.GT.U32.AND P0, PT, R23, 0x12, PT ;  /* 0x000000121700780c */ /* 0x000fc80003f04070 */
[----:B------:R-:W-:Y:S01]  /*39c0*/  ISETP.GT.U32.OR P0, PT, R25, 0x127, P0 ;  /* 0x000001271900780c */ /* 0x000fe20000704470 */
[----:B------:R-:W-:Y:S01]  /*39d0*/  BSSY.RECONVERGENT B0, `(.L_x_317) ;  /* 0x0000027000007945 */ /* 0x000fe20003800200 */
[----:B0-----:R-:W-:-:S05]  /*39e0*/  LOP3.LUT R2, R13, 0xffff, RZ, 0xc0, !PT ;  /* 0x0000ffff0d027812 */ /* 0x001fca00078ec0ff */
[----:B------:R-:W-:-:S05]  /*39f0*/  IMAD R2, R2, 0x2493, RZ ;  /* 0x0000249302027824 */ /* 0x000fca00078e02ff */
        /* <DEDUP_REMOVED lines=8> */
[C---:B------:R-:W-:Y:S02]  /*3a80*/  PRMT R3, R2.reuse, 0x9910, RZ ;  /* 0x0000991002037816 */ /* 0x040fe400000000ff */
[----:B------:R-:W-:Y:S02]  /*3a90*/  LOP3.LUT R5, R2, 0xffff, RZ, 0xc0, !PT ;  /* 0x0000ffff02057812 */ /* 0x000fe400078ec0ff */
[----:B------:R-:W-:-:S03]  /*3aa0*/  LEA R3, R3, -R3, 0x3 ;  /* 0x8000000303037211 */ /* 0x000fc600078e18ff */
[----:B------:R-:W-:Y:S01]  /*3ab0*/  IMAD R5, R5, 0x700, RZ ;  /* 0x0000070005057824 */ /* 0x000fe200078e02ff */
[----:B------:R-:W-:-:S04]  /*3ac0*/  IADD3 R3, PT, PT, RZ, -R3, RZ ;  /* 0x80000003ff037210 */ /* 0x000fc80007ffe0ff */
[----:B------:R-:W-:-:S04]  /*3ad0*/  PRMT R4, R3, 0x7710, RZ ;  /* 0x0000771003047816 */ /* 0x000fc800000000ff */
[----:B------:R-:W-:-:S04]  /*3ae0*/  IADD3 R3, PT, PT, R4, R13, RZ ;  /* 0x0000000d04037210 */ /* 0x000fc80007ffe0ff */
[----:B------:R-:W-:-:S04]  /*3af0*/  LOP3.LUT R3, R3, 0xffff, RZ, 0xc0, !PT ;  /* 0x0000ffff03037812 */ /* 0x000fc800078ec0ff */
[C---:B------:R-:W-:Y:S02]  /*3b00*/  LEA R4, R3.reuse, 0xfffffffd, 0x5 ;  /* 0xfffffffd03047811 */ /* 0x040fe400078e28ff */
[----:B------:R-:W-:Y:S01]  /*3b10*/  SHF.L.U32 R19, R3, 0x7, RZ ;  /* 0x0000000703137819 */ /* 0x000fe200000006ff */
[----:B------:R-:W-:Y:S06]  /*3b20*/  @P0 BRA `(.L_x_318) ;  /* 0x0000000000440947 */ /* 0x000fec0003800000 */
[----:B------:R-:W-:Y:S01]  /*3b30*/  IADD3 R9, PT, PT, R9, R4, RZ ;  /* 0x0000000409097210 */ /* 0x000fe20007ffe0ff */
[----:B------:R-:W-:Y:S01]  /*3b40*/  BSSY.RECONVERGENT B1, `(.L_x_319) ;  /* 0x000000e000017945 */ /* 0x000fe20003800200 */
[----:B------:R-:W-:Y:S02]  /*3b50*/  LEA R10, R25, UR4, 0x2 ;  /* 0x00000004190a7c11 */ /* 0x000fe4000f8e10ff */
[----:B------:R-:W-:Y:S02]  /*3b60*/  ISETP.GT.U32.AND P0, PT, R9, 0xdf, PT ;  /* 0x000000df0900780c */ /* 0x000fe40003f04070 */
[----:B------:R-:W-:Y:S02]  /*3b70*/  MOV R15, RZ ;  /* 0x000000ff000f7202 */ /* 0x000fe40000000f00 */
[----:B------:R-:W-:-:S13]  /*3b80*/  ISETP.GT.U32.OR P0, PT, R13, 0x308, P0 ;  /* 0x000003080d00780c */ /* 0x000fda0000704470 */
[----:B------:R-:W-:Y:S05]  /*3b90*/  @P0 BRA `(.L_x_320) ;  /* 0x0000000000200947 */ /* 0x000fea0003800000 */
[----:B------:R-:W0:Y:S01]  /*3ba0*/  S2R R2, SR_CTAID.Z ;  /* 0x0000000000027919 */ /* 0x000e220000002700 */
[----:B------:R-:W1:Y:S01]  /*3bb0*/  LDCU.64 UR10, c[0x0][0x388] ;  /* 0x00007100ff0a77ac */ /* 0x000e620008000a00 */
[----:B0-----:R-:W-:-:S05]  /*3bc0*/  IMAD R2, R2, 0x188000, R5 ;  /* 0x0018800002027824 */ /* 0x001fca00078e0205 */
[----:B------:R-:W-:-:S04]  /*3bd0*/  IADD3 R15, P0, P1, R6, R2, R19 ;  /* 0x00000002060f7210 */ /* 0x000fc8000791e013 */
[----:B-1----:R-:W-:Y:S02]  /*3be0*/  IADD3 R14, P4, P5, R15, UR10, R14 ;  /* 0x0000000a0f0e7c10 */ /* 0x002fe4000fd9e00e */
[----:B------:R-:W-:-:S04]  /*3bf0*/  IADD3.X R2, PT, PT, RZ, RZ, RZ, P0, P1 ;  /* 0x000000ffff027210 */ /* 0x000fc800007e24ff */
[----:B------:R-:W-:-:S06]  /*3c00*/  IADD3.X R15, PT, PT, R2, UR11, RZ, P4, P5 ;  /* 0x0000000b020f7c10 */ /* 0x000fcc000a7ea4ff */
[----:B------:R0:W5:Y:S02]  /*3c10*/  LDG.E.CONSTANT R15, desc[UR6][R14.64+0xa74] ;  /* 0x000a74060e0f7981 */ /* 0x000164000c1e9900 */
.L_x_320:
[----:B------:R-:W-:Y:S05]  /*3c20*/  BSYNC.RECONVERGENT B1 ;  /* 0x0000000000017941 */ /* 0x000fea0003800200 */
.L_x_319:
[----:B-----5:R1:W-:Y:S02]  /*3c30*/  STS [R10], R15 ;  /* 0x0000000f0a007388 */ /* 0x0203e40000000800 */
.L_x_318:
[----:B------:R-:W-:Y:S05]  /*3c40*/  BSYNC.RECONVERGENT B0 ;  /* 0x0000000000007941 */ /* 0x000fea0003800200 */
.L_x_317:
[----:B------:R-:W-:Y:S04]  /*3c50*/  BSSY.RECONVERGENT B0, `(.L_x_321) ;  /* 0x0000013000007945 */ /* 0x000fe80003800200 */
[----:B------:R-:W-:Y:S05]  /*3c60*/  @P3 BRA `(.L_x_322) ;  /* 0x0000000000443947 */ /* 0x000fea0003800000 */
[----:B------:R-:W-:Y:S01]  /*3c70*/  IADD3 R11, PT, PT, R11, R4, RZ ;  /* 0x000000040b0b7210 */ /* 0x000fe20007ffe0ff */
[----:B------:R-:W-:Y:S01]  /*3c80*/  BSSY.RECONVERGENT B1, `(.L_x_323) ;  /* 0x000000e000017945 */ /* 0x000fe20003800200 */
[----:B------:R-:W-:Y:S01]  /*3c90*/  HFMA2 R2, -RZ, RZ, 0, 0 ;  /* 0x00000000ff027431 */ /* 0x000fe200000001ff */
[----:B------:R-:W-:Y:S02]  /*3ca0*/  LEA R9, R25, UR4, 0x2 ;  /* 0x0000000419097c11 */ /* 0x000fe4000f8e10ff */
[----:B------:R-:W-:-:S04]  /*3cb0*/  ISETP.GT.U32.AND P0, PT, R11, 0xdf, PT ;  /* 0x000000df0b00780c */ /* 0x000fc80003f04070 */
[----:B------:R-:W-:-:S13]  /*3cc0*/  ISETP.GT.U32.OR P0, PT, R13, 0x308, P0 ;  /* 0x000003080d00780c */ /* 0x000fda0000704470 */
[----:B------:R-:W-:Y:S05]  /*3cd0*/  @P0 BRA `(.L_x_324) ;  /* 0x0000000000200947 */ /* 0x000fea0003800000 */
[----:B------:R-:W2:Y:S01]  /*3ce0*/  S2R R2, SR_CTAID.Z ;  /* 0x0000000000027919 */ /* 0x000ea20000002700 */
[----:B------:R-:W3:Y:S01]  /*3cf0*/  LDCU.64 UR10, c[0x0][0x388] ;  /* 0x00007100ff0a77ac */ /* 0x000ee20008000a00 */
[----:B--2---:R-:W-:-:S05]  /*3d00*/  IMAD R2, R2, 0x188000, R5 ;  /* 0x0018800002027824 */ /* 0x004fca00078e0205 */
[----:B------:R-:W-:-:S04]  /*3d10*/  IADD3 R2, P0, P1, R8, R2, R19 ;  /* 0x0000000208027210 */ /* 0x000fc8000791e013 */
[----:B---3--:R-:W-:Y:S02]  /*3d20*/  IADD3 R2, P3, P4, R2, UR10, R17 ;  /* 0x0000000a02027c10 */ /* 0x008fe4000fc7e011 */
[----:B------:R-:W-:-:S04]  /*3d30*/  IADD3.X R3, PT, PT, RZ, RZ, RZ, P0, P1 ;  /* 0x000000ffff037210 */ /* 0x000fc800007e24ff */
[----:B------:R-:W-:-:S05]  /*3d40*/  IADD3.X R3, PT, PT, R3, UR11, RZ, P3, P4 ;  /* 0x0000000b03037c10 */ /* 0x000fca0009fe84ff */
[----:B------:R2:W5:Y:S02]  /*3d50*/  LDG.E.CONSTANT R2, desc[UR6][R2.64+0xa74] ;  /* 0x000a740602027981 */ /* 0x000564000c1e9900 */
.L_x_324:
[----:B------:R-:W-:Y:S05]  /*3d60*/  BSYNC.RECONVERGENT B1 ;  /* 0x0000000000017941 */ /* 0x000fea0003800200 */
.L_x_323:
[----:B-----5:R3:W-:Y:S02]  /*3d70*/  STS [R9+0x200], R2 ;  /* 0x0002000209007388 */ /* 0x0207e40000000800 */
.L_x_322:
[----:B------:R-:W-:Y:S05]  /*3d80*/  BSYNC.RECONVERGENT B0 ;  /* 0x0000000000007941 */ /* 0x000fea0003800200 */
.L_x_321:
[----:B------:R-:W-:Y:S01]  /*3d90*/  SHF.L.U32 R23, R23, 0x4, RZ ;  /* 0x0000000417177819 */ /* 0x000fe200000006ff */
[----:B------:R-:W-:Y:S03]  /*3da0*/  BSSY.RECONVERGENT B0, `(.L_x_325) ;  /* 0x0000015000007945 */ /* 0x000fe60003800200 */
[----:B---3--:R-:W-:-:S04]  /*3db0*/  IADD3 R2, PT, PT, R23, R24, RZ ;  /* 0x0000001817027210 */ /* 0x008fc80007ffe0ff */
[----:B------:R-:W-:-:S13]  /*3dc0*/  ISETP.GT.U32.OR P2, PT, R2, 0x27, P2 ;  /* 0x000000270200780c */ /* 0x000fda0001744470 */
[----:B------:R-:W-:Y:S05]  /*3dd0*/  @P2 BRA `(.L_x_326) ;  /* 0x0000000000442947 */ /* 0x000fea0003800000 */
[----:B------:R-:W-:Y:S01]  /*3de0*/  IADD3 R4, PT, PT, R12, R4, RZ ;  /* 0x000000040c047210 */ /* 0x000fe20007ffe0ff */
[----:B------:R-:W-:Y:S01]  /*3df0*/  BSSY.RECONVERGENT B1, `(.L_x_327) ;  /* 0x000000e000017945 */ /* 0x000fe20003800200 */
[----:B------:R-:W-:Y:S02]  /*3e00*/  MOV R17, RZ ;  /* 0x000000ff00117202 */ /* 0x000fe40000000f00 */
[----:B------:R-:W-:Y:S02]  /*3e10*/  ISETP.GT.U32.AND P0, PT, R4, 0xdf, PT ;  /* 0x000000df0400780c */ /* 0x000fe40003f04070 */
[----:B------:R-:W-:Y:S02]  /*3e20*/  LEA R4, R25, UR4, 0x2 ;  /* 0x0000000419047c11 */ /* 0x000fe4000f8e10ff */
[----:B------:R-:W-:-:S13]  /*3e30*/  ISETP.GT.U32.OR P0, PT, R13, 0x308, P0 ;  /* 0x000003080d00780c */ /* 0x000fda0000704470 */
[----:B------:R-:W-:Y:S05]  /*3e40*/  @P0 BRA `(.L_x_328) ;  /* 0x0000000000200947 */ /* 0x000fea0003800000 */
[----:B------:R-:W3:Y:S01]  /*3e50*/  S2R R2, SR_CTAID.Z ;  /* 0x0000000000027919 */ /* 0x000ee20000002700 */
[----:B------:R-:W4:Y:S01]  /*3e60*/  LDCU.64 UR10, c[0x0][0x388] ;  /* 0x00007100ff0a77ac */ /* 0x000f220008000a00 */
[----:B---3--:R-:W-:-:S05]  /*3e70*/  IMAD R2, R2, 0x188000, R5 ;  /* 0x0018800002027824 */ /* 0x008fca00078e0205 */
[----:B------:R-:W-:-:S04]  /*3e80*/  IADD3 R7, P0, P1, R7, R2, R19 ;  /* 0x0000000207077210 */ /* 0x000fc8000791e013 */
[----:B----4-:R-:W-:Y:S02]  /*3e90*/  IADD3 R16, P2, P3, R7, UR10, R16 ;  /* 0x0000000a07107c10 */ /* 0x010fe4000fb5e010 */
[----:B------:R-:W-:-:S04]  /*3ea0*/  IADD3.X R2, PT, PT, RZ, RZ, RZ, P0, P1 ;  /* 0x000000ffff027210 */ /* 0x000fc800007e24ff */
[----:B------:R-:W-:-:S06]  /*3eb0*/  IADD3.X R17, PT, PT, R2, UR11, RZ, P2, P3 ;  /* 0x0000000b02117c10 */ /* 0x000fcc00097e64ff */
[----:B------:R3:W5:Y:S02]  /*3ec0*/  LDG.E.CONSTANT R17, desc[UR6][R16.64+0xa74] ;  /* 0x000a740610117981 */ /* 0x000764000c1e9900 */
.L_x_328:
[----:B------:R-:W-:Y:S05]  /*3ed0*/  BSYNC.RECONVERGENT B1 ;  /* 0x0000000000017941 */ /* 0x000fea0003800200 */
.L_x_327:
[----:B-----5:R4:W-:Y:S02]  /*3ee0*/  STS [R4+0x400], R17 ;  /* 0x0004001104007388 */ /* 0x0209e40000000800 */
.L_x_326:
[----:B------:R-:W-:Y:S05]  /*3ef0*/  BSYNC.RECONVERGENT B0 ;  /* 0x0000000000007941 */ /* 0x000fea0003800200 */
.L_x_325:
[----:B------:R-:W-:Y:S01]  /*3f00*/  BAR.SYNC.DEFER_BLOCKING 0x0 ;  /* 0x0000000000007b1d */ /* 0x000fe20000010000 */
[----:B------:R-:W-:Y:S02]  /*3f10*/  MOV R25, UR8 ;  /* 0x0000000800197c02 */ /* 0x000fe40008000f00 */
[----:B------:R-:W-:-:S03]  /*3f20*/  LOP3.LUT R23, R23, 0x30, RZ, 0xc0, !PT ;  /* 0x0000003017177812 */ /* 0x000fc600078ec0ff */
[----:B------:R-:W-:Y:S01]  /*3f30*/  IMAD R25, R26, 0x1c0, R25 ;  /* 0x000001c01a197824 */ /* 0x000fe200078e0219 */
[----:B------:R-:W5:Y:S01]  /*3f40*/  S2R R12, SR_CTAID.Z ;  /* 0x00000000000c7919 */ /* 0x000f620000002700 */
[----:B--2---:R-:W-:Y:S04]  /*3f50*/  LDS.64 R2, [R0] ;  /* 0x0000000000027984 */ /* 0x004fe80000000a00 */
[----:B----4-:R-:W2:Y:S04]  /*3f60*/  LDS.128 R4, [R25] ;  /* 0x0000000019047984 */ /* 0x010ea80000000c00 */
[----:B------:R-:W4:Y:S04]  /*3f70*/  LDS R28, [R0+0x94] ;  /* 0x00009400001c7984 */ /* 0x000f280000000800 */
[----:B------:R-:W4:Y:S04]  /*3f80*/  LDS.64 R20, [R0+0x128] ;  /* 0x0001280000147984 */ /* 0x000f280000000a00 */
[----:B------:R-:W4:Y:S01]  /*3f90*/  LDS R22, [R0+0x1bc] ;  /* 0x0001bc0000167984 */ /* 0x000f220000000800 */
[----:B-----5:R-:W-:-:S03]  /*3fa0*/  IMAD R13, R12, 0x18800, R13 ;  /* 0x000188000c0d7824 */ /* 0x020fc600078e020d */
[----:B-1----:R-:W1:Y:S02]  /*3fb0*/  LDS.128 R8, [R25+0x70] ;  /* 0x0000700019087984 */ /* 0x002e640000000c00 */
[----:B------:R-:W-:Y:S02]  /*3fc0*/  LEA R24, R13, R24, 0x4 ;  /* 0x000000180d187211 */ /* 0x000fe400078e20ff */
[----:B0-----:R-:W0:Y:S03]  /*3fd0*/  LDS.128 R12, [R25+0xe0] ;  /* 0x0000e000190c7984 */ /* 0x001e260000000c00 */
[----:B------:R-:W-:Y:S01]  /*3fe0*/  IMAD R27, R27, 0xc4000, R24 ;  /* 0x000c40001b1b7824 */ /* 0x000fe200078e0218 */
[----:B---3--:R-:W3:Y:S03]  /*3ff0*/  LDS.128 R16, [R25+0x150] ;  /* 0x0001500019107984 */ /* 0x008ee60000000c00 */
[----:B------:R-:W-:Y:S01]  /*4000*/  IMAD R26, R26, 0xc400, R27 ;  /* 0x0000c4001a1a7824 */ /* 0x000fe200078e021b */
[----:B------:R-:W-:Y:S04]  /*4010*/  LDS.64 R30, [R0+0x98] ;  /* 0x00009800001e7984 */ /* 0x000fe80000000a00 */
[----:B------:R-:W-:Y:S04]  /*4020*/  LDS.64 R32, [R0+0x1c0] ;  /* 0x0001c00000207984 */ /* 0x000fe80000000a00 */
[----:B------:R-:W-:Y:S01]  /*4030*/  LDS.64 R34, [R0+0x8] ;  /* 0x0000080000227984 */ /* 0x000fe20000000a00 */
[----:B--2---:R-:W-:-:S03]  /*4040*/  IDP.4A.S8.S8 R115, R2, R4, R115 ;  /* 0x0000000402737226 */ /* 0x004fc60000000673 */
[----:B------:R-:W-:Y:S01]  /*4050*/  LDS.64 R36, [R0+0x130] ;  /* 0x0001300000247984 */ /* 0x000fe20000000a00 */
[-C--:B------:R-:W-:Y:S02]  /*4060*/  IDP.4A.S8.S8 R105, R2, R5.reuse, R105 ;  /* 0x0000000502697226 */ /* 0x080fe40000000669 */
[CC--:B----4-:R-:W-:Y:S01]  /*4070*/  IDP.4A.S8.S8 R116, R28.reuse, R4.reuse, R116 ;  /* 0x000000041c747226 */ /* 0x0d0fe20000000674 */
[----:B------:R-:W-:Y:S01]  /*4080*/  LDS.64 R38, [R0+0xa0] ;  /* 0x0000a00000267984 */ /* 0x000fe20000000a00 */
[-C--:B------:R-:W-:Y:S02]  /*4090*/  IDP.4A.S8.S8 R106, R28, R5.reuse, R106 ;  /* 0x000000051c6a7226 */ /* 0x080fe4000000066a */
[CC--:B------:R-:W-:Y:S01]  /*40a0*/  IDP.4A.S8.S8 R107, R20.reuse, R4.reuse, R107 ;  /* 0x00000004146b7226 */ /* 0x0c0fe2000000066b */
[----:B------:R-:W-:Y:S01]  /*40b0*/  LDS.64 R44, [R0+0x1c8] ;  /* 0x0001c800002c7984 */ /* 0x000fe20000000a00 */
        /* <DEDUP_REMOVED lines=12> */
[-C--:B-1----:R-:W-:Y:S02]  /*4180*/  IDP.4A.S8.S8 R100, R2, R8.reuse, R100 ;  /* 0x0000000802647226 */ /* 0x082fe40000000664 */
        /* <DEDUP_REMOVED lines=32> */
[C---:B---3--:R-:W-:Y:S01]  /*4390*/  IDP.4A.S8.S8 R70, R2.reuse, R16, R70 ;  /* 0x0000001002467226 */ /* 0x048fe20000000646 */
[----:B------:R-:W1:Y:S01]  /*43a0*/  LDS.128 R12, [R25+0xf0] ;  /* 0x0000f000190c7984 */ /* 0x000e620000000c00 */
        /* <DEDUP_REMOVED lines=15> */
[-C--:B--2---:R-:W-:Y:S01]  /*44a0*/  IDP.4A.S8.S8 R115, R3, R4.reuse, R115 ;  /* 0x0000000403737226 */ /* 0x084fe20000000673 */
[----:B------:R-:W2:Y:S01]  /*44b0*/  LDS.128 R16, [R25+0x160] ;  /* 0x0001600019107984 */ /* 0x000ea20000000c00 */
        /* <DEDUP_REMOVED lines=32> */
[-C--:B-1----:R-:W-:Y:S01]  /*46c0*/  IDP.4A.S8.S8 R79, R3, R12.reuse, R79 ;  /* 0x0000000c034f7226 */ /* 0x082fe2000000064f */
[----:B------:R-:W0:Y:S01]  /*46d0*/  LDS.128 R8, [R25+0x90] ;  /* 0x0000900019087984 */ /* 0x000e220000000c00 */
        /* <DEDUP_REMOVED lines=15> */
[C---:B--2---:R-:W-:Y:S01]  /*47d0*/  IDP.4A.S8.S8 R70, R3.reuse, R16, R70 ;  /* 0x0000001003467226 */ /* 0x044fe20000000646 */
[----:B------:R-:W1:Y:S01]  /*47e0*/  LDS.128 R12, [R25+0x100] ;  /* 0x00010000190c7984 */ /* 0x000e620000000c00 */
        /* <DEDUP_REMOVED lines=16> */
[-C--:B---3--:R-:W-:Y:S01]  /*48f0*/  IDP.4A.S8.S8 R115, R34, R4.reuse, R115 ;  /* 0x0000000422737226 */ /* 0x088fe20000000673 */
[----:B------:R-:W2:Y:S01]  /*4900*/  LDS.128 R16, [R25+0x170] ;  /* 0x0001700019107984 */ /* 0x000ea20000000c00 */
        /* <DEDUP_REMOVED lines=15> */
[----:B------:R-:W3:Y:S01]  /*4a00*/  LDS.128 R4, [R25+0x30] ;  /* 0x0000300019047984 */ /* 0x000ee20000000c00 */
        /* <DEDUP_REMOVED lines=16> */
[-C--:B-1----:R-:W-:Y:S01]  /*4b10*/  IDP.4A.S8.S8 R79, R34, R12.reuse, R79 ;  /* 0x0000000c224f7226 */ /* 0x082fe2000000064f */
[----:B------:R-:W0:Y:S01]  /*4b20*/  LDS.128 R8, [R25+0xa0] ;  /* 0x0000a00019087984 */ /* 0x000e220000000c00 */
        /* <DEDUP_REMOVED lines=15> */
[C---:B--2---:R-:W-:Y:S01]  /*4c20*/  IDP.4A.S8.S8 R70, R34.reuse, R16, R70 ;  /* 0x0000001022467226 */ /* 0x044fe20000000646 */
[----:B------:R-:W1:Y:S01]  /*4c30*/  LDS.128 R12, [R25+0x110] ;  /* 0x00011000190c7984 */ /* 0x000e620000000c00 */
        /* <DEDUP_REMOVED lines=8> */
[----:B------:R-:W-:Y:S01]  /*4cc0*/  LDS.64 R30, [R0+0x10] ;  /* 0x00001000001e7984 */ /* 0x000fe20000000a00 */
[C---:B------:R-:W-:Y:S02]  /*4cd0*/  IDP.4A.S8.S8 R53, R36.reuse, R17, R53 ;  /* 0x0000001124357226 */ /* 0x040fe40000000635 */
[C---:B------:R-:W-:Y:S02]  /*4ce0*/  IDP.4A.S8.S8 R54, R36.reuse, R18, R54 ;  /* 0x0000001224367226 */ /* 0x040fe40000000636 */
[----:B------:R-:W-:-:S02]  /*4cf0*/  IDP.4A.S8.S8 R20, R36, R19, R20 ;  /* 0x0000001324147226 */ /* 0x000fc40000000614 */
[C---:B------:R-:W-:Y:S02]  /*4d00*/  IDP.4A.S8.S8 R40, R33.reuse, R16, R40 ;  /* 0x0000001021287226 */ /* 0x040fe40000000628 */
[C---:B------:R-:W-:Y:S02]  /*4d10*/  IDP.4A.S8.S8 R41, R33.reuse, R17, R41 ;  /* 0x0000001121297226 */ /* 0x040fe40000000629 */
[C---:B------:R-:W-:Y:S02]  /*4d20*/  IDP.4A.S8.S8 R42, R33.reuse, R18, R42 ;  /* 0x00000012212a7226 */ /* 0x040fe4000000062a */
[----:B------:R-:W-:Y:S02]  /*4d30*/  IDP.4A.S8.S8 R22, R33, R19, R22 ;  /* 0x0000001321167226 */ /* 0x000fe40000000616 */
[-C--:B---3--:R-:W-:Y:S01]  /*4d40*/  IDP.4A.S8.S8 R115, R35, R4.reuse, R115 ;  /* 0x0000000423737226 */ /* 0x088fe20000000673 */
[----:B------:R-:W2:Y:S01]  /*4d50*/  LDS.128 R16, [R25+0x180] ;  /* 0x0001800019107984 */ /* 0x000ea20000000c00 */
[----:B------:R-:W-:-:S02]  /*4d60*/  IDP.4A.S8.S8 R107, R37, R4, R107 ;  /* 0x00000004256b7226 */ /* 0x000fc4000000066b */
[-C--:B------:R-:W-:Y:S01]  /*4d70*/  IDP.4A.S8.S8 R116, R38, R4.reuse, R116 ;  /* 0x0000000426747226 */ /* 0x080fe20000000674 */
[----:B------:R-:W-:Y:S01]  /*4d80*/  LDS.64 R32, [R0+0x138] ;  /* 0x0001380000207984 */ /* 0x000fe20000000a00 */
        /* <DEDUP_REMOVED lines=13> */
[----:B------:R-:W3:Y:S01]  /*4e60*/  LDS.128 R4, [R25+0x40] ;  /* 0x0000400019047984 */ /* 0x000ee20000000c00 */
[-C--:B0-----:R-:W-:Y:S02]  /*4e70*/  IDP.4A.S8.S8 R100, R35, R8.reuse, R100 ;  /* 0x0000000823647226 */ /* 0x081fe40000000664 */
[----:B------:R-:W-:Y:S02]  /*4e80*/  IDP.4A.S8.S8 R103, R37, R8, R103 ;  /* 0x0000000825677226 */ /* 0x000fe40000000667 */
[-C--:B------:R-:W-:Y:S02]  /*4e90*/  IDP.4A.S8.S8 R86, R35, R9.reuse, R86 ;  /* 0x0000000923567226 */ /* 0x080fe40000000656 */
[----:B------:R-:W-:-:S02]  /*4ea0*/  IDP.4A.S8.S8 R83, R37, R9, R83 ;  /* 0x0000000925537226 */ /* 0x000fc40000000653 */
[-C--:B------:R-:W-:Y:S02]  /*4eb0*/  IDP.4A.S8.S8 R88, R35, R10.reuse, R88 ;  /* 0x0000000a23587226 */ /* 0x080fe40000000658 */
[----:B------:R-:W-:Y:S02]  /*4ec0*/  IDP.4A.S8.S8 R91, R37, R10, R91 ;  /* 0x0000000a255b7226 */ /* 0x000fe4000000065b */
[-C--:B------:R-:W-:Y:S02]  /*4ed0*/  IDP.4A.S8.S8 R74, R35, R11.reuse, R74 ;  /* 0x0000000b234a7226 */ /* 0x080fe4000000064a */
[----:B------:R-:W-:Y:S02]  /*4ee0*/  IDP.4A.S8.S8 R62, R37, R11, R62 ;  /* 0x0000000b253e7226 */ /* 0x000fe4000000063e */
        /* <DEDUP_REMOVED lines=8> */
[C---:B--2---:R-:W-:Y:S02]  /*4f70*/  IDP.4A.S8.S8 R70, R35.reuse, R16, R70 ;  /* 0x0000001023467226 */ /* 0x044fe40000000646 */
[C---:B------:R-:W-:Y:S02]  /*4f80*/  IDP.4A.S8.S8 R69, R35.reuse, R17, R69 ;  /* 0x0000001123457226 */ /* 0x040fe40000000645 */
[C---:B------:R-:W-:Y:S02]  /*4f90*/  IDP.4A.S8.S8 R68, R35.reuse, R18, R68 ;  /* 0x0000001223447226 */ /* 0x040fe40000000644 */
[----:B------:R-:W-:Y:S02]  /*4fa0*/  IDP.4A.S8.S8 R2, R35, R19, R2 ;  /* 0x0000001323027226 */ /* 0x000fe40000000602 */
[C---:B------:R-:W-:Y:S01]  /*4fb0*/  IDP.4A.S8.S8 R52, R37.reuse, R16, R52 ;  /* 0x0000001025347226 */ /* 0x040fe20000000634 */
[----:B------:R-:W-:Y:S01]  /*4fc0*/  LDS.64 R34, [R0+0xa8] ;  /* 0x0000a80000227984 */ /* 0x000fe20000000a00 */
[----:B------:R-:W-:-:S02]  /*4fd0*/  IDP.4A.S8.S8 R53, R37, R17, R53 ;  /* 0x0000001125357226 */ /* 0x000fc40000000635 */
[C---:B------:R-:W-:Y:S02]  /*4fe0*/  IDP.4A.S8.S8 R54, R37.reuse, R18, R54 ;  /* 0x0000001225367226 */ /* 0x040fe40000000636 */
[----:B------:R-:W-:Y:S02]  /*4ff0*/  IDP.4A.S8.S8 R20, R37, R19, R20 ;  /* 0x0000001325147226 */ /* 0x000fe40000000614 */
[-C--:B---3--:R-:W-:Y:S01]  /*5000*/  IDP.4A.S8.S8 R115, R30, R4.reuse, R115 ;  /* 0x000000041e737226 */ /* 0x088fe20000000673 */
[----:B------:R-:W-:Y:S01]  /*5010*/  LDS.64 R36, [R0+0x1d0] ;  /* 0x0001d00000247984 */ /* 0x000fe20000000a00 */
[-C--:B------:R-:W-:Y:S02]  /*5020*/  IDP.4A.S8.S8 R116, R39, R4.reuse, R116 ;  /* 0x0000000427747226 */ /* 0x080fe40000000674 */
        /* <DEDUP_REMOVED lines=25> */
[----:B------:R-:W1:Y:S01]  /*51c0*/  LDS.128 R16, [R25+0x190] ;  /* 0x0001900019107984 */ /* 0x000e620000000c00 */
[----:B------:R-:W-:Y:S02]  /*51d0*/  IDP.4A.S8.S8 R109, R44, R8, R109 ;  /* 0x000000082c6d7226 */ /* 0x000fe4000000066d */
[-C--:B------:R-:W-:Y:S02]  /*51e0*/  IDP.4A.S8.S8 R81, R38, R9.reuse, R81 ;  /* 0x0000000926517226 */ /* 0x080fe40000000651 */
[----:B------:R-:W-:-:S02]  /*51f0*/  IDP.4A.S8.S8 R93, R44, R9, R93 ;  /* 0x000000092c5d7226 */ /* 0x000fc4000000065d */
[-C--:B------:R-:W-:Y:S02]  /*5200*/  IDP.4A.S8.S8 R89, R38, R10.reuse, R89 ;  /* 0x0000000a26597226 */ /* 0x080fe40000000659 */
[----:B------:R-:W-:Y:S02]  /*5210*/  IDP.4A.S8.S8 R99, R44, R10, R99 ;  /* 0x0000000a2c637226 */ /* 0x000fe40000000663 */
[-C--:B------:R-:W-:Y:S02]  /*5220*/  IDP.4A.S8.S8 R72, R38, R11.reuse, R72 ;  /* 0x0000000b26487226 */ /* 0x080fe40000000648 */
[----:B------:R-:W-:Y:S02]  /*5230*/  IDP.4A.S8.S8 R77, R44, R11, R77 ;  /* 0x0000000b2c4d7226 */ /* 0x000fe4000000064d */
[----:B------:R-:W2:Y:S01]  /*5240*/  LDS.128 R8, [R25+0xb0] ;  /* 0x0000b00019087984 */ /* 0x000ea20000000c00 */
        /* <DEDUP_REMOVED lines=42> */
[-C--:B--2---:R-:W-:Y:S01]  /*54f0*/  IDP.4A.S8.S8 R100, R30, R8.reuse, R100 ;  /* 0x000000081e647226 */ /* 0x084fe20000000664 */
[----:B------:R-:W1:Y:S01]  /*5500*/  LDS.128 R16, [R25+0x1a0] ;  /* 0x0001a00019107984 */ /* 0x000e620000000c00 */
        /* <DEDUP_REMOVED lines=15> */
[----:B------:R-:W2:Y:S01]  /*5600*/  LDS.128 R8, [R25+0xc0] ;  /* 0x0000c00019087984 */ /* 0x000ea20000000c00 */
[-C--:B---3--:R-:W-:Y:S02]  /*5610*/  IDP.4A.S8.S8 R79, R30, R12.reuse, R79 ;  /* 0x0000000c1e4f7226 */ /* 0x088fe4000000064f */
        /* <DEDUP_REMOVED lines=16> */
[----:B0-----:R-:W-:Y:S02]  /*5720*/  IDP.4A.S8.S8 R115, R3, R4, R115 ;  /* 0x0000000403737226 */ /* 0x001fe40000000673 */
[----:B-1----:R-:W-:-:S02]  /*5730*/  IDP.4A.S8.S8 R2, R31, R19, R2 ;  /* 0x000000131f027226 */ /* 0x002fc40000000602 */
[-C--:B------:R-:W-:Y:S02]  /*5740*/  IDP.4A.S8.S8 R28, R34, R19.reuse, R28 ;  /* 0x00000013221c7226 */ /* 0x080fe4000000061c */
[-C--:B------:R-:W-:Y:S02]  /*5750*/  IDP.4A.S8.S8 R20, R33, R19.reuse, R20 ;  /* 0x0000001321147226 */ /* 0x080fe40000000614 */
[----:B------:R-:W-:Y:S02]  /*5760*/  IDP.4A.S8.S8 R22, R36, R19, R22 ;  /* 0x0000001324167226 */ /* 0x000fe40000000616 */
[-C--:B--2---:R-:W-:Y:S02]  /*5770*/  IDP.4A.S8.S8 R100, R31, R8.reuse, R100 ;  /* 0x000000081f647226 */ /* 0x084fe40000000664 */
[-C--:B------:R-:W-:Y:S02]  /*5780*/  IDP.4A.S8.S8 R101, R34, R8.reuse, R101 ;  /* 0x0000000822657226 */ /* 0x080fe40000000665 */
[----:B------:R-:W-:-:S02]  /*5790*/  IDP.4A.S8.S8 R103, R33, R8, R103 ;  /* 0x0000000821677226 */ /* 0x000fc40000000667 */
[----:B------:R-:W-:Y:S02]  /*57a0*/  IDP.4A.S8.S8 R109, R36, R8, R109 ;  /* 0x00000008246d7226 */ /* 0x000fe4000000066d */
[----:B------:R-:W-:Y:S02]  /*57b0*/  HFMA2 R8, -RZ, RZ, 2, 0 ;  /* 0x40000000ff087431 */ /* 0x000fe400000001ff */
[-C--:B------:R-:W-:Y:S02]  /*57c0*/  IDP.4A.S8.S8 R29, R35, R4.reuse, R116 ;  /* 0x00000004231d7226 */ /* 0x080fe40000000674 */
[-C--:B------:R-:W-:Y:S02]  /*57d0*/  IDP.4A.S8.S8 R107, R0, R4.reuse, R107 ;  /* 0x00000004006b7226 */ /* 0x080fe4000000066b */
[----:B------:R-:W-:Y:S01]  /*57e0*/  IDP.4A.S8.S8 R19, R37, R4, R104 ;  /* 0x0000000425137226 */ /* 0x000fe20000000668 */
[----:B------:R-:W-:Y:S01]  /*57f0*/  SHF.R.S32.HI R4, RZ, 0x1f, R115 ;  /* 0x0000001fff047819 */ /* 0x000fe20000011473 */
[----:B------:R-:W-:-:S02]  /*5800*/  IDP.4A.S8.S8 R105, R3, R5, R105 ;  /* 0x0000000503697226 */ /* 0x000fc40000000669 */
[C---:B------:R-:W-:Y:S02]  /*5810*/  IDP.4A.S8.S8 R86, R31.reuse, R9, R86 ;  /* 0x000000091f567226 */ /* 0x040fe40000000656 */
[C---:B------:R-:W-:Y:S02]  /*5820*/  IDP.4A.S8.S8 R88, R31.reuse, R10, R88 ;  /* 0x0000000a1f587226 */ /* 0x040fe40000000658 */
[C---:B------:R-:W-:Y:S02]  /*5830*/  IDP.4A.S8.S8 R74, R31.reuse, R11, R74 ;  /* 0x0000000b1f4a7226 */ /* 0x040fe4000000064a */
[C---:B------:R-:W-:Y:S02]  /*5840*/  IDP.4A.S8.S8 R70, R31.reuse, R16, R70 ;  /* 0x000000101f467226 */ /* 0x040fe40000000646 */
[C---:B------:R-:W-:Y:S02]  /*5850*/  IDP.4A.S8.S8 R69, R31.reuse, R17, R69 ;  /* 0x000000111f457226 */ /* 0x040fe40000000645 */
[----:B------:R-:W-:-:S02]  /*5860*/  IDP.4A.S8.S8 R68, R31, R18, R68 ;  /* 0x000000121f447226 */ /* 0x000fc40000000644 */
[----:B------:R-:W-:Y:S02]  /*5870*/  IDP.4A.S8.S8 R39, R37, R5, R108 ;  /* 0x0000000525277226 */ /* 0x000fe4000000066c */
[C---:B---3--:R-:W-:Y:S02]  /*5880*/  IDP.4A.S8.S8 R79, R31.reuse, R12, R79 ;  /* 0x0000000c1f4f7226 */ /* 0x048fe4000000064f */
[C---:B------:R-:W-:Y:S02]  /*5890*/  IDP.4A.S8.S8 R80, R31.reuse, R13, R80 ;  /* 0x0000000d1f507226 */ /* 0x040fe40000000650 */
[C---:B------:R-:W-:Y:S02]  /*58a0*/  IDP.4A.S8.S8 R87, R31.reuse, R14, R87 ;  /* 0x0000000e1f577226 */ /* 0x040fe40000000657 */
[-C--:B------:R-:W-:Y:S02]  /*58b0*/  IDP.4A.S8.S8 R73, R31, R15.reuse, R73 ;  /* 0x0000000f1f497226 */ /* 0x080fe40000000649 */
[----:B------:R-:W-:-:S02]  /*58c0*/  IDP.4A.S8.S8 R63, R34, R15, R63 ;  /* 0x0000000f223f7226 */ /* 0x000fc4000000063f */
[-C--:B------:R-:W-:Y:S02]  /*58d0*/  IDP.4A.S8.S8 R58, R33, R15.reuse, R58 ;  /* 0x0000000f213a7226 */ /* 0x080fe4000000063a */
[----:B------:R-:W-:Y:S02]  /*58e0*/  IDP.4A.S8.S8 R78, R36, R15, R78 ;  /* 0x0000000f244e7226 */ /* 0x000fe4000000064e */
[-C--:B------:R-:W-:Y:S02]  /*58f0*/  IDP.4A.S8.S8 R31, R35, R5.reuse, R106 ;  /* 0x00000005231f7226 */ /* 0x080fe4000000066a */
[----:B------:R-:W-:Y:S01]  /*5900*/  IDP.4A.S8.S8 R15, R0, R5, R112 ;  /* 0x00000005000f7226 */ /* 0x000fe20000000670 */
[----:B------:R-:W-:Y:S01]  /*5910*/  SHF.R.S32.HI R5, RZ, 0x1f, R105 ;  /* 0x0000001fff057819 */ /* 0x000fe20000011469 */
[-C--:B------:R-:W-:Y:S02]  /*5920*/  IDP.4A.S8.S8 R81, R34, R9.reuse, R81 ;  /* 0x0000000922517226 */ /* 0x080fe40000000651 */
[----:B------:R-:W-:-:S02]  /*5930*/  IDP.4A.S8.S8 R83, R33, R9, R83 ;  /* 0x0000000921537226 */ /* 0x000fc40000000653 */
[----:B------:R-:W-:Y:S01]  /*5940*/  IDP.4A.S8.S8 R93, R36, R9, R93 ;  /* 0x00000009245d7226 */ /* 0x000fe2000000065d */
[----:B------:R-:W-:Y:S01]  /*5950*/  MOV R9, 0x0 ;  /* 0x0000000000097802 */ /* 0x000fe20000000f00 */
[----:B------:R-:W-:Y:S02]  /*5960*/  IMAD R4, R4, 0x65f38000, RZ ;  /* 0x65f3800004047824 */ /* 0x000fe400078e02ff */
        /* <DEDUP_REMOVED lines=10> */
[----:B------:R-:W-:Y:S02]  /*5a10*/  IMAD R6, R5, 0x65f38000, RZ ;  /* 0x65f3800005067824 */ /* 0x000fe400078e02ff */
[C---:B------:R-:W-:Y:S02]  /*5a20*/  IMAD R27, R115.reuse, 0x2266, R4 ;  /* 0x00002266731b7824 */ /* 0x040fe400078e0204 */
[----:B------:R-:W-:-:S04]  /*5a30*/  IMAD.WIDE.U32 R4, R115, 0x65f38000, R8 ;  /* 0x65f3800073047825 */ /* 0x000fc800078e0008 */
[----:B------:R-:W-:Y:S01]  /*5a40*/  IMAD R21, R105, 0x2266, R6 ;  /* 0x0000226669157824 */ /* 0x000fe200078e0206 */
[----:B------:R-:W-:Y:S01]  /*5a50*/  SHF.R.S32.HI R6, RZ, 0x1f, R13 ;  /* 0x0000001fff067819 */ /* 0x000fe2000001140d */
[----:B------:R-:W-:Y:S01]  /*5a60*/  IDP.4A.S8.S8 R95, R3, R7, R95 ;  /* 0x00000007035f7226 */ /* 0x000fe2000000065f */
[----:B------:R-:W-:Y:S01]  /*5a70*/  IADD3 R27, PT, PT, R5, R27, RZ ;  /* 0x0000001b051b7210 */ /* 0x000fe20007ffe0ff */
[-C--:B------:R-:W-:Y:S01]  /*5a80*/  IDP.4A.S8.S8 R89, R34, R10.reuse, R89 ;  /* 0x0000000a22597226 */ /* 0x080fe20000000659 */
[----:B------:R-:W-:Y:S01]  /*5a90*/  SHF.R.S32.HI R5, RZ, 0x1f, R29 ;  /* 0x0000001fff057819 */ /* 0x000fe2000001141d */
[-C--:B------:R-:W-:Y:S01]  /*5aa0*/  IDP.4A.S8.S8 R91, R33, R10.reuse, R91 ;  /* 0x0000000a215b7226 */ /* 0x080fe2000000065b */
[----:B------:R-:W-:Y:S01]  /*5ab0*/  SHF.R.U64 R27, R4, 0x1f, R27 ;  /* 0x0000001f041b7819 */ /* 0x000fe2000000121b */
[----:B------:R-:W-:Y:S01]  /*5ac0*/  IDP.4A.S8.S8 R99, R36, R10, R99 ;  /* 0x0000000a24637226 */ /* 0x000fe20000000663 */
[----:B------:R-:W-:Y:S01]  /*5ad0*/  SHF.R.S32.HI R4, RZ, 0x1f, R95 ;  /* 0x0000001fff047819 */ /* 0x000fe2000001145f */
[----:B------:R-:W-:-:S02]  /*5ae0*/  IDP.4A.S8.S8 R72, R34, R11, R72 ;  /* 0x0000000b22487226 */ /* 0x000fc40000000648 */
[-C--:B------:R-:W-:Y:S02]  /*5af0*/  IDP.4A.S8.S8 R62, R33, R11.reuse, R62 ;  /* 0x0000000b213e7226 */ /* 0x080fe4000000063e */
[----:B------:R-:W-:Y:S02]  /*5b00*/  IDP.4A.S8.S8 R77, R36, R11, R77 ;  /* 0x0000000b244d7226 */ /* 0x000fe4000000064d */
[----:B------:R-:W-:-:S04]  /*5b10*/  IMAD.WIDE.U32 R10, R105, 0x65f38000, R8 ;  /* 0x65f38000690a7825 */ /* 0x000fc800078e0008 */
[----:B------:R-:W-:Y:S01]  /*5b20*/  IMAD R6, R6, 0x65f38000, RZ ;  /* 0x65f3800006067824 */ /* 0x000fe200078e02ff */
[----:B------:R-:W-:Y:S01]  /*5b30*/  IADD3 R21, PT, PT, R11, R21, RZ ;  /* 0x000000150b157210 */ /* 0x000fe20007ffe0ff */
[-C--:B------:R-:W-:Y:S02]  /*5b40*/  IDP.4A.S8.S8 R75, R34, R12.reuse, R75 ;  /* 0x0000000c224b7226 */ /* 0x080fe4000000064b */
[----:B------:R-:W-:Y:S01]  /*5b50*/  IMAD R47, R13, 0x2266, R6 ;  /* 0x000022660d2f7824 */ /* 0x000fe200078e0206 */
[----:B------:R-:W-:Y:S01]  /*5b60*/  SHF.R.U64 R21, R10, 0x1f, R21 ;  /* 0x0000001f0a157819 */ /* 0x000fe20000001215 */
[----:B------:R-:W-:Y:S01]  /*5b70*/  IMAD R6, R4, 0x65f38000, RZ ;  /* 0x65f3800004067824 */ /* 0x000fe200078e02ff */
[----:B------:R-:W-:Y:S01]  /*5b80*/  SHF.R.S32.HI R4, RZ, 0x1f, R31 ;  /* 0x0000001fff047819 */ /* 0x000fe2000001141f */
[-C--:B------:R-:W-:Y:S02]  /*5b90*/  IDP.4A.S8.S8 R76, R33, R12.reuse, R76 ;  /* 0x0000000c214c7226 */ /* 0x080fe4000000064c */
[----:B------:R-:W-:Y:S01]  /*5ba0*/  IDP.4A.S8.S8 R85, R36, R12, R85 ;  /* 0x0000000c24557226 */ /* 0x000fe20000000655 */
[----:B------:R-:W-:Y:S01]  /*5bb0*/  SHF.R.S32.HI R12, RZ, 0x1f, R111 ;  /* 0x0000001fff0c7819 */ /* 0x000fe2000001146f */
[----:B------:R-:W-:-:S02]  /*5bc0*/  IDP.4A.S8.S8 R90, R34, R14, R90 ;  /* 0x0000000e225a7226 */ /* 0x000fc4000000065a */
[CC--:B------:R-:W-:Y:S02]  /*5bd0*/  IDP.4A.S8.S8 R92, R33.reuse, R14.reuse, R92 ;  /* 0x0000000e215c7226 */ /* 0x0c0fe4000000065c */
[----:B------:R-:W-:Y:S02]  /*5be0*/  IDP.4A.S8.S8 R96, R36, R14, R96 ;  /* 0x0000000e24607226 */ /* 0x000fe40000000660 */
[C---:B------:R-:W-:Y:S02]  /*5bf0*/  IDP.4A.S8.S8 R52, R33.reuse, R16, R52 ;  /* 0x0000001021347226 */ /* 0x040fe40000000634 */
[----:B------:R-:W-:Y:S02]  /*5c00*/  IDP.4A.S8.S8 R54, R33, R18, R54 ;  /* 0x0000001221367226 */ /* 0x000fe40000000636 */
[----:B------:R-:W-:-:S04]  /*5c10*/  IMAD.WIDE.U32 R10, R13, 0x65f38000, R8 ;  /* 0x65f380000d0a7825 */ /* 0x000fc800078e0008 */
[----:B------:R-:W-:Y:S01]  /*5c20*/  IMAD R14, R5, 0x65f38000, RZ ;  /* 0x65f38000050e7824 */ /* 0x000fe200078e02ff */
[----:B------:R-:W-:Y:S01]  /*5c30*/  IADD3 R13, PT, PT, R11, R47, RZ ;  /* 0x0000002f0b0d7210 */ /* 0x000fe20007ffe0ff */
[C---:B------:R-:W-:Y:S02]  /*5c40*/  IMAD R5, R95.reuse, 0x2266, R6 ;  /* 0x000022665f057824 */ /* 0x040fe400078e0206 */
[----:B------:R-:W-:Y:S01]  /*5c50*/  IMAD.WIDE.U32 R32, R95, 0x65f38000, R8 ;  /* 0x65f380005f207825 */ /* 0x000fe200078e0008 */
[----:B------:R-:W-:Y:S02]  /*5c60*/  SHF.R.U64 R24, R10, 0x1f, R13 ;  /* 0x0000001f0a187819 */ /* 0x000fe4000000120d */
[----:B------:R-:W-:Y:S01]  /*5c70*/  SHF.R.S32.HI R13, RZ, 0x1f, R17 ;  /* 0x0000001fff0d7819 */ /* 0x000fe20000011411 */
[----:B------:R-:W-:Y:S01]  /*5c80*/  IMAD R4, R4, 0x65f38000, RZ ;  /* 0x65f3800004047824 */ /* 0x000fe200078e02ff */
[----:B------:R-:W-:Y:S01]  /*5c90*/  IADD3 R11, PT, PT, R33, R5, RZ ;  /* 0x00000005210b7210 */ /* 0x000fe20007ffe0ff */
[----:B------:R-:W-:-:S02]  /*5ca0*/  IMAD R12, R12, 0x65f38000, RZ ;  /* 0x65f380000c0c7824 */ /* 0x000fc400078e02ff */
[-C--:B------:R-:W-:Y:S01]  /*5cb0*/  IDP.4A.S8.S8 R97, R35, R7.reuse, R97 ;  /* 0x0000000723617226 */ /* 0x080fe20000000661 */
[----:B------:R-:W-:Y:S01]  /*5cc0*/  SHF.R.U64 R32, R32, 0x1f, R11 ;  /* 0x0000001f20207819 */ /* 0x000fe2000000120b */
[-C--:B------:R-:W-:Y:S01]  /*5cd0*/  IDP.4A.S8.S8 R45, R0, R7.reuse, R102 ;  /* 0x00000007002d7226 */ /* 0x080fe20000000666 */
[----:B------:R-:W-:Y:S01]  /*5ce0*/  SHF.R.S32.HI R11, RZ, 0x1f, R107 ;  /* 0x0000001fff0b7819 */ /* 0x000fe2000001146b */
[----:B------:R-:W-:Y:S01]  /*5cf0*/  IDP.4A.S8.S8 R43, R37, R7, R98 ;  /* 0x00000007252b7226 */ /* 0x000fe20000000662 */
[----:B------:R-:W-:Y:S01]  /*5d00*/  SHF.R.S32.HI R10, RZ, 0x1f, R97 ;  /* 0x0000001fff0a7819 */ /* 0x000fe20000011461 */
[C---:B------:R-:W-:Y:S02]  /*5d10*/  IMAD R49, R29.reuse, 0x2266, R14 ;  /* 0x000022661d317824 */ /* 0x040fe400078e020e */
[----:B------:R-:W-:-:S04]  /*5d20*/  IMAD.WIDE.U32 R6, R29, 0x65f38000, R8 ;  /* 0x65f380001d067825 */ /* 0x000fc800078e0008 */
[----:B------:R-:W-:Y:S01]  /*5d30*/  IMAD R51, R31, 0x2266, R4 ;  /* 0x000022661f337824 */ /* 0x000fe200078e0204 */
[----:B------:R-:W-:Y:S01]  /*5d40*/  IADD3 R29, PT, PT, R7, R49, RZ ;  /* 0x00000031071d7210 */ /* 0x000fe20007ffe0ff */
[----:B------:R-:W-:-:S03]  /*5d50*/  IMAD.WIDE.U32 R30, R31, 0x65f38000, R8 ;  /* 0x65f380001f1e7825 */ /* 0x000fc600078e0008 */
[----:B------:R-:W-:Y:S01]  /*5d60*/  SHF.R.U64 R29, R6, 0x1f, R29 ;  /* 0x0000001f061d7819 */ /* 0x000fe2000000121d */
[----:B------:R-:W-:Y:S01]  /*5d70*/  IMAD R47, R111, 0x2266, R12 ;  /* 0x000022666f2f7824 */ /* 0x000fe200078e020c */
[----:B------:R-:W-:Y:S01]  /*5d80*/  IADD3 R7, PT, PT, R31, R51, RZ ;  /* 0x000000331f077210 */ /* 0x000fe20007ffe0ff */
[----:B------:R-:W-:Y:S01]  /*5d90*/  IMAD.WIDE.U32 R4, R111, 0x65f38000, R8 ;  /* 0x65f380006f047825 */ /* 0x000fe200078e0008 */
[----:B------:R-:W-:Y:S02]  /*5da0*/  SHF.R.S32.HI R12, RZ, 0x1f, R15 ;  /* 0x0000001fff0c7819 */ /* 0x000fe4000001140f */
[----:B------:R-:W-:Y:S01]  /*5db0*/  SHF.R.U64 R30, R30, 0x1f, R7 ;  /* 0x0000001f1e1e7819 */ /* 0x000fe20000001207 */
[----:B------:R-:W-:Y:S01]  /*5dc0*/  IMAD R14, R11, 0x65f38000, RZ ;  /* 0x65f380000b0e7824 */ /* 0x000fe200078e02ff */
[----:B------:R-:W-:Y:S01]  /*5dd0*/  IADD3 R31, PT, PT, R5, R47, RZ ;  /* 0x0000002f051f7210 */ /* 0x000fe20007ffe0ff */
[C---:B------:R-:W-:Y:S02]  /*5de0*/  IDP.4A.S8.S8 R66, R34.reuse, R16, R66 ;  /* 0x0000001022427226 */ /* 0x040fe40000000642 */
[----:B------:R-:W-:Y:S01]  /*5df0*/  IDP.4A.S8.S8 R56, R34, R18, R56 ;  /* 0x0000001222387226 */ /* 0x000fe20000000638 */
[----:B------:R-:W-:Y:S01]  /*5e00*/  SHF.R.U64 R31, R4, 0x1f, R31 ;  /* 0x0000001f041f7819 */ /* 0x000fe2000000121f */
[C---:B------:R-:W-:Y:S01]  /*5e10*/  IDP.4A.S8.S8 R40, R36.reuse, R16, R40 ;  /* 0x0000001024287226 */ /* 0x040fe20000000628 */
[----:B------:R-:W0:Y:S01]  /*5e20*/  LDS.128 R4, [R25+0xd0] ;  /* 0x0000d00019047984 */ /* 0x000e220000000c00 */
[----:B------:R-:W-:-:S02]  /*5e30*/  IDP.4A.S8.S8 R42, R36, R18, R42 ;  /* 0x00000012242a7226 */ /* 0x000fc4000000062a */
[----:B------:R-:W-:Y:S02]  /*5e40*/  IMAD R16, R12, 0x65f38000, RZ ;  /* 0x65f380000c107824 */ /* 0x000fe400078e02ff */
[----:B------:R-:W-:Y:S02]  /*5e50*/  IMAD R18, R13, 0x65f38000, RZ ;  /* 0x65f380000d127824 */ /* 0x000fe400078e02ff */
[C---:B------:R-:W-:Y:S02]  /*5e60*/  IMAD R47, R107.reuse, 0x2266, R14 ;  /* 0x000022666b2f7824 */ /* 0x040fe400078e020e */
[----:B------:R-:W-:-:S04]  /*5e70*/  IMAD.WIDE.U32 R12, R107, 0x65f38000, R8 ;  /* 0x65f380006b0c7825 */ /* 0x000fc800078e0008 */
[----:B------:R-:W-:Y:S01]  /*5e80*/  IMAD R10, R10, 0x65f38000, RZ ;  /* 0x65f380000a0a7824 */ /* 0x000fe200078e02ff */
[----:B------:R-:W-:Y:S01]  /*5e90*/  IADD3 R13, PT, PT, R13, R47, RZ ;  /* 0x0000002f0d0d7210 */ /* 0x000fe20007ffe0ff */
[----:B------:R-:W-:Y:S02]  /*5ea0*/  IMAD R49, R15, 0x2266, R16 ;  /* 0x000022660f317824 */ /* 0x000fe400078e0210 */
[C---:B------:R-:W-:Y:S01]  /*5eb0*/  IMAD R51, R17.reuse, 0x2266, R18 ;  /* 0x0000226611337824 */ /* 0x040fe200078e0212 */
[----:B------:R-:W-:Y:S01]  /*5ec0*/  SHF.R.U64 R34, R12, 0x1f, R13 ;  /* 0x0000001f0c227819 */ /* 0x000fe2000000120d */
[----:B------:R-:W-:Y:S01]  /*5ed0*/  IMAD.WIDE.U32 R16, R17, 0x65f38000, R8 ;  /* 0x65f3800011107825 */ /* 0x000fe200078e0008 */
[----:B------:R-:W-:-:S03]  /*5ee0*/  SHF.R.S32.HI R12, RZ, 0x1f, R19 ;  /* 0x0000001fff0c7819 */ /* 0x000fc60000011413 */
[----:B------:R-:W-:Y:S01]  /*5ef0*/  IMAD R33, R97, 0x2266, R10 ;  /* 0x0000226661217824 */ /* 0x000fe200078e020a */
[----:B------:R-:W-:Y:S01]  /*5f00*/  IADD3 R13, PT, PT, R17, R51, RZ ;  /* 0x00000033110d7210 */ /* 0x000fe20007ffe0ff */
[----:B------:R-:W-:-:S03]  /*5f10*/  IMAD.WIDE.U32 R10, R97, 0x65f38000, R8 ;  /* 0x65f38000610a7825 */ /* 0x000fc600078e0008 */
[----:B------:R-:W-:Y:S01]  /*5f20*/  SHF.R.U64 R38, R16, 0x1f, R13 ;  /* 0x0000001f10267819 */ /* 0x000fe2000000120d */
[----:B------:R-:W-:Y:S01]  /*5f30*/  IMAD.WIDE.U32 R14, R15, 0x65f38000, R8 ;  /* 0x65f380000f0e7825 */ /* 0x000fe200078e0008 */
[----:B------:R-:W-:Y:S02]  /*5f40*/  IADD3 R33, PT, PT, R11, R33, RZ ;  /* 0x000000210b217210 */ /* 0x000fe40007ffe0ff */
[----:B------:R-:W-:Y:S01]  /*5f50*/  SHF.R.S32.HI R11, RZ, 0x1f, R45 ;  /* 0x0000001fff0b7819 */ /* 0x000fe2000001142d */
[----:B------:R-:W-:Y:S01]  /*5f60*/  IMAD R12, R12, 0x65f38000, RZ ;  /* 0x65f380000c0c7824 */ /* 0x000fe200078e02ff */
[----:B------:R-:W-:Y:S02]  /*5f70*/  SHF.R.S32.HI R13, RZ, 0x1f, R39 ;  /* 0x0000001fff0d7819 */ /* 0x000fe40000011427 */
[----:B------:R-:W-:Y:S02]  /*5f80*/  IADD3 R15, PT, PT, R15, R49, RZ ;  /* 0x000000310f0f7210 */ /* 0x000fe40007ffe0ff */
[----:B------:R-:W-:Y:S01]  /*5f90*/  SHF.R.U64 R33, R10, 0x1f, R33 ;  /* 0x0000001f0a217819 */ /* 0x000fe20000001221 */
[----:B------:R-:W-:Y:S01]  /*5fa0*/  IMAD R10, R11, 0x65f38000, RZ ;  /* 0x65f380000b0a7824 */ /* 0x000fe200078e02ff */
[----:B------:R-:W-:Y:S01]  /*5fb0*/  SHF.R.S32.HI R16, RZ, 0x1f, R43 ;  /* 0x0000001fff107819 */ /* 0x000fe2000001142b */
[----:B------:R-:W-:Y:S01]  /*5fc0*/  IMAD R18, R13, 0x65f38000, RZ ;  /* 0x65f380000d127824 */ /* 0x000fe200078e02ff */
[----:B------:R-:W-:Y:S01]  /*5fd0*/  SHF.R.U64 R36, R14, 0x1f, R15 ;  /* 0x0000001f0e247819 */ /* 0x000fe2000000120f */
[----:B------:R-:W-:Y:S01]  /*5fe0*/  IMAD R17, R45, 0x2266, R10 ;  /* 0x000022662d117824 */ /* 0x000fe200078e020a */
[----:B------:R-:W-:Y:S01]  /*5ff0*/  SHF.R.S32.HI R14, RZ, 0x1f, R113 ;  /* 0x0000001fff0e7819 */ /* 0x000fe20000011471 */
[----:B------:R-:W-:-:S02]  /*6000*/  IMAD R47, R39, 0x2266, R18 ;  /* 0x00002266272f7824 */ /* 0x000fc400078e0212 */
[----:B------:R-:W-:-:S04]  /*6010*/  IMAD.WIDE.U32 R10, R45, 0x65f38000, R8 ;  /* 0x65f380002d0a7825 */ /* 0x000fc800078e0008 */
[----:B------:R-:W-:Y:S01]  /*6020*/  IMAD R18, R16, 0x65f38000, RZ ;  /* 0x65f3800010127824 */ /* 0x000fe200078e02ff */
[----:B------:R-:W-:Y:S01]  /*6030*/  IADD3 R11, PT, PT, R11, R17, RZ ;  /* 0x000000110b0b7210 */ /* 0x000fe20007ffe0ff */
[C---:B------:R-:W-:Y:S02]  /*6040*/  IMAD R45, R19.reuse, 0x2266, R12 ;  /* 0x00002266132d7824 */ /* 0x040fe400078e020c */
[----:B------:R-:W-:Y:S01]  /*6050*/  IMAD R44, R14, 0x65f38000, RZ ;  /* 0x65f380000e2c7824 */ /* 0x000fe200078e02ff */
[----:B------:R-:W-:Y:S01]  /*6060*/  SHF.R.U64 R10, R10, 0x1f, R11 ;  /* 0x0000001f0a0a7819 */ /* 0x000fe2000000120b */
[----:B------:R-:W-:-:S04]  /*6070*/  IMAD.WIDE.U32 R12, R19, 0x65f38000, R8 ;  /* 0x65f38000130c7825 */ /* 0x000fc800078e0008 */
[----:B------:R-:W-:Y:S01]  /*6080*/  IMAD.WIDE.U32 R14, R39, 0x65f38000, R8 ;  /* 0x65f38000270e7825 */ /* 0x000fe200078e0008 */
[----:B------:R-:W-:-:S03]  /*6090*/  IADD3 R39, PT, PT, R13, R45, RZ ;  /* 0x0000002d0d277210 */ /* 0x000fc60007ffe0ff */
[----:B------:R-:W-:Y:S01]  /*60a0*/  IMAD R51, R43, 0x2266, R18 ;  /* 0x000022662b337824 */ /* 0x000fe200078e0212 */
[----:B------:R-:W-:Y:S01]  /*60b0*/  IADD3 R15, PT, PT, R15, R47, RZ ;  /* 0x0000002f0f0f7210 */ /* 0x000fe20007ffe0ff */
[----:B------:R-:W-:Y:S01]  /*60c0*/  IMAD.WIDE.U32 R18, R43, 0x65f38000, R8 ;  /* 0x65f380002b127825 */ /* 0x000fe200078e0008 */
[----:B------:R-:W-:Y:S02]  /*60d0*/  SHF.R.U64 R12, R12, 0x1f, R39 ;  /* 0x0000001f0c0c7819 */ /* 0x000fe40000001227 */
[----:B------:R-:W-:Y:S01]  /*60e0*/  SHF.R.U64 R14, R14, 0x1f, R15 ;  /* 0x0000001f0e0e7819 */ /* 0x000fe2000000120f */
[----:B------:R-:W-:Y:S01]  /*60f0*/  IMAD R49, R113, 0x2266, R44 ;  /* 0x0000226671317824 */ /* 0x000fe200078e022c */
[----:B------:R-:W-:Y:S01]  /*6100*/  IADD3 R11, PT, PT, R19, R51, RZ ;  /* 0x00000033130b7210 */ /* 0x000fe20007ffe0ff */
[----:B------:R-:W-:-:S03]  /*6110*/  IMAD.WIDE.U32 R16, R113, 0x65f38000, R8 ;  /* 0x65f3800071107825 */ /* 0x000fc600078e0008 */
[----:B------:R-:W-:Y:S01]  /*6120*/  SHF.R.U64 R11, R18, 0x1f, R11 ;  /* 0x0000001f120b7819 */ /* 0x000fe2000000120b */
[-C--:B0-----:R-:W-:Y:S01]  /*6130*/  IDP.4A.S8.S8 R47, R3, R4.reuse, R100 ;  /* 0x00000004032f7226 */ /* 0x081fe20000000664 */
[----:B------:R-:W-:Y:S01]  /*6140*/  IADD3 R13, PT, PT, R17, R49, RZ ;  /* 0x00000031110d7210 */ /* 0x000fe20007ffe0ff */
[-C--:B------:R-:W-:Y:S01]  /*6150*/  IDP.4A.S8.S8 R101, R35, R4.reuse, R101 ;  /* 0x0000000423657226 */ /* 0x080fe20000000665 */
[----:B------:R-:W0:Y:S01]  /*6160*/  LDC.64 R18, c[0x0][0x398] ;  /* 0x0000e600ff127b82 */ /* 0x000e220000000a00 */
[-C--:B------:R-:W-:Y:S01]  /*6170*/  IDP.4A.S8.S8 R103, R0, R4.reuse, R103 ;  /* 0x0000000400677226 */ /* 0x080fe20000000667 */
[----:B------:R-:W-:Y:S01]  /*6180*/  SHF.R.U64 R16, R16, 0x1f, R13 ;  /* 0x0000001f10107819 */ /* 0x000fe2000000120d */
[----:B------:R-:W-:Y:S01]  /*6190*/  IDP.4A.S8.S8 R109, R37, R4, R109 ;  /* 0x00000004256d7226 */ /* 0x000fe2000000066d */
[----:B------:R-:W-:Y:S01]  /*61a0*/  SHF.R.S32.HI R4, RZ, 0x1f, R47 ;  /* 0x0000001fff047819 */ /* 0x000fe2000001142f */
[-C--:B------:R-:W-:Y:S02]  /*61b0*/  IDP.4A.S8.S8 R45, R3, R5.reuse, R86 ;  /* 0x00000005032d7226 */ /* 0x080fe40000000656 */
[----:B------:R-:W-:-:S02]  /*61c0*/  IDP.4A.S8.S8 R81, R35, R5, R81 ;  /* 0x0000000523517226 */ /* 0x000fc40000000651 */
[CC--:B------:R-:W-:Y:S02]  /*61d0*/  IDP.4A.S8.S8 R83, R0.reuse, R5.reuse, R83 ;  /* 0x0000000500537226 */ /* 0x0c0fe40000000653 */
[----:B------:R-:W-:Y:S02]  /*61e0*/  IDP.4A.S8.S8 R93, R37, R5, R93 ;  /* 0x00000005255d7226 */ /* 0x000fe4000000065d */
[CC--:B------:R-:W-:Y:S02]  /*61f0*/  IDP.4A.S8.S8 R5, R3.reuse, R6.reuse, R88 ;  /* 0x0000000603057226 */ /* 0x0c0fe40000000658 */
[----:B------:R-:W-:Y:S02]  /*6200*/  IDP.4A.S8.S8 R13, R3, R7, R74 ;  /* 0x00000007030d7226 */ /* 0x000fe4000000064a */
[-C--:B------:R-:W-:Y:S02]  /*6210*/  IDP.4A.S8.S8 R89, R35, R6.reuse, R89 ;  /* 0x0000000623597226 */ /* 0x080fe40000000659 */
[----:B------:R-:W-:-:S02]  /*6220*/  IDP.4A.S8.S8 R91, R0, R6, R91 ;  /* 0x00000006005b7226 */ /* 0x000fc4000000065b */
[----:B------:R-:W-:Y:S01]  /*6230*/  IDP.4A.S8.S8 R99, R37, R6, R99 ;  /* 0x0000000625637226 */ /* 0x000fe20000000663 */
[----:B------:R-:W-:Y:S01]  /*6240*/  SHF.R.S32.HI R6, RZ, 0x1f, R45 ;  /* 0x0000001fff067819 */ /* 0x000fe2000001142d */
[----:B------:R-:W-:Y:S01]  /*6250*/  IMAD R44, R4, 0x65f38000, RZ ;  /* 0x65f38000042c7824 */ /* 0x000fe200078e02ff */
[----:B------:R-:W-:Y:S01]  /*6260*/  SHF.R.S32.HI R4, RZ, 0x1f, R5 ;  /* 0x0000001fff047819 */ /* 0x000fe20000011405 */
[-C--:B------:R-:W-:Y:S02]  /*6270*/  IDP.4A.S8.S8 R43, R35, R7.reuse, R72 ;  /* 0x00000007232b7226 */ /* 0x080fe40000000648 */
[-C--:B------:R-:W-:Y:S02]  /*6280*/  IDP.4A.S8.S8 R51, R0, R7.reuse, R62 ;  /* 0x0000000700337226 */ /* 0x080fe4000000063e */
[----:B------:R-:W-:Y:S01]  /*6290*/  IDP.4A.S8.S8 R77, R37, R7, R77 ;  /* 0x00000007254d7226 */ /* 0x000fe2000000064d */
[----:B------:R-:W-:Y:S01]  /*62a0*/  SHF.R.S32.HI R7, RZ, 0x1f, R13 ;  /* 0x0000001fff077819 */ /* 0x000fe2000001140d */
[----:B------:R-:W-:-:S02]  /*62b0*/  IMAD R6, R6, 0x65f38000, RZ ;  /* 0x65f3800006067824 */ /* 0x000fc400078e02ff */
[----:B------:R-:W-:Y:S02]  /*62c0*/  IMAD R4, R4, 0x65f38000, RZ ;  /* 0x65f3800004047824 */ /* 0x000fe400078e02ff */
[----:B------:R-:W-:Y:S02]  /*62d0*/  IMAD R48, R7, 0x65f38000, RZ ;  /* 0x65f3800007307824 */ /* 0x000fe400078e02ff */
[----:B------:R-:W-:Y:S02]  /*62e0*/  IMAD R39, R45, 0x2266, R6 ;  /* 0x000022662d277824 */ /* 0x000fe400078e0206 */
        /* <DEDUP_REMOVED lines=9> */
[----:B------:R-:W-:-:S03]  /*6380*/  SHF.R.S32.HI R5, RZ, 0x1f, R101 ;  /* 0x0000001fff057819 */ /* 0x000fc60000011465 */
[----:B------:R-:W-:Y:S01]  /*6390*/  IMAD.WIDE.U32 R44, R45, 0x65f38000, R8 ;  /* 0x65f380002d2c7825 */ /* 0x000fe200078e0008 */
[----:B------:R-:W-:-:S03]  /*63a0*/  IADD3 R17, PT, PT, R47, R17, RZ ;  /* 0x000000112f117210 */ /* 0x000fc60007ffe0ff */
[----:B0-----:R-:W-:Y:S01]  /*63b0*/  IMAD.WIDE.U32 R18, R23, 0x4, R18 ;  /* 0x0000000417127825 */ /* 0x001fe200078e0012 */
[----:B------:R-:W-:Y:S02]  /*63c0*/  SHF.R.U64 R23, R4, 0x1f, R7 ;  /* 0x0000001f04177819 */ /* 0x000fe40000001207 */
[----:B------:R-:W-:Y:S02]  /*63d0*/  SHF.R.S32.HI R4, RZ, 0x1f, R81 ;  /* 0x0000001fff047819 */ /* 0x000fe40000011451 */
[----:B------:R-:W-:Y:S01]  /*63e0*/  SHF.R.U64 R17, R46, 0x1f, R17 ;  /* 0x0000001f2e117819 */ /* 0x000fe20000001211 */
[----:B------:R-:W-:Y:S01]  /*63f0*/  IMAD R46, R5, 0x65f38000, RZ ;  /* 0x65f38000052e7824 */ /* 0x000fe200078e02ff */
[----:B------:R-:W-:Y:S02]  /*6400*/  IADD3 R39, PT, PT, R45, R39, RZ ;  /* 0x000000272d277210 */ /* 0x000fe40007ffe0ff */
[----:B------:R-:W-:Y:S01]  /*6410*/  SHF.R.S32.HI R6, RZ, 0x1f, R89 ;  /* 0x0000001fff067819 */ /* 0x000fe20000011459 */
[----:B------:R-:W-:Y:S01]  /*6420*/  IMAD R48, R4, 0x65f38000, RZ ;  /* 0x65f3800004307824 */ /* 0x000fe200078e02ff */
[----:B------:R-:W-:Y:S01]  /*6430*/  SHF.R.U64 R39, R44, 0x1f, R39 ;  /* 0x0000001f2c277819 */ /* 0x000fe20000001227 */
[C---:B------:R-:W-:Y:S01]  /*6440*/  IMAD R47, R101.reuse, 0x2266, R46 ;  /* 0x00002266652f7824 */ /* 0x040fe200078e022e */
[----:B------:R-:W-:Y:S01]  /*6450*/  SHF.R.S32.HI R44, RZ, 0x1f, R43 ;  /* 0x0000001fff2c7819 */ /* 0x000fe2000001142b */
[----:B------:R-:W-:Y:S01]  /*6460*/  IMAD R46, R6, 0x65f38000, RZ ;  /* 0x65f38000062e7824 */ /* 0x000fe200078e02ff */
[----:B------:R-:W2:Y:S01]  /*6470*/  LDG.E.CONSTANT R13, desc[UR6][R18.64] ;  /* 0x00000006120d7981 */ /* 0x000ea2000c1e9900 */
[----:B------:R-:W-:-:S03]  /*6480*/  IMAD.WIDE.U32 R4, R101, 0x65f38000, R8 ;  /* 0x65f3800065047825 */ /* 0x000fc600078e0008 */
[----:B------:R-:W3:Y:S01]  /*6490*/  LDG.E.CONSTANT R64, desc[UR6][R18.64+0x4] ;  /* 0x0000040612407981 */ /* 0x000ee2000c1e9900 */
[----:B------:R-:W-:Y:S01]  /*64a0*/  IMAD R55, R81, 0x2266, R48 ;  /* 0x0000226651377824 */ /* 0x000fe200078e0230 */
[----:B------:R-:W-:Y:S01]  /*64b0*/  IADD3 R5, PT, PT, R5, R47, RZ ;  /* 0x0000002f05057210 */ /* 0x000fe20007ffe0ff */
[----:B------:R-:W-:Y:S01]  /*64c0*/  IMAD.WIDE.U32 R6, R81, 0x65f38000, R8 ;  /* 0x65f3800051067825 */ /* 0x000fe200078e0008 */
[----:B------:R-:W4:Y:S03]  /*64d0*/  LDG.E.CONSTANT R67, desc[UR6][R18.64+0x8] ;  /* 0x0000080612437981 */ /* 0x000f26000c1e9900 */
[----:B------:R-:W-:Y:S01]  /*64e0*/  IMAD R48, R44, 0x65f38000, RZ ;  /* 0x65f380002c307824 */ /* 0x000fe200078e02ff */
[----:B------:R-:W-:Y:S01]  /*64f0*/  IADD3 R55, PT, PT, R7, R55, RZ ;  /* 0x0000003707377210 */ /* 0x000fe20007ffe0ff */
[----:B------:R-:W-:Y:S01]  /*6500*/  IMAD R59, R89, 0x2266, R46 ;  /* 0x00002266593b7824 */ /* 0x000fe200078e022e */
[----:B------:R-:W-:Y:S01]  /*6510*/  SHF.R.S32.HI R50, RZ, 0x1f, R77 ;  /* 0x0000001fff327819 */ /* 0x000fe2000001144d */
[C---:B------:R-:W-:Y:S01]  /*6520*/  IMAD R49, R43.reuse, 0x2266, R48 ;  /* 0x000022662b317824 */ /* 0x040fe200078e0230 */
[----:B------:R-:W-:Y:S01]  /*6530*/  SHF.R.U64 R55, R6, 0x1f, R55 ;  /* 0x0000001f06377819 */ /* 0x000fe20000001237 */
[----:B------:R-:W-:Y:S01]  /*6540*/  IMAD.WIDE.U32 R46, R43, 0x65f38000, R8 ;  /* 0x65f380002b2e7825 */ /* 0x000fe200078e0008 */
[----:B------:R-:W-:Y:S01]  /*6550*/  SHF.R.U64 R43, R4, 0x1f, R5 ;  /* 0x0000001f042b7819 */ /* 0x000fe20000001205 */
[----:B------:R-:W5:Y:S01]  /*6560*/  LDG.E.CONSTANT R74, desc[UR6][R18.64+0xc] ;  /* 0x00000c06124a7981 */ /* 0x000f62000c1e9900 */
[----:B------:R-:W-:Y:S01]  /*6570*/  SHF.R.S32.HI R4, RZ, 0x1f, R103 ;  /* 0x0000001fff047819 */ /* 0x000fe20000011467 */
[----:B------:R-:W-:Y:S01]  /*6580*/  IMAD.WIDE.U32 R44, R89, 0x65f38000, R8 ;  /* 0x65f38000592c7825 */ /* 0x000fe200078e0008 */
[----:B------:R-:W-:-:S02]  /*6590*/  SHF.R.S32.HI R6, RZ, 0x1f, R91 ;  /* 0x0000001fff067819 */ /* 0x000fc4000001145b */
[----:B------:R-:W-:Y:S01]  /*65a0*/  IADD3 R7, PT, PT, R47, R49, RZ ;  /* 0x000000312f077210 */ /* 0x000fe20007ffe0ff */
[----:B------:R-:W-:Y:S01]  /*65b0*/  IMAD R4, R4, 0x65f38000, RZ ;  /* 0x65f3800004047824 */ /* 0x000fe200078e02ff */
[----:B------:R-:W-:Y:S01]  /*65c0*/  SHF.R.S32.HI R5, RZ, 0x1f, R83 ;  /* 0x0000001fff057819 */ /* 0x000fe20000011453 */
[----:B------:R-:W-:Y:S01]  /*65d0*/  IMAD R6, R6, 0x65f38000, RZ ;  /* 0x65f3800006067824 */ /* 0x000fe200078e02ff */
[----:B------:R-:W-:Y:S01]  /*65e0*/  SHF.R.U64 R62, R46, 0x1f, R7 ;  /* 0x0000001f2e3e7819 */ /* 0x000fe20000001207 */
[----:B------:R-:W-:Y:S01]  /*65f0*/  IMAD R65, R103, 0x2266, R4 ;  /* 0x0000226667417824 */ /* 0x000fe200078e0204 */
[----:B------:R-:W-:Y:S01]  /*6600*/  IADD3 R59, PT, PT, R45, R59, RZ ;  /* 0x0000003b2d3b7210 */ /* 0x000fe20007ffe0ff */
[----:B------:R-:W-:Y:S02]  /*6610*/  IMAD R46, R5, 0x65f38000, RZ ;  /* 0x65f38000052e7824 */ /* 0x000fe400078e02ff */
[----:B------:R-:W-:Y:S01]  /*6620*/  IMAD R61, R91, 0x2266, R6 ;  /* 0x000022665b3d7824 */ /* 0x000fe200078e0206 */
[----:B------:R-:W-:Y:S01]  /*6630*/  SHF.R.U64 R59, R44, 0x1f, R59 ;  /* 0x0000001f2c3b7819 */ /* 0x000fe2000000123b */
[----:B------:R-:W0:Y:S01]  /*6640*/  LDS.128 R4, [R25+0x140] ;  /* 0x0001400019047984 */ /* 0x000e220000000c00 */
[----:B------:R-:W-:-:S02]  /*6650*/  IMAD R71, R83, 0x2266, R46 ;  /* 0x0000226653477824 */ /* 0x000fc400078e022e */
[----:B------:R-:W-:-:S04]  /*6660*/  IMAD.WIDE.U32 R46, R83, 0x65f38000, R8 ;  /* 0x65f38000532e7825 */ /* 0x000fc800078e0008 */
[----:B------:R-:W-:Y:S01]  /*6670*/  IMAD.WIDE.U32 R48, R91, 0x65f38000, R8 ;  /* 0x65f380005b307825 */ /* 0x000fe200078e0008 */
[----:B------:R-:W-:-:S03]  /*6680*/  IADD3 R71, PT, PT, R47, R71, RZ ;  /* 0x000000472f477210 */ /* 0x000fc60007ffe0ff */
[----:B------:R-:W-:Y:S01]  /*6690*/  IMAD.WIDE.U32 R44, R103, 0x65f38000, R8 ;  /* 0x65f38000672c7825 */ /* 0x000fe200078e0008 */
[----:B------:R-:W-:Y:S02]  /*66a0*/  IADD3 R47, PT, PT, R49, R61, RZ ;  /* 0x0000003d312f7210 */ /* 0x000fe40007ffe0ff */
[----:B------:R-:W-:Y:S02]  /*66b0*/  SHF.R.U64 R71, R46, 0x1f, R71 ;  /* 0x0000001f2e477819 */ /* 0x000fe40000001247 */
[----:B------:R-:W-:Y:S02]  /*66c0*/  IADD3 R65, PT, PT, R45, R65, RZ ;  /* 0x000000412d417210 */ /* 0x000fe40007ffe0ff */
[----:B------:R-:W-:Y:S02]  /*66d0*/  SHF.R.S32.HI R45, RZ, 0x1f, R51 ;  /* 0x0000001fff2d7819 */ /* 0x000fe40000011433 */
[----:B------:R-:W-:Y:S02]  /*66e0*/  SHF.R.S32.HI R46, RZ, 0x1f, R109 ;  /* 0x0000001fff2e7819 */ /* 0x000fe4000001146d */
[----:B------:R-:W-:-:S02]  /*66f0*/  SHF.R.U64 R72, R48, 0x1f, R47 ;  /* 0x0000001f30487819 */ /* 0x000fc4000000122f */
[----:B------:R-:W-:Y:S02]  /*6700*/  SHF.R.S32.HI R47, RZ, 0x1f, R93 ;  /* 0x0000001fff2f7819 */ /* 0x000fe4000001145d */
[----:B------:R-:W-:Y:S01]  /*6710*/  SHF.R.U64 R65, R44, 0x1f, R65 ;  /* 0x0000001f2c417819 */ /* 0x000fe20000001241 */
[----:B------:R-:W-:Y:S02]  /*6720*/  IMAD R44, R45, 0x65f38000, RZ ;  /* 0x65f380002d2c7824 */ /* 0x000fe400078e02ff */
[----:B------:R-:W-:Y:S02]  /*6730*/  IMAD R46, R46, 0x65f38000, RZ ;  /* 0x65f380002e2e7824 */ /* 0x000fe400078e02ff */
[----:B------:R-:W-:Y:S02]  /*6740*/  IMAD R60, R47, 0x65f38000, RZ ;  /* 0x65f380002f3c7824 */ /* 0x000fe400078e02ff */
[C---:B------:R-:W-:Y:S02]  /*6750*/  IMAD R81, R51.reuse, 0x2266, R44 ;  /* 0x0000226633517824 */ /* 0x040fe400078e022c */
[----:B------:R-:W-:Y:S01]  /*6760*/  IMAD.WIDE.U32 R44, R51, 0x65f38000, R8 ;  /* 0x65f38000332c7825 */ /* 0x000fe200078e0008 */
[----:B------:R-:W-:-:S03]  /*6770*/  SHF.R.S32.HI R48, RZ, 0x1f, R99 ;  /* 0x0000001fff307819 */ /* 0x000fc60000011463 */
[C---:B------:R-:W-:Y:S02]  /*6780*/  IMAD R61, R109.reuse, 0x2266, R46 ;  /* 0x000022666d3d7824 */ /* 0x040fe400078e022e */
[----:B------:R-:W-:Y:S01]  /*6790*/  IMAD.WIDE.U32 R46, R109, 0x65f38000, R8 ;  /* 0x65f380006d2e7825 */ /* 0x000fe200078e0008 */
[----:B------:R-:W-:-:S03]  /*67a0*/  IADD3 R81, PT, PT, R45, R81, RZ ;  /* 0x000000512d517210 */ /* 0x000fc60007ffe0ff */
[----:B------:R-:W-:Y:S02]  /*67b0*/  IMAD R83, R93, 0x2266, R60 ;  /* 0x000022665d537824 */ /* 0x000fe400078e023c */
[----:B------:R-:W-:Y:S01]  /*67c0*/  IMAD R60, R50, 0x65f38000, RZ ;  /* 0x65f38000323c7824 */ /* 0x000fe200078e02ff */
[----:B------:R-:W-:Y:S01]  /*67d0*/  IADD3 R45, PT, PT, R47, R61, RZ ;  /* 0x0000003d2f2d7210 */ /* 0x000fe20007ffe0ff */
[----:B------:R-:W-:Y:S02]  /*67e0*/  IMAD R86, R48, 0x65f38000, RZ ;  /* 0x65f3800030567824 */ /* 0x000fe400078e02ff */
[C---:B------:R-:W-:Y:S02]  /*67f0*/  IMAD R47, R77.reuse, 0x2266, R60 ;  /* 0x000022664d2f7824 */ /* 0x040fe400078e023c */
[----:B------:R-:W-:-:S04]  /*6800*/  IMAD.WIDE.U32 R60, R77, 0x65f38000, R8 ;  /* 0x65f380004d3c7825 */ /* 0x000fc800078e0008 */
[----:B------:R-:W-:Y:S01]  /*6810*/  IMAD.WIDE.U32 R48, R93, 0x65f38000, R8 ;  /* 0x65f380005d307825 */ /* 0x000fe200078e0008 */
[----:B------:R-:W-:-:S03]  /*6820*/  IADD3 R47, PT, PT, R61, R47, RZ ;  /* 0x0000002f3d2f7210 */ /* 0x000fc60007ffe0ff */
[C---:B------:R-:W-:Y:S02]  /*6830*/  IMAD R89, R99.reuse, 0x2266, R86 ;  /* 0x0000226663597824 */ /* 0x040fe400078e0256 */
[----:B------:R-:W-:Y:S01]  /*6840*/  IMAD.WIDE.U32 R50, R99, 0x65f38000, R8 ;  /* 0x65f3800063327825 */ /* 0x000fe200078e0008 */
[----:B------:R-:W-:Y:S02]  /*6850*/  IADD3 R83, PT, PT, R49, R83, RZ ;  /* 0x0000005331537210 */ /* 0x000fe40007ffe0ff */
[----:B------:R-:W-:Y:S01]  /*6860*/  SHF.R.U64 R88, R60, 0x1f, R47 ;  /* 0x0000001f3c587819 */ /* 0x000fe2000000122f */
[-C--:B0-----:R-:W-:Y:S01]  /*6870*/  IDP.4A.S8.S8 R47, R3, R4.reuse, R79 ;  /* 0x00000004032f7226 */ /* 0x081fe2000000064f */
[----:B------:R-:W-:Y:S02]  /*6880*/  IADD3 R49, PT, PT, R51, R89, RZ ;  /* 0x0000005933317210 */ /* 0x000fe40007ffe0ff */
[----:B------:R-:W-:Y:S01]  /*6890*/  SHF.R.U64 R44, R44, 0x1f, R81 ;  /* 0x0000001f2c2c7819 */ /* 0x000fe20000001251 */
[-C--:B------:R-:W-:Y:S01]  /*68a0*/  IDP.4A.S8.S8 R85, R37, R4.reuse, R85 ;  /* 0x0000000425557226 */ /* 0x080fe20000000655 */
[----:B------:R-:W5:Y:S01]  /*68b0*/  LDG.E.CONSTANT R81, desc[UR6][R18.64+0x10] ;  /* 0x0000100612517981 */ /* 0x000f62000c1e9900 */
[----:B------:R-:W-:Y:S01]  /*68c0*/  SHF.R.U64 R86, R50, 0x1f, R49 ;  /* 0x0000001f32567819 */ /* 0x000fe20000001231 */
[----:B------:R-:W-:-:S02]  /*68d0*/  IDP.4A.S8.S8 R89, R35, R4, R75 ;  /* 0x0000000423597226 */ /* 0x000fc4000000064b */
[C---:B------:R-:W-:Y:S01]  /*68e0*/  IDP.4A.S8.S8 R51, R0.reuse, R4, R76 ;  /* 0x0000000400337226 */ /* 0x040fe2000000064c */
[----:B------:R-:W-:Y:S01]  /*68f0*/  SHF.R.S32.HI R4, RZ, 0x1f, R47 ;  /* 0x0000001fff047819 */ /* 0x000fe2000001142f */
[-C--:B------:R-:W-:Y:S01]  /*6900*/  IDP.4A.S8.S8 R49, R3, R5.reuse, R80 ;  /* 0x0000000503317226 */ /* 0x080fe20000000650 */
[----:B------:R-:W5:Y:S01]  /*6910*/  LDG.E.CONSTANT R79, desc[UR6][R18.64+0x14] ;  /* 0x00001406124f7981 */ /* 0x000f62000c1e9900 */
[-C--:B------:R-:W-:Y:S02]  /*6920*/  IDP.4A.S8.S8 R91, R35, R5.reuse, R82 ;  /* 0x00000005235b7226 */ /* 0x080fe40000000652 */
[-C--:B------:R-:W-:Y:S02]  /*6930*/  IDP.4A.S8.S8 R61, R0, R5.reuse, R84 ;  /* 0x00000005003d7226 */ /* 0x080fe40000000654 */
[----:B------:R-:W-:Y:S01]  /*6940*/  IDP.4A.S8.S8 R95, R37, R5, R94 ;  /* 0x00000005255f7226 */ /* 0x000fe2000000065e */
[----:B------:R-:W-:Y:S01]  /*6950*/  SHF.R.S32.HI R5, RZ, 0x1f, R49 ;  /* 0x0000001fff057819 */ /* 0x000fe20000011431 */
[----:B------:R-:W-:Y:S01]  /*6960*/  IDP.4A.S8.S8 R93, R3, R6, R87 ;  /* 0x00000006035d7226 */ /* 0x000fe20000000657 */
[----:B------:R-:W-:Y:S01]  /*6970*/  SHF.R.U64 R45, R46, 0x1f, R45 ;  /* 0x0000001f2e2d7819 */ /* 0x000fe2000000122d */
[----:B------:R-:W-:-:S02]  /*6980*/  IMAD R4, R4, 0x65f38000, RZ ;  /* 0x65f3800004047824 */ /* 0x000fc400078e02ff */
[-C--:B------:R-:W-:Y:S02]  /*6990*/  IDP.4A.S8.S8 R77, R0, R6.reuse, R92 ;  /* 0x00000006004d7226 */ /* 0x080fe4000000065c */
[-C--:B------:R-:W-:Y:S02]  /*69a0*/  IDP.4A.S8.S8 R97, R37, R6.reuse, R96 ;  /* 0x0000000625617226 */ /* 0x080fe40000000660 */
[-C--:B------:R-:W-:Y:S02]  /*69b0*/  IDP.4A.S8.S8 R101, R35, R7.reuse, R63 ;  /* 0x0000000723657226 */ /* 0x080fe4000000063f */
[----:B------:R-:W-:Y:S01]  /*69c0*/  IDP.4A.S8.S8 R103, R3, R7, R73 ;  /* 0x0000000703677226 */ /* 0x000fe20000000649 */
[----:B------:R-:W-:Y:S01]  /*69d0*/  SHF.R.U64 R83, R48, 0x1f, R83 ;  /* 0x0000001f30537819 */ /* 0x000fe20000001253 */
[----:B------:R-:W-:Y:S01]  /*69e0*/  IDP.4A.S8.S8 R87, R35, R6, R90 ;  /* 0x0000000623577226 */ /* 0x000fe2000000065a */
[----:B------:R-:W-:Y:S01]  /*69f0*/  SHF.R.S32.HI R6, RZ, 0x1f, R93 ;  /* 0x0000001fff067819 */ /* 0x000fe2000001145d */
[----:B------:R-:W-:Y:S01]  /*6a00*/  IMAD R46, R5, 0x65f38000, RZ ;  /* 0x65f38000052e7824 */ /* 0x000fe200078e02ff */
[----:B------:R-:W5:Y:S01]  /*6a10*/  LDG.E.CONSTANT R75, desc[UR6][R18.64+0x18] ;  /* 0x00001806124b7981 */ /* 0x000f62000c1e9900 */
[----:B------:R-:W-:-:S02]  /*6a20*/  IMAD R63, R47, 0x2266, R4 ;  /* 0x000022662f3f7824 */ /* 0x000fc400078e0204 */
[----:B------:R-:W-:Y:S01]  /*6a30*/  IMAD.WIDE.U32 R4, R47, 0x65f38000, R8 ;  /* 0x65f380002f047825 */ /* 0x000fe200078e0008 */
[----:B------:R-:W5:Y:S03]  /*6a40*/  LDG.E.CONSTANT R82, desc[UR6][R18.64+0x20] ;  /* 0x0000200612527981 */ /* 0x000f66000c1e9900 */
[----:B------:R-:W-:Y:S01]  /*6a50*/  IMAD R6, R6, 0x65f38000, RZ ;  /* 0x65f3800006067824 */ /* 0x000fe200078e02ff */
[----:B------:R-:W-:Y:S01]  /*6a60*/  IADD3 R5, PT, PT, R5, R63, RZ ;  /* 0x0000003f05057210 */ /* 0x000fe20007ffe0ff */
[C---:B------:R-:W-:Y:S01]  /*6a70*/  IMAD R73, R49.reuse, 0x2266, R46 ;  /* 0x0000226631497824 */ /* 0x040fe200078e022e */
[----:B------:R-:W5:Y:S01]  /*6a80*/  LDG.E.CONSTANT R94, desc[UR6][R18.64+0x2c] ;  /* 0x00002c06125e7981 */ /* 0x000f62000c1e9900 */
[----:B------:R-:W-:-:S04]  /*6a90*/  IMAD.WIDE.U32 R46, R49, 0x65f38000, R8 ;  /* 0x65f38000312e7825 */ /* 0x000fc800078e0008 */
[C---:B------:R-:W-:Y:S02]  /*6aa0*/  IMAD R105, R93.reuse, 0x2266, R6 ;  /* 0x000022665d697824 */ /* 0x040fe400078e0206 */
[----:B------:R-:W-:-:S04]  /*6ab0*/  IMAD.WIDE.U32 R48, R93, 0x65f38000, R8 ;  /* 0x65f380005d307825 */ /* 0x000fc800078e0008 */
[----:B------:R-:W-:Y:S01]  /*6ac0*/  IDP.4A.S8.S8 R93, R0, R7, R58 ;  /* 0x00000007005d7226 */ /* 0x000fe2000000063a */
[----:B------:R-:W-:Y:S02]  /*6ad0*/  SHF.R.U64 R58, R4, 0x1f, R5 ;  /* 0x0000001f043a7819 */ /* 0x000fe40000001205 */
[----:B------:R-:W-:Y:S02]  /*6ae0*/  SHF.R.S32.HI R4, RZ, 0x1f, R103 ;  /* 0x0000001fff047819 */ /* 0x000fe40000011467 */
[----:B------:R-:W-:Y:S02]  /*6af0*/  IADD3 R63, PT, PT, R47, R73, RZ ;  /* 0x000000492f3f7210 */ /* 0x000fe40007ffe0ff */
[----:B------:R-:W-:Y:S02]  /*6b00*/  IADD3 R73, PT, PT, R49, R105, RZ ;  /* 0x0000006931497210 */ /* 0x000fe40007ffe0ff */
[----:B------:R-:W-:Y:S01]  /*6b10*/  SHF.R.S32.HI R5, RZ, 0x1f, R89 ;  /* 0x0000001fff057819 */ /* 0x000fe20000011459 */
[----:B------:R-:W-:Y:S01]  /*6b20*/  IMAD R4, R4, 0x65f38000, RZ ;  /* 0x65f3800004047824 */ /* 0x000fe200078e02ff */
[----:B------:R-:W-:-:S02]  /*6b30*/  SHF.R.U64 R63, R46, 0x1f, R63 ;  /* 0x0000001f2e3f7819 */ /* 0x000fc4000000123f */
[----:B------:R-:W-:Y:S01]  /*6b40*/  SHF.R.U64 R73, R48, 0x1f, R73 ;  /* 0x0000001f30497819 */ /* 0x000fe20000001249 */
[----:B------:R-:W-:Y:S01]  /*6b50*/  IMAD R48, R5, 0x65f38000, RZ ;  /* 0x65f3800005307824 */ /* 0x000fe200078e02ff */
[----:B------:R-:W-:Y:S01]  /*6b60*/  SHF.R.S32.HI R6, RZ, 0x1f, R91 ;  /* 0x0000001fff067819 */ /* 0x000fe2000001145b */
[----:B------:R-:W-:Y:S01]  /*6b70*/  IDP.4A.S8.S8 R99, R37, R7, R78 ;  /* 0x0000000725637226 */ /* 0x000fe2000000064e */
[----:B------:R-:W-:Y:S01]  /*6b80*/  SHF.R.S32.HI R46, RZ, 0x1f, R87 ;  /* 0x0000001fff2e7819 */ /* 0x000fe20000011457 */
[C---:B------:R-:W-:Y:S01]  /*6b90*/  IMAD R47, R103.reuse, 0x2266, R4 ;  /* 0x00002266672f7824 */ /* 0x040fe200078e0204 */
[----:B------:R-:W5:Y:S01]  /*6ba0*/  LDG.E.CONSTANT R78, desc[UR6][R18.64+0x1c] ;  /* 0x00001c06124e7981 */ /* 0x000f62000c1e9900 */
        /* <DEDUP_REMOVED lines=8> */
[C---:B------:R-:W-:Y:S02]  /*6c30*/  IMAD R91, R87.reuse, 0x2266, R48 ;  /* 0x00002266575b7824 */ /* 0x040fe400078e0230 */
[----:B------:R-:W-:Y:S01]  /*6c40*/  IMAD.WIDE.U32 R48, R87, 0x65f38000, R8 ;  /* 0x65f3800057307825 */ /* 0x000fe200078e0008 */
[----:B------:R-:W-:Y:S02]  /*6c50*/  SHF.R.U64 R80, R4, 0x1f, R5 ;  /* 0x0000001f04507819 */ /* 0x000fe40000001205 */
[----:B------:R-:W-:Y:S02]  /*6c60*/  IADD3 R7, PT, PT, R7, R103, RZ ;  /* 0x0000006707077210 */ /* 0x000fe40007ffe0ff */
[----:B------:R-:W-:Y:S02]  /*6c70*/  IADD3 R5, PT, PT, R49, R91, RZ ;  /* 0x0000005b31057210 */ /* 0x000fe40007ffe0ff */
[----:B------:R-:W-:Y:S01]  /*6c80*/  IADD3 R87, PT, PT, R47, R89, RZ ;  /* 0x000000592f577210 */ /* 0x000fe20007ffe0ff */
[----:B------:R-:W5:Y:S01]  /*6c90*/  LDG.E.CONSTANT R91, desc[UR6][R18.64+0x24] ;  /* 0x00002406125b7981 */ /* 0x000f62000c1e9900 */
[----:B------:R-:W-:-:S02]  /*6ca0*/  SHF.R.S32.HI R4, RZ, 0x1f, R101 ;  /* 0x0000001fff047819 */ /* 0x000fc40000011465 */
[----:B------:R-:W-:Y:S01]  /*6cb0*/  SHF.R.U64 R90, R48, 0x1f, R5 ;  /* 0x0000001f305a7819 */ /* 0x000fe20000001205 */
[----:B------:R-:W5:Y:S01]  /*6cc0*/  LDG.E.CONSTANT R89, desc[UR6][R18.64+0x28] ;  /* 0x0000280612597981 */ /* 0x000f62000c1e9900 */
[----:B------:R-:W-:Y:S02]  /*6cd0*/  SHF.R.S32.HI R48, RZ, 0x1f, R51 ;  /* 0x0000001fff307819 */ /* 0x000fe40000011433 */
[----:B------:R-:W-:Y:S02]  /*6ce0*/  SHF.R.S32.HI R49, RZ, 0x1f, R61 ;  /* 0x0000001fff317819 */ /* 0x000fe4000001143d */
[----:B------:R-:W-:Y:S01]  /*6cf0*/  SHF.R.U64 R87, R46, 0x1f, R87 ;  /* 0x0000001f2e577819 */ /* 0x000fe20000001257 */
[----:B------:R-:W-:Y:S01]  /*6d00*/  IMAD R46, R4, 0x65f38000, RZ ;  /* 0x65f38000042e7824 */ /* 0x000fe200078e02ff */
[----:B------:R-:W-:Y:S02]  /*6d10*/  SHF.R.U64 R84, R6, 0x1f, R7 ;  /* 0x0000001f06547819 */ /* 0x000fe40000001207 */
[----:B------:R0:W1:Y:S01]  /*6d20*/  LDS.128 R4, [R25+0x1b0] ;  /* 0x0001b00019047984 */ /* 0x0000620000000c00 */
[----:B------:R-:W-:Y:S01]  /*6d30*/  IMAD R48, R48, 0x65f38000, RZ ;  /* 0x65f3800030307824 */ /* 0x000fe200078e02ff */
[----:B------:R-:W-:Y:S01]  /*6d40*/  SHF.R.S32.HI R50, RZ, 0x1f, R77 ;  /* 0x0000001fff327819 */ /* 0x000fe2000001144d */
[----:B------:R-:W-:Y:S01]  /*6d50*/  IMAD R76, R49, 0x65f38000, RZ ;  /* 0x65f38000314c7824 */ /* 0x000fe200078e02ff */
[----:B------:R-:W-:Y:S01]  /*6d60*/  SHF.R.S32.HI R60, RZ, 0x1f, R93 ;  /* 0x0000001fff3c7819 */ /* 0x000fe2000001145d */
[----:B------:R-:W-:-:S02]  /*6d70*/  IMAD R103, R101, 0x2266, R46 ;  /* 0x0000226665677824 */ /* 0x000fc400078e022e */
[----:B------:R-:W-:-:S04]  /*6d80*/  IMAD.WIDE.U32 R46, R101, 0x65f38000, R8 ;  /* 0x65f38000652e7825 */ /* 0x000fc800078e0008 */
[----:B------:R-:W-:Y:S02]  /*6d90*/  IMAD R101, R51, 0x2266, R48 ;  /* 0x0000226633657824 */ /* 0x000fe400078e0230 */
[----:B------:R-:W-:Y:S02]  /*6da0*/  IMAD R105, R61, 0x2266, R76 ;  /* 0x000022663d697824 */ /* 0x000fe400078e024c */
[----:B------:R-:W-:Y:S01]  /*6db0*/  IMAD.WIDE.U32 R48, R51, 0x65f38000, R8 ;  /* 0x65f3800033307825 */ /* 0x000fe200078e0008 */
[----:B0-----:R-:W-:-:S03]  /*6dc0*/  IADD3 R25, PT, PT, R47, R103, RZ ;  /* 0x000000672f197210 */ /* 0x001fc60007ffe0ff */
[----:B------:R-:W-:Y:S02]  /*6dd0*/  IMAD R92, R50, 0x65f38000, RZ ;  /* 0x65f38000325c7824 */ /* 0x000fe400078e02ff */
[----:B------:R-:W-:Y:S02]  /*6de0*/  IMAD R76, R60, 0x65f38000, RZ ;  /* 0x65f380003c4c7824 */ /* 0x000fe400078e02ff */
[----:B------:R-:W-:Y:S01]  /*6df0*/  IMAD.WIDE.U32 R50, R61, 0x65f38000, R8 ;  /* 0x65f380003d327825 */ /* 0x000fe200078e0008 */
[----:B------:R-:W-:-:S03]  /*6e00*/  IADD3 R47, PT, PT, R49, R101, RZ ;  /* 0x00000065312f7210 */ /* 0x000fc60007ffe0ff */
[C---:B------:R-:W-:Y:S02]  /*6e10*/  IMAD R107, R77.reuse, 0x2266, R92 ;  /* 0x000022664d6b7824 */ /* 0x040fe400078e025c */
[----:B------:R-:W-:-:S04]  /*6e20*/  IMAD.WIDE.U32 R60, R77, 0x65f38000, R8 ;  /* 0x65f380004d3c7825 */ /* 0x000fc800078e0008 */
[C---:B------:R-:W-:Y:S02]  /*6e30*/  IMAD R103, R93.reuse, 0x2266, R76 ;  /* 0x000022665d677824 */ /* 0x040fe400078e024c */
[----:B------:R-:W-:Y:S01]  /*6e40*/  IMAD.WIDE.U32 R76, R93, 0x65f38000, R8 ;  /* 0x65f380005d4c7825 */ /* 0x000fe200078e0008 */
[----:B------:R-:W-:Y:S02]  /*6e50*/  SHF.R.U64 R92, R48, 0x1f, R47 ;  /* 0x0000001f305c7819 */ /* 0x000fe4000000122f */
[----:B------:R-:W-:Y:S02]  /*6e60*/  SHF.R.U64 R25, R46, 0x1f, R25 ;  /* 0x0000001f2e197819 */ /* 0x000fe40000001219 */
[----:B------:R-:W-:Y:S02]  /*6e70*/  IADD3 R47, PT, PT, R77, R103, RZ ;  /* 0x000000674d2f7210 */ /* 0x000fe40007ffe0ff */
[----:B------:R-:W-:Y:S02]  /*6e80*/  SHF.R.S32.HI R46, RZ, 0x1f, R85 ;  /* 0x0000001fff2e7819 */ /* 0x000fe40000011455 */
[----:B------:R-:W-:-:S02]  /*6e90*/  IADD3 R49, PT, PT, R51, R105, RZ ;  /* 0x0000006933317210 */ /* 0x000fc40007ffe0ff */
[----:B------:R-:W-:Y:S02]  /*6ea0*/  SHF.R.U64 R76, R76, 0x1f, R47 ;  /* 0x0000001f4c4c7819 */ /* 0x000fe4000000122f */
[----:B------:R-:W-:Y:S01]  /*6eb0*/  SHF.R.S32.HI R47, RZ, 0x1f, R95 ;  /* 0x0000001fff2f7819 */ /* 0x000fe2000001145f */
[----:B------:R-:W-:Y:S01]  /*6ec0*/  IMAD R46, R46, 0x65f38000, RZ ;  /* 0x65f380002e2e7824 */ /* 0x000fe200078e02ff */
[----:B------:R-:W-:Y:S02]  /*6ed0*/  IADD3 R93, PT, PT, R61, R107, RZ ;  /* 0x0000006b3d5d7210 */ /* 0x000fe40007ffe0ff */
[----:B------:R-:W-:Y:S02]  /*6ee0*/  SHF.R.U64 R77, R50, 0x1f, R49 ;  /* 0x0000001f324d7819 */ /* 0x000fe40000001231 */
[----:B------:R-:W-:Y:S02]  /*6ef0*/  SHF.R.S32.HI R48, RZ, 0x1f, R97 ;  /* 0x0000001fff307819 */ /* 0x000fe40000011461 */
[----:B------:R-:W-:Y:S01]  /*6f00*/  SHF.R.S32.HI R49, RZ, 0x1f, R99 ;  /* 0x0000001fff317819 */ /* 0x000fe20000011463 */
[----:B------:R-:W-:Y:S01]  /*6f10*/  IMAD R50, R47, 0x65f38000, RZ ;  /* 0x65f380002f327824 */ /* 0x000fe200078e02ff */
[----:B------:R-:W-:Y:S01]  /*6f20*/  SHF.R.U64 R93, R60, 0x1f, R93 ;  /* 0x0000001f3c5d7819 */ /* 0x000fe2000000125d */
[----:B------:R-:W-:-:S02]  /*6f30*/  IMAD R101, R85, 0x2266, R46 ;  /* 0x0000226655657824 */ /* 0x000fc400078e022e */
[----:B------:R-:W-:Y:S02]  /*6f40*/  IMAD.WIDE.U32 R46, R85, 0x65f38000, R8 ;  /* 0x65f38000552e7825 */ /* 0x000fe400078e0008 */
[----:B------:R-:W5:Y:S02]  /*6f50*/  LDG.E.CONSTANT R85, desc[UR6][R18.64+0x30] ;  /* 0x0000300612557981 */ /* 0x000f64000c1e9900 */
[----:B------:R-:W-:Y:S02]  /*6f60*/  IMAD R60, R48, 0x65f38000, RZ ;  /* 0x65f38000303c7824 */ /* 0x000fe400078e02ff */
[----:B------:R-:W-:Y:S02]  /*6f70*/  IMAD R96, R49, 0x65f38000, RZ ;  /* 0x65f3800031607824 */ /* 0x000fe400078e02ff */
[C---:B------:R-:W-:Y:S02]  /*6f80*/  IMAD R103, R95.reuse, 0x2266, R50 ;  /* 0x000022665f677824 */ /* 0x040fe400078e0232 */
[----:B------:R-:W-:-:S04]  /*6f90*/  IMAD.WIDE.U32 R48, R95, 0x65f38000, R8 ;  /* 0x65f380005f307825 */ /* 0x000fc800078e0008 */
[C---:B------:R-:W-:Y:S02]  /*6fa0*/  IMAD R105, R97.reuse, 0x2266, R60 ;  /* 0x0000226661697824 */ /* 0x040fe400078e023c */
[----:B------:R-:W-:Y:S01]  /*6fb0*/  IMAD.WIDE.U32 R50, R97, 0x65f38000, R8 ;  /* 0x65f3800061327825 */ /* 0x000fe200078e0008 */
[----:B------:R-:W-:-:S03]  /*6fc0*/  IADD3 R95, PT, PT, R49, R103, RZ ;  /* 0x00000067315f7210 */ /* 0x000fc60007ffe0ff */
[----:B------:R-:W-:Y:S01]  /*6fd0*/  IMAD R107, R99, 0x2266, R96 ;  /* 0x00002266636b7824 */ /* 0x000fe200078e0260 */
[----:B------:R-:W-:Y:S01]  /*6fe0*/  IADD3 R49, PT, PT, R51, R105, RZ ;  /* 0x0000006933317210 */ /* 0x000fe20007ffe0ff */
[----:B------:R-:W-:Y:S01]  /*6ff0*/  IMAD.WIDE.U32 R60, R99, 0x65f38000, R8 ;  /* 0x65f38000633c7825 */ /* 0x000fe200078e0008 */
[----:B------:R-:W-:-:S03]  /*7000*/  SHF.R.U64 R48, R48, 0x1f, R95 ;  /* 0x0000001f30307819 */ /* 0x000fc6000000125f */
[----:B-1----:R-:W-:Y:S01]  /*7010*/  IDP.4A.S8.S8 R103, R35, R7, R28 ;  /* 0x0000000723677226 */ /* 0x002fe2000000061c */
[----:B------:R-:W-:Y:S01]  /*7020*/  SHF.R.U64 R50, R50, 0x1f, R49 ;  /* 0x0000001f32327819 */ /* 0x000fe20000001231 */
[-C--:B------:R-:W-:Y:S01]  /*7030*/  IDP.4A.S8.S8 R95, R3, R4.reuse, R70 ;  /* 0x00000004035f7226 */ /* 0x080fe20000000646 */
[----:B------:R-:W5:Y:S01]  /*7040*/  LDG.E.CONSTANT R28, desc[UR6][R18.64+0x34] ;  /* 0x00003406121c7981 */ /* 0x000f62000c1e9900 */
[----:B------:R-:W-:Y:S01]  /*7050*/  IADD3 R97, PT, PT, R47, R101, RZ ;  /* 0x000000652f617210 */ /* 0x000fe20007ffe0ff */
[----:B------:R-:W-:Y:S01]  /*7060*/  IDP.4A.S8.S8 R49, R35, R5, R57 ;  /* 0x0000000523317226 */ /* 0x000fe20000000639 */
[----:B------:R-:W-:Y:S01]  /*7070*/  IADD3 R47, PT, PT, R61, R107, RZ ;  /* 0x0000006b3d2f7210 */ /* 0x000fe20007ffe0ff */
[-C--:B------:R-:W-:Y:S02]  /*7080*/  IDP.4A.S8.S8 R101, R3, R5.reuse, R69 ;  /* 0x0000000503657226 */ /* 0x080fe40000000645 */
[C---:B------:R-:W-:Y:S02]  /*7090*/  IDP.4A.S8.S8 R57, R0.reuse, R5, R53 ;  /* 0x0000000500397226 */ /* 0x040fe40000000635 */
[----:B------:R-:W-:-:S02]  /*70a0*/  IDP.4A.S8.S8 R61, R0, R4, R52 ;  /* 0x00000004003d7226 */ /* 0x000fc40000000634 */
[CC--:B------:R-:W-:Y:S02]  /*70b0*/  IDP.4A.S8.S8 R53, R0.reuse, R6.reuse, R54 ;  /* 0x0000000600357226 */ /* 0x0c0fe40000000636 */
[----:B------:R-:W-:Y:S01]  /*70c0*/  IDP.4A.S8.S8 R69, R0, R7, R20 ;  /* 0x0000000700457226 */ /* 0x000fe20000000614 */
[----:B------:R-:W-:Y:S01]  /*70d0*/  SHF.R.S32.HI R0, RZ, 0x1f, R95 ;  /* 0x0000001fff007819 */ /* 0x000fe2000001145f */
[----:B------:R-:W-:Y:S01]  /*70e0*/  IDP.4A.S8.S8 R107, R3, R6, R68 ;  /* 0x00000006036b7226 */ /* 0x000fe20000000644 */
[----:B------:R-:W-:Y:S01]  /*70f0*/  SHF.R.U64 R46, R46, 0x1f, R97 ;  /* 0x0000001f2e2e7819 */ /* 0x000fe20000001261 */
[-C--:B------:R-:W-:Y:S02]  /*7100*/  IDP.4A.S8.S8 R51, R35, R4.reuse, R66 ;  /* 0x0000000423337226 */ /* 0x080fe40000000642 */
[----:B------:R-:W-:Y:S02]  /*7110*/  IDP.4A.S8.S8 R97, R37, R4, R40 ;  /* 0x0000000425617226 */ /* 0x000fe40000000628 */
[----:B------:R-:W-:-:S02]  /*7120*/  IMAD R4, R0, 0x65f38000, RZ ;  /* 0x65f3800000047824 */ /* 0x000fc400078e02ff */
[----:B------:R-:W5:Y:S01]  /*7130*/  LDG.E.CONSTANT R0, desc[UR6][R18.64+0x38] ;  /* 0x0000380612007981 */ /* 0x000f62000c1e9900 */
[----:B------:R-:W-:Y:S01]  /*7140*/  IDP.4A.S8.S8 R105, R3, R7, R2 ;  /* 0x0000000703697226 */ /* 0x000fe20000000602 */
[----:B------:R-:W-:Y:S02]  /*7150*/  SHF.R.S32.HI R2, RZ, 0x1f, R101 ;  /* 0x0000001fff027819 */ /* 0x000fe40000011465 */
[----:B------:R-:W-:Y:S02]  /*7160*/  SHF.R.S32.HI R3, RZ, 0x1f, R107 ;  /* 0x0000001fff037819 */ /* 0x000fe4000001146b */
[----:B------:R-:W-:Y:S01]  /*7170*/  SHF.R.U64 R60, R60, 0x1f, R47 ;  /* 0x0000001f3c3c7819 */ /* 0x000fe2000000122f */
[----:B------:R-:W-:Y:S02]  /*7180*/  IDP.4A.S8.S8 R47, R35, R6, R56 ;  /* 0x00000006232f7226 */ /* 0x000fe40000000638 */
[----:B------:R-:W-:Y:S02]  /*7190*/  IMAD R20, R2, 0x65f38000, RZ ;  /* 0x65f3800002147824 */ /* 0x000fe400078e02ff */
[----:B------:R-:W-:-:S02]  /*71a0*/  IMAD R40, R3, 0x65f38000, RZ ;  /* 0x65f3800003287824 */ /* 0x000fc400078e02ff */
[C---:B------:R-:W-:Y:S02]  /*71b0*/  IMAD R35, R95.reuse, 0x2266, R4 ;  /* 0x000022665f237824 */ /* 0x040fe400078e0204 */
[----:B------:R-:W-:-:S04]  /*71c0*/  IMAD.WIDE.U32 R2, R95, 0x65f38000, R8 ;  /* 0x65f380005f027825 */ /* 0x000fc800078e0008 */
[----:B------:R-:W-:Y:S02]  /*71d0*/  IDP.4A.S8.S8 R95, R37, R7, R22 ;  /* 0x00000007255f7226 */ /* 0x000fe40000000616 */
[----:B------:R0:W5:Y:S01]  /*71e0*/  LDG.E.CONSTANT R22, desc[UR6][R18.64+0x3c] ;  /* 0x00003c0612167981 */ /* 0x000162000c1e9900 */
[----:B------:R-:W-:Y:S01]  /*71f0*/  IADD3 R3, PT, PT, R3, R35, RZ ;  /* 0x0000002303037210 */ /* 0x000fe20007ffe0ff */
[----:B------:R-:W-:Y:S02]  /*7200*/  IDP.4A.S8.S8 R99, R37, R5, R41 ;  /* 0x0000000525637226 */ /* 0x000fe40000000629 */
[----:B------:R-:W-:Y:S02]  /*7210*/  IMAD R111, R107, 0x2266, R40 ;  /* 0x000022666b6f7824 */ /* 0x000fe400078e0228 */
[C---:B------:R-:W-:Y:S01]  /*7220*/  IMAD R109, R101.reuse, 0x2266, R20 ;  /* 0x00002266656d7824 */ /* 0x040fe200078e0214 */
[----:B------:R-:W-:Y:S01]  /*7230*/  SHF.R.U64 R20, R2, 0x1f, R3 ;  /* 0x0000001f02147819 */ /* 0x000fe20000001203 */
[----:B------:R-:W-:Y:S01]  /*7240*/  IMAD.WIDE.U32 R4, R101, 0x65f38000, R8 ;  /* 0x65f3800065047825 */ /* 0x000fe200078e0008 */
[----:B------:R-:W-:-:S03]  /*7250*/  SHF.R.S32.HI R2, RZ, 0x1f, R105 ;  /* 0x0000001fff027819 */ /* 0x000fc60000011469 */
[----:B------:R-:W-:Y:S01]  /*7260*/  IMAD.WIDE.U32 R40, R107, 0x65f38000, R8 ;  /* 0x65f380006b287825 */ /* 0x000fe200078e0008 */
[----:B------:R-:W-:Y:S02]  /*7270*/  IADD3 R35, PT, PT, R5, R109, RZ ;  /* 0x0000006d05237210 */ /* 0x000fe40007ffe0ff */
[----:B------:R-:W-:Y:S01]  /*7280*/  SHF.R.S32.HI R3, RZ, 0x1f, R51 ;  /* 0x0000001fff037819 */ /* 0x000fe20000011433 */
[----:B------:R-:W-:Y:S01]  /*7290*/  IDP.4A.S8.S8 R101, R37, R6, R42 ;  /* 0x0000000625657226 */ /* 0x000fe2000000062a */
[----:B------:R-:W-:Y:S01]  /*72a0*/  IADD3 R37, PT, PT, R41, R111, RZ ;  /* 0x0000006f29257210 */ /* 0x000fe20007ffe0ff */
[----:B------:R-:W-:Y:S01]  /*72b0*/  IMAD R6, R2, 0x65f38000, RZ ;  /* 0x65f3800002067824 */ /* 0x000fe200078e02ff */
[----:B------:R-:W-:Y:S02]  /*72c0*/  SHF.R.U64 R35, R4, 0x1f, R35 ;  /* 0x0000001f04237819 */ /* 0x000fe40000001223 */
[----:B------:R-:W-:Y:S01]  /*72d0*/  SHF.R.U64 R37, R40, 0x1f, R37 ;  /* 0x0000001f28257819 */ /* 0x000fe20000001225 */
[----:B------:R-:W-:Y:S01]  /*72e0*/  IMAD R40, R3, 0x65f38000, RZ ;  /* 0x65f3800003287824 */ /* 0x000fe200078e02ff */
[----:B------:R-:W-:Y:S01]  /*72f0*/  SHF.R.S32.HI R2, RZ, 0x1f, R49 ;  /* 0x0000001fff027819 */ /* 0x000fe20000011431 */
[C---:B------:R-:W-:Y:S01]  /*7300*/  IMAD R5, R105.reuse, 0x2266, R6 ;  /* 0x0000226669057824 */ /* 0x040fe200078e0206 */
[----:B------:R-:W-:Y:S01]  /*7310*/  SHF.R.S32.HI R4, RZ, 0x1f, R47 ;  /* 0x0000001fff047819 */ /* 0x000fe2000001142f */
[----:B0-----:R-:W-:-:S04]  /*7320*/  IMAD.WIDE.U32 R18, R105, 0x65f38000, R8 ;  /* 0x65f3800069127825 */ /* 0x001fc800078e0008 */
[----:B------:R-:W-:Y:S02]  /*7330*/  IMAD R6, R2, 0x65f38000, RZ ;  /* 0x65f3800002067824 */ /* 0x000fe400078e02ff */
[----:B------:R-:W-:Y:S01]  /*7340*/  IMAD R41, R51, 0x2266, R40 ;  /* 0x0000226633297824 */ /* 0x000fe200078e0228 */
[----:B------:R-:W-:Y:S01]  /*7350*/  IADD3 R19, PT, PT, R19, R5, RZ ;  /* 0x0000000513137210 */ /* 0x000fe20007ffe0ff */
[----:B------:R-:W-:Y:S02]  /*7360*/  IMAD R40, R4, 0x65f38000, RZ ;  /* 0x65f3800004287824 */ /* 0x000fe400078e02ff */
[----:B------:R-:W-:-:S04]  /*7370*/  IMAD.WIDE.U32 R2, R51, 0x65f38000, R8 ;  /* 0x65f3800033027825 */ /* 0x000fc800078e0008 */
[----:B------:R-:W-:Y:S02]  /*7380*/  IMAD R51, R49, 0x2266, R6 ;  /* 0x0000226631337824 */ /* 0x000fe400078e0206 */
[C---:B------:R-:W-:Y:S02]  /*7390*/  IMAD R105, R47.reuse, 0x2266, R40 ;  /* 0x000022662f697824 */ /* 0x040fe400078e0228 */
[----:B------:R-:W-:Y:S01]  /*73a0*/  IMAD.WIDE.U32 R6, R47, 0x65f38000, R8 ;  /* 0x65f380002f067825 */ /* 0x000fe200078e0008 */
[----:B------:R-:W-:Y:S02]  /*73b0*/  SHF.R.U64 R47, R18, 0x1f, R19 ;  /* 0x0000001f122f7819 */ /* 0x000fe40000001213 */
[----:B------:R-:W-:Y:S01]  /*73c0*/  IADD3 R19, PT, PT, R3, R41, RZ ;  /* 0x0000002903137210 */ /* 0x000fe20007ffe0ff */
[----:B------:R-:W-:Y:S01]  /*73d0*/  IMAD.WIDE.U32 R4, R49, 0x65f38000, R8 ;  /* 0x65f3800031047825 */ /* 0x000fe200078e0008 */
[----:B------:R-:W-:Y:S02]  /*73e0*/  SHF.R.S32.HI R3, RZ, 0x1f, R103 ;  /* 0x0000001fff037819 */ /* 0x000fe40000011467 */
[----:B------:R-:W-:-:S02]  /*73f0*/  SHF.R.U64 R42, R2, 0x1f, R19 ;  /* 0x0000001f022a7819 */ /* 0x000fc40000001213 */
[----:B------:R-:W-:Y:S02]  /*7400*/  IADD3 R49, PT, PT, R5, R51, RZ ;  /* 0x0000003305317210 */ /* 0x000fe40007ffe0ff */
[----:B------:R-:W-:Y:S02]  /*7410*/  IADD3 R51, PT, PT, R7, R105, RZ ;  /* 0x0000006907337210 */ /* 0x000fe40007ffe0ff */
[----:B------:R-:W-:Y:S01]  /*7420*/  SHF.R.S32.HI R2, RZ, 0x1f, R61 ;  /* 0x0000001fff027819 */ /* 0x000fe2000001143d */
[----:B------:R-:W-:Y:S01]  /*7430*/  IMAD R18, R3, 0x65f38000, RZ ;  /* 0x65f3800003127824 */ /* 0x000fe200078e02ff */
[----:B------:R-:W-:Y:S02]  /*7440*/  SHF.R.U64 R49, R4, 0x1f, R49 ;  /* 0x0000001f04317819 */ /* 0x000fe40000001231 */
[----:B------:R-:W-:Y:S01]  /*7450*/  SHF.R.U64 R51, R6, 0x1f, R51 ;  /* 0x0000001f06337819 */ /* 0x000fe20000001233 */
[----:B------:R-:W-:Y:S01]  /*7460*/  IMAD R40, R2, 0x65f38000, RZ ;  /* 0x65f3800002287824 */ /* 0x000fe200078e02ff */
[----:B------:R-:W-:-:S02]  /*7470*/  SHF.R.S32.HI R4, RZ, 0x1f, R57 ;  /* 0x0000001fff047819 */ /* 0x000fc40000011439 */
[----:B------:R-:W-:Y:S01]  /*7480*/  SHF.R.S32.HI R6, RZ, 0x1f, R53 ;  /* 0x0000001fff067819 */ /* 0x000fe20000011435 */
[C---:B------:R-:W-:Y:S02]  /*7490*/  IMAD R7, R103.reuse, 0x2266, R18 ;  /* 0x0000226667077824 */ /* 0x040fe400078e0212 */
        /* <DEDUP_REMOVED lines=13> */
[----:B------:R-:W-:Y:S02]  /*7570*/  SHF.R.S32.HI R2, RZ, 0x1f, R69 ;  /* 0x0000001fff027819 */ /* 0x000fe40000011445 */
[----:B------:R-:W-:-:S02]  /*7580*/  IADD3 R61, PT, PT, R19, R103, RZ ;  /* 0x00000067133d7210 */ /* 0x000fc40007ffe0ff */
[----:B------:R-:W-:Y:S02]  /*7590*/  SHF.R.U64 R52, R4, 0x1f, R3 ;  /* 0x0000001f04347819 */ /* 0x000fe40000001203 */
[----:B------:R-:W-:Y:S01]  /*75a0*/  SHF.R.U64 R61, R18, 0x1f, R61 ;  /* 0x0000001f123d7819 */ /* 0x000fe2000000123d */
[----:B------:R-:W-:Y:S01]  /*75b0*/  IMAD R18, R2, 0x65f38000, RZ ;  /* 0x65f3800002127824 */ /* 0x000fe200078e02ff */
[----:B------:R-:W-:Y:S01]  /*75c0*/  SHF.R.S32.HI R4, RZ, 0x1f, R97 ;  /* 0x0000001fff047819 */ /* 0x000fe20000011461 */
[----:B------:R-:W0:Y:S01]  /*75d0*/  LDC.64 R2, c[0x0][0x390] ;  /* 0x0000e400ff027b82 */ /* 0x000e220000000a00 */
[----:B------:R-:W-:Y:S01]  /*75e0*/  SHF.R.U64 R57, R6, 0x1f, R57 ;  /* 0x0000001f06397819 */ /* 0x000fe20000001239 */
[C---:B------:R-:W-:Y:S01]  /*75f0*/  IMAD R19, R69.reuse, 0x2266, R18 ;  /* 0x0000226645137824 */ /* 0x040fe200078e0212 */
[----:B------:R-:W-:Y:S01]  /*7600*/  SHF.R.S32.HI R6, RZ, 0x1f, R99 ;  /* 0x0000001fff067819 */ /* 0x000fe20000011463 */
[----:B------:R-:W-:Y:S01]  /*7610*/  IMAD R40, R4, 0x65f38000, RZ ;  /* 0x65f3800004287824 */ /* 0x000fe200078e02ff */
[----:B------:R-:W-:Y:S01]  /*7620*/  SHF.R.S32.HI R18, RZ, 0x1f, R101 ;  /* 0x0000001fff127819 */ /* 0x000fe20000011465 */
[----:B------:R-:W-:-:S04]  /*7630*/  IMAD.WIDE.U32 R4, R69, 0x65f38000, R8 ;  /* 0x65f3800045047825 */ /* 0x000fc800078e0008 */
[----:B------:R-:W-:Y:S02]  /*7640*/  IMAD R56, R6, 0x65f38000, RZ ;  /* 0x65f3800006387824 */ /* 0x000fe400078e02ff */
[----:B------:R-:W-:Y:S01]  /*7650*/  IMAD R103, R97, 0x2266, R40 ;  /* 0x0000226661677824 */ /* 0x000fe200078e0228 */
[----:B------:R-:W-:Y:S01]  /*7660*/  IADD3 R69, PT, PT, R5, R19, RZ ;  /* 0x0000001305457210 */ /* 0x000fe20007ffe0ff */
[----:B------:R-:W-:Y:S01]  /*7670*/  IMAD R40, R18, 0x65f38000, RZ ;  /* 0x65f3800012287824 */ /* 0x000fe200078e02ff */
[----:B------:R-:W-:Y:S01]  /*7680*/  SHF.R.S32.HI R54, RZ, 0x1f, R95 ;  /* 0x0000001fff367819 */ /* 0x000fe2000001145f */
[----:B------:R-:W-:-:S04]  /*7690*/  IMAD.WIDE.U32 R6, R97, 0x65f38000, R8 ;  /* 0x65f3800061067825 */ /* 0x000fc800078e0008 */
[C---:B------:R-:W-:Y:S02]  /*76a0*/  IMAD R105, R99.reuse, 0x2266, R56 ;  /* 0x0000226663697824 */ /* 0x040fe400078e0238 */
[----:B------:R-:W-:Y:S01]  /*76b0*/  IMAD.WIDE.U32 R18, R99, 0x65f38000, R8 ;  /* 0x65f3800063127825 */ /* 0x000fe200078e0008 */
[----:B------:R-:W-:-:S03]  /*76c0*/  SHF.R.U64 R69, R4, 0x1f, R69 ;  /* 0x0000001f04457819 */ /* 0x000fc60000001245 */
[C---:B------:R-:W-:Y:S02]  /*76d0*/  IMAD R99, R101.reuse, 0x2266, R40 ;  /* 0x0000226665637824 */ /* 0x040fe400078e0228 */
[----:B------:R-:W-:Y:S01]  /*76e0*/  IMAD.WIDE.U32 R40, R101, 0x65f38000, R8 ;  /* 0x65f3800065287825 */ /* 0x000fe200078e0008 */
[----:B------:R-:W-:Y:S02]  /*76f0*/  IADD3 R97, PT, PT, R7, R103, RZ ;  /* 0x0000006707617210 */ /* 0x000fe40007ffe0ff */
[----:B------:R-:W-:Y:S01]  /*7700*/  IADD3 R5, PT, PT, R19, R105, RZ ;  /* 0x0000006913057210 */ /* 0x000fe20007ffe0ff */
[----:B------:R-:W-:Y:S01]  /*7710*/  IMAD R4, R54, 0x65f38000, RZ ;  /* 0x65f3800036047824 */ /* 0x000fe200078e02ff */
[----:B--2---:R-:W-:Y:S02]  /*7720*/  VIADDMNMX R7, R13, R27, RZ, !PT ;  /* 0x0000001b0d077246 */ /* 0x004fe400078001ff */
[----:B------:R-:W-:Y:S01]  /*7730*/  IADD3 R41, PT, PT, R41, R99, RZ ;  /* 0x0000006329297210 */ /* 0x000fe20007ffe0ff */
[C---:B------:R-:W-:Y:S01]  /*7740*/  IMAD R99, R95.reuse, 0x2266, R4 ;  /* 0x000022665f637824 */ /* 0x040fe200078e0204 */
[----:B------:R-:W-:Y:S01]  /*7750*/  SHF.R.U64 R27, R18, 0x1f, R5 ;  /* 0x0000001f121b7819 */ /* 0x000fe20000001205 */
[----:B------:R-:W-:Y:S01]  /*7760*/  IMAD.WIDE.U32 R4, R95, 0x65f38000, R8 ;  /* 0x65f380005f047825 */ /* 0x000fe200078e0008 */
[----:B------:R-:W-:-:S02]  /*7770*/  SHF.R.U64 R54, R6, 0x1f, R97 ;  /* 0x0000001f06367819 */ /* 0x000fc40000001261 */
[----:B------:R-:W-:Y:S01]  /*7780*/  VIADDMNMX R19, R13, R29, RZ, !PT ;  /* 0x0000001d0d137246 */ /* 0x000fe200078001ff */
[--C-:B------:R-:W-:Y:S01]  /*7790*/  IMAD.WIDE.U32 R6, R7, 0x7da0a2c2, R8.reuse ;  /* 0x7da0a2c207067825 */ /* 0x100fe200078e0008 */
[C---:B------:R-:W-:Y:S02]  /*77a0*/  VIADDMNMX R95, R13.reuse, R34, RZ, !PT ;  /* 0x000000220d5f7246 */ /* 0x040fe400078001ff */
[----:B------:R-:W-:Y:S02]  /*77b0*/  VIADDMNMX R97, R13, R12, RZ, !PT ;  /* 0x0000000c0d617246 */ /* 0x000fe400078001ff */
[----:B------:R-:W-:Y:S02]  /*77c0*/  SHF.L.U32 R29, R26, 0x2, RZ ;  /* 0x000000021a1d7819 */ /* 0x000fe400000006ff */
[----:B------:R-:W-:Y:S01]  /*77d0*/  IADD3 R5, PT, PT, R5, R99, RZ ;  /* 0x0000006305057210 */ /* 0x000fe20007ffe0ff */
[----:B------:R-:W-:Y:S01]  /*77e0*/  IMAD.WIDE.U32 R12, R95, 0x7da0a2c2, R8 ;  /* 0x7da0a2c25f0c7825 */ /* 0x000fe200078e0008 */
[----:B------:R-:W-:-:S03]  /*77f0*/  SHF.R.U64 R101, R6, 0x1f, R7 ;  /* 0x0000001f06657819 */ /* 0x000fc60000001207 */
[----:B------:R-:W-:-:S04]  /*7800*/  IMAD.WIDE.U32 R6, R19, 0x7da0a2c2, R8 ;  /* 0x7da0a2c213067825 */ /* 0x000fc800078e0008 */
[----:B------:R-:W-:-:S04]  /*7810*/  IMAD.WIDE.U32 R18, R97, 0x7da0a2c2, R8 ;  /* 0x7da0a2c261127825 */ /* 0x000fc800078e0008 */
[----:B0-----:R-:W-:Y:S01]  /*7820*/  IMAD.WIDE.U32 R2, R29, 0x4, R2 ;  /* 0x000000041d027825 */ /* 0x001fe200078e0002 */
[----:B------:R-:W-:Y:S02]  /*7830*/  SHF.R.U64 R29, R4, 0x1f, R5 ;  /* 0x0000001f041d7819 */ /* 0x000fe40000001205 */
[----:B---3--:R-:W-:Y:S02]  /*7840*/  VIADDMNMX R5, R64, R21, RZ, !PT ;  /* 0x0000001540057246 */ /* 0x008fe400078001ff */
[----:B------:R-:W-:Y:S02]  /*7850*/  SHF.R.U64 R95, R12, 0x1f, R13 ;  /* 0x0000001f0c5f7819 */ /* 0x000fe4000000120d */
[----:B------:R-:W-:Y:S02]  /*7860*/  SHF.R.U64 R26, R18, 0x1f, R19 ;  /* 0x0000001f121a7819 */ /* 0x000fe40000001213 */
[C---:B------:R-:W-:Y:S01]  /*7870*/  VIADDMNMX R13, R64.reuse, R36, RZ, !PT ;  /* 0x00000024400d7246 */ /* 0x040fe200078001ff */
[----:B------:R-:W-:Y:S01]  /*7880*/  IMAD.WIDE.U32 R4, R5, 0x7da0a2c2, R8 ;  /* 0x7da0a2c205047825 */ /* 0x000fe200078e0008 */
[----:B------:R-:W-:-:S02]  /*7890*/  VIADDMNMX R19, R64, R14, RZ, !PT ;  /* 0x0000000e40137246 */ /* 0x000fc400078001ff */
[----:B------:R-:W-:Y:S02]  /*78a0*/  SHF.R.U64 R99, R6, 0x1f, R7 ;  /* 0x0000001f06637819 */ /* 0x000fe40000001207 */
[----:B------:R-:W-:Y:S01]  /*78b0*/  VIADDMNMX R7, R64, R30, RZ, !PT ;  /* 0x0000001e40077246 */ /* 0x000fe200078001ff */
[--C-:B------:R-:W-:Y:S01]  /*78c0*/  IMAD.WIDE.U32 R12, R13, 0x7da0a2c2, R8.reuse ;  /* 0x7da0a2c20d0c7825 */ /* 0x100fe200078e0008 */
[----:B------:R0:W-:Y:S03]  /*78d0*/  STG.E desc[UR6][R2.64], R101 ;  /* 0x0000006502007986 */ /* 0x0001e6000c101906 */
[----:B------:R-:W-:Y:S01]  /*78e0*/  IMAD.WIDE.U32 R18, R19, 0x7da0a2c2, R8 ;  /* 0x7da0a2c213127825 */ /* 0x000fe200078e0008 */
[----:B------:R-:W-:-:S03]  /*78f0*/  SHF.R.U64 R21, R12, 0x1f, R13 ;  /* 0x0000001f0c157819 */ /* 0x000fc6000000120d */
[----:B------:R-:W-:Y:S01]  /*7900*/  IMAD.WIDE.U32 R6, R7, 0x7da0a2c2, R8 ;  /* 0x7da0a2c207067825 */ /* 0x000fe200078e0008 */
[----:B------:R-:W-:Y:S02]  /*7910*/  SHF.R.U64 R14, R18, 0x1f, R19 ;  /* 0x0000001f120e7819 */ /* 0x000fe40000001213 */
[----:B0-----:R-:W-:Y:S02]  /*7920*/  SHF.R.U64 R101, R4, 0x1f, R5 ;  /* 0x0000001f04657819 */ /* 0x001fe40000001205 */
[C---:B----4-:R-:W-:Y:S02]  /*7930*/  VIADDMNMX R5, R67.reuse, R24, RZ, !PT ;  /* 0x0000001843057246 */ /* 0x050fe400078001ff */
[C---:B------:R-:W-:Y:S02]  /*7940*/  VIADDMNMX R13, R67.reuse, R38, RZ, !PT ;  /* 0x00000026430d7246 */ /* 0x040fe400078001ff */
[----:B------:R-:W-:Y:S01]  /*7950*/  VIADDMNMX R19, R67, R16, RZ, !PT ;  /* 0x0000001043137246 */ /* 0x000fe200078001ff */
[----:B------:R-:W-:Y:S01]  /*7960*/  IMAD.WIDE.U32 R4, R5, 0x7da0a2c2, R8 ;  /* 0x7da0a2c205047825 */ /* 0x000fe200078e0008 */
[----:B------:R-:W-:-:S02]  /*7970*/  SHF.R.U64 R97, R6, 0x1f, R7 ;  /* 0x0000001f06617819 */ /* 0x000fc40000001207 */
[----:B------:R-:W-:Y:S01]  /*7980*/  VIADDMNMX R7, R67, R31, RZ, !PT ;  /* 0x0000001f43077246 */ /* 0x000fe200078001ff */
[----:B------:R-:W-:Y:S01]  /*7990*/  IMAD.WIDE.U32 R12, R13, 0x7da0a2c2, R8 ;  /* 0x7da0a2c20d0c7825 */ /* 0x000fe200078e0008 */
[----:B------:R-:W-:-:S03]  /*79a0*/  SHF.R.U64 R67, R4, 0x1f, R5 ;  /* 0x0000001f04437819 */ /* 0x000fc60000001205 */
[----:B------:R-:W-:Y:S01]  /*79b0*/  IMAD.WIDE.U32 R18, R19, 0x7da0a2c2, R8 ;  /* 0x7da0a2c213127825 */ /* 0x000fe200078e0008 */
[----:B-----5:R-:W-:-:S03]  /*79c0*/  VIADDMNMX R5, R74, R32, RZ, !PT ;  /* 0x000000204a057246 */ /* 0x020fc600078001ff */
[----:B------:R-:W-:Y:S01]  /*79d0*/  IMAD.WIDE.U32 R6, R7, 0x7da0a2c2, R8 ;  /* 0x7da0a2c207067825 */ /* 0x000fe200078e0008 */
[----:B------:R-:W-:Y:S01]  /*79e0*/  SHF.R.U64 R31, R12, 0x1f, R13 ;  /* 0x0000001f0c1f7819 */ /* 0x000fe2000000120d */
[----:B------:R0:W-:Y:S01]  /*79f0*/  STG.E desc[UR6][R2.64+0x620000], R95 ;  /* 0x6200005f02007986 */ /* 0x0001e2000c101906 */
[----:B------:R-:W-:Y:S02]  /*7a00*/  SHF.R.U64 R18, R18, 0x1f, R19 ;  /* 0x0000001f12127819 */ /* 0x000fe40000001213 */
[C---:B------:R-:W-:Y:S01]  /*7a10*/  VIADDMNMX R13, R74.reuse, R10, RZ, !PT ;  /* 0x0000000a4a0d7246 */ /* 0x040fe200078001ff */
[----:B------:R-:W-:Y:S01]  /*7a20*/  IMAD.WIDE.U32 R4, R5, 0x7da0a2c2, R8 ;  /* 0x7da0a2c205047825 */ /* 0x000fe200078e0008 */
[----:B------:R-:W-:-:S03]  /*7a30*/  VIADDMNMX R19, R74, R11, RZ, !PT ;  /* 0x0000000b4a137246 */ /* 0x000fc600078001ff */
[----:B------:R-:W-:Y:S01]  /*7a40*/  IMAD.WIDE.U32 R10, R13, 0x7da0a2c2, R8 ;  /* 0x7da0a2c20d0a7825 */ /* 0x000fe200078e0008 */
[----:B0-----:R-:W-:Y:S02]  /*7a50*/  SHF.R.U64 R95, R6, 0x1f, R7 ;  /* 0x0000001f065f7819 */ /* 0x001fe40000001207 */
[----:B------:R-:W-:Y:S01]  /*7a60*/  VIADDMNMX R7, R74, R33, RZ, !PT ;  /* 0x000000214a077246 */ /* 0x000fe200078001ff */
[----:B------:R-:W-:Y:S01]  /*7a70*/  IMAD.WIDE.U32 R12, R19, 0x7da0a2c2, R8 ;  /* 0x7da0a2c2130c7825 */ /* 0x000fe200078e0008 */
[----:B------:R-:W-:Y:S01]  /*7a80*/  SHF.R.U64 R19, R4, 0x1f, R5 ;  /* 0x0000001f04137819 */ /* 0x000fe20000001205 */
[----:B------:R0:W-:Y:S01]  /*7a90*/  STG.E desc[UR6][R2.64+0x620004], R21 ;  /* 0x6200041502007986 */ /* 0x0001e2000c101906 */
[----:B------:R-:W-:Y:S01]  /*7aa0*/  VIADDMNMX R5, R81, R17, RZ, !PT ;  /* 0x0000001151057246 */ /* 0x000fe200078001ff */
[--C-:B------:R-:W-:Y:S02]  /*7ab0*/  IMAD.WIDE.U32 R6, R7, 0x7da0a2c2, R8.reuse ;  /* 0x7da0a2c207067825 */ /* 0x100fe400078e0008 */
[----:B------:R1:W-:Y:S02]  /*7ac0*/  STG.E desc[UR6][R2.64+0x8], R67 ;  /* 0x0000084302007986 */ /* 0x0003e4000c101906 */
[----:B------:R-:W-:Y:S01]  /*7ad0*/  IMAD.WIDE.U32 R4, R5, 0x7da0a2c2, R8 ;  /* 0x7da0a2c205047825 */ /* 0x000fe200078e0008 */
[----:B0-----:R-:W-:-:S02]  /*7ae0*/  SHF.R.U64 R21, R10, 0x1f, R11 ;  /* 0x0000001f0a157819 */ /* 0x001fc4000000120b */
[C---:B------:R-:W-:Y:S02]  /*7af0*/  VIADDMNMX R11, R81.reuse, R65, RZ, !PT ;  /* 0x00000041510b7246 */ /* 0x040fe400078001ff */
[----:B-1----:R-:W-:Y:S02]  /*7b00*/  SHF.R.U64 R67, R6, 0x1f, R7 ;  /* 0x0000001f06437819 */ /* 0x002fe40000001207 */
        /* <DEDUP_REMOVED lines=8> */
[----:B------:R-:W-:-:S02]  /*7b90*/  SHF.R.U64 R33, R6, 0x1f, R7 ;  /* 0x0000001f06217819 */ /* 0x000fc40000001207 */
[C---:B0-----:R-:W-:Y:S02]  /*7ba0*/  VIADDMNMX R31, R79.reuse, R83, RZ, !PT ;  /* 0x000000534f1f7246 */ /* 0x041fe400078001ff */
[----:B-1----:R-:W-:Y:S02]  /*7bb0*/  SHF.R.U64 R19, R10, 0x1f, R11 ;  /* 0x0000001f0a137819 */ /* 0x002fe4000000120b */
[----:B------:R-:W-:Y:S01]  /*7bc0*/  VIADDMNMX R11, R79, R71, RZ, !PT ;  /* 0x000000474f0b7246 */ /* 0x000fe200078001ff */
[----:B------:R-:W-:Y:S01]  /*7bd0*/  IMAD.WIDE.U32 R30, R31, 0x7da0a2c2, R8 ;  /* 0x7da0a2c21f1e7825 */ /* 0x000fe200078e0008 */
[----:B------:R-:W-:-:S03]  /*7be0*/  VIADDMNMX R7, R79, R55, RZ, !PT ;  /* 0x000000374f077246 */ /* 0x000fc600078001ff */
[----:B------:R-:W-:Y:S01]  /*7bf0*/  IMAD.WIDE.U32 R10, R11, 0x7da0a2c2, R8 ;  /* 0x7da0a2c20b0a7825 */ /* 0x000fe200078e0008 */
[----:B------:R-:W-:Y:S02]  /*7c00*/  SHF.R.U64 R16, R12, 0x1f, R13 ;  /* 0x0000001f0c107819 */ /* 0x000fe4000000120d */
[----:B------:R-:W-:Y:S01]  /*7c10*/  SHF.R.U64 R5, R4, 0x1f, R5 ;  /* 0x0000001f04057819 */ /* 0x000fe20000001205 */
[----:B------:R-:W-:Y:S01]  /*7c20*/  IMAD.WIDE.U32 R6, R7, 0x7da0a2c2, R8 ;  /* 0x7da0a2c207067825 */ /* 0x000fe200078e0008 */
[----:B------:R-:W-:Y:S01]  /*7c30*/  VIADDMNMX R13, R81, R45, RZ, !PT ;  /* 0x0000002d510d7246 */ /* 0x000fe200078001ff */
[----:B------:R0:W-:Y:S01]  /*7c40*/  STG.E desc[UR6][R2.64+0x31000], R17 ;  /* 0x0310001102007986 */ /* 0x0001e2000c101906 */
[----:B------:R-:W-:Y:S02]  /*7c50*/  SHF.R.U64 R4, R30, 0x1f, R31 ;  /* 0x0000001f1e047819 */ /* 0x000fe4000000121f */
[----:B------:R-:W-:Y:S01]  /*7c60*/  VIADDMNMX R31, R75, R72, RZ, !PT ;  /* 0x000000484b1f7246 */ /* 0x000fe200078001ff */
[----:B------:R-:W-:Y:S01]  /*7c70*/  IMAD.WIDE.U32 R12, R13, 0x7da0a2c2, R8 ;  /* 0x7da0a2c20d0c7825 */ /* 0x000fe200078e0008 */
[----:B------:R-:W-:-:S02]  /*7c80*/  SHF.R.U64 R39, R6, 0x1f, R7 ;  /* 0x0000001f06277819 */ /* 0x000fc40000001207 */
[----:B------:R-:W-:Y:S01]  /*7c90*/  VIADDMNMX R7, R75, R15, RZ, !PT ;  /* 0x0000000f4b077246 */ /* 0x000fe200078001ff */
[----:B------:R-:W-:Y:S01]  /*7ca0*/  IMAD.WIDE.U32 R30, R31, 0x7da0a2c2, R8 ;  /* 0x7da0a2c21f1e7825 */ /* 0x000fe200078e0008 */
[----:B0-----:R-:W-:Y:S02]  /*7cb0*/  SHF.R.U64 R17, R10, 0x1f, R11 ;  /* 0x0000001f0a117819 */ /* 0x001fe4000000120b */
[----:B------:R-:W-:Y:S01]  /*7cc0*/  VIADDMNMX R11, R75, R59, RZ, !PT ;  /* 0x0000003b4b0b7246 */ /* 0x000fe200078001ff */
[----:B------:R-:W-:Y:S01]  /*7cd0*/  IMAD.WIDE.U32 R6, R7, 0x7da0a2c2, R8 ;  /* 0x7da0a2c207067825 */ /* 0x000fe200078e0008 */
[----:B------:R-:W-:-:S03]  /*7ce0*/  SHF.R.U64 R12, R12, 0x1f, R13 ;  /* 0x0000001f0c0c7819 */ /* 0x000fc6000000120d */
[----:B------:R-:W-:Y:S01]  /*7cf0*/  IMAD.WIDE.U32 R10, R11, 0x7da0a2c2, R8 ;  /* 0x7da0a2c20b0a7825 */ /* 0x000fe200078e0008 */
[----:B------:R-:W-:Y:S01]  /*7d00*/  SHF.R.U64 R13, R30, 0x1f, R31 ;  /* 0x0000001f1e0d7819 */ /* 0x000fe2000000121f */
[----:B------:R0:W-:Y:S01]  /*7d10*/  STG.E desc[UR6][R2.64+0x62000c], R21 ;  /* 0x62000c1502007986 */ /* 0x0001e2000c101906 */
[----:B------:R-:W-:-:S03]  /*7d20*/  VIADDMNMX R31, R78, R44, RZ, !PT ;  /* 0x0000002c4e1f7246 */ /* 0x000fc600078001ff */
[----:B------:R1:W-:Y:S01]  /*7d30*/  STG.E desc[UR6][R2.64+0x341000], R33 ;  /* 0x3410002102007986 */ /* 0x0003e2000c101906 */
[----:B------:R-:W-:Y:S01]  /*7d40*/  SHF.R.U64 R15, R6, 0x1f, R7 ;  /* 0x0000001f060f7819 */ /* 0x000fe20000001207 */
[----:B------:R-:W-:Y:S01]  /*7d50*/  IMAD.WIDE.U32 R30, R31, 0x7da0a2c2, R8 ;  /* 0x7da0a2c21f1e7825 */ /* 0x000fe200078e0008 */
[----:B0-----:R-:W-:Y:S02]  /*7d60*/  SHF.R.U64 R21, R10, 0x1f, R11 ;  /* 0x0000001f0a157819 */ /* 0x001fe4000000120b */
[----:B------:R-:W-:Y:S02]  /*7d70*/  VIADDMNMX R11, R78, R62, RZ, !PT ;  /* 0x0000003e4e0b7246 */ /* 0x000fe400078001ff */
[----:B-1----:R-:W-:Y:S01]  /*7d80*/  VIADDMNMX R33, R75, R86, RZ, !PT ;  /* 0x000000564b217246 */ /* 0x002fe200078001ff */
[----:B------:R0:W-:Y:S02]  /*7d90*/  STG.E desc[UR6][R2.64+0x31008], R15 ;  /* 0x0310080f02007986 */ /* 0x0001e4000c101906 */
[----:B------:R-:W-:-:S04]  /*7da0*/  IMAD.WIDE.U32 R10, R11, 0x7da0a2c2, R8 ;  /* 0x7da0a2c20b0a7825 */ /* 0x000fc800078e0008 */
[----:B------:R-:W-:Y:S01]  /*7db0*/  IMAD.WIDE.U32 R32, R33, 0x7da0a2c2, R8 ;  /* 0x7da0a2c221207825 */ /* 0x000fe200078e0008 */
[----:B------:R1:W-:Y:S01]  /*7dc0*/  STG.E desc[UR6][R2.64+0x31004], R5 ;  /* 0x0310040502007986 */ /* 0x0003e2000c101906 */
[----:B------:R-:W-:-:S03]  /*7dd0*/  VIADDMNMX R7, R78, R23, RZ, !PT ;  /* 0x000000174e077246 */ /* 0x000fc600078001ff */
[----:B------:R2:W-:Y:S01]  /*7de0*/  STG.E desc[UR6][R2.64+0x651000], R19 ;  /* 0x6510001302007986 */ /* 0x0005e2000c101906 */
[----:B0-----:R-:W-:Y:S02]  /*7df0*/  SHF.R.U64 R15, R30, 0x1f, R31 ;  /* 0x0000001f1e0f7819 */ /* 0x001fe4000000121f */
[----:B------:R-:W-:Y:S02]  /*7e00*/  VIADDMNMX R31, R82, R84, RZ, !PT ;  /* 0x00000054521f7246 */ /* 0x000fe400078001ff */
[----:B-1----:R-:W-:Y:S02]  /*7e10*/  SHF.R.U64 R5, R32, 0x1f, R33 ;  /* 0x0000001f20057819 */ /* 0x002fe40000001221 */
[----:B------:R-:W-:Y:S02]  /*7e20*/  VIADDMNMX R33, R78, R88, RZ, !PT ;  /* 0x000000584e217246 */ /* 0x000fe400078001ff */
[----:B--2---:R-:W-:Y:S02]  /*7e30*/  SHF.R.U64 R19, R10, 0x1f, R11 ;  /* 0x0000001f0a137819 */ /* 0x004fe4000000120b */
[----:B------:R-:W-:Y:S01]  /*7e40*/  VIADDMNMX R11, R82, R58, RZ, !PT ;  /* 0x0000003a520b7246 */ /* 0x000fe200078001ff */
[----:B------:R-:W-:-:S04]  /*7e50*/  IMAD.WIDE.U32 R6, R7, 0x7da0a2c2, R8 ;  /* 0x7da0a2c207067825 */ /* 0x000fc800078e0008 */
[--C-:B------:R-:W-:Y:S01]  /*7e60*/  IMAD.WIDE.U32 R30, R31, 0x7da0a2c2, R8.reuse ;  /* 0x7da0a2c21f1e7825 */ /* 0x100fe200078e0008 */
[----:B------:R0:W-:Y:S03]  /*7e70*/  STG.E desc[UR6][R2.64+0x651004], R17 ;  /* 0x6510041102007986 */ /* 0x0001e6000c101906 */
[----:B------:R-:W-:Y:S01]  /*7e80*/  IMAD.WIDE.U32 R32, R33, 0x7da0a2c2, R8 ;  /* 0x7da0a2c221207825 */ /* 0x000fe200078e0008 */
[----:B------:R-:W-:-:S03]  /*7e90*/  SHF.R.U64 R7, R6, 0x1f, R7 ;  /* 0x0000001f06077819 */ /* 0x000fc60000001207 */
[----:B------:R-:W-:Y:S01]  /*7ea0*/  IMAD.WIDE.U32 R10, R11, 0x7da0a2c2, R8 ;  /* 0x7da0a2c20b0a7825 */ /* 0x000fe200078e0008 */
[----:B------:R1:W-:Y:S01]  /*7eb0*/  STG.E desc[UR6][R2.64+0x341008], R21 ;  /* 0x3410081502007986 */ /* 0x0003e2000c101906 */
[----:B------:R-:W-:Y:S02]  /*7ec0*/  SHF.R.U64 R6, R32, 0x1f, R33 ;  /* 0x0000001f20067819 */ /* 0x000fe40000001221 */
[----:B0-----:R-:W-:Y:S02]  /*7ed0*/  SHF.R.U64 R17, R30, 0x1f, R31 ;  /* 0x0000001f1e117819 */ /* 0x001fe4000000121f */
[----:B------:R-:W-:Y:S02]  /*7ee0*/  VIADDMNMX R31, R91, R87, RZ, !PT ;  /* 0x000000575b1f7246 */ /* 0x000fe400078001ff */
[----:B------:R-:W-:Y:S02]  /*7ef0*/  VIADDMNMX R33, R82, R92, RZ, !PT ;  /* 0x0000005c52217246 */ /* 0x000fe400078001ff */
[----:B-1----:R-:W-:-:S02]  /*7f00*/  SHF.R.U64 R21, R10, 0x1f, R11 ;  /* 0x0000001f0a157819 */ /* 0x002fc4000000120b */
[----:B------:R-:W-:Y:S01]  /*7f10*/  VIADDMNMX R11, R91, R63, RZ, !PT ;  /* 0x0000003f5b0b7246 */ /* 0x000fe200078001ff */
[--C-:B------:R-:W-:Y:S01]  /*7f20*/  IMAD.WIDE.U32 R30, R31, 0x7da0a2c2, R8.reuse ;  /* 0x7da0a2c21f1e7825 */ /* 0x100fe200078e0008 */
[----:B------:R0:W-:Y:S03]  /*7f30*/  STG.E desc[UR6][R2.64+0x34100c], R19 ;  /* 0x34100c1302007986 */ /* 0x0001e6000c101906 */
[--C-:B------:R-:W-:Y:S01]  /*7f40*/  IMAD.WIDE.U32 R32, R33, 0x7da0a2c2, R8.reuse ;  /* 0x7da0a2c221207825 */ /* 0x100fe200078e0008 */
[----:B------:R1:W-:Y:S03]  /*7f50*/  STG.E desc[UR6][R2.64+0x651008], R13 ;  /* 0x6510080d02007986 */ /* 0x0003e6000c101906 */
[----:B------:R-:W-:Y:S01]  /*7f60*/  IMAD.WIDE.U32 R10, R11, 0x7da0a2c2, R8 ;  /* 0x7da0a2c20b0a7825 */ /* 0x000fe200078e0008 */
[----:B0-----:R-:W-:-:S02]  /*7f70*/  SHF.R.U64 R19, R30, 0x1f, R31 ;  /* 0x0000001f1e137819 */ /* 0x001fc4000000121f */
[----:B------:R-:W-:Y:S02]  /*7f80*/  VIADDMNMX R31, R89, R73, RZ, !PT ;  /* 0x00000049591f7246 */ /* 0x000fe400078001ff */
[----:B-1----:R-:W-:Y:S02]  /*7f90*/  SHF.R.U64 R13, R32, 0x1f, R33 ;  /* 0x0000001f200d7819 */ /* 0x002fe40000001221 */
[----:B------:R-:W-:Y:S02]  /*7fa0*/  VIADDMNMX R33, R91, R77, RZ, !PT ;  /* 0x0000004d5b217246 */ /* 0x000fe400078001ff */
[----:B------:R-:W-:Y:S01]  /*7fb0*/  SHF.R.U64 R11, R10, 0x1f, R11 ;  /* 0x0000001f0a0b7819 */ /* 0x000fe2000000120b */
[----:B------:R0:W-:Y:S01]  /*7fc0*/  STG.E desc[UR6][R2.64+0x341004], R39 ;  /* 0x3410042702007986 */ /* 0x0001e2000c101906 */
[----:B------:R-:W-:-:S03]  /*7fd0*/  IMAD.WIDE.U32 R30, R31, 0x7da0a2c2, R8 ;  /* 0x7da0a2c21f1e7825 */ /* 0x000fc600078e0008 */
[----:B------:R1:W-:Y:S01]  /*7fe0*/  STG.E desc[UR6][R2.64+0x62004], R11 ;  /* 0x0620040b02007986 */ /* 0x0003e2000c101906 */
[----:B------:R-:W-:-:S03]  /*7ff0*/  IMAD.WIDE.U32 R32, R33, 0x7da0a2c2, R8 ;  /* 0x7da0a2c221207825 */ /* 0x000fc600078e0008 */
[----:B------:R2:W-:Y:S01]  /*8000*/  STG.E desc[UR6][R2.64+0x62000], R21 ;  /* 0x0620001502007986 */ /* 0x0005e2000c101906 */
[----:B0-----:R-:W-:-:S03]  /*8010*/  VIADDMNMX R39, R82, R46, RZ, !PT ;  /* 0x0000002e52277246 */ /* 0x001fc600078001ff */
[----:B------:R0:W-:Y:S01]  /*8020*/  STG.E desc[UR6][R2.64+0x65100c], R15 ;  /* 0x65100c0f02007986 */ /* 0x0001e2000c101906 */
[----:B-1----:R-:W-:Y:S01]  /*8030*/  VIADDMNMX R11, R94, R80, RZ, !PT ;  /* 0x000000505e0b7246 */ /* 0x002fe200078001ff */
[----:B------:R-:W-:Y:S01]  /*8040*/  IMAD.WIDE.U32 R38, R39, 0x7da0a2c2, R8 ;  /* 0x7da0a2c227267825 */ /* 0x000fe200078e0008 */
[----:B--2---:R-:W-:Y:S02]  /*8050*/  SHF.R.U64 R21, R30, 0x1f, R31 ;  /* 0x0000001f1e157819 */ /* 0x004fe4000000121f */
[----:B------:R-:W-:Y:S01]  /*8060*/  VIADDMNMX R31, R94, R25, RZ, !PT ;  /* 0x000000195e1f7246 */ /* 0x000fe200078001ff */
[----:B------:R-:W-:Y:S01]  /*8070*/  IMAD.WIDE.U32 R24, R11, 0x7da0a2c2, R8 ;  /* 0x7da0a2c20b187825 */ /* 0x000fe200078e0008 */
[----:B0-----:R-:W-:Y:S02]  /*8080*/  SHF.R.U64 R15, R32, 0x1f, R33 ;  /* 0x0000001f200f7819 */ /* 0x001fe40000001221 */
[----:B------:R-:W-:Y:S01]  /*8090*/  VIADDMNMX R33, R89, R90, RZ, !PT ;  /* 0x0000005a59217246 */ /* 0x000fe200078001ff */
[----:B------:R0:W-:Y:S01]  /*80a0*/  STG.E desc[UR6][R2.64+0x3100c], R7 ;  /* 0x03100c0702007986 */ /* 0x0001e2000c101906 */
[----:B------:R-:W-:-:S02]  /*80b0*/  SHF.R.U64 R23, R24, 0x1f, R25 ;  /* 0x0000001f18177819 */ /* 0x000fc40000001219 */
[----:B------:R-:W-:Y:S01]  /*80c0*/  VIADDMNMX R25, R85, R42, RZ, !PT ;  /* 0x0000002a55197246 */ /* 0x000fe200078001ff */
[----:B------:R-:W-:Y:S01]  /*80d0*/  IMAD.WIDE.U32 R32, R33, 0x7da0a2c2, R8 ;  /* 0x7da0a2c221207825 */ /* 0x000fe200078e0008 */
[----:B------:R1:W-:Y:S01]  /*80e0*/  STG.E desc[UR6][R2.64+0x62008], R21 ;  /* 0x0620081502007986 */ /* 0x0003e2000c101906 */
[----:B0-----:R-:W-:Y:S02]  /*80f0*/  SHF.R.U64 R7, R38, 0x1f, R39 ;  /* 0x0000001f26077819 */ /* 0x001fe40000001227 */
[----:B------:R-:W-:Y:S02]  /*8100*/  VIADDMNMX R39, R91, R48, RZ, !PT ;  /* 0x000000305b277246 */ /* 0x000fe400078001ff */
[----:B-1----:R-:W-:Y:S01]  /*8110*/  VIADDMNMX R21, R85, R20, RZ, !PT ;  /* 0x0000001455157246 */ /* 0x002fe200078001ff */
[----:B------:R0:W-:Y:S02]  /*8120*/  STG.E desc[UR6][R2.64+0x372000], R17 ;  /* 0x3720001102007986 */ /* 0x0001e4000c101906 */
[----:B------:R-:W-:-:S04]  /*8130*/  IMAD.WIDE.U32 R38, R39, 0x7da0a2c2, R8 ;  /* 0x7da0a2c227267825 */ /* 0x000fc800078e0008 */
[----:B------:R-:W-:-:S04]  /*8140*/  IMAD.WIDE.U32 R30, R31, 0x7da0a2c2, R8 ;  /* 0x7da0a2c21f1e7825 */ /* 0x000fc800078e0008 */
[----:B------:R-:W-:Y:S01]  /*8150*/  IMAD.WIDE.U32 R20, R21, 0x7da0a2c2, R8 ;  /* 0x7da0a2c215147825 */ /* 0x000fe200078e0008 */
[----:B0-----:R-:W-:-:S03]  /*8160*/  SHF.R.U64 R17, R32, 0x1f, R33 ;  /* 0x0000001f20117819 */ /* 0x001fc60000001221 */
[----:B------:R-:W-:Y:S01]  /*8170*/  IMAD.WIDE.U32 R24, R25, 0x7da0a2c2, R8 ;  /* 0x7da0a2c219187825 */ /* 0x000fe200078e0008 */
[----:B------:R-:W-:Y:S01]  /*8180*/  VIADDMNMX R33, R94, R76, RZ, !PT ;  /* 0x0000004c5e217246 */ /* 0x000fe200078001ff */
[----:B------:R0:W-:Y:S01]  /*8190*/  STG.E desc[UR6][R2.64+0x372004], R19 ;  /* 0x3720041302007986 */ /* 0x0001e2000c101906 */
[----:B------:R-:W-:Y:S02]  /*81a0*/  SHF.R.U64 R10, R38, 0x1f, R39 ;  /* 0x0000001f260a7819 */ /* 0x000fe40000001227 */
[----:B------:R-:W-:Y:S01]  /*81b0*/  VIADDMNMX R39, R89, R93, RZ, !PT ;  /* 0x0000005d59277246 */ /* 0x000fe200078001ff */
[----:B------:R1:W-:Y:S01]  /*81c0*/  STG.E desc[UR6][R2.64+0x682004], R15 ;  /* 0x6820040f02007986 */ /* 0x0003e2000c101906 */
[----:B------:R-:W-:-:S03]  /*81d0*/  IMAD.WIDE.U32 R32, R33, 0x7da0a2c2, R8 ;  /* 0x7da0a2c221207825 */ /* 0x000fc600078e0008 */
[----:B------:R2:W-:Y:S01]  /*81e0*/  STG.E desc[UR6][R2.64+0x6200c], R23 ;  /* 0x06200c1702007986 */ /* 0x0005e2000c101906 */
[----:B0-----:R-:W-:Y:S02]  /*81f0*/  SHF.R.U64 R19, R20, 0x1f, R21 ;  /* 0x0000001f14137819 */ /* 0x001fe40000001215 */
[----:B------:R-:W-:Y:S02]  /*8200*/  VIADDMNMX R21, R28, R35, RZ, !PT ;  /* 0x000000231c157246 */ /* 0x000fe400078001ff */
[----:B-1----:R-:W-:Y:S02]  /*8210*/  SHF.R.U64 R15, R30, 0x1f, R31 ;  /* 0x0000001f1e0f7819 */ /* 0x002fe4000000121f */
[----:B------:R-:W-:Y:S02]  /*8220*/  VIADDMNMX R31, R85, R52, RZ, !PT ;  /* 0x00000034551f7246 */ /* 0x000fe400078001ff */
[----:B--2---:R-:W-:Y:S02]  /*8230*/  SHF.R.U64 R23, R24, 0x1f, R25 ;  /* 0x0000001f18177819 */ /* 0x004fe40000001219 */
[----:B------:R-:W-:Y:S01]  /*8240*/  VIADDMNMX R25, R28, R49, RZ, !PT ;  /* 0x000000311c197246 */ /* 0x000fe200078001ff */
[----:B------:R-:W-:Y:S01]  /*8250*/  IMAD.WIDE.U32 R38, R39, 0x7da0a2c2, R8 ;  /* 0x7da0a2c227267825 */ /* 0x000fe200078e0008 */
[----:B------:R-:W-:-:S02]  /*8260*/  SHF.R.U64 R11, R32, 0x1f, R33 ;  /* 0x0000001f200b7819 */ /* 0x000fc40000001221 */
[----:B------:R-:W-:Y:S01]  /*8270*/  VIADDMNMX R33, R85, R54, RZ, !PT ;  /* 0x0000003655217246 */ /* 0x000fe200078001ff */
[--C-:B------:R-:W-:Y:S01]  /*8280*/  IMAD.WIDE.U32 R30, R31, 0x7da0a2c2, R8.reuse ;  /* 0x7da0a2c21f1e7825 */ /* 0x100fe200078e0008 */
[----:B------:R0:W-:Y:S03]  /*8290*/  STG.E desc[UR6][R2.64+0x682000], R13 ;  /* 0x6820000d02007986 */ /* 0x0001e6000c101906 */
[----:B------:R-:W-:-:S04]  /*82a0*/  IMAD.WIDE.U32 R20, R21, 0x7da0a2c2, R8 ;  /* 0x7da0a2c215147825 */ /* 0x000fc800078e0008 */
[----:B------:R-:W-:Y:S01]  /*82b0*/  IMAD.WIDE.U32 R24, R25, 0x7da0a2c2, R8 ;  /* 0x7da0a2c219187825 */ /* 0x000fe200078e0008 */
[----:B------:R1:W-:Y:S01]  /*82c0*/  STG.E desc[UR6][R2.64+0x372008], R17 ;  /* 0x3720081102007986 */ /* 0x0003e2000c101906 */
[----:B------:R-:W-:Y:S02]  /*82d0*/  SHF.R.U64 R35, R20, 0x1f, R21 ;  /* 0x0000001f14237819 */ /* 0x000fe40000001215 */
[----:B------:R-:W-:Y:S01]  /*82e0*/  IMAD.WIDE.U32 R32, R33, 0x7da0a2c2, R8 ;  /* 0x7da0a2c221207825 */ /* 0x000fe200078e0008 */
[----:B0-----:R-:W-:Y:S01]  /*82f0*/  SHF.R.U64 R13, R38, 0x1f, R39 ;  /* 0x0000001f260d7819 */ /* 0x001fe20000001227 */
[----:B------:R0:W-:Y:S01]  /*8300*/  STG.E desc[UR6][R2.64+0x93000], R19 ;  /* 0x0930001302007986 */ /* 0x0001e2000c101906 */
[----:B------:R-:W-:Y:S02]  /*8310*/  VIADDMNMX R27, R28, R27, RZ, !PT ;  /* 0x0000001b1c1b7246 */ /* 0x000fe400078001ff */
[----:B------:R-:W-:Y:S02]  /*8320*/  VIADDMNMX R21, R0, R37, RZ, !PT ;  /* 0x0000002500157246 */ /* 0x000fe400078001ff */
[----:B-1----:R-:W-:-:S02]  /*8330*/  SHF.R.U64 R17, R30, 0x1f, R31 ;  /* 0x0000001f1e117819 */ /* 0x002fc4000000121f */
[----:B------:R-:W-:Y:S02]  /*8340*/  VIADDMNMX R31, R28, R57, RZ, !PT ;  /* 0x000000391c1f7246 */ /* 0x000fe400078001ff */
[----:B0-----:R-:W-:Y:S02]  /*8350*/  SHF.R.U64 R19, R24, 0x1f, R25 ;  /* 0x0000001f18137819 */ /* 0x001fe40000001219 */
[----:B------:R-:W-:Y:S01]  /*8360*/  VIADDMNMX R25, R0, R51, RZ, !PT ;  /* 0x0000003300197246 */ /* 0x000fe200078001ff */
[----:B------:R0:W-:Y:S01]  /*8370*/  STG.E desc[UR6][R2.64+0x682008], R13 ;  /* 0x6820080d02007986 */ /* 0x0001e2000c101906 */
[----:B------:R-:W-:Y:S01]  /*8380*/  IMAD.WIDE.U32 R30, R31, 0x7da0a2c2, R8 ;  /* 0x7da0a2c21f1e7825 */ /* 0x000fe200078e0008 */
[----:B------:R-:W-:-:S03]  /*8390*/  SHF.R.U64 R41, R40, 0x1f, R41 ;  /* 0x0000001f28297819 */ /* 0x000fc60000001229 */
[----:B------:R-:W-:-:S04]  /*83a0*/  IMAD.WIDE.U32 R20, R21, 0x7da0a2c2, R8 ;  /* 0x7da0a2c215147825 */ /* 0x000fc800078e0008 */
[----:B------:R-:W-:Y:S01]  /*83b0*/  IMAD.WIDE.U32 R24, R25, 0x7da0a2c2, R8 ;  /* 0x7da0a2c219187825 */ /* 0x000fe200078e0008 */
[----:B0-----:R-:W-:-:S03]  /*83c0*/  SHF.R.U64 R13, R32, 0x1f, R33 ;  /* 0x0000001f200d7819 */ /* 0x001fc60000001221 */
[----:B------:R-:W-:Y:S01]  /*83d0*/  IMAD.WIDE.U32 R32, R27, 0x7da0a2c2, R8 ;  /* 0x7da0a2c21b207825 */ /* 0x000fe200078e0008 */
[----:B------:R0:W-:Y:S01]  /*83e0*/  STG.E desc[UR6][R2.64+0x37200c], R15 ;  /* 0x37200c0f02007986 */ /* 0x0001e2000c101906 */
[----:B------:R-:W-:-:S03]  /*83f0*/  SHF.R.U64 R27, R20, 0x1f, R21 ;  /* 0x0000001f141b7819 */ /* 0x000fc60000001215 */
[----:B------:R1:W-:Y:S01]  /*8400*/  STG.E desc[UR6][R2.64+0x68200c], R11 ;  /* 0x68200c0b02007986 */ /* 0x0003e2000c101906 */
[----:B------:R-:W-:-:S03]  /*8410*/  VIADDMNMX R45, R89, R50, RZ, !PT ;  /* 0x00000032592d7246 */ /* 0x000fc600078001ff */
[----:B------:R2:W-:Y:S01]  /*8420*/  STG.E desc[UR6][R2.64+0x6b3000], R17 ;  /* 0x6b30001102007986 */ /* 0x0005e2000c101906 */
[----:B------:R-:W-:Y:S02]  /*8430*/  VIADDMNMX R39, R94, R60, RZ, !PT ;  /* 0x0000003c5e277246 */ /* 0x000fe400078001ff */
[----:B------:R-:W-:Y:S01]  /*8440*/  VIADDMNMX R21, R22, R47, RZ, !PT ;  /* 0x0000002f16157246 */ /* 0x000fe200078001ff */
[----:B------:R3:W-:Y:S01]  /*8450*/  STG.E desc[UR6][R2.64+0x3a3000], R23 ;  /* 0x3a30001702007986 */ /* 0x0007e2000c101906 */
[----:B0-----:R-:W-:Y:S02]  /*8460*/  SHF.R.U64 R15, R30, 0x1f, R31 ;  /* 0x0000001f1e0f7819 */ /* 0x001fe4000000121f */
[----:B------:R-:W-:Y:S02]  /*8470*/  VIADDMNMX R31, R0, R61, RZ, !PT ;  /* 0x0000003d001f7246 */ /* 0x000fe400078001ff */
[----:B-1----:R-:W-:Y:S02]  /*8480*/  SHF.R.U64 R11, R32, 0x1f, R33 ;  /* 0x0000001f200b7819 */ /* 0x002fe40000001221 */
[----:B------:R-:W-:-:S02]  /*8490*/  VIADDMNMX R33, R0, R41, RZ, !PT ;  /* 0x0000002900217246 */ /* 0x000fc400078001ff */
[----:B--2---:R-:W-:Y:S02]  /*84a0*/  SHF.R.U64 R17, R24, 0x1f, R25 ;  /* 0x0000001f18117819 */ /* 0x004fe40000001219 */
[C---:B------:R-:W-:Y:S02]  /*84b0*/  VIADDMNMX R25, R22.reuse, R69, RZ, !PT ;  /* 0x0000004516197246 */ /* 0x040fe400078001ff */
[C---:B---3--:R-:W-:Y:S02]  /*84c0*/  VIADDMNMX R23, R22.reuse, R53, RZ, !PT ;  /* 0x0000003516177246 */ /* 0x048fe400078001ff */
[----:B------:R-:W-:Y:S01]  /*84d0*/  VIADDMNMX R29, R22, R29, RZ, !PT ;  /* 0x0000001d161d7246 */ /* 0x000fe200078001ff */
[----:B------:R-:W-:Y:S01]  /*84e0*/  IMAD.WIDE.U32 R44, R45, 0x7da0a2c2, R8 ;  /* 0x7da0a2c22d2c7825 */ /* 0x000fe200078e0008 */
[----:B------:R-:W-:-:S03]  /*84f0*/  IADD3 R28, P0, PT, R2, 0x1000000, RZ ;  /* 0x01000000021c7810 */ /* 0x000fc60007f1e0ff */
[----:B------:R-:W-:-:S04]  /*8500*/  IMAD.WIDE.U32 R38, R39, 0x7da0a2c2, R8 ;  /* 0x7da0a2c227267825 */ /* 0x000fc800078e0008 */
[----:B------:R-:W-:-:S04]  /*8510*/  IMAD.WIDE.U32 R30, R31, 0x7da0a2c2, R8 ;  /* 0x7da0a2c21f1e7825 */ /* 0x000fc800078e0008 */
[----:B------:R-:W-:-:S04]  /*8520*/  IMAD.WIDE.U32 R32, R33, 0x7da0a2c2, R8 ;  /* 0x7da0a2c221207825 */ /* 0x000fc800078e0008 */
[----:B------:R-:W-:-:S04]  /*8530*/  IMAD.WIDE.U32 R20, R21, 0x7da0a2c2, R8 ;  /* 0x7da0a2c215147825 */ /* 0x000fc800078e0008 */
[----:B------:R-:W-:-:S04]  /*8540*/  IMAD.WIDE.U32 R22, R23, 0x7da0a2c2, R8 ;  /* 0x7da0a2c217167825 */ /* 0x000fc800078e0008 */
[----:B------:R-:W-:-:S04]  /*8550*/  IMAD.WIDE.U32 R24, R25, 0x7da0a2c2, R8 ;  /* 0x7da0a2c219187825 */ /* 0x000fc800078e0008 */
[----:B------:R-:W-:Y:S01]  /*8560*/  IMAD.WIDE.U32 R8, R29, 0x7da0a2c2, R8 ;  /* 0x7da0a2c21d087825 */ /* 0x000fe200078e0008 */
[----:B------:R-:W-:Y:S02]  /*8570*/  SHF.R.U64 R31, R30, 0x1f, R31 ;  /* 0x0000001f1e1f7819 */ /* 0x000fe4000000121f */
[----:B------:R-:W-:Y:S02]  /*8580*/  SHF.R.U64 R21, R20, 0x1f, R21 ;  /* 0x0000001f14157819 */ /* 0x000fe40000001215 */
[----:B------:R-:W-:Y:S02]  /*8590*/  SHF.R.U64 R23, R22, 0x1f, R23 ;  /* 0x0000001f16177819 */ /* 0x000fe40000001217 */
[----:B------:R-:W-:Y:S02]  /*85a0*/  SHF.R.U64 R25, R24, 0x1f, R25 ;  /* 0x0000001f18197819 */ /* 0x000fe40000001219 */
[----:B------:R-:W-:Y:S02]  /*85b0*/  SHF.R.U64 R45, R44, 0x1f, R45 ;  /* 0x0000001f2c2d7819 */ /* 0x000fe4000000122d */
[----:B------:R-:W-:-:S02]  /*85c0*/  SHF.R.U64 R39, R38, 0x1f, R39 ;  /* 0x0000001f26277819 */ /* 0x000fc40000001227 */
[----:B------:R-:W-:Y:S02]  /*85d0*/  SHF.R.U64 R33, R32, 0x1f, R33 ;  /* 0x0000001f20217819 */ /* 0x000fe40000001221 */
[----:B------:R-:W-:Y:S02]  /*85e0*/  IADD3.X R29, PT, PT, RZ, R3, RZ, P0, !PT ;  /* 0x00000003ff1d7210 */ /* 0x000fe400007fe4ff */
        /* <DEDUP_REMOVED lines=32> */
.L_x_329:
        /* <DEDUP_REMOVED lines=9> */
.L_x_396:


//--------------------- .text.fused_nn_dense_add_kernel0 --------------------------
	.section	.text.fused_nn_dense_add_kernel0,"ax",@progbits
	.align	128
        .global         fused_nn_dense_add_kernel0
        .type           fused_nn_dense_add_kernel0,@function
        .size           fused_nn_dense_add_kernel0,(.L_x_397 - fused_nn_dense_add_kernel0)
        .other          fused_nn_dense_add_kernel0,@"STO_CUDA_ENTRY STV_DEFAULT"
fused_nn_dense_add_kernel0:
.text.fused_nn_dense_add_kernel0:
[----:B------:R-:W-:Y:S01]  /*0000*/  LDC R1, c[0x0][0x37c] ;  /* 0x0000df00ff017b82 */ /* 0x000fe20000000800 */
[----:B------:R-:W0:Y:S07]  /*0010*/  S2R R21, SR_TID.X ;  /* 0x0000000000157919 */ /* 0x000e2e0000002100 */
[----:B------:R-:W1:Y:S01]  /*0020*/  LDC.64 R4, c[0x0][0x380] ;  /* 0x0000e000ff047b82 */ /* 0x000e620000000a00 */
[----:B------:R-:W-:Y:S01]  /*0030*/  UMOV UR4, 0x400 ;  /* 0x0000040000047882 */ /* 0x000fe20000000000 */
[----:B------:R-:W2:Y:S01]  /*0040*/  LDCU.64 UR8, c[0x0][0x358] ;  /* 0x00006b00ff0877ac */ /* 0x000ea20008000a00 */
[----:B------:R-:W3:Y:S01]  /*0050*/  S2R R20, SR_LANEID ;  /* 0x0000000000147919 */ /* 0x000ee20000000000 */
[----:B------:R-:W-:Y:S01]  /*0060*/  UIADD3 UR6, UPT, UPT, UR4, 0x400, URZ ;  /* 0x0000040004067890 */ /* 0x000fe2000fffe0ff */
[----:B------:R-:W4:Y:S03]  /*0070*/  S2R R0, SR_CTAID.Y ;  /* 0x0000000000007919 */ /* 0x000f260000002600 */
[----:B------:R-:W5:Y:S08]  /*0080*/  LDC.64 R2, c[0x0][0x388] ;  /* 0x0000e200ff027b82 */ /* 0x000f700000000a00 */
[----:B------:R-:W2:Y:S01]  /*0090*/  S2UR UR7, SR_CgaCtaId ;  /* 0x00000000000779c3 */ /* 0x000ea20000008800 */
[----:B0-----:R-:W-:Y:S01]  /*00a0*/  IMAD.SHL.U32 R6, R21, 0x20, RZ ;  /* 0x0000002015067824 */ /* 0x001fe200078e00ff */
[----:B---3--:R-:W-:-:S04]  /*00b0*/  SHF.R.U32.HI R8, RZ, 0x3, R20 ;  /* 0x00000003ff087819 */ /* 0x008fc80000011614 */
[----:B------:R-:W-:Y:S02]  /*00c0*/  LOP3.LUT R6, R6, 0x7e00, RZ, 0xc0, !PT ;  /* 0x00007e0006067812 */ /* 0x000fe400078ec0ff */
[----:B------:R-:W-:Y:S01]  /*00d0*/  LOP3.LUT R12, R20, 0xf, RZ, 0xc0, !PT ;  /* 0x0000000f140c7812 */ /* 0x000fe200078ec0ff */
[----:B------:R-:W-:Y:S01]  /*00e0*/  IMAD.SHL.U32 R11, R8, 0x8, RZ ;  /* 0x00000008080b7824 */ /* 0x000fe200078e00ff */
[----:B------:R-:W-:Y:S01]  /*00f0*/  LOP3.LUT R7, R6, 0xf, R21, 0xf8, !PT ;  /* 0x0000000f06077812 */ /* 0x000fe200078ef815 */
[----:B--2---:R-:W-:Y:S01]  /*0100*/  ULEA UR5, UR7, UR4, 0x18 ;  /* 0x0000000407057291 */ /* 0x004fe2000f8ec0ff */
[----:B------:R-:W-:Y:S01]  /*0110*/  LOP3.LUT R10, R20, 0x7, RZ, 0xc0, !PT ;  /* 0x00000007140a7812 */ /* 0x000fe200078ec0ff */
[----:B------:R-:W-:Y:S01]  /*0120*/  ULEA UR6, UR7, UR6, 0x18 ;  /* 0x0000000607067291 */ /* 0x000fe2000f8ec0ff */
[----:B------:R-:W-:Y:S01]  /*0130*/  SHF.R.U32.HI R6, RZ, 0x3, R12 ;  /* 0x00000003ff067819 */ /* 0x000fe2000001160c */
[----:B----4-:R-:W-:Y:S01]  /*0140*/  IMAD R9, R0, 0x1000, R7 ;  /* 0x0000100000097824 */ /* 0x010fe200078e0207 */
[----:B------:R-:W-:Y:S01]  /*0150*/  LOP3.LUT R11, R11, 0x8, R10, 0xe2, !PT ;  /* 0x000000080b0b7812 */ /* 0x000fe200078ee20a */
[----:B-1----:R-:W-:Y:S01]  /*0160*/  IMAD.WIDE.U32 R4, R7, 0x4, R4 ;  /* 0x0000000407047825 */ /* 0x002fe200078e0004 */
[----:B------:R-:W-:Y:S01]  /*0170*/  SHF.R.U32.HI R8, RZ, 0x4, R20 ;  /* 0x00000004ff087819 */ /* 0x000fe20000011614 */
[----:B------:R-:W-:Y:S01]  /*0180*/  UMOV UR4, URZ ;  /* 0x000000ff00047c82 */ /* 0x000fe20008000000 */
[----:B------:R-:W-:Y:S01]  /*0190*/  LOP3.LUT R12, R12, 0x7, RZ, 0xc0, !PT ;  /* 0x000000070c0c7812 */ /* 0x000fe200078ec0ff */
[----:B------:R-:W-:Y:S01]  /*01a0*/  IMAD.SHL.U32 R10, R6, 0x8, RZ ;  /* 0x00000008060a7824 */ /* 0x000fe200078e00ff */
[----:B------:R-:W-:Y:S01]  /*01b0*/  LEA R22, R21, UR5, 0x1 ;  /* 0x0000000515167c11 */ /* 0x000fe2000f8e08ff */
[----:B-----5:R-:W-:Y:S01]  /*01c0*/  IMAD.WIDE.U32 R6, R9, 0x4, R2 ;  /* 0x0000000409067825 */ /* 0x020fe200078e0002 */
[----:B------:R-:W-:-:S02]  /*01d0*/  IADD3 R2, P0, PT, R4, 0x8000, RZ ;  /* 0x0000800004027810 */ /* 0x000fc40007f1e0ff */
[----:B------:R-:W-:Y:S01]  /*01e0*/  LOP3.LUT R3, R10, 0x8, RZ, 0xe2, !PT ;  /* 0x000000080a037812 */ /* 0x000fe200078ee2ff */
[----:B------:R-:W-:Y:S01]  /*01f0*/  IMAD.SHL.U32 R8, R8, 0x8, RZ ;  /* 0x0000000808087824 */ /* 0x000fe200078e00ff */
[----:B------:R-:W-:Y:S01]  /*0200*/  IADD3 R16, P1, PT, R6, 0x2000, RZ ;  /* 0x0000200006107810 */ /* 0x000fe20007f3e0ff */
[----:B------:R-:W-:Y:S01]  /*0210*/  IMAD.X R13, RZ, RZ, R5, P0 ;  /* 0x000000ffff0d7224 */ /* 0x000fe200000e0605 */
[----:B------:R-:W-:Y:S01]  /*0220*/  CS2R R4, SRZ ;  /* 0x0000000000047805 */ /* 0x000fe2000001ff00 */
[----:B------:R-:W-:Y:S01]  /*0230*/  IMAD R24, R11, 0x10, R8 ;  /* 0x000000100b187824 */ /* 0x000fe200078e0208 */
[----:B------:R-:W-:Y:S01]  /*0240*/  CS2R R10, SRZ ;  /* 0x00000000000a7805 */ /* 0x000fe2000001ff00 */
[----:B------:R-:W-:Y:S01]  /*0250*/  IMAD R3, R12, 0x10, R3 ;  /* 0x000000100c037824 */ /* 0x000fe200078e0203 */
[----:B------:R-:W-:Y:S01]  /*0260*/  CS2R R8, SRZ ;  /* 0x0000000000087805 */ /* 0x000fe2000001ff00 */
[----:B------:R-:W-:Y:S01]  /*0270*/  IMAD.X R17, RZ, RZ, R7, P1 ;  /* 0x000000ffff117224 */ /* 0x000fe200008e0607 */
[----:B------:R-:W-:-:S02]  /*0280*/  CS2R R6, SRZ ;  /* 0x0000000000067805 */ /* 0x000fc4000001ff00 */
[----:B------:R-:W-:Y:S02]  /*0290*/  LEA R23, R21, UR6, 0x1 ;  /* 0x0000000615177c11 */ /* 0x000fe4000f8e08ff */
[----:B------:R-:W-:Y:S02]  /*02a0*/  LEA R24, R24, UR5, 0x1 ;  /* 0x0000000518187c11 */ /* 0x000fe4000f8e08ff */
[----:B------:R-:W-:-:S07]  /*02b0*/  LEA R25, R3, UR6, 0x1 ;  /* 0x0000000603197c11 */ /* 0x000fce000f8e08ff */
.L_x_330:
[----:B------:R-:W-:Y:S01]  /*02c0*/  IMAD.MOV.U32 R3, RZ, RZ, R13 ;  /* 0x000000ffff037224 */ /* 0x000fe200078e000d */
[----:B------:R-:W-:Y:S06]  /*02d0*/  BAR.SYNC.DEFER_BLOCKING 0x0 ;  /* 0x0000000000007b1d */ /* 0x000fec0000010000 */
[----:B------:R-:W2:Y:S04]  /*02e0*/  LDG.E.CONSTANT R12, desc[UR8][R2.64+-0x8000] ;  /* 0xff800008020c7981 */ /* 0x000ea8000c1e9900 */
[----:B------:R-:W3:Y:S04]  /*02f0*/  LDG.E.CONSTANT R14, desc[UR8][R2.64+-0x4000] ;  /* 0xffc00008020e7981 */ /* 0x000ee8000c1e9900 */
[----:B------:R-:W4:Y:S04]  /*0300*/  LDG.E.CONSTANT R15, desc[UR8][R2.64+-0x7000] ;  /* 0xff900008020f7981 */ /* 0x000f28000c1e9900 */
[----:B------:R-:W5:Y:S04]  /*0310*/  LDG.E.CONSTANT R19, desc[UR8][R2.64+-0x5000] ;  /* 0xffb0000802137981 */ /* 0x000f68000c1e9900 */
[----:B------:R-:W5:Y:S04]  /*0320*/  LDG.E.CONSTANT R13, desc[UR8][R2.64+-0x2000] ;  /* 0xffe00008020d7981 */ /* 0x000f68000c1e9900 */
[----:B------:R-:W5:Y:S04]  /*0330*/  LDG.E.CONSTANT R18, desc[UR8][R2.64+-0x3000] ;  /* 0xffd0000802127981 */ /* 0x000f68000c1e9900 */
[----:B------:R-:W5:Y:S01]  /*0340*/  LDG.E.CONSTANT R27, desc[UR8][R2.64+-0x6000] ;  /* 0xffa00008021b7981 */ /* 0x000f62000c1e9900 */
[----:B--2---:R-:W-:-:S04]  /*0350*/  F2FP.F16.F32.PACK_AB R12, RZ, R12 ;  /* 0x0000000cff0c723e */ /* 0x004fc800000000ff */
[----:B------:R-:W-:Y:S02]  /*0360*/  PRMT R29, R12, 0x7610, R29 ;  /* 0x000076100c1d7816 */ /* 0x000fe4000000001d */
[----:B---3--:R-:W-:Y:S01]  /*0370*/  F2FP.F16.F32.PACK_AB R14, RZ, R14 ;  /* 0x0000000eff0e723e */ /* 0x008fe200000000ff */
[----:B------:R-:W2:Y:S01]  /*0380*/  LDG.E.CONSTANT R12, desc[UR8][R2.64] ;  /* 0x00000008020c7981 */ /* 0x000ea2000c1e9900 */
[----:B----4-:R-:W-:-:S03]  /*0390*/  F2FP.F16.F32.PACK_AB R26, RZ, R15 ;  /* 0x0000000fff1a723e */ /* 0x010fc600000000ff */
[----:B------:R-:W3:Y:S01]  /*03a0*/  LDG.E.CONSTANT R15, desc[UR8][R2.64+-0x1000] ;  /* 0xfff00008020f7981 */ /* 0x000ee2000c1e9900 */
[----:B-----5:R-:W-:-:S03]  /*03b0*/  F2FP.F16.F32.PACK_AB R28, RZ, R19 ;  /* 0x00000013ff1c723e */ /* 0x020fc600000000ff */
[----:B------:R0:W-:Y:S01]  /*03c0*/  STS.U16 [R22], R29 ;  /* 0x0000001d16007388 */ /* 0x0001e20000000400 */
[----:B------:R-:W-:-:S03]  /*03d0*/  F2FP.F16.F32.PACK_AB R19, RZ, R13 ;  /* 0x0000000dff13723e */ /* 0x000fc600000000ff */
[----:B------:R-:W4:Y:S01]  /*03e0*/  LDG.E.CONSTANT R13, desc[UR8][R2.64+0x1000] ;  /* 0x00100008020d7981 */ /* 0x000f22000c1e9900 */
[----:B------:R-:W-:Y:S02]  /*03f0*/  F2FP.F16.F32.PACK_AB R18, RZ, R18 ;  /* 0x00000012ff12723e */ /* 0x000fe400000000ff */
[----:B0-----:R-:W-:Y:S02]  /*0400*/  PRMT R29, R14, 0x7610, R29 ;  /* 0x000076100e1d7816 */ /* 0x001fe4000000001d */
[----:B------:R-:W5:Y:S04]  /*0410*/  LDG.E.CONSTANT R14, desc[UR8][R2.64+0x2000] ;  /* 0x00200008020e7981 */ /* 0x000f68000c1e9900 */
[----:B------:R0:W-:Y:S04]  /*0420*/  STS.U16 [R22+0x40], R26 ;  /* 0x0000401a16007388 */ /* 0x0001e80000000400 */
[----:B------:R1:W-:Y:S04]  /*0430*/  STS.U16 [R22+0x140], R18 ;  /* 0x0001401216007388 */ /* 0x0003e80000000400 */
[----:B0-----:R-:W5:Y:S04]  /*0440*/  LDG.E.CONSTANT R26, desc[UR8][R2.64+0x3000] ;  /* 0x00300008021a7981 */ /* 0x001f68000c1e9900 */
[----:B-1----:R-:W5:Y:S01]  /*0450*/  LDG.E.CONSTANT R18, desc[UR8][R2.64+0x4000] ;  /* 0x0040000802127981 */ /* 0x002f62000c1e9900 */
[----:B------:R-:W-:-:S03]  /*0460*/  F2FP.F16.F32.PACK_AB R27, RZ, R27 ;  /* 0x0000001bff1b723e */ /* 0x000fc600000000ff */
[----:B------:R-:W-:Y:S04]  /*0470*/  STS.U16 [R22+0x180], R19 ;  /* 0x0001801316007388 */ /* 0x000fe80000000400 */
[----:B------:R-:W-:Y:S04]  /*0480*/  STS.U16 [R22+0x80], R27 ;  /* 0x0000801b16007388 */ /* 0x000fe80000000400 */
[----:B------:R-:W-:Y:S04]  /*0490*/  STS.U16 [R22+0x100], R29 ;  /* 0x0001001d16007388 */ /* 0x000fe80000000400 */
[----:B------:R0:W-:Y:S04]  /*04a0*/  STS.U16 [R22+0xc0], R28 ;  /* 0x0000c01c16007388 */ /* 0x0001e80000000400 */
[----:B0-----:R-:W5:Y:S01]  /*04b0*/  LDG.E.CONSTANT R28, desc[UR8][R2.64+0x7000] ;  /* 0x00700008021c7981 */ /* 0x001f62000c1e9900 */
[----:B--2---:R-:W-:-:S03]  /*04c0*/  F2FP.F16.F32.PACK_AB R27, RZ, R12 ;  /* 0x0000000cff1b723e */ /* 0x004fc600000000ff */
[----:B------:R-:W2:Y:S01]  /*04d0*/  LDG.E.CONSTANT R12, desc[UR8][R2.64+0x6000] ;  /* 0x00600008020c7981 */ /* 0x000ea2000c1e9900 */
[----:B---3--:R-:W-:-:S03]  /*04e0*/  F2FP.F16.F32.PACK_AB R19, RZ, R15 ;  /* 0x0000000fff13723e */ /* 0x008fc600000000ff */
[----:B------:R0:W3:Y:S01]  /*04f0*/  LDG.E.CONSTANT R15, desc[UR8][R2.64+0x5000] ;  /* 0x00500008020f7981 */ /* 0x0000e2000c1e9900 */
[----:B------:R-:W-:-:S03]  /*0500*/  PRMT R29, R19, 0x7610, R29 ;  /* 0x00007610131d7816 */ /* 0x000fc6000000001d */
[----:B------:R-:W3:Y:S01]  /*0510*/  LDG.E.CONSTANT R19, desc[UR8][R16.64+-0x2000] ;  /* 0xffe0000810137981 */ /* 0x000ee2000c1e9900 */
[----:B----4-:R-:W-:-:S03]  /*0520*/  F2FP.F16.F32.PACK_AB R13, RZ, R13 ;  /* 0x0000000dff0d723e */ /* 0x010fc600000000ff */
[----:B------:R1:W-:Y:S01]  /*0530*/  STS.U16 [R22+0x200], R27 ;  /* 0x0002001b16007388 */ /* 0x0003e20000000400 */
[----:B-----5:R-:W-:-:S03]  /*0540*/  F2FP.F16.F32.PACK_AB R14, RZ, R14 ;  /* 0x0000000eff0e723e */ /* 0x020fc600000000ff */
[----:B------:R4:W-:Y:S04]  /*0550*/  STS.U16 [R22+0x240], R13 ;  /* 0x0002400d16007388 */ /* 0x0009e80000000400 */
[----:B------:R5:W-:Y:S04]  /*0560*/  STS.U16 [R22+0x280], R14 ;  /* 0x0002800e16007388 */ /* 0x000be80000000400 */
[----:B-1----:R-:W3:Y:S01]  /*0570*/  LDG.E.CONSTANT R27, desc[UR8][R16.64] ;  /* 0x00000008101b7981 */ /* 0x002ee2000c1e9900 */
[----:B----4-:R-:W-:-:S03]  /*0580*/  F2FP.F16.F32.PACK_AB R13, RZ, R26 ;  /* 0x0000001aff0d723e */ /* 0x010fc600000000ff */
[----:B------:R-:W4:Y:S01]  /*0590*/  LDG.E.CONSTANT R26, desc[UR8][R16.64+0x1000] ;  /* 0x00100008101a7981 */ /* 0x000f22000c1e9900 */
[----:B-----5:R-:W-:-:S03]  /*05a0*/  F2FP.F16.F32.PACK_AB R14, RZ, R18 ;  /* 0x00000012ff0e723e */ /* 0x020fc600000000ff */
[----:B------:R1:W5:Y:S04]  /*05b0*/  LDG.E.CONSTANT R18, desc[UR8][R16.64+-0x1000] ;  /* 0xfff0000810127981 */ /* 0x000368000c1e9900 */
[----:B------:R3:W-:Y:S04]  /*05c0*/  STS.U16 [R22+0x1c0], R29 ;  /* 0x0001c01d16007388 */ /* 0x0007e80000000400 */
[----:B------:R-:W-:Y:S04]  /*05d0*/  STS.U16 [R22+0x2c0], R13 ;  /* 0x0002c00d16007388 */ /* 0x000fe80000000400 */
[----:B------:R-:W-:Y:S01]  /*05e0*/  STS.U16 [R22+0x300], R14 ;  /* 0x0003000e16007388 */ /* 0x000fe20000000400 */
[----:B------:R-:W-:-:S05]  /*05f0*/  F2FP.F16.F32.PACK_AB R28, RZ, R28 ;  /* 0x0000001cff1c723e */ /* 0x000fca00000000ff */
[----:B------:R-:W-:Y:S01]  /*0600*/  STS.U16 [R22+0x3c0], R28 ;  /* 0x0003c01c16007388 */ /* 0x000fe20000000400 */
[----:B------:R-:W-:-:S04]  /*0610*/  UIADD3 UR4, UPT, UPT, UR4, 0x1, URZ ;  /* 0x0000000104047890 */ /* 0x000fc8000fffe0ff */
[----:B------:R-:W-:Y:S01]  /*0620*/  UISETP.NE.AND UP0, UPT, UR4, 0x20, UPT ;  /* 0x000000200400788c */ /* 0x000fe2000bf05270 */
[----:B0-----:R-:W-:Y:S02]  /*0630*/  IADD3 R2, P0, PT, R2, 0x40, RZ ;  /* 0x0000004002027810 */ /* 0x001fe40007f1e0ff */
[----:B-1----:R-:W-:-:S05]  /*0640*/  IADD3 R16, P1, PT, R16, 0x40, RZ ;  /* 0x0000004010107810 */ /* 0x002fca0007f3e0ff */
[----:B------:R-:W-:Y:S01]  /*0650*/  IMAD.X R17, RZ, RZ, R17, P1 ;  /* 0x000000ffff117224 */ /* 0x000fe200008e0611 */
[----:B--2---:R-:W-:Y:S02]  /*0660*/  F2FP.F16.F32.PACK_AB R12, RZ, R12 ;  /* 0x0000000cff0c723e */ /* 0x004fe400000000ff */
[----:B---3--:R-:W-:Y:S02]  /*0670*/  F2FP.F16.F32.PACK_AB R15, RZ, R15 ;  /* 0x0000000fff0f723e */ /* 0x008fe400000000ff */
[----:B------:R-:W-:-:S04]  /*0680*/  F2FP.F16.F32.PACK_AB R19, RZ, R19 ;  /* 0x00000013ff13723e */ /* 0x000fc800000000ff */
[----:B------:R-:W-:Y:S01]  /*0690*/  PRMT R29, R19, 0x7610, R29 ;  /* 0x00007610131d7816 */ /* 0x000fe2000000001d */
[----:B------:R-:W-:Y:S04]  /*06a0*/  STS.U16 [R22+0x340], R15 ;  /* 0x0003400f16007388 */ /* 0x000fe80000000400 */
[----:B------:R-:W-:Y:S04]  /*06b0*/  STS.U16 [R22+0x380], R12 ;  /* 0x0003800c16007388 */ /* 0x000fe80000000400 */
[----:B------:R-:W-:Y:S01]  /*06c0*/  STS.U16 [R23], R29 ;  /* 0x0000001d17007388 */ /* 0x000fe20000000400 */
[----:B------:R-:W-:-:S02]  /*06d0*/  F2FP.F16.F32.PACK_AB R27, RZ, R27 ;  /* 0x0000001bff1b723e */ /* 0x000fc400000000ff */
[----:B----4-:R-:W-:Y:S02]  /*06e0*/  F2FP.F16.F32.PACK_AB R26, RZ, R26 ;  /* 0x0000001aff1a723e */ /* 0x010fe400000000ff */
[----:B-----5:R-:W-:Y:S01]  /*06f0*/  F2FP.F16.F32.PACK_AB R18, RZ, R18 ;  /* 0x00000012ff12723e */ /* 0x020fe200000000ff */
[----:B------:R-:W-:Y:S04]  /*0700*/  STS.U16 [R23+0x80], R27 ;  /* 0x0000801b17007388 */ /* 0x000fe80000000400 */
[----:B------:R-:W-:Y:S04]  /*0710*/  STS.U16 [R23+0x40], R18 ;  /* 0x0000401217007388 */ /* 0x000fe80000000400 */
[----:B------:R-:W-:Y:S01]  /*0720*/  STS.U16 [R23+0xc0], R26 ;  /* 0x0000c01a17007388 */ /* 0x000fe20000000400 */
[----:B------:R-:W-:Y:S06]  /*0730*/  BAR.SYNC.DEFER_BLOCKING 0x0 ;  /* 0x0000000000007b1d */ /* 0x000fec0000010000 */
[----:B------:R-:W-:Y:S04]  /*0740*/  LDSM.16.M88.2 R18, [R25] ;  /* 0x000000001912783b */ /* 0x000fe80000000100 */
[----:B------:R-:W0:Y:S02]  /*0750*/  LDSM.16.M88.4 R12, [R24] ;  /* 0x00000000180c783b */ /* 0x000e240000000200 */
[-C--:B0-----:R-:W-:Y:S02]  /*0760*/  HMMA.16816.F32 R4, R12, R18.reuse, R4 ;  /* 0x000000120c04723c */ /* 0x081fe40000001804 */
[----:B------:R-:W0:Y:S06]  /*0770*/  LDSM.16.M88.4 R12, [R24+0x200] ;  /* 0x00020000180c783b */ /* 0x000e2c0000000200 */
[----:B0-----:R-:W-:Y:S01]  /*0780*/  HMMA.16816.F32 R8, R12, R18, R8 ;  /* 0x000000120c08723c */ /* 0x001fe20000001808 */
[----:B------:R-:W-:Y:S01]  /*0790*/  IMAD.X R13, RZ, RZ, R3, P0 ;  /* 0x000000ffff0d7224 */ /* 0x000fe200000e0603 */
[----:B------:R-:W-:-:S03]  /*07a0*/  NOP ;  /* 0x0000000000007918 */ /* 0x000fc60000000000 */
[----:B------:R-:W-:-:S15]  /*07b0*/  BRA.U UP0, `(.L_x_330) ;  /* 0xfffffff900c07547 */ /* 0x000fde000b83ffff */
[----:B------:R-:W0:Y:S01]  /*07c0*/  LDC.64 R12, c[0x0][0x398] ;  /* 0x0000e600ff0c7b82 */ /* 0x000e220000000a00 */
[----:B------:R-:W-:-:S05]  /*07d0*/  LOP3.LUT R3, R21, 0x7, RZ, 0xc0, !PT ;  /* 0x0000000715037812 */ /* 0x000fca00078ec0ff */
[----:B------:R-:W-:-:S04]  /*07e0*/  IMAD R2, R0, 0x8, R3 ;  /* 0x0000000800027824 */ /* 0x000fc800078e0203 */
[----:B0-----:R-:W-:-:S05]  /*07f0*/  IMAD.WIDE.U32 R12, R2, 0x4, R12 ;  /* 0x00000004020c7825 */ /* 0x001fca00078e000c */
[----:B------:R0:W2:Y:S01]  /*0800*/  LDG.E.CONSTANT R0, desc[UR8][R12.64] ;  /* 0x000000080c007981 */ /* 0x0000a2000c1e9900 */
[----:B------:R-:W-:Y:S01]  /*0810*/  SHF.R.U32.HI R3, RZ, 0x2, R20 ;  /* 0x00000002ff037819 */ /* 0x000fe20000011614 */
[----:B------:R-:W-:Y:S01]  /*0820*/  IMAD R22, R21, 0x2, R22 ;  /* 0x0000000215167824 */ /* 0x000fe200078e0216 */
[----:B------:R-:W-:Y:S01]  /*0830*/  LOP3.LUT R20, R20, 0x3, RZ, 0xc0, !PT ;  /* 0x0000000314147812 */ /* 0x000fe200078ec0ff */
[----:B------:R-:W-:Y:S01]  /*0840*/  BAR.SYNC.DEFER_BLOCKING 0x0 ;  /* 0x0000000000007b1d */ /* 0x000fe20000010000 */
[----:B------:R-:W-:-:S03]  /*0850*/  SHF.R.U32.HI R21, RZ, 0x3, R21 ;  /* 0x00000003ff157819 */ /* 0x000fc60000011615 */
[----:B------:R-:W-:-:S05]  /*0860*/  IMAD R3, R3, 0x4, R20 ;  /* 0x0000000403037824 */ /* 0x000fca00078e0214 */
[----:B------:R-:W-:-:S05]  /*0870*/  LEA R3, R3, UR5, 0x3 ;  /* 0x0000000503037c11 */ /* 0x000fca000f8e18ff */
[----:B------:R1:W-:Y:S04]  /*0880*/  STS.64 [R3], R4 ;  /* 0x0000000403007388 */ /* 0x0003e80000000a00 */
[----:B------:R-:W-:Y:S04]  /*0890*/  STS.64 [R3+0x100], R6 ;  /* 0x0001000603007388 */ /* 0x000fe80000000a00 */
[----:B------:R-:W-:Y:S04]  /*08a0*/  STS.64 [R3+0x200], R8 ;  /* 0x0002000803007388 */ /* 0x000fe80000000a00 */
[----:B------:R3:W-:Y:S01]  /*08b0*/  STS.64 [R3+0x300], R10 ;  /* 0x0003000a03007388 */ /* 0x0007e20000000a00 */
[----:B-1----:R-:W1:Y:S08]  /*08c0*/  LDC.64 R4, c[0x0][0x390] ;  /* 0x0000e400ff047b82 */ /* 0x002e700000000a00 */
[----:B------:R-:W-:Y:S01]  /*08d0*/  BAR.SYNC.DEFER_BLOCKING 0x0 ;  /* 0x0000000000007b1d */ /* 0x000fe20000010000 */
[----:B---3--:R-:W-:-:S04]  /*08e0*/  IMAD R3, R21, 0x3e8, R2 ;  /* 0x000003e815037824 */ /* 0x008fc800078e0202 */
[----:B-1----:R-:W-:Y:S01]  /*08f0*/  IMAD.WIDE.U32 R2, R3, 0x4, R4 ;  /* 0x0000000403027825 */ /* 0x002fe200078e0004 */
[----:B0-----:R-:W2:Y:S04]  /*0900*/  LDS R13, [R22] ;  /* 0x00000000160d7984 */ /* 0x001ea80000000800 */
[----:B------:R-:W0:Y:S04]  /*0910*/  LDS R15, [R22+0x80] ;  /* 0x00008000160f7984 */ /* 0x000e280000000800 */
[----:B------:R-:W1:Y:S04]  /*0920*/  LDS R17, [R22+0x100] ;  /* 0x0001000016117984 */ /* 0x000e680000000800 */
[----:B------:R-:W3:Y:S04]  /*0930*/  LDS R19, [R22+0x180] ;  /* 0x0001800016137984 */ /* 0x000ee80000000800 */
[----:B------:R-:W4:Y:S04]  /*0940*/  LDS R23, [R22+0x200] ;  /* 0x0002000016177984 */ /* 0x000f280000000800 */
[----:B------:R-:W5:Y:S04]  /*0950*/  LDS R25, [R22+0x280] ;  /* 0x0002800016197984 */ /* 0x000f680000000800 */
[----:B------:R-:W5:Y:S04]  /*0960*/  LDS R27, [R22+0x300] ;  /* 0x00030000161b7984 */ /* 0x000f680000000800 */
[----:B------:R-:W5:Y:S01]  /*0970*/  LDS R7, [R22+0x380] ;  /* 0x0003800016077984 */ /* 0x000f620000000800 */
[C---:B--2---:R-:W-:Y:S01]  /*0980*/  FADD R13, R0.reuse, R13 ;  /* 0x0000000d000d7221 */ /* 0x044fe20000000000 */
[C---:B0-----:R-:W-:Y:S01]  /*0990*/  FADD R15, R0.reuse, R15 ;  /* 0x0000000f000f7221 */ /* 0x041fe20000000000 */
[C---:B-1----:R-:W-:Y:S01]  /*09a0*/  FADD R17, R0.reuse, R17 ;  /* 0x0000001100117221 */ /* 0x042fe20000000000 */
[C---:B---3--:R-:W-:Y:S01]  /*09b0*/  FADD R19, R0.reuse, R19 ;  /* 0x0000001300137221 */ /* 0x048fe20000000000 */
[C---:B----4-:R-:W-:Y:S01]  /*09c0*/  FADD R23, R0.reuse, R23 ;  /* 0x0000001700177221 */ /* 0x050fe20000000000 */
[C---:B-----5:R-:W-:Y:S01]  /*09d0*/  FADD R25, R0.reuse, R25 ;  /* 0x0000001900197221 */ /* 0x060fe20000000000 */
[C---:B------:R-:W-:Y:S01]  /*09e0*/  FADD R27, R0.reuse, R27 ;  /* 0x0000001b001b7221 */ /* 0x040fe20000000000 */
[----:B------:R-:W-:Y:S01]  /*09f0*/  FADD R7, R0, R7 ;  /* 0x0000000700077221 */ /* 0x000fe20000000000 */
        /* <DEDUP_REMOVED lines=9> */
.L_x_331:
        /* <DEDUP_REMOVED lines=15> */
.L_x_397:


//--------------------- .text.fused_nn_max_pool2d_1_kernel0 --------------------------
	.section	.text.fused_nn_max_pool2d_1_kernel0,"ax",@progbits
	.align	128
        .global         fused_nn_max_pool2d_1_kernel0
        .type           fused_nn_max_pool2d_1_kernel0,@function
        .size           fused_nn_max_pool2d_1_kernel0,(.L_x_398 - fused_nn_max_pool2d_1_kernel0)
        .other          fused_nn_max_pool2d_1_kernel0,@"STO_CUDA_ENTRY STV_DEFAULT"
fused_nn_max_pool2d_1_kernel0:
.text.fused_nn_max_pool2d_1_kernel0:
[----:B------:R-:W-:Y:S01]  /*0000*/  LDC R1, c[0x0][0x37c] ;  /* 0x0000df00ff017b82 */ /* 0x000fe20000000800 */
[----:B------:R-:W0:Y:S07]  /*0010*/  S2R R0, SR_TID.X ;  /* 0x0000000000007919 */ /* 0x000e2e0000002100 */
[----:B------:R-:W1:Y:S01]  /*0020*/  S2UR UR4, SR_CTAID.X ;  /* 0x00000000000479c3 */ /* 0x000e620000002500 */
[----:B------:R-:W2:Y:S07]  /*0030*/  LDCU.64 UR6, c[0x0][0x358] ;  /* 0x00006b00ff0677ac */ /* 0x000eae0008000a00 */
[----:B------:R-:W3:Y:S01]  /*0040*/  LDC.64 R4, c[0x0][0x380] ;  /* 0x0000e000ff047b82 */ /* 0x000ee20000000a00 */
[----:B-1----:R-:W-:Y:S01]  /*0050*/  USHF.L.U32 UR5, UR4, 0x8, URZ ;  /* 0x0000000804057899 */ /* 0x002fe200080006ff */
[----:B0-----:R-:W-:-:S02]  /*0060*/  SHF.R.U32.HI R2, RZ, 0x2, R0 ;  /* 0x00000002ff027819 */ /* 0x001fc40000011600 */
[----:B------:R-:W-:-:S03]  /*0070*/  LOP3.LUT R8, R0, 0x3, RZ, 0xc0, !PT ;  /* 0x0000000300087812 */ /* 0x000fc600078ec0ff */
[----:B------:R-:W-:-:S05]  /*0080*/  LOP3.LUT R2, R2, UR5, RZ, 0xfc, !PT ;  /* 0x0000000502027c12 */ /* 0x000fca000f8efcff */
[----:B------:R-:W-:-:S04]  /*0090*/  IMAD.HI.U32 R3, R2, -0x6db6db6d, RZ ;  /* 0x9249249302037827 */ /* 0x000fc800078e00ff */
[----:B------:R-:W-:Y:S01]  /*00a0*/  IMAD.HI.U32 R6, R2, 0x5397829d, RZ ;  /* 0x5397829d02067827 */ /* 0x000fe200078e00ff */
[----:B------:R-:W-:-:S04]  /*00b0*/  SHF.R.U32.HI R3, RZ, 0x5, R3 ;  /* 0x00000005ff037819 */ /* 0x000fc80000011603 */
[----:B------:R-:W-:Y:S01]  /*00c0*/  SHF.R.U32.HI R7, RZ, 0xa, R6 ;  /* 0x0000000aff077819 */ /* 0x000fe20000011606 */
[C---:B------:R-:W-:Y:S02]  /*00d0*/  IMAD R6, R3.reuse, -0x38, R2 ;  /* 0xffffffc803067824 */ /* 0x040fe400078e0202 */
[----:B------:R-:W-:Y:S02]  /*00e0*/  IMAD R3, R3, 0x380, R8 ;  /* 0x0000038003037824 */ /* 0x000fe400078e0208 */
[----:B------:R-:W-:Y:S01]  /*00f0*/  IMAD R7, R7, -0xc40, R2 ;  /* 0xfffff3c007077824 */ /* 0x000fe200078e0202 */
[C---:B------:R-:W-:Y:S01]  /*0100*/  ISETP.NE.AND P1, PT, R6.reuse, RZ, PT ;  /* 0x000000ff0600720c */ /* 0x040fe20003f25270 */
[----:B------:R-:W-:Y:S02]  /*0110*/  IMAD R3, R6, 0x8, R3 ;  /* 0x0000000806037824 */ /* 0x000fe400078e0203 */
[----:B------:R-:W-:Y:S01]  /*0120*/  IMAD.MOV.U32 R6, RZ, RZ, -0x80000000 ;  /* 0x80000000ff067424 */ /* 0x000fe200078e00ff */
[----:B------:R-:W-:Y:S01]  /*0130*/  ISETP.LT.U32.OR P0, PT, R7, 0x38, !P1 ;  /* 0x000000380700780c */ /* 0x000fe20004f01470 */
[----:B---3--:R-:W-:Y:S01]  /*0140*/  IMAD.WIDE.U32 R4, R3, 0x4, R4 ;  /* 0x0000000403047825 */ /* 0x008fe200078e0004 */
[----:B------:R-:W-:Y:S01]  /*0150*/  ISETP.GE.U32.AND P2, PT, R7, 0x38, PT ;  /* 0x000000380700780c */ /* 0x000fe20003f46070 */
[----:B------:R-:W0:Y:S02]  /*0160*/  LDC.64 R2, c[0x0][0x388] ;  /* 0x0000e200ff027b82 */ /* 0x000e240000000a00 */
[----:B------:R-:W-:Y:S01]  /*0170*/  IMAD.MOV.U32 R7, RZ, RZ, -0x80000000 ;  /* 0x80000000ff077424 */ /* 0x000fe200078e00ff */
[----:B--2---:R-:W2:Y:S01]  /*0180*/  LDG.E.CONSTANT R10, desc[UR6][R4.64] ;  /* 0x00000006040a7981 */ /* 0x004ea2000c1e9900 */
[----:B------:R-:W-:-:S02]  /*0190*/  IMAD.MOV.U32 R8, RZ, RZ, -0x80000000 ;  /* 0x80000000ff087424 */ /* 0x000fc400078e00ff */
[----:B------:R-:W-:Y:S01]  /*01a0*/  IMAD.MOV.U32 R9, RZ, RZ, -0x80000000 ;  /* 0x80000000ff097424 */ /* 0x000fe200078e00ff */
[----:B------:R-:W3:Y:S04]  /*01b0*/  LDG.E.CONSTANT R12, desc[UR6][R4.64+0x10] ;  /* 0x00001006040c7981 */ /* 0x000ee8000c1e9900 */
[----:B------:R-:W4:Y:S04]  /*01c0*/  @!P0 LDG.E.CONSTANT R6, desc[UR6][R4.64+-0x710] ;  /* 0xfff8f00604068981 */ /* 0x000f28000c1e9900 */
[----:B------:R-:W4:Y:S04]  /*01d0*/  @P2 LDG.E.CONSTANT R7, desc[UR6][R4.64+-0x700] ;  /* 0xfff9000604072981 */ /* 0x000f28000c1e9900 */
[----:B------:R-:W5:Y:S01]  /*01e0*/  @P2 LDG.E.CONSTANT R8, desc[UR6][R4.64+-0x6f0] ;  /* 0xfff9100604082981 */ /* 0x000f62000c1e9900 */
[----:B------:R-:W-:-:S03]  /*01f0*/  IMAD.MOV.U32 R11, RZ, RZ, -0x80000000 ;  /* 0x80000000ff0b7424 */ /* 0x000fc600078e00ff */
[----:B------:R-:W2:Y:S04]  /*0200*/  @P1 LDG.E.CONSTANT R9, desc[UR6][R4.64+-0x10] ;  /* 0xfffff00604091981 */ /* 0x000ea8000c1e9900 */
[----:B------:R-:W3:Y:S04]  /*0210*/  @P1 LDG.E.CONSTANT R11, desc[UR6][R4.64+0x6f0] ;  /* 0x0006f006040b1981 */ /* 0x000ee8000c1e9900 */
[----:B------:R-:W3:Y:S04]  /*0220*/  LDG.E.CONSTANT R14, desc[UR6][R4.64+0x700] ;  /* 0x00070006040e7981 */ /* 0x000ee8000c1e9900 */
[----:B------:R-:W3:Y:S01]  /*0230*/  LDG.E.CONSTANT R16, desc[UR6][R4.64+0x710] ;  /* 0x0007100604107981 */ /* 0x000ee2000c1e9900 */
[----:B------:R-:W-:Y:S01]  /*0240*/  USHF.L.U32 UR4, UR4, 0xa, URZ ;  /* 0x0000000a04047899 */ /* 0x000fe200080006ff */
[----:B----4-:R-:W-:-:S04]  /*0250*/  VIMNMX R7, PT, PT, R7, R6, !PT ;  /* 0x0000000607077248 */ /* 0x010fc80007fe0100 */
[----:B-----5:R-:W-:-:S04]  /*0260*/  VIMNMX R7, PT, PT, R7, R8, !PT ;  /* 0x0000000807077248 */ /* 0x020fc80007fe0100 */
[----:B--2---:R-:W-:-:S04]  /*0270*/  VIMNMX3 R9, R7, R9, R10, !PT ;  /* 0x000000090709720f */ /* 0x004fc8000780010a */
[----:B---3--:R-:W-:Y:S02]  /*0280*/  VIMNMX R9, PT, PT, R9, R12, !PT ;  /* 0x0000000c09097248 */ /* 0x008fe40007fe0100 */
[----:B------:R-:W-:Y:S02]  /*0290*/  LOP3.LUT R7, R0, UR4, RZ, 0xfc, !PT ;  /* 0x0000000400077c12 */ /* 0x000fe4000f8efcff */
[----:B------:R-:W-:-:S03]  /*02a0*/  VIMNMX3 R11, R9, R11, R14, !PT ;  /* 0x0000000b090b720f */ /* 0x000fc6000780010e */
[----:B0-----:R-:W-:Y:S01]  /*02b0*/  IMAD.WIDE.U32 R2, R7, 0x4, R2 ;  /* 0x0000000407027825 */ /* 0x001fe200078e0002 */
[----:B------:R-:W-:-:S05]  /*02c0*/  VIMNMX R11, PT, PT, R11, R16, !PT ;  /* 0x000000100b0b7248 */ /* 0x000fca0007fe0100 */
[----:B------:R-:W-:Y:S01]  /*02d0*/  STG.E desc[UR6][R2.64], R11 ;  /* 0x0000000b02007986 */ /* 0x000fe2000c101906 */
[----:B------:R-:W-:Y:S05]  /*02e0*/  EXIT ;  /* 0x000000000000794d */ /* 0x000fea0003800000 */
.L_x_332:
        /* <DEDUP_REMOVED lines=9> */
.L_x_398:


//--------------------- .text.fused_cast_fixed_point_multiply_clip_cast_5_kernel0 --------------------------
	.section	.text.fused_cast_fixed_point_multiply_clip_cast_5_kernel0,"ax",@progbits
	.align	128
        .global         fused_cast_fixed_point_multiply_clip_cast_5_kernel0
        .type           fused_cast_fixed_point_multiply_clip_cast_5_kernel0,@function
        .size           fused_cast_fixed_point_multiply_clip_cast_5_kernel0,(.L_x_399 - fused_cast_fixed_point_multiply_clip_cast_5_kernel0)
        .other          fused_cast_fixed_point_multiply_clip_cast_5_kernel0,@"STO_CUDA_ENTRY STV_DEFAULT"
fused_cast_fixed_point_multiply_clip_cast_5_kernel0:
.text.fused_cast_fixed_point_multiply_clip_cast_5_kernel0:
[----:B------:R-:W-:Y:S01]  /*0000*/  LDC R1, c[0x0][0x37c] ;  /* 0x0000df00ff017b82 */ /* 0x000fe20000000800 */
[----:B------:R-:W0:Y:S07]  /*0010*/  S2R R2, SR_CTAID.X ;  /* 0x0000000000027919 */ /* 0x000e2e0000002500 */
[----:B------:R-:W1:Y:S01]  /*0020*/  LDC.64 R4, c[0x0][0x388] ;  /* 0x0000e200ff047b82 */ /* 0x000e620000000a00 */
[----:B------:R-:W2:Y:S01]  /*0030*/  LDCU.64 UR4, c[0x0][0x358] ;  /* 0x00006b00ff0477ac */ /* 0x000ea20008000a00 */
[----:B------:R-:W3:Y:S01]  /*0040*/  S2R R9, SR_TID.X ;  /* 0x0000000000097919 */ /* 0x000ee20000002100 */
[----:B------:R-:W4:Y:S01]  /*0050*/  LDCU.64 UR6, c[0x0][0x380] ;  /* 0x00007000ff0677ac */ /* 0x000f220008000a00 */
[----:B0-----:R-:W-:-:S05]  /*0060*/  IMAD.SHL.U32 R0, R2, 0x400, RZ ;  /* 0x0000040002007824 */ /* 0x001fca00078e00ff */
[----:B---3--:R-:W-:Y:S01]  /*0070*/  LOP3.LUT R9, R0, R9, RZ, 0xfc, !PT ;  /* 0x0000000900097212 */ /* 0x008fe200078efcff */
[----:B------:R-:W-:-:S03]  /*0080*/  IMAD.SHL.U32 R0, R2, 0x100, RZ ;  /* 0x0000010002007824 */ /* 0x000fc600078e00ff */
[C---:B------:R-:W-:Y:S01]  /*0090*/  ISETP.GT.U32.AND P0, PT, R9.reuse, 0x187fff, PT ;  /* 0x00187fff0900780c */ /* 0x040fe20003f04070 */
[C---:B-1----:R-:W-:Y:S01]  /*00a0*/  IMAD.WIDE.U32 R4, R9.reuse, 0x4, R4 ;  /* 0x0000000409047825 */ /* 0x042fe200078e0004 */
[C---:B------:R-:W-:Y:S02]  /*00b0*/  ISETP.GT.U32.AND P1, PT, R9.reuse, 0x147fff, PT ;  /* 0x00147fff0900780c */ /* 0x040fe40003f24070 */
[----:B------:R-:W-:Y:S02]  /*00c0*/  ISETP.GT.U32.OR P0, PT, R0, 0x61fff, P0 ;  /* 0x00061fff0000780c */ /* 0x000fe40000704470 */
[C---:B------:R-:W-:Y:S02]  /*00d0*/  ISETP.GT.U32.AND P2, PT, R9.reuse, 0x107fff, PT ;  /* 0x00107fff0900780c */ /* 0x040fe40003f44070 */
[C---:B------:R-:W-:Y:S02]  /*00e0*/  ISETP.GT.U32.AND P4, PT, R9.reuse, 0xc7fff, PT ;  /* 0x000c7fff0900780c */ /* 0x040fe40003f84070 */
[----:B------:R-:W-:-:S02]  /*00f0*/  ISETP.GT.U32.AND P5, PT, R9, 0x87fff, PT ;  /* 0x00087fff0900780c */ /* 0x000fc40003fa4070 */
[----:B------:R-:W-:Y:S02]  /*0100*/  ISETP.GT.U32.AND P3, PT, R9, 0x47fff, PT ;  /* 0x00047fff0900780c */ /* 0x000fe40003f64070 */
[C---:B------:R-:W-:Y:S02]  /*0110*/  ISETP.GT.U32.OR P1, PT, R0.reuse, 0x51fff, P1 ;  /* 0x00051fff0000780c */ /* 0x040fe40000f24470 */
[C---:B------:R-:W-:Y:S01]  /*0120*/  ISETP.GT.U32.OR P2, PT, R0.reuse, 0x41fff, P2 ;  /* 0x00041fff0000780c */ /* 0x040fe20001744470 */
[----:B--2---:R-:W2:Y:S01]  /*0130*/  @!P0 LDG.E.CONSTANT R3, desc[UR4][R4.64] ;  /* 0x0000000404038981 */ /* 0x004ea2000c1e9900 */
[C---:B------:R-:W-:Y:S02]  /*0140*/  ISETP.GT.U32.OR P4, PT, R0.reuse, 0x31fff, P4 ;  /* 0x00031fff0000780c */ /* 0x040fe40002784470 */
[C---:B------:R-:W-:Y:S02]  /*0150*/  ISETP.GT.U32.OR P5, PT, R0.reuse, 0x21fff, P5 ;  /* 0x00021fff0000780c */ /* 0x040fe40002fa4470 */
[----:B------:R-:W-:-:S05]  /*0160*/  ISETP.GT.U32.OR P3, PT, R0, 0x11fff, P3 ;  /* 0x00011fff0000780c */ /* 0x000fca0001f64470 */
[----:B------:R-:W3:Y:S04]  /*0170*/  @!P1 LDG.E.CONSTANT R19, desc[UR4][R4.64+0x100000] ;  /* 0x1000000404139981 */ /* 0x000ee8000c1e9900 */
[----:B------:R-:W5:Y:S04]  /*0180*/  @!P2 LDG.E.CONSTANT R21, desc[UR4][R4.64+0x200000] ;  /* 0x200000040415a981 */ /* 0x000f68000c1e9900 */
[----:B------:R-:W5:Y:S04]  /*0190*/  @!P4 LDG.E.CONSTANT R23, desc[UR4][R4.64+0x300000] ;  /* 0x300000040417c981 */ /* 0x000f68000c1e9900 */
[----:B------:R-:W5:Y:S04]  /*01a0*/  @!P5 LDG.E.CONSTANT R25, desc[UR4][R4.64+0x400000] ;  /* 0x400000040419d981 */ /* 0x000f68000c1e9900 */
[----:B------:R-:W5:Y:S01]  /*01b0*/  @!P3 LDG.E.CONSTANT R11, desc[UR4][R4.64+0x500000] ;  /* 0x50000004040bb981 */ /* 0x000f62000c1e9900 */
[----:B------:R-:W-:Y:S01]  /*01c0*/  @!P0 IMAD.MOV.U32 R6, RZ, RZ, 0x0 ;  /* 0x00000000ff068424 */ /* 0x000fe200078e00ff */
[----:B----4-:R-:W-:Y:S01]  /*01d0*/  IADD3 R2, P6, PT, R9, UR6, RZ ;  /* 0x0000000609027c10 */ /* 0x010fe2000ffde0ff */
[----:B------:R-:W-:Y:S01]  /*01e0*/  @!P0 IMAD.MOV.U32 R7, RZ, RZ, 0x400000 ;  /* 0x00400000ff078424 */ /* 0x000fe200078e00ff */
[----:B------:R-:W-:Y:S01]  /*01f0*/  @!P2 MOV R15, 0x400000 ;  /* 0x00400000000fa802 */ /* 0x000fe20000000f00 */
[----:B------:R-:W-:Y:S01]  /*0200*/  @!P1 IMAD.MOV.U32 R12, RZ, RZ, 0x0 ;  /* 0x00000000ff0c9424 */ /* 0x000fe200078e00ff */
[----:B------:R-:W-:Y:S01]  /*0210*/  @!P3 MOV R8, 0x0 ;  /* 0x000000000008b802 */ /* 0x000fe20000000f00 */
[----:B------:R-:W-:-:S02]  /*0220*/  @!P1 IMAD.MOV.U32 R13, RZ, RZ, 0x400000 ;  /* 0x00400000ff0d9424 */ /* 0x000fc400078e00ff */
[----:B------:R-:W-:Y:S02]  /*0230*/  @!P2 IMAD.MOV.U32 R14, RZ, RZ, 0x0 ;  /* 0x00000000ff0ea424 */ /* 0x000fe400078e00ff */
[----:B------:R-:W-:Y:S02]  /*0240*/  @!P4 IMAD.MOV.U32 R16, RZ, RZ, 0x0 ;  /* 0x00000000ff10c424 */ /* 0x000fe400078e00ff */
[----:B------:R-:W-:Y:S02]  /*0250*/  @!P4 IMAD.MOV.U32 R17, RZ, RZ, 0x400000 ;  /* 0x00400000ff11c424 */ /* 0x000fe400078e00ff */
[----:B--2---:R-:W-:-:S04]  /*0260*/  @!P0 IMAD.HI R6, R3, 0x7642c6af, R6 ;  /* 0x7642c6af03068827 */ /* 0x004fc800078e0206 */
[----:B------:R-:W-:Y:S01]  /*0270*/  IMAD.X R3, RZ, RZ, UR7, P6 ;  /* 0x00000007ff037e24 */ /* 0x000fe2000b0e06ff */
[----:B------:R-:W-:Y:S01]  /*0280*/  ISETP.GT.U32.AND P6, PT, R9, 0x7fff, PT ;  /* 0x00007fff0900780c */ /* 0x000fe20003fc4070 */
[----:B------:R-:W-:Y:S01]  /*0290*/  @!P5 IMAD.MOV.U32 R7, RZ, RZ, 0x400000 ;  /* 0x00400000ff07d424 */ /* 0x000fe200078e00ff */
[----:B------:R-:W-:Y:S01]  /*02a0*/  @!P0 SHF.R.U32.HI R27, RZ, 0x17, R6 ;  /* 0x00000017ff1b8819 */ /* 0x000fe20000011606 */
[----:B------:R-:W-:Y:S01]  /*02b0*/  @!P5 IMAD.MOV.U32 R6, RZ, RZ, 0x0 ;  /* 0x00000000ff06d424 */ /* 0x000fe200078e00ff */
[----:B------:R-:W-:Y:S01]  /*02c0*/  ISETP.GT.U32.OR P6, PT, R0, 0x1fff, P6 ;  /* 0x00001fff0000780c */ /* 0x000fe200037c4470 */
[----:B------:R-:W-:Y:S02]  /*02d0*/  @!P3 IMAD.MOV.U32 R9, RZ, RZ, 0x400000 ;  /* 0x00400000ff09b424 */ /* 0x000fe400078e00ff */
[----:B---3--:R-:W-:Y:S01]  /*02e0*/  @!P1 IMAD.HI R12, R19, 0x7642c6af, R12 ;  /* 0x7642c6af130c9827 */ /* 0x008fe200078e020c */
[----:B------:R0:W-:Y:S03]  /*02f0*/  @!P0 STG.E.U8 desc[UR4][R2.64], R27 ;  /* 0x0000001b02008986 */ /* 0x0001e6000c101104 */
[----:B-----5:R-:W-:Y:S01]  /*0300*/  @!P2 IMAD.HI R14, R21, 0x7642c6af, R14 ;  /* 0x7642c6af150ea827 */ /* 0x020fe200078e020e */
[----:B------:R-:W-:-:S03]  /*0310*/  @!P1 SHF.R.U32.HI R15, RZ, 0x17, R12 ;  /* 0x00000017ff0f9819 */ /* 0x000fc6000001160c */
[----:B------:R-:W-:Y:S01]  /*0320*/  @!P4 IMAD.HI R16, R23, 0x7642c6af, R16 ;  /* 0x7642c6af1710c827 */ /* 0x000fe200078e0210 */
[----:B------:R-:W-:Y:S01]  /*0330*/  @!P2 SHF.R.U32.HI R13, RZ, 0x17, R14 ;  /* 0x00000017ff0da819 */ /* 0x000fe2000001160e */
[----:B------:R0:W-:Y:S02]  /*0340*/  @!P1 STG.E.U8 desc[UR4][R2.64+0x40000], R15 ;  /* 0x0400000f02009986 */ /* 0x0001e4000c101104 */
[----:B------:R-:W-:Y:S02]  /*0350*/  @!P5 IMAD.HI R6, R25, 0x7642c6af, R6 ;  /* 0x7642c6af1906d827 */ /* 0x000fe400078e0206 */
[----:B------:R0:W-:Y:S02]  /*0360*/  @!P2 STG.E.U8 desc[UR4][R2.64+0x80000], R13 ;  /* 0x0800000d0200a986 */ /* 0x0001e4000c101104 */
[----:B------:R-:W-:Y:S01]  /*0370*/  @!P3 IMAD.HI R8, R11, 0x7642c6af, R8 ;  /* 0x7642c6af0b08b827 */ /* 0x000fe200078e0208 */
[----:B------:R-:W-:Y:S02]  /*0380*/  @!P4 SHF.R.U32.HI R11, RZ, 0x17, R16 ;  /* 0x00000017ff0bc819 */ /* 0x000fe40000011610 */
[----:B------:R-:W-:-:S02]  /*0390*/  @!P5 SHF.R.U32.HI R9, RZ, 0x17, R6 ;  /* 0x00000017ff09d819 */ /* 0x000fc40000011606 */
[----:B------:R-:W-:Y:S01]  /*03a0*/  @!P3 SHF.R.U32.HI R7, RZ, 0x17, R8 ;  /* 0x00000017ff07b819 */ /* 0x000fe20000011608 */
[----:B------:R0:W-:Y:S04]  /*03b0*/  @!P4 STG.E.U8 desc[UR4][R2.64+0xc0000], R11 ;  /* 0x0c00000b0200c986 */ /* 0x0001e8000c101104 */
[----:B------:R0:W-:Y:S04]  /*03c0*/  @!P5 STG.E.U8 desc[UR4][R2.64+0x100000], R9 ;  /* 0x100000090200d986 */ /* 0x0001e8000c101104 */
[----:B------:R0:W-:Y:S01]  /*03d0*/  @!P3 STG.E.U8 desc[UR4][R2.64+0x140000], R7 ;  /* 0x140000070200b986 */ /* 0x0001e2000c101104 */
[----:B------:R-:W-:Y:S05]  /*03e0*/  @P6 EXIT ;  /* 0x000000000000694d */ /* 0x000fea0003800000 */
[----:B------:R-:W2:Y:S01]  /*03f0*/  LDG.E.CONSTANT R5, desc[UR4][R4.64+0x600000] ;  /* 0x6000000404057981 */ /* 0x000ea2000c1e9900 */
[----:B------:R-:W-:Y:S02]  /*0400*/  IMAD.MOV.U32 R6, RZ, RZ, 0x0 ;  /* 0x00000000ff067424 */ /* 0x000fe400078e00ff */
[----:B0-----:R-:W-:Y:S02]  /*0410*/  IMAD.MOV.U32 R7, RZ, RZ, 0x400000 ;  /* 0x00400000ff077424 */ /* 0x001fe400078e00ff */
[----:B--2---:R-:W-:-:S05]  /*0420*/  IMAD.HI R6, R5, 0x7642c6af, R6 ;  /* 0x7642c6af05067827 */ /* 0x004fca00078e0206 */
[----:B------:R-:W-:-:S05]  /*0430*/  SHF.R.U32.HI R7, RZ, 0x17, R6 ;  /* 0x00000017ff077819 */ /* 0x000fca0000011606 */
[----:B------:R-:W-:Y:S01]  /*0440*/  STG.E.U8 desc[UR4][R2.64+0x180000], R7 ;  /* 0x1800000702007986 */ /* 0x000fe2000c101104 */
[----:B------:R-:W-:Y:S05]  /*0450*/  EXIT ;  /* 0x000000000000794d */ /* 0x000fea0003800000 */
.L_x_333:
        /* <DEDUP_REMOVED lines=10> */
.L_x_399:


//--------------------- .text.fused_cast_add_right_shift_clip_cast_kernel0 --------------------------
	.section	.text.fused_cast_add_right_shift_clip_cast_kernel0,"ax",@progbits
	.align	128
        .global         fused_cast_add_right_shift_clip_cast_kernel0
        .type           fused_cast_add_right_shift_clip_cast_kernel0,@function
        .size           fused_cast_add_right_shift_clip_cast_kernel0,(.L_x_400 - fused_cast_add_right_shift_clip_cast_kernel0)
        .other          fused_cast_add_right_shift_clip_cast_kernel0,@"STO_CUDA_ENTRY STV_DEFAULT"
fused_cast_add_right_shift_clip_cast_kernel0:
.text.fused_cast_add_right_shift_clip_cast_kernel0:
        /* <DEDUP_REMOVED lines=14> */
[C---:B------:R-:W-:Y:S02]  /*00e0*/  ISETP.GT.U32.OR P2, PT, R4.reuse, 0xf7fff, P2 ;  /* 0x000f7fff0400780c */ /* 0x040fe40001744470 */
[----:B------:R-:W-:-:S07]  /*00f0*/  ISETP.GT.U32.OR P1, PT, R4, 0xe7fff, P1 ;  /* 0x000e7fff0400780c */ /* 0x000fce0000f24470 */
[----:B------:R-:W-:-:S04]  /*0100*/  @!P0 IADD3 R8, P3, PT, R2, 0x1000000, RZ ;  /* 0x0100000002088810 */ /* 0x000fc80007f7e0ff */
[C---:B------:R-:W-:Y:S01]  /*0110*/  @!P2 IADD3 R10, P4, PT, R2.reuse, 0x1000000, RZ ;  /* 0x01000000020aa810 */ /* 0x040fe20007f9e0ff */
[----:B------:R-:W-:Y:S01]  /*0120*/  @!P0 IMAD.X R9, RZ, RZ, R3, P3 ;  /* 0x000000ffff098224 */ /* 0x000fe200018e0603 */
[----:B------:R-:W-:-:S03]  /*0130*/  @!P1 IADD3 R12, P3, PT, R2, 0x1000000, RZ ;  /* 0x01000000020c9810 */ /* 0x000fc60007f7e0ff */
[--C-:B------:R-:W-:Y:S01]  /*0140*/  @!P2 IMAD.X R11, RZ, RZ, R3.reuse, P4 ;  /* 0x000000ffff0ba224 */ /* 0x100fe200020e0603 */
[----:B--2---:R-:W2:Y:S01]  /*0150*/  @!P0 LDG.E.CONSTANT R8, desc[UR4][R8.64+-0x800000] ;  /* 0x8000000408088981 */ /* 0x004ea2000c1e9900 */
[----:B------:R-:W-:-:S03]  /*0160*/  @!P1 IMAD.X R13, RZ, RZ, R3, P3 ;  /* 0x000000ffff0d9224 */ /* 0x000fc600018e0603 */
[----:B------:R-:W3:Y:S04]  /*0170*/  @!P2 LDG.E.CONSTANT R10, desc[UR4][R10.64+-0x700000] ;  /* 0x900000040a0aa981 */ /* 0x000ee8000c1e9900 */
[----:B------:R-:W5:Y:S01]  /*0180*/  @!P1 LDG.E.CONSTANT R12, desc[UR4][R12.64+-0x600000] ;  /* 0xa00000040c0c9981 */ /* 0x000f62000c1e9900 */
[C---:B------:R-:W-:Y:S02]  /*0190*/  ISETP.GT.U32.AND P5, PT, R0.reuse, 0x31ffff, PT ;  /* 0x0031ffff0000780c */ /* 0x040fe40003fa4070 */
[C---:B----4-:R-:W-:Y:S02]  /*01a0*/  IADD3 R6, P3, PT, R0.reuse, UR6, RZ ;  /* 0x0000000600067c10 */ /* 0x050fe4000ff7e0ff */
[----:B------:R-:W-:Y:S02]  /*01b0*/  ISETP.GT.U32.AND P6, PT, R0, 0x35ffff, PT ;  /* 0x0035ffff0000780c */ /* 0x000fe40003fc4070 */
[C---:B------:R-:W-:Y:S01]  /*01c0*/  ISETP.GT.U32.OR P5, PT, R4.reuse, 0xc7fff, P5 ;  /* 0x000c7fff0400780c */ /* 0x040fe20002fa4470 */
[----:B------:R-:W-:Y:S01]  /*01d0*/  IMAD.X R7, RZ, RZ, UR7, P3 ;  /* 0x00000007ff077e24 */ /* 0x000fe200098e06ff */
[----:B------:R-:W-:-:S02]  /*01e0*/  ISETP.GT.U32.OR P6, PT, R4, 0xd7fff, P6 ;  /* 0x000d7fff0400780c */ /* 0x000fc400037c4470 */
[C---:B------:R-:W-:Y:S02]  /*01f0*/  ISETP.GT.U32.AND P4, PT, R0.reuse, 0x2dffff, PT ;  /* 0x002dffff0000780c */ /* 0x040fe40003f84070 */
[----:B------:R-:W-:Y:S02]  /*0200*/  ISETP.GT.U32.AND P3, PT, R0, 0x25ffff, PT ;  /* 0x0025ffff0000780c */ /* 0x000fe40003f64070 */
[C---:B------:R-:W-:Y:S02]  /*0210*/  ISETP.GT.U32.OR P4, PT, R4.reuse, 0xb7fff, P4 ;  /* 0x000b7fff0400780c */ /* 0x040fe40002784470 */
[----:B------:R-:W-:Y:S01]  /*0220*/  ISETP.GT.U32.OR P3, PT, R4, 0x97fff, P3 ;  /* 0x00097fff0400780c */ /* 0x000fe20001f64470 */
[----:B--2---:R-:W-:Y:S02]  /*0230*/  @!P0 VIADD R5, R8, 0x800000 ;  /* 0x0080000008058836 */ /* 0x004fe40000000000 */
[----:B---3--:R-:W-:-:S03]  /*0240*/  @!P2 VIADD R8, R10, 0x800000 ;  /* 0x008000000a08a836 */ /* 0x008fc60000000000 */
[----:B------:R-:W-:Y:S01]  /*0250*/  @!P0 SHF.R.U32.HI R5, RZ, 0x18, R5 ;  /* 0x00000018ff058819 */ /* 0x000fe20000011605 */
[----:B-----5:R-:W-:Y:S01]  /*0260*/  @!P1 VIADD R12, R12, 0x800000 ;  /* 0x008000000c0c9836 */ /* 0x020fe20000000000 */
[----:B------:R-:W-:-:S03]  /*0270*/  @!P2 SHF.R.U32.HI R9, RZ, 0x18, R8 ;  /* 0x00000018ff09a819 */ /* 0x000fc60000011608 */
[----:B------:R0:W-:Y:S01]  /*0280*/  @!P0 STG.E.U8 desc[UR4][R6.64+0x200000], R5 ;  /* 0x2000000506008986 */ /* 0x0001e2000c101104 */
[----:B------:R-:W-:Y:S02]  /*0290*/  ISETP.GT.U32.AND P0, PT, R0, 0x29ffff, PT ;  /* 0x0029ffff0000780c */ /* 0x000fe40003f04070 */
[----:B------:R-:W-:Y:S01]  /*02a0*/  @!P1 SHF.R.U32.HI R11, RZ, 0x18, R12 ;  /* 0x00000018ff0b9819 */ /* 0x000fe2000001160c */
[----:B------:R-:W-:Y:S01]  /*02b0*/  @!P2 STG.E.U8 desc[UR4][R6.64+0x240000], R9 ;  /* 0x240000090600a986 */ /* 0x000fe2000c101104 */
[----:B------:R-:W-:Y:S02]  /*02c0*/  ISETP.GT.U32.OR P2, PT, R4, 0xa7fff, P0 ;  /* 0x000a7fff0400780c */ /* 0x000fe40000744470 */
[C---:B------:R-:W-:Y:S01]  /*02d0*/  @!P6 IADD3 R16, P0, PT, R2.reuse, 0x1000000, RZ ;  /* 0x010000000210e810 */ /* 0x040fe20007f1e0ff */
[----:B------:R1:W-:Y:S01]  /*02e0*/  @!P1 STG.E.U8 desc[UR4][R6.64+0x280000], R11 ;  /* 0x2800000b06009986 */ /* 0x0003e2000c101104 */
[----:B------:R-:W-:-:S03]  /*02f0*/  @!P5 IADD3 R18, P1, PT, R2, 0x1000000, RZ ;  /* 0x010000000212d810 */ /* 0x000fc60007f3e0ff */
[--C-:B------:R-:W-:Y:S01]  /*0300*/  @!P6 IMAD.X R17, RZ, RZ, R3.reuse, P0 ;  /* 0x000000ffff11e224 */ /* 0x100fe200000e0603 */
[----:B------:R-:W-:Y:S01]  /*0310*/  ISETP.GT.U32.AND P0, PT, R0, 0x21ffff, PT ;  /* 0x0021ffff0000780c */ /* 0x000fe20003f04070 */
[--C-:B------:R-:W-:Y:S01]  /*0320*/  @!P5 IMAD.X R19, RZ, RZ, R3.reuse, P1 ;  /* 0x000000ffff13d224 */ /* 0x100fe200008e0603 */
[----:B------:R-:W-:Y:S02]  /*0330*/  @!P4 IADD3 R20, P1, PT, R2, 0x1000000, RZ ;  /* 0x010000000214c810 */ /* 0x000fe40007f3e0ff */
[----:B------:R-:W-:Y:S02]  /*0340*/  ISETP.GT.U32.OR P0, PT, R4, 0x87fff, P0 ;  /* 0x00087fff0400780c */ /* 0x000fe40000704470 */
[----:B0-----:R-:W-:Y:S01]  /*0350*/  P2R R5, PR, RZ, 0x40 ;  /* 0x00000040ff057803 */ /* 0x001fe20000000000 */
[--C-:B------:R-:W-:Y:S01]  /*0360*/  @!P4 IMAD.X R21, RZ, RZ, R3.reuse, P1 ;  /* 0x000000ffff15c224 */ /* 0x100fe200008e0603 */
[C---:B------:R-:W-:Y:S01]  /*0370*/  @!P2 IADD3 R14, P1, PT, R2.reuse, 0x1000000, RZ ;  /* 0x01000000020ea810 */ /* 0x040fe20007f3e0ff */
[----:B------:R-:W2:Y:S04]  /*0380*/  @!P5 LDG.E.CONSTANT R18, desc[UR4][R18.64+-0x400000] ;  /* 0xc00000041212d981 */ /* 0x000ea8000c1e9900 */
[--C-:B------:R-:W-:Y:S01]  /*0390*/  @!P2 IMAD.X R15, RZ, RZ, R3.reuse, P1 ;  /* 0x000000ffff0fa224 */ /* 0x100fe200008e0603 */
[C---:B------:R-:W-:Y:S01]  /*03a0*/  @!P3 IADD3 R12, P1, PT, R2.reuse, 0x1000000, RZ ;  /* 0x01000000020cb810 */ /* 0x040fe20007f3e0ff */
[----:B------:R-:W3:Y:S04]  /*03b0*/  @!P4 LDG.E.CONSTANT R20, desc[UR4][R20.64+-0x300000] ;  /* 0xd00000041414c981 */ /* 0x000ee8000c1e9900 */
[--C-:B------:R-:W-:Y:S01]  /*03c0*/  @!P3 IMAD.X R13, RZ, RZ, R3.reuse, P1 ;  /* 0x000000ffff0db224 */ /* 0x100fe200008e0603 */
[----:B------:R-:W-:Y:S01]  /*03d0*/  @!P0 IADD3 R10, P1, PT, R2, 0x1000000, RZ ;  /* 0x01000000020a8810 */ /* 0x000fe20007f3e0ff */
[----:B------:R-:W4:Y:S04]  /*03e0*/  @!P2 LDG.E.CONSTANT R14, desc[UR4][R14.64+-0x200000] ;  /* 0xe00000040e0ea981 */ /* 0x000f28000c1e9900 */
[----:B-1----:R-:W-:Y:S01]  /*03f0*/  @!P0 IMAD.X R11, RZ, RZ, R3, P1 ;  /* 0x000000ffff0b8224 */ /* 0x002fe200008e0603 */
[----:B------:R-:W-:Y:S01]  /*0400*/  ISETP.GT.U32.AND P1, PT, R0, 0x1dffff, PT ;  /* 0x001dffff0000780c */ /* 0x000fe20003f24070 */
[----:B------:R-:W5:Y:S03]  /*0410*/  @!P3 LDG.E.CONSTANT R12, desc[UR4][R12.64+-0x100000] ;  /* 0xf00000040c0cb981 */ /* 0x000f66000c1e9900 */
[----:B------:R-:W-:Y:S01]  /*0420*/  ISETP.GT.U32.OR P1, PT, R4, 0x77fff, P1 ;  /* 0x00077fff0400780c */ /* 0x000fe20000f24470 */
[----:B------:R-:W5:-:S12]  /*0430*/  @!P0 LDG.E.CONSTANT R10, desc[UR4][R10.64] ;  /* 0x000000040a0a8981 */ /* 0x000f58000c1e9900 */
[----:B------:R-:W-:-:S05]  /*0440*/  @!P1 IADD3 R8, P6, PT, R2, 0x1000000, RZ ;  /* 0x0100000002089810 */ /* 0x000fca0007fde0ff */
[----:B------:R-:W-:Y:S01]  /*0450*/  @!P1 IMAD.X R9, RZ, RZ, R3, P6 ;  /* 0x000000ffff099224 */ /* 0x000fe200030e0603 */
[----:B------:R-:W-:-:S04]  /*0460*/  ISETP.NE.AND P6, PT, R5, RZ, PT ;  /* 0x000000ff0500720c */ /* 0x000fc80003fc5270 */
[----:B------:R-:W5:Y:S09]  /*0470*/  @!P1 LDG.E.CONSTANT R8, desc[UR4][R8.64+0x100000] ;  /* 0x1000000408089981 */ /* 0x000f72000c1e9900 */
[----:B------:R0:W5:Y:S01]  /*0480*/  @!P6 LDG.E.CONSTANT R16, desc[UR4][R16.64+-0x500000] ;  /* 0xb00000041010e981 */ /* 0x000162000c1e9900 */
[----:B--2---:R-:W-:-:S02]  /*0490*/  @!P5 VIADD R22, R18, 0x800000 ;  /* 0x008000001216d836 */ /* 0x004fc40000000000 */
[----:B---3--:R-:W-:-:S03]  /*04a0*/  @!P4 VIADD R23, R20, 0x800000 ;  /* 0x008000001417c836 */ /* 0x008fc60000000000 */
[----:B0-----:R-:W-:Y:S02]  /*04b0*/  @!P5 SHF.R.U32.HI R17, RZ, 0x18, R22 ;  /* 0x00000018ff11d819 */ /* 0x001fe40000011616 */
[----:B------:R-:W-:Y:S01]  /*04c0*/  @!P4 SHF.R.U32.HI R23, RZ, 0x18, R23 ;  /* 0x00000018ff17c819 */ /* 0x000fe20000011617 */
[----:B----4-:R-:W-:Y:S02]  /*04d0*/  @!P2 VIADD R24, R14, 0x800000 ;  /* 0x008000000e18a836 */ /* 0x010fe40000000000 */
[----:B------:R-:W-:Y:S01]  /*04e0*/  @!P5 STG.E.U8 desc[UR4][R6.64+0x300000], R17 ;  /* 0x300000110600d986 */ /* 0x000fe2000c101104 */
[C---:B------:R-:W-:Y:S02]  /*04f0*/  ISETP.GT.U32.AND P5, PT, R0.reuse, 0x15ffff, PT ;  /* 0x0015ffff0000780c */ /* 0x040fe40003fa4070 */
[----:B------:R-:W-:Y:S01]  /*0500*/  @!P2 SHF.R.U32.HI R15, RZ, 0x18, R24 ;  /* 0x00000018ff0fa819 */ /* 0x000fe20000011618 */
[----:B------:R-:W-:Y:S01]  /*0510*/  @!P4 STG.E.U8 desc[UR4][R6.64+0x340000], R23 ;  /* 0x340000170600c986 */ /* 0x000fe2000c101104 */
[----:B------:R-:W-:Y:S01]  /*0520*/  ISETP.GT.U32.AND P4, PT, R0, 0x19ffff, PT ;  /* 0x0019ffff0000780c */ /* 0x000fe20003f84070 */
[----:B-----5:R-:W-:-:S02]  /*0530*/  @!P3 VIADD R12, R12, 0x800000 ;  /* 0x008000000c0cb836 */ /* 0x020fc40000000000 */
[----:B------:R-:W-:Y:S01]  /*0540*/  @!P2 STG.E.U8 desc[UR4][R6.64+0x380000], R15 ;  /* 0x3800000f0600a986 */ /* 0x000fe2000c101104 */
[----:B------:R-:W-:Y:S01]  /*0550*/  ISETP.GT.U32.OR P2, PT, R4, 0x67fff, P4 ;  /* 0x00067fff0400780c */ /* 0x000fe20002744470 */
[----:B------:R-:W-:Y:S01]  /*0560*/  @!P0 VIADD R10, R10, 0x800000 ;  /* 0x008000000a0a8836 */ /* 0x000fe20000000000 */
[----:B------:R-:W-:Y:S02]  /*0570*/  @!P3 SHF.R.U32.HI R9, RZ, 0x18, R12 ;  /* 0x00000018ff09b819 */ /* 0x000fe4000001160c */
[----:B------:R-:W-:Y:S02]  /*0580*/  ISETP.GT.U32.OR P4, PT, R4, 0x57fff, P5 ;  /* 0x00057fff0400780c */ /* 0x000fe40002f84470 */
[----:B------:R-:W-:Y:S01]  /*0590*/  ISETP.GT.U32.AND P5, PT, R0, 0x11ffff, PT ;  /* 0x0011ffff0000780c */ /* 0x000fe20003fa4070 */
[----:B------:R-:W-:Y:S03]  /*05a0*/  @!P3 STG.E.U8 desc[UR4][R6.64+0x3c0000], R9 ;  /* 0x3c0000090600b986 */ /* 0x000fe6000c101104 */
[----:B------:R-:W-:Y:S01]  /*05b0*/  ISETP.GT.U32.OR P3, PT, R4, 0x47fff, P5 ;  /* 0x00047fff0400780c */ /* 0x000fe20002f64470 */
[----:B------:R-:W-:-:S02]  /*05c0*/  @!P1 VIADD R8, R8, 0x800000 ;  /* 0x0080000008089836 */ /* 0x000fc40000000000 */
[----:B------:R-:W-:-:S05]  /*05d0*/  @!P6 VIADD R5, R16, 0x800000 ;  /* 0x008000001005e836 */ /* 0x000fca0000000000 */
[----:B------:R-:W-:Y:S02]  /*05e0*/  @!P6 SHF.R.U32.HI R5, RZ, 0x18, R5 ;  /* 0x00000018ff05e819 */ /* 0x000fe40000011605 */
[----:B------:R-:W-:-:S03]  /*05f0*/  @!P1 SHF.R.U32.HI R19, RZ, 0x18, R8 ;  /* 0x00000018ff139819 */ /* 0x000fc60000011608 */
[----:B------:R0:W-:Y:S01]  /*0600*/  @!P6 STG.E.U8 desc[UR4][R6.64+0x2c0000], R5 ;  /* 0x2c0000050600e986 */ /* 0x0001e2000c101104 */
[----:B------:R-:W-:-:S03]  /*0610*/  ISETP.GT.U32.AND P6, PT, R0, 0xdffff, PT ;  /* 0x000dffff0000780c */ /* 0x000fc60003fc4070 */
[----:B------:R1:W-:Y:S01]  /*0620*/  @!P1 STG.E.U8 desc[UR4][R6.64+0x440000], R19 ;  /* 0x4400001306009986 */ /* 0x0003e2000c101104 */
[----:B------:R-:W-:Y:S02]  /*0630*/  @!P4 IADD3 R12, P1, PT, R2, 0x1000000, RZ ;  /* 0x01000000020cc810 */ /* 0x000fe40007f3e0ff */
[----:B0-----:R-:W-:Y:S02]  /*0640*/  @!P0 SHF.R.U32.HI R5, RZ, 0x18, R10 ;  /* 0x00000018ff058819 */ /* 0x001fe4000001160a */
[----:B------:R-:W-:-:S03]  /*0650*/  ISETP.GT.U32.AND P5, PT, R0, 0x9ffff, PT ;  /* 0x0009ffff0000780c */ /* 0x000fc60003fa4070 */
[----:B------:R0:W-:Y:S01]  /*0660*/  @!P0 STG.E.U8 desc[UR4][R6.64+0x400000], R5 ;  /* 0x4000000506008986 */ /* 0x0001e2000c101104 */
[----:B------:R-:W-:Y:S02]  /*0670*/  ISETP.GT.U32.OR P0, PT, R4, 0x37fff, P6 ;  /* 0x00037fff0400780c */ /* 0x000fe40003704470 */
[----:B------:R-:W-:Y:S01]  /*0680*/  @!P2 IADD3 R10, P6, PT, R2, 0x1000000, RZ ;  /* 0x01000000020aa810 */ /* 0x000fe20007fde0ff */
[--C-:B------:R-:W-:Y:S01]  /*0690*/  @!P4 IMAD.X R13, RZ, RZ, R3.reuse, P1 ;  /* 0x000000ffff0dc224 */ /* 0x100fe200008e0603 */
[----:B------:R-:W-:Y:S02]  /*06a0*/  ISETP.GT.U32.OR P5, PT, R4, 0x27fff, P5 ;  /* 0x00027fff0400780c */ /* 0x000fe40002fa4470 */
[----:B------:R-:W-:Y:S01]  /*06b0*/  @!P3 IADD3 R14, P1, PT, R2, 0x1000000, RZ ;  /* 0x01000000020eb810 */ /* 0x000fe20007f3e0ff */
[--C-:B------:R-:W-:Y:S01]  /*06c0*/  @!P2 IMAD.X R11, RZ, RZ, R3.reuse, P6 ;  /* 0x000000ffff0ba224 */ /* 0x100fe200030e0603 */
[----:B------:R-:W-:Y:S01]  /*06d0*/  ISETP.GT.U32.AND P6, PT, R0, 0x5ffff, PT ;  /* 0x0005ffff0000780c */ /* 0x000fe20003fc4070 */
[----:B------:R-:W2:Y:S02]  /*06e0*/  @!P4 LDG.E.CONSTANT R12, desc[UR4][R12.64+0x300000] ;  /* 0x300000040c0cc981 */ /* 0x000ea4000c1e9900 */
[----:B------:R-:W-:Y:S01]  /*06f0*/  @!P3 IMAD.X R15, RZ, RZ, R3, P1 ;  /* 0x000000ffff0fb224 */ /* 0x000fe200008e0603 */
[----:B------:R-:W-:Y:S01]  /*0700*/  ISETP.GT.U32.OR P6, PT, R4, 0x17fff, P6 ;  /* 0x00017fff0400780c */ /* 0x000fe200037c4470 */
[----:B------:R-:W3:Y:S01]  /*0710*/  @!P2 LDG.E.CONSTANT R10, desc[UR4][R10.64+0x200000] ;  /* 0x200000040a0aa981 */ /* 0x000ee2000c1e9900 */
[----:B------:R-:W-:-:S03]  /*0720*/  @!P0 IADD3 R16, P1, PT, R2, 0x1000000, RZ ;  /* 0x0100000002108810 */ /* 0x000fc60007f3e0ff */
[----:B------:R-:W4:Y:S02]  /*0730*/  @!P3 LDG.E.CONSTANT R14, desc[UR4][R14.64+0x400000] ;  /* 0x400000040e0eb981 */ /* 0x000f24000c1e9900 */
[----:B------:R-:W-:Y:S01]  /*0740*/  @!P0 IMAD.X R17, RZ, RZ, R3, P1 ;  /* 0x000000ffff118224 */ /* 0x000fe200008e0603 */
[----:B------:R-:W-:-:S04]  /*0750*/  @!P5 IADD3 R18, P1, PT, R2, 0x1000000, RZ ;  /* 0x010000000212d810 */ /* 0x000fc80007f3e0ff */
[----:B------:R-:W5:Y:S01]  /*0760*/  @!P0 LDG.E.CONSTANT R16, desc[UR4][R16.64+0x500000] ;  /* 0x5000000410108981 */ /* 0x000f62000c1e9900 */
[----:B-1----:R-:W-:Y:S01]  /*0770*/  @!P5 IMAD.X R19, RZ, RZ, R3, P1 ;  /* 0x000000ffff13d224 */ /* 0x002fe200008e0603 */
[----:B------:R-:W-:-:S04]  /*0780*/  @!P6 IADD3 R8, P1, PT, R2, 0x1000000, RZ ;  /* 0x010000000208e810 */ /* 0x000fc80007f3e0ff */
[----:B------:R-:W2:Y:S01]  /*0790*/  @!P5 LDG.E.CONSTANT R18, desc[UR4][R18.64+0x600000] ;  /* 0x600000041212d981 */ /* 0x000ea2000c1e9900 */
[----:B------:R-:W-:Y:S01]  /*07a0*/  @!P6 IMAD.X R9, RZ, RZ, R3, P1 ;  /* 0x000000ffff09e224 */ /* 0x000fe200008e0603 */
[----:B------:R-:W-:-:S04]  /*07b0*/  ISETP.GT.U32.AND P1, PT, R0, 0x61ffff, PT ;  /* 0x0061ffff0000780c */ /* 0x000fc80003f24070 */
[----:B------:R-:W-:Y:S01]  /*07c0*/  ISETP.GT.U32.OR P1, PT, R4, 0x187fff, P1 ;  /* 0x00187fff0400780c */ /* 0x000fe20000f24470 */
[----:B------:R1:W2:-:S12]  /*07d0*/  @!P6 LDG.E.CONSTANT R8, desc[UR4][R8.64+0x700000] ;  /* 0x700000040808e981 */ /* 0x000298000c1e9900 */
[----:B0-----:R-:W2:Y:S01]  /*07e0*/  @!P1 LDG.E.CONSTANT R5, desc[UR4][R2.64] ;  /* 0x0000000402059981 */ /* 0x001ea2000c1e9900 */
[----:B---3--:R-:W-:-:S05]  /*07f0*/  @!P2 VIADD R20, R10, 0x800000 ;  /* 0x008000000a14a836 */ /* 0x008fca0000000000 */
[----:B------:R-:W-:Y:S01]  /*0800*/  @!P2 SHF.R.U32.HI R11, RZ, 0x18, R20 ;  /* 0x00000018ff0ba819 */ /* 0x000fe20000011614 */
[----:B----4-:R-:W-:-:S04]  /*0810*/  @!P3 VIADD R21, R14, 0x800000 ;  /* 0x008000000e15b836 */ /* 0x010fc80000000000 */
[----:B------:R0:W-:Y:S01]  /*0820*/  @!P2 STG.E.U8 desc[UR4][R6.64+0x480000], R11 ;  /* 0x4800000b0600a986 */ /* 0x0001e2000c101104 */
[----:B------:R-:W-:Y:S01]  /*0830*/  ISETP.GT.U32.AND P2, PT, R0, 0x5dffff, PT ;  /* 0x005dffff0000780c */ /* 0x000fe20003f44070 */
[----:B-----5:R-:W-:Y:S01]  /*0840*/  @!P0 VIADD R16, R16, 0x800000 ;  /* 0x0080000010108836 */ /* 0x020fe20000000000 */
[----:B------:R-:W-:Y:S02]  /*0850*/  @!P3 SHF.R.U32.HI R21, RZ, 0x18, R21 ;  /* 0x00000018ff15b819 */ /* 0x000fe40000011615 */
[----:B------:R-:W-:Y:S01]  /*0860*/  ISETP.GT.U32.OR P2, PT, R4, 0x177fff, P2 ;  /* 0x00177fff0400780c */ /* 0x000fe20001744470 */
[----:B--2---:R-:W-:Y:S02]  /*0870*/  @!P4 VIADD R10, R12, 0x800000 ;  /* 0x008000000c0ac836 */ /* 0x004fe40000000000 */
[----:B------:R-:W-:Y:S01]  /*0880*/  @!P5 VIADD R18, R18, 0x800000 ;  /* 0x008000001212d836 */ /* 0x000fe20000000000 */
[----:B-1----:R-:W-:Y:S01]  /*0890*/  @!P0 SHF.R.U32.HI R9, RZ, 0x18, R16 ;  /* 0x00000018ff098819 */ /* 0x002fe20000011610 */
[----:B------:R-:W-:Y:S01]  /*08a0*/  @!P6 VIADD R8, R8, 0x800000 ;  /* 0x008000000808e836 */ /* 0x000fe20000000000 */
[----:B------:R-:W-:Y:S01]  /*08b0*/  @!P4 SHF.R.U32.HI R13, RZ, 0x18, R10 ;  /* 0x00000018ff0dc819 */ /* 0x000fe2000001160a */
[----:B------:R-:W-:Y:S01]  /*08c0*/  @!P3 STG.E.U8 desc[UR4][R6.64+0x500000], R21 ;  /* 0x500000150600b986 */ /* 0x000fe2000c101104 */
[----:B------:R-:W-:-:S02]  /*08d0*/  @!P5 SHF.R.U32.HI R15, RZ, 0x18, R18 ;  /* 0x00000018ff0fd819 */ /* 0x000fc40000011612 */
[----:B0-----:R-:W-:Y:S01]  /*08e0*/  @!P6 SHF.R.U32.HI R11, RZ, 0x18, R8 ;  /* 0x00000018ff0be819 */ /* 0x001fe20000011608 */
[----:B------:R-:W-:Y:S01]  /*08f0*/  @!P1 VIADD R5, R5, 0x800000 ;  /* 0x0080000005059836 */ /* 0x000fe20000000000 */
[----:B------:R-:W-:Y:S01]  /*0900*/  ISETP.GT.U32.AND P3, PT, R0, 0x59ffff, PT ;  /* 0x0059ffff0000780c */ /* 0x000fe20003f64070 */
[----:B------:R0:W-:Y:S03]  /*0910*/  @!P0 STG.E.U8 desc[UR4][R6.64+0x540000], R9 ;  /* 0x5400000906008986 */ /* 0x0001e6000c101104 */
[----:B------:R-:W-:Y:S01]  /*0920*/  @!P1 SHF.R.U32.HI R5, RZ, 0x18, R5 ;  /* 0x00000018ff059819 */ /* 0x000fe20000011605 */
[----:B------:R-:W-:Y:S01]  /*0930*/  @!P4 STG.E.U8 desc[UR4][R6.64+0x4c0000], R13 ;  /* 0x4c00000d0600c986 */ /* 0x000fe2000c101104 */
[----:B------:R-:W-:Y:S02]  /*0940*/  ISETP.GT.U32.OR P0, PT, R4, 0x167fff, P3 ;  /* 0x00167fff0400780c */ /* 0x000fe40001f04470 */
[C---:B------:R-:W-:Y:S01]  /*0950*/  ISETP.GT.U32.AND P4, PT, R0.reuse, 0x55ffff, PT ;  /* 0x0055ffff0000780c */ /* 0x040fe20003f84070 */
[----:B------:R-:W-:Y:S01]  /*0960*/  @!P5 STG.E.U8 desc[UR4][R6.64+0x580000], R15 ;  /* 0x5800000f0600d986 */ /* 0x000fe2000c101104 */
[----:B------:R-:W-:-:S02]  /*0970*/  ISETP.GT.U32.AND P5, PT, R0, 0x51ffff, PT ;  /* 0x0051ffff0000780c */ /* 0x000fc40003fa4070 */
[C---:B------:R-:W-:Y:S01]  /*0980*/  ISETP.GT.U32.AND P3, PT, R0.reuse, 0x45ffff, PT ;  /* 0x0045ffff0000780c */ /* 0x040fe20003f64070 */
[----:B------:R1:W-:Y:S01]  /*0990*/  @!P6 STG.E.U8 desc[UR4][R6.64+0x5c0000], R11 ;  /* 0x5c00000b0600e986 */ /* 0x0003e2000c101104 */
[----:B------:R-:W-:-:S03]  /*09a0*/  ISETP.GT.U32.AND P6, PT, R0, 0x4dffff, PT ;  /* 0x004dffff0000780c */ /* 0x000fc60003fc4070 */
[----:B------:R2:W-:Y:S01]  /*09b0*/  @!P1 STG.E.U8 desc[UR4][R6.64], R5 ;  /* 0x0000000506009986 */ /* 0x0005e2000c101104 */
[----:B------:R-:W-:-:S03]  /*09c0*/  ISETP.GT.U32.AND P1, PT, R0, 0x49ffff, PT ;  /* 0x0049ffff0000780c */ /* 0x000fc60003f24070 */
[----:B------:R-:W3:Y:S01]  /*09d0*/  @!P2 LDG.E.CONSTANT R8, desc[UR4][R2.64+0x100000] ;  /* 0x100000040208a981 */ /* 0x000ee2000c1e9900 */
[C---:B------:R-:W-:Y:S02]  /*09e0*/  ISETP.GT.U32.OR P4, PT, R4.reuse, 0x157fff, P4 ;  /* 0x00157fff0400780c */ /* 0x040fe40002784470 */
[C---:B------:R-:W-:Y:S01]  /*09f0*/  ISETP.GT.U32.OR P5, PT, R4.reuse, 0x147fff, P5 ;  /* 0x00147fff0400780c */ /* 0x040fe20002fa4470 */
[----:B0-----:R-:W4:Y:S01]  /*0a00*/  @!P0 LDG.E.CONSTANT R9, desc[UR4][R2.64+0x200000] ;  /* 0x2000000402098981 */ /* 0x001f22000c1e9900 */
[C---:B------:R-:W-:Y:S02]  /*0a10*/  ISETP.GT.U32.OR P6, PT, R4.reuse, 0x137fff, P6 ;  /* 0x00137fff0400780c */ /* 0x040fe400037c4470 */
[C---:B------:R-:W-:Y:S02]  /*0a20*/  ISETP.GT.U32.OR P1, PT, R4.reuse, 0x127fff, P1 ;  /* 0x00127fff0400780c */ /* 0x040fe40000f24470 */
[----:B------:R-:W-:-:S05]  /*0a30*/  ISETP.GT.U32.OR P3, PT, R4, 0x117fff, P3 ;  /* 0x00117fff0400780c */ /* 0x000fca0001f64470 */
[----:B------:R-:W5:Y:S04]  /*0a40*/  @!P4 LDG.E.CONSTANT R10, desc[UR4][R2.64+0x300000] ;  /* 0x30000004020ac981 */ /* 0x000f68000c1e9900 */
[----:B-1----:R-:W5:Y:S04]  /*0a50*/  @!P5 LDG.E.CONSTANT R11, desc[UR4][R2.64+0x400000] ;  /* 0x40000004020bd981 */ /* 0x002f68000c1e9900 */
[----:B------:R-:W5:Y:S04]  /*0a60*/  @!P6 LDG.E.CONSTANT R12, desc[UR4][R2.64+0x500000] ;  /* 0x50000004020ce981 */ /* 0x000f68000c1e9900 */
[----:B------:R-:W5:Y:S04]  /*0a70*/  @!P1 LDG.E.CONSTANT R13, desc[UR4][R2.64+0x600000] ;  /* 0x60000004020d9981 */ /* 0x000f68000c1e9900 */
[----:B------:R-:W5:Y:S01]  /*0a80*/  @!P3 LDG.E.CONSTANT R14, desc[UR4][R2.64+0x700000] ;  /* 0x70000004020eb981 */ /* 0x000f62000c1e9900 */
[----:B---3--:R-:W-:-:S05]  /*0a90*/  @!P2 VIADD R8, R8, 0x800000 ;  /* 0x008000000808a836 */ /* 0x008fca0000000000 */
[----:B--2---:R-:W-:-:S05]  /*0aa0*/  @!P2 SHF.R.U32.HI R5, RZ, 0x18, R8 ;  /* 0x00000018ff05a819 */ /* 0x004fca0000011608 */
[----:B------:R0:W-:Y:S01]  /*0ab0*/  @!P2 STG.E.U8 desc[UR4][R6.64+0x40000], R5 ;  /* 0x040000050600a986 */ /* 0x0001e2000c101104 */
[----:B------:R-:W-:Y:S01]  /*0ac0*/  ISETP.GT.U32.AND P2, PT, R0, 0x1ffff, PT ;  /* 0x0001ffff0000780c */ /* 0x000fe20003f44070 */
[----:B----4-:R-:W-:-:S03]  /*0ad0*/  @!P0 VIADD R9, R9, 0x800000 ;  /* 0x0080000009098836 */ /* 0x010fc60000000000 */
[----:B------:R-:W-:Y:S01]  /*0ae0*/  ISETP.GT.U32.OR P2, PT, R4, 0x7fff, P2 ;  /* 0x00007fff0400780c */ /* 0x000fe20001744470 */
[----:B-----5:R-:W-:Y:S02]  /*0af0*/  @!P4 VIADD R10, R10, 0x800000 ;  /* 0x008000000a0ac836 */ /* 0x020fe40000000000 */
[----:B------:R-:W-:Y:S02]  /*0b00*/  @!P5 VIADD R0, R11, 0x800000 ;  /* 0x008000000b00d836 */ /* 0x000fe40000000000 */
[----:B------:R-:W-:Y:S02]  /*0b10*/  @!P6 VIADD R12, R12, 0x800000 ;  /* 0x008000000c0ce836 */ /* 0x000fe40000000000 */
[----:B------:R-:W-:Y:S02]  /*0b20*/  @!P1 VIADD R4, R13, 0x800000 ;  /* 0x008000000d049836 */ /* 0x000fe40000000000 */
[----:B------:R-:W-:Y:S01]  /*0b30*/  @!P3 VIADD R14, R14, 0x800000 ;  /* 0x008000000e0eb836 */ /* 0x000fe20000000000 */
[----:B------:R-:W-:-:S02]  /*0b40*/  @!P0 SHF.R.U32.HI R9, RZ, 0x18, R9 ;  /* 0x00000018ff098819 */ /* 0x000fc40000011609 */
[----:B------:R-:W-:Y:S02]  /*0b50*/  @!P4 SHF.R.U32.HI R11, RZ, 0x18, R10 ;  /* 0x00000018ff0bc819 */ /* 0x000fe4000001160a */
[----:B0-----:R-:W-:Y:S02]  /*0b60*/  @!P5 SHF.R.U32.HI R5, RZ, 0x18, R0 ;  /* 0x00000018ff05d819 */ /* 0x001fe40000011600 */
        /* <DEDUP_REMOVED lines=11> */
[----:B------:R-:W-:-:S05]  /*0c20*/  IMAD.X R3, RZ, RZ, R3, P0 ;  /* 0x000000ffff037224 */ /* 0x000fca00000e0603 */
[----:B------:R-:W2:Y:S02]  /*0c30*/  LDG.E.CONSTANT R2, desc[UR4][R2.64+-0x800000] ;  /* 0x8000000402027981 */ /* 0x000ea4000c1e9900 */
[----:B--2---:R-:W-:-:S05]  /*0c40*/  VIADD R0, R2, 0x800000 ;  /* 0x0080000002007836 */ /* 0x004fca0000000000 */
[----:B0-----:R-:W-:-:S05]  /*0c50*/  SHF.R.U32.HI R5, RZ, 0x18, R0 ;  /* 0x00000018ff057819 */ /* 0x001fca0000011600 */
[----:B------:R-:W-:Y:S01]  /*0c60*/  STG.E.U8 desc[UR4][R6.64+0x600000], R5 ;  /* 0x6000000506007986 */ /* 0x000fe2000c101104 */
[----:B------:R-:W-:Y:S05]  /*0c70*/  EXIT ;  /* 0x000000000000794d */ /* 0x000fea0003800000 */
.L_x_334:
        /* <DEDUP_REMOVED lines=16> */
.L_x_400:


//--------------------- .text.fused_cast_fixed_point_multiply_clip_cast_3_kernel0 --------------------------
	.section	.text.fused_cast_fixed_point_multiply_clip_cast_3_kernel0,"ax",@progbits
	.align	128
        .global         fused_cast_fixed_point_multiply_clip_cast_3_kernel0
        .type           fused_cast_fixed_point_multiply_clip_cast_3_kernel0,@function
        .size           fused_cast_fixed_point_multiply_clip_cast_3_kernel0,(.L_x_401 - fused_cast_fixed_point_multiply_clip_cast_3_kernel0)
        .other          fused_cast_fixed_point_multiply_clip_cast_3_kernel0,@"STO_CUDA_ENTRY STV_DEFAULT"
fused_cast_fixed_point_multiply_clip_cast_3_kernel0:
.text.fused_cast_fixed_point_multiply_clip_cast_3_kernel0:
[----:B------:R-:W-:Y:S01]  /*0000*/  LDC R1, c[0x0][0x37c] ;  /* 0x0000df00ff017b82 */ /* 0x000fe20000000800 */
[----:B------:R-:W0:Y:S07]  /*0010*/  S2R R5, SR_TID.X ;  /* 0x0000000000057919 */ /* 0x000e2e0000002100 */
[----:B------:R-:W1:Y:S01]  /*0020*/  S2UR UR4, SR_CTAID.X ;  /* 0x00000000000479c3 */ /* 0x000e620000002500 */
[----:B------:R-:W-:Y:S01]  /*0030*/  IMAD.MOV.U32 R4, RZ, RZ, 0x80000 ;  /* 0x00080000ff047424 */ /* 0x000fe200078e00ff */
[----:B------:R-:W2:Y:S01]  /*0040*/  LDCU.64 UR6, c[0x0][0x358] ;  /* 0x00006b00ff0677ac */ /* 0x000ea20008000a00 */
[----:B------:R-:W3:Y:S05]  /*0050*/  LDCU.64 UR8, c[0x0][0x380] ;  /* 0x00007000ff0877ac */ /* 0x000eea0008000a00 */
[----:B------:R-:W4:Y:S01]  /*0060*/  LDC.64 R2, c[0x0][0x388] ;  /* 0x0000e200ff027b82 */ /* 0x000f220000000a00 */
[----:B-1----:R-:W-:-:S02]  /*0070*/  USHF.L.U32 UR5, UR4, 0xa, URZ ;  /* 0x0000000a04057899 */ /* 0x002fc400080006ff */
[----:B------:R-:W-:-:S04]  /*0080*/  USHF.L.U32 UR4, UR4, 0x8, URZ ;  /* 0x0000000804047899 */ /* 0x000fc800080006ff */
[----:B0-----:R-:W-:Y:S02]  /*0090*/  LOP3.LUT R5, R5, UR5, RZ, 0xfc, !PT ;  /* 0x0000000505057c12 */ /* 0x001fe4000f8efcff */
[----:B------:R-:W-:-:S03]  /*00a0*/  IMAD.U32 R0, RZ, RZ, UR4 ;  /* 0x00000004ff007e24 */ /* 0x000fc6000f8e00ff */
[----:B--23--:R-:W-:-:S07]  /*00b0*/  VIADD R5, R5, 0x80000 ;  /* 0x0008000005057836 */ /* 0x00cfce0000000000 */
.L_x_343:
[----:B------:R-:W-:Y:S02]  /*00c0*/  ISETP.GT.U32.AND P1, PT, R0, 0x187fff, PT ;  /* 0x00187fff0000780c */ /* 0x000fe40003f24070 */
[----:B------:R-:W-:-:S11]  /*00d0*/  ISETP.NE.AND P0, PT, R4, 0x680000, PT ;  /* 0x006800000400780c */ /* 0x000fd60003f05270 */
[----:B01----:R-:W-:Y:S05]  /*00e0*/  @P1 BRA `(.L_x_335) ;  /* 0x0000000000401947 */ /* 0x003fea0003800000 */
[----:B------:R-:W-:Y:S01]  /*00f0*/  VIADD R11, R5, 0xfff80000 ;  /* 0xfff80000050b7836 */ /* 0x000fe20000000000 */
[----:B------:R-:W-:Y:S04]  /*0100*/  BSSY.RECONVERGENT B0, `(.L_x_335) ;  /* 0x000000e000007945 */ /* 0x000fe80003800200 */
[----:B------:R-:W-:-:S13]  /*0110*/  ISETP.GT.U32.AND P1, PT, R11, 0x61ffff, PT ;  /* 0x0061ffff0b00780c */ /* 0x000fda0003f24070 */
[----:B------:R-:W-:Y:S05]  /*0120*/  @P1 BRA `(.L_x_336) ;  /* 0x00000000002c1947 */ /* 0x000fea0003800000 */
[----:B----4-:R-:W-:-:S06]  /*0130*/  IMAD.WIDE.U32 R6, R11, 0x4, R2 ;  /* 0x000000040b067825 */ /* 0x010fcc00078e0002 */
[----:B------:R-:W2:Y:S01]  /*0140*/  LDG.E.CONSTANT R7, desc[UR6][R6.64] ;  /* 0x0000000606077981 */ /* 0x000ea2000c1e9900 */
[----:B------:R-:W-:Y:S02]  /*0150*/  IMAD.MOV.U32 R8, RZ, RZ, 0x0 ;  /* 0x00000000ff087424 */ /* 0x000fe400078e00ff */
[----:B------:R-:W-:Y:S02]  /*0160*/  IMAD.MOV.U32 R9, RZ, RZ, 0x200000 ;  /* 0x00200000ff097424 */ /* 0x000fe400078e00ff */
[----:B--2---:R-:W-:-:S05]  /*0170*/  IMAD.HI R8, R7, 0x758a826e, R8 ;  /* 0x758a826e07087827 */ /* 0x004fca00078e0208 */
[----:B------:R-:W-:Y:S02]  /*0180*/  SHF.R.S32.HI R10, RZ, 0x16, R8 ;  /* 0x00000016ff0a7819 */ /* 0x000fe40000011408 */
[----:B------:R-:W-:Y:S02]  /*0190*/  IADD3 R8, P1, PT, R11, UR8, RZ ;  /* 0x000000080b087c10 */ /* 0x000fe4000ff3e0ff */
[----:B------:R-:W-:-:S03]  /*01a0*/  VIMNMX R10, PT, PT, R10, 0x7f, PT ;  /* 0x0000007f0a0a7848 */ /* 0x000fc60003fe0100 */
[----:B------:R-:W-:Y:S01]  /*01b0*/  IMAD.X R9, RZ, RZ, UR9, P1 ;  /* 0x00000009ff097e24 */ /* 0x000fe200088e06ff */
[----:B------:R-:W-:-:S05]  /*01c0*/  VIMNMX R11, PT, PT, R10, -0x80, !PT ;  /* 0xffffff800a0b7848 */ /* 0x000fca0007fe0100 */
[----:B------:R0:W-:Y:S02]  /*01d0*/  STG.E.U8 desc[UR6][R8.64], R11 ;  /* 0x0000000b08007986 */ /* 0x0001e4000c101106 */
.L_x_336:
[----:B------:R-:W-:Y:S05]  /*01e0*/  BSYNC.RECONVERGENT B0 ;  /* 0x0000000000007941 */ /* 0x000fea0003800200 */
.L_x_335:
[----:B------:R-:W-:Y:S05]  /*01f0*/  @!P0 EXIT ;  /* 0x000000000000894d */ /* 0x000fea0003800000 */
[C---:B------:R-:W-:Y:S02]  /*0200*/  ISETP.GT.U32.AND P2, PT, R0.reuse, 0x177fff, PT ;  /* 0x00177fff0000780c */ /* 0x040fe40003f44070 */
[----:B------:R-:W-:Y:S02]  /*0210*/  ISETP.GT.U32.AND P0, PT, R5, 0x61ffff, PT ;  /* 0x0061ffff0500780c */ /* 0x000fe40003f04070 */
[C---:B------:R-:W-:Y:S02]  /*0220*/  ISETP.GT.U32.AND P1, PT, R0.reuse, 0x157fff, PT ;  /* 0x00157fff0000780c */ /* 0x040fe40003f24070 */
[----:B------:R-:W-:-:S07]  /*0230*/  ISETP.GT.U32.OR P0, PT, R0, 0x167fff, P0 ;  /* 0x00167fff0000780c */ /* 0x000fce0000704470 */
[----:B------:R-:W-:Y:S06]  /*0240*/  @P2 BRA `(.L_x_337) ;  /* 0x0000000000402947 */ /* 0x000fec0003800000 */
[----:B0-----:R-:W-:Y:S01]  /*0250*/  IADD3 R11, PT, PT, R5, -0x40000, RZ ;  /* 0xfffc0000050b7810 */ /* 0x001fe20007ffe0ff */
[----:B------:R-:W-:Y:S03]  /*0260*/  BSSY.RECONVERGENT B0, `(.L_x_337) ;  /* 0x000000e000007945 */ /* 0x000fe60003800200 */
        /* <DEDUP_REMOVED lines=13> */
.L_x_338:
[----:B------:R-:W-:Y:S05]  /*0340*/  BSYNC.RECONVERGENT B0 ;  /* 0x0000000000007941 */ /* 0x000fea0003800200 */
.L_x_337:
[----:B------:R-:W-:Y:S04]  /*0350*/  BSSY.RECONVERGENT B0, `(.L_x_339) ;  /* 0x000000d000007945 */ /* 0x000fe80003800200 */
[----:B------:R-:W-:Y:S05]  /*0360*/  @P0 BRA `(.L_x_340) ;  /* 0x00000000002c0947 */ /* 0x000fea0003800000 */
[----:B----4-:R-:W-:-:S06]  /*0370*/  IMAD.WIDE.U32 R6, R5, 0x4, R2 ;  /* 0x0000000405067825 */ /* 0x010fcc00078e0002 */
[----:B------:R-:W2:Y:S01]  /*0380*/  LDG.E.CONSTANT R7, desc[UR6][R6.64] ;  /* 0x0000000606077981 */ /* 0x000ea2000c1e9900 */
[----:B0-----:R-:W-:Y:S02]  /*0390*/  HFMA2 R9, -RZ, RZ, 1.9073486328125e-06, 0 ;  /* 0x00200000ff097431 */ /* 0x001fe400000001ff */
[----:B------:R-:W-:-:S04]  /*03a0*/  IMAD.MOV.U32 R8, RZ, RZ, 0x0 ;  /* 0x00000000ff087424 */ /* 0x000fc800078e00ff */
[----:B--2---:R-:W-:-:S05]  /*03b0*/  IMAD.HI R8, R7, 0x758a826e, R8 ;  /* 0x758a826e07087827 */ /* 0x004fca00078e0208 */
[----:B------:R-:W-:Y:S02]  /*03c0*/  SHF.R.S32.HI R10, RZ, 0x16, R8 ;  /* 0x00000016ff0a7819 */ /* 0x000fe40000011408 */
[----:B------:R-:W-:Y:S02]  /*03d0*/  IADD3 R8, P0, PT, R5, UR8, RZ ;  /* 0x0000000805087c10 */ /* 0x000fe4000ff1e0ff */
[----:B------:R-:W-:-:S03]  /*03e0*/  VIMNMX R10, PT, PT, R10, 0x7f, PT ;  /* 0x0000007f0a0a7848 */ /* 0x000fc60003fe0100 */
[----:B------:R-:W-:Y:S01]  /*03f0*/  IMAD.X R9, RZ, RZ, UR9, P0 ;  /* 0x00000009ff097e24 */ /* 0x000fe200080e06ff */
[----:B------:R-:W-:-:S05]  /*0400*/  VIMNMX R11, PT, PT, R10, -0x80, !PT ;  /* 0xffffff800a0b7848 */ /* 0x000fca0007fe0100 */
[----:B------:R1:W-:Y:S02]  /*0410*/  STG.E.U8 desc[UR6][R8.64], R11 ;  /* 0x0000000b08007986 */ /* 0x0003e4000c101106 */
.L_x_340:
[----:B------:R-:W-:Y:S05]  /*0420*/  BSYNC.RECONVERGENT B0 ;  /* 0x0000000000007941 */ /* 0x000fea0003800200 */
.L_x_339:
[----:B------:R-:W-:Y:S05]  /*0430*/  @P1 BRA `(.L_x_341) ;  /* 0x0000000000401947 */ /* 0x000fea0003800000 */
[----:B01----:R-:W-:Y:S01]  /*0440*/  VIADD R11, R5, 0x40000 ;  /* 0x00040000050b7836 */ /* 0x003fe20000000000 */
        /* <DEDUP_REMOVED lines=10> */
[----:B------:R-:W-:Y:S02]  /*04f0*/  VIMNMX R10, PT, PT, R10, 0x7f, PT ;  /* 0x0000007f0a0a7848 */ /* 0x000fe40003fe0100 */
[----:B------:R-:W-:Y:S02]  /*0500*/  IADD3.X R9, PT, PT, RZ, UR9, RZ, P0, !PT ;  /* 0x00000009ff097c10 */ /* 0x000fe400087fe4ff */
[----:B------:R-:W-:-:S05]  /*0510*/  VIMNMX R11, PT, PT, R10, -0x80, !PT ;  /* 0xffffff800a0b7848 */ /* 0x000fca0007fe0100 */
[----:B------:R0:W-:Y:S02]  /*0520*/  STG.E.U8 desc[UR6][R8.64], R11 ;  /* 0x0000000b08007986 */ /* 0x0001e4000c101106 */
.L_x_342:
[----:B------:R-:W-:Y:S05]  /*0530*/  BSYNC.RECONVERGENT B0 ;  /* 0x0000000000007941 */ /* 0x000fea0003800200 */
.L_x_341:
[----:B------:R-:W-:Y:S02]  /*0540*/  VIADD R5, R5, 0x100000 ;  /* 0x0010000005057836 */ /* 0x000fe40000000000 */
[----:B------:R-:W-:Y:S02]  /*0550*/  VIADD R4, R4, 0x100000 ;  /* 0x0010000004047836 */ /* 0x000fe40000000000 */
[----:B------:R-:W-:Y:S01]  /*0560*/  VIADD R0, R0, 0x40000 ;  /* 0x0004000000007836 */ /* 0x000fe20000000000 */
[----:B------:R-:W-:Y:S06]  /*0570*/  BRA `(.L_x_343) ;  /* 0xfffffff800d07947 */ /* 0x000fec000383ffff */
.L_x_344:
        /* <DEDUP_REMOVED lines=16> */
.L_x_401:


//--------------------- .text.fused_nn_conv2d_cast_fixed_point_multiply_add_cast_nn_relu_cast_fixed_point_mult_18399029763786111876__7_kernel0 --------------------------
	.section	.text.fused_nn_conv2d_cast_fixed_point_multiply_add_cast_nn_relu_cast_fixed_point_mult_18399029763786111876__7_kernel0,"ax",@progbits
	.align	128
        .global         fused_nn_conv2d_cast_fixed_point_multiply_add_cast_nn_relu_cast_fixed_point_mult_18399029763786111876__7_kernel0
        .type           fused_nn_conv2d_cast_fixed_point_multiply_add_cast_nn_relu_cast_fixed_point_mult_18399029763786111876__7_kernel0,@function
        .size           fused_nn_conv2d_cast_fixed_point_multiply_add_cast_nn_relu_cast_fixed_point_mult_18399029763786111876__7_kernel0,(.L_x_402 - fused_nn_conv2d_cast_fixed_point_multiply_add_cast_nn_relu_cast_fixed_point_mult_18399029763786111876__7_kernel0)
        .other          fused_nn_conv2d_cast_fixed_point_multiply_add_cast_nn_relu_cast_fixed_point_mult_18399029763786111876__7_kernel0,@"STO_CUDA_ENTRY STV_DEFAULT"
fused_nn_conv2d_cast_fixed_point_multiply_add_cast_nn_relu_cast_fixed_point_mult_18399029763786111876__7_kernel0:
.text.fused_nn_conv2d_cast_fixed_point_multiply_add_cast_nn_relu_cast_fixed_point_mult_18399029763786111876__7_kernel0:
        /* <DEDUP_REMOVED lines=80> */
.L_x_346:
[----:B------:R-:W-:Y:S05]  /*0500*/  BSYNC.RECONVERGENT B0 ;  /* 0x0000000000007941 */ /* 0x000fea0003800200 */
.L_x_345:
        /* <DEDUP_REMOVED lines=46> */
.L_x_348:
[----:B------:R-:W-:Y:S05]  /*07f0*/  BSYNC.RECONVERGENT B0 ;  /* 0x0000000000007941 */ /* 0x000fea0003800200 */
.L_x_347:
        /* <DEDUP_REMOVED lines=46> */
.L_x_350:
[----:B------:R-:W-:Y:S05]  /*0ae0*/  BSYNC.RECONVERGENT B0 ;  /* 0x0000000000007941 */ /* 0x000fea0003800200 */
.L_x_349:
        /* <DEDUP_REMOVED lines=156> */
.L_x_353:
        /* <DEDUP_REMOVED lines=17> */
.L_x_352:
[----:B------:R-:W-:Y:S05]  /*15c0*/  BSYNC.RECONVERGENT B0 ;  /* 0x0000000000007941 */ /* 0x000fea0003800200 */
.L_x_351:
        /* <DEDUP_REMOVED lines=354> */
.L_x_357:
[----:B------:R-:W-:Y:S05]  /*2bf0*/  BSYNC.RECONVERGENT B1 ;  /* 0x0000000000017941 */ /* 0x000fea0003800200 */
.L_x_356:
        /* <DEDUP_REMOVED lines=8> */
.L_x_355:
[----:B------:R-:W-:Y:S05]  /*2c80*/  BSYNC.RECONVERGENT B0 ;  /* 0x0000000000007941 */ /* 0x000fea0003800200 */
.L_x_354:
[----:B------:R-:W1:Y:S08]  /*2c90*/  S2UR UR6, SR_CgaCtaId ;  /* 0x00000000000679c3 */ /* 0x000e700000008800 */
[----:B------:R-:W-:Y:S01]  /*2ca0*/  BAR.SYNC.DEFER_BLOCKING 0x0 ;  /* 0x0000000000007b1d */ /* 0x000fe20000010000 */
[----:B------:R-:W-:Y:S02]  /*2cb0*/  IMAD R0, R12, 0x90, RZ ;  /* 0x000000900c007824 */ /* 0x000fe400078e02ff */
[----:B------:R-:W-:-:S03]  /*2cc0*/  HFMA2 R24, -RZ, RZ, 0, 768 ;  /* 0x00006200ff187431 */ /* 0x000fc600000001ff */
[----:B------:R-:W-:Y:S02]  /*2cd0*/  UMOV UR5, 0x400 ;  /* 0x0000040000057882 */ /* 0x000fe40000000000 */
[----:B------:R-:W-:-:S04]  /*2ce0*/  IMAD R24, R15, R24, UR4 ;  /* 0x000000040f187e24 */ /* 0x000fc8000f8e0218 */
[C---:B------:R-:W-:Y:S01]  /*2cf0*/  IMAD R15, R13.reuse, 0xc40, R24 ;  /* 0x00000c400d0f7824 */ /* 0x040fe200078e0218 */
[----:B------:R-:W-:-:S03]  /*2d00*/  LEA R24, R13, R12, 0x4 ;  /* 0x0000000c0d187211 */ /* 0x000fc600078e20ff */
[----:B------:R-:W-:Y:S01]  /*2d10*/  IMAD R15, R12, 0xc4, R15 ;  /* 0x000000c40c0f7824 */ /* 0x000fe200078e020f */
[----:B-1----:R-:W-:Y:S01]  /*2d20*/  ULEA UR5, UR6, UR5, 0x18 ;  /* 0x0000000506057291 */ /* 0x002fe2000f8ec0ff */
[----:B------:R-:W-:Y:S03]  /*2d30*/  LDS R27, [R31] ;  /* 0x000000001f1b7984 */ /* 0x000fe60000000800 */
[----:B------:R-:W-:Y:S01]  /*2d40*/  LEA R26, R14, R15, 0x2 ;  /* 0x0000000f0e1a7211 */ /* 0x000fe200078e10ff */
[----:B------:R-:W1:Y:S01]  /*2d50*/  LDCU.64 UR6, c[0x0][0x390] ;  /* 0x00007200ff0677ac */ /* 0x000e620008000a00 */
[----:B------:R-:W-:Y:S04]  /*2d60*/  LDS R25, [R31+0x24] ;  /* 0x000024001f197984 */ /* 0x000fe80000000800 */
[----:B------:R-:W2:Y:S04]  /*2d70*/  LDS.128 R4, [R0+UR5+0x900] ;  /* 0x0009000500047984 */ /* 0x000ea80008000c00 */
[----:B0-----:R-:W0:Y:S04]  /*2d80*/  LDS R3, [R31+0x48] ;  /* 0x000048001f037984 */ /* 0x001e280000000800 */
[----:B------:R-:W3:Y:S04]  /*2d90*/  LDS R18, [R31+0x6c] ;  /* 0x00006c001f127984 */ /* 0x000ee80000000800 */
[----:B------:R-:W4:Y:S04]  /*2da0*/  LDS R17, [R31+0x90] ;  /* 0x000090001f117984 */ /* 0x000f280000000800 */
[----:B------:R-:W5:Y:S04]  /*2db0*/  LDS R16, [R31+0xb4] ;  /* 0x0000b4001f107984 */ /* 0x000f680000000800 */
[----:B------:R-:W1:Y:S04]  /*2dc0*/  LDS R2, [R31+0xd8] ;  /* 0x0000d8001f027984 */ /* 0x000e680000000800 */
[----:B------:R-:W1:Y:S04]  /*2dd0*/  LDS.128 R8, [R0+UR5+0x930] ;  /* 0x0009300500087984 */ /* 0x000e680008000c00 */
[----:B------:R-:W1:Y:S04]  /*2de0*/  LDS R19, [R31+0xfc] ;  /* 0x0000fc001f137984 */ /* 0x000e680000000800 */
[----:B------:R-:W1:Y:S04]  /*2df0*/  LDS.128 R12, [R0+UR5+0x960] ;  /* 0x00096005000c7984 */ /* 0x000e680008000c00 */
[----:B------:R-:W1:Y:S01]  /*2e00*/  LDS R30, [R31+0x120] ;  /* 0x000120001f1e7984 */ /* 0x000e620000000800 */
[----:B--2---:R-:W-:-:S03]  /*2e10*/  IDP.4A.S8.S8 R53, R27, R4, R53 ;  /* 0x000000041b357226 */ /* 0x004fc60000000635 */
[----:B------:R-:W-:Y:S01]  /*2e20*/  LDS R28, [R31+0x4] ;  /* 0x000004001f1c7984 */ /* 0x000fe20000000800 */
[C---:B------:R-:W-:Y:S02]  /*2e30*/  IDP.4A.S8.S8 R54, R27.reuse, R5, R54 ;  /* 0x000000051b367226 */ /* 0x040fe40000000636 */
[C---:B------:R-:W-:Y:S01]  /*2e40*/  IDP.4A.S8.S8 R51, R27.reuse, R6, R51 ;  /* 0x000000061b337226 */ /* 0x040fe20000000633 */
[----:B------:R-:W-:Y:S01]  /*2e50*/  LDS R32, [R31+0xb8] ;  /* 0x0000b8001f207984 */ /* 0x000fe20000000800 */
[----:B------:R-:W-:Y:S02]  /*2e60*/  IDP.4A.S8.S8 R52, R27, R7, R52 ;  /* 0x000000071b347226 */ /* 0x000fe40000000634 */
[-C--:B------:R-:W-:Y:S01]  /*2e70*/  IDP.4A.S8.S8 R49, R25, R4.reuse, R49 ;  /* 0x0000000419317226 */ /* 0x080fe20000000631 */
[----:B------:R-:W-:Y:S01]  /*2e80*/  LDS R29, [R31+0xdc] ;  /* 0x0000dc001f1d7984 */ /* 0x000fe20000000800 */
[-C--:B0-----:R-:W-:Y:S02]  /*2e90*/  IDP.4A.S8.S8 R47, R3, R4.reuse, R47 ;  /* 0x00000004032f7226 */ /* 0x081fe4000000062f */
[----:B---3--:R-:W-:-:S02]  /*2ea0*/  IDP.4A.S8.S8 R45, R18, R4, R45 ;  /* 0x00000004122d7226 */ /* 0x008fc4000000062d */
[-C--:B----4-:R-:W-:Y:S02]  /*2eb0*/  IDP.4A.S8.S8 R23, R17, R4.reuse, R23 ;  /* 0x0000000411177226 */ /* 0x090fe40000000617 */
[----:B-----5:R-:W-:Y:S02]  /*2ec0*/  IDP.4A.S8.S8 R21, R16, R4, R21 ;  /* 0x0000000410157226 */ /* 0x020fe40000000615 */
[-C--:B------:R-:W-:Y:S02]  /*2ed0*/  IDP.4A.S8.S8 R33, R25, R6.reuse, R33 ;  /* 0x0000000619217226 */ /* 0x080fe40000000621 */
[-C--:B------:R-:W-:Y:S02]  /*2ee0*/  IDP.4A.S8.S8 R35, R3, R6.reuse, R35 ;  /* 0x0000000603237226 */ /* 0x080fe40000000623 */
[-C--:B------:R-:W-:Y:S02]  /*2ef0*/  IDP.4A.S8.S8 R37, R18, R6.reuse, R37 ;  /* 0x0000000612257226 */ /* 0x080fe40000000625 */
[----:B------:R-:W-:-:S02]  /*2f00*/  IDP.4A.S8.S8 R39, R17, R6, R39 ;  /* 0x0000000611277226 */ /* 0x000fc40000000627 */
[----:B------:R-:W-:Y:S02]  /*2f10*/  IDP.4A.S8.S8 R41, R16, R6, R41 ;  /* 0x0000000610297226 */ /* 0x000fe40000000629 */
[C---:B-1----:R-:W-:Y:S02]  /*2f20*/  IDP.4A.S8.S8 R4, R2.reuse, R4, R55 ;  /* 0x0000000402047226 */ /* 0x042fe40000000637 */
        /* <DEDUP_REMOVED lines=35> */
[----:B------:R-:W0:Y:S01]  /*3160*/  LDS.128 R4, [R0+UR5+0x910] ;  /* 0x0009100500047984 */ /* 0x000e220008000c00 */
[-C--:B------:R-:W-:Y:S02]  /*3170*/  IDP.4A.S8.S8 R43, R3, R11.reuse, R34 ;  /* 0x0000000b032b7226 */ /* 0x080fe40000000622 */
[-C--:B------:R-:W-:Y:S01]  /*3180*/  IDP.4A.S8.S8 R10, R18, R11.reuse, R36 ;  /* 0x0000000b120a7226 */ /* 0x080fe20000000624 */
[----:B------:R-:W-:Y:S01]  /*3190*/  LDS R34, [R31+0x4c] ;  /* 0x00004c001f227984 */ /* 0x000fe20000000800 */
[-C--:B------:R-:W-:Y:S02]  /*31a0*/  IDP.4A.S8.S8 R8, R17, R11.reuse, R38 ;  /* 0x0000000b11087226 */ /* 0x080fe40000000626 */
[-C--:B------:R-:W-:Y:S01]  /*31b0*/  IDP.4A.S8.S8 R9, R16, R11.reuse, R40 ;  /* 0x0000000b10097226 */ /* 0x080fe20000000628 */
[----:B------:R-:W-:Y:S01]  /*31c0*/  LDS R36, [R31+0x70] ;  /* 0x000070001f247984 */ /* 0x000fe20000000800 */
[----:B------:R-:W-:-:S02]  /*31d0*/  IDP.4A.S8.S8 R42, R2, R11, R42 ;  /* 0x0000000b022a7226 */ /* 0x000fc4000000062a */
[C---:B------:R-:W-:Y:S01]  /*31e0*/  IDP.4A.S8.S8 R47, R17.reuse, R12, R47 ;  /* 0x0000000c112f7226 */ /* 0x040fe2000000062f */
[----:B------:R-:W1:Y:S01]  /*31f0*/  LDS R40, [R31+0x28] ;  /* 0x000028001f287984 */ /* 0x000e620000000800 */
[CC--:B------:R-:W-:Y:S02]  /*3200*/  IDP.4A.S8.S8 R48, R17.reuse, R13.reuse, R48 ;  /* 0x0000000d11307226 */ /* 0x0c0fe40000000630 */
[----:B------:R-:W-:Y:S01]  /*3210*/  IDP.4A.S8.S8 R35, R17, R14, R35 ;  /* 0x0000000e11237226 */ /* 0x000fe20000000623 */
[----:B------:R-:W2:Y:S01]  /*3220*/  LDS R38, [R31+0x94] ;  /* 0x000094001f267984 */ /* 0x000ea20000000800 */
[C---:B------:R-:W-:Y:S02]  /*3230*/  IDP.4A.S8.S8 R45, R16.reuse, R12, R45 ;  /* 0x0000000c102d7226 */ /* 0x040fe4000000062d */
[C---:B------:R-:W-:Y:S02]  /*3240*/  IDP.4A.S8.S8 R46, R16.reuse, R13, R46 ;  /* 0x0000000d102e7226 */ /* 0x040fe4000000062e */
[----:B------:R-:W-:-:S02]  /*3250*/  IDP.4A.S8.S8 R37, R16, R14, R37 ;  /* 0x0000000e10257226 */ /* 0x000fc40000000625 */
[C---:B------:R-:W-:Y:S02]  /*3260*/  IDP.4A.S8.S8 R25, R2.reuse, R12, R25 ;  /* 0x0000000c02197226 */ /* 0x040fe40000000619 */
[C---:B------:R-:W-:Y:S02]  /*3270*/  IDP.4A.S8.S8 R22, R2.reuse, R13, R22 ;  /* 0x0000000d02167226 */ /* 0x040fe40000000616 */
[----:B------:R-:W-:Y:S02]  /*3280*/  IDP.4A.S8.S8 R39, R2, R14, R39 ;  /* 0x0000000e02277226 */ /* 0x000fe40000000627 */
[----:B------:R-:W-:Y:S02]  /*3290*/  IDP.4A.S8.S8 R44, R19, R11, R44 ;  /* 0x0000000b132c7226 */ /* 0x000fe4000000062c */
[-C--:B------:R-:W-:Y:S02]  /*32a0*/  IDP.4A.S8.S8 R17, R17, R15.reuse, R10 ;  /* 0x0000000f11117226 */ /* 0x080fe4000000060a */
[----:B------:R-:W-:-:S02]  /*32b0*/  IDP.4A.S8.S8 R16, R16, R15, R8 ;  /* 0x0000000f10107226 */ /* 0x000fc40000000608 */
[----:B------:R-:W-:Y:S02]  /*32c0*/  IDP.4A.S8.S8 R2, R2, R15, R9 ;  /* 0x0000000f02027226 */ /* 0x000fe40000000609 */
[----:B------:R-:W3:Y:S01]  /*32d0*/  LDS.128 R8, [R0+UR5+0x940] ;  /* 0x0009400500087984 */ /* 0x000ee20008000c00 */
[C---:B------:R-:W-:Y:S02]  /*32e0*/  IDP.4A.S8.S8 R53, R3.reuse, R12, R53 ;  /* 0x0000000c03357226 */ /* 0x040fe40000000635 */
[C---:B------:R-:W-:Y:S02]  /*32f0*/  IDP.4A.S8.S8 R54, R3.reuse, R13, R54 ;  /* 0x0000000d03367226 */ /* 0x040fe40000000636 */
[C---:B------:R-:W-:Y:S02]  /*3300*/  IDP.4A.S8.S8 R51, R3.reuse, R14, R51 ;  /* 0x0000000e03337226 */ /* 0x040fe40000000633 */
[----:B------:R-:W-:Y:S02]  /*3310*/  IDP.4A.S8.S8 R52, R3, R15, R52 ;  /* 0x0000000f03347226 */ /* 0x000fe40000000634 */
[----:B------:R-:W4:Y:S01]  /*3320*/  LDS R3, [R31+0x100] ;  /* 0x000100001f037984 */ /* 0x000f220000000800 */
        /* <DEDUP_REMOVED lines=10> */
[C---:B------:R-:W-:Y:S01]  /*33d0*/  IDP.4A.S8.S8 R21, R30.reuse, R14, R27 ;  /* 0x0000000e1e157226 */ /* 0x040fe2000000061b */
[----:B------:R-:W5:Y:S01]  /*33e0*/  LDC.64 R12, c[0x0][0x398] ;  /* 0x0000e600ff0c7b82 */ /* 0x000f620000000a00 */
[----:B------:R-:W-:Y:S01]  /*33f0*/  IDP.4A.S8.S8 R44, R30, R15, R44 ;  /* 0x0000000f1e2c7226 */ /* 0x000fe2000000062c */
[----:B------:R-:W-:Y:S01]  /*3400*/  LDS R27, [R31+0x50] ;  /* 0x000050001f1b7984 */ /* 0x000fe20000000800 */
[----:B0-----:R-:W-:-:S02]  /*3410*/  IDP.4A.S8.S8 R53, R28, R4, R53 ;  /* 0x000000041c357226 */ /* 0x001fc40000000635 */
[C---:B------:R-:W-:Y:S01]  /*3420*/  IDP.4A.S8.S8 R54, R28.reuse, R5, R54 ;  /* 0x000000051c367226 */ /* 0x040fe20000000636 */
[----:B------:R-:W-:Y:S01]  /*3430*/  LDS R30, [R31+0x124] ;  /* 0x000124001f1e7984 */ /* 0x000fe20000000800 */
[C---:B------:R-:W-:Y:S02]  /*3440*/  IDP.4A.S8.S8 R51, R28.reuse, R6, R51 ;  /* 0x000000061c337226 */ /* 0x040fe40000000633 */
[----:B------:R-:W-:Y:S02]  /*3450*/  IDP.4A.S8.S8 R52, R28, R7, R52 ;  /* 0x000000071c347226 */ /* 0x000fe40000000634 */
[-C--:B-1----:R-:W-:Y:S02]  /*3460*/  IDP.4A.S8.S8 R49, R40, R4.reuse, R49 ;  /* 0x0000000428317226 */ /* 0x082fe40000000631 */
[-C--:B------:R-:W-:Y:S02]  /*3470*/  IDP.4A.S8.S8 R47, R34, R4.reuse, R47 ;  /* 0x00000004222f7226 */ /* 0x080fe4000000062f */
[----:B------:R-:W-:-:S02]  /*3480*/  IDP.4A.S8.S8 R45, R36, R4, R45 ;  /* 0x00000004242d7226 */ /* 0x000fc4000000062d */
[-C--:B--2---:R-:W-:Y:S02]  /*3490*/  IDP.4A.S8.S8 R15, R38, R4.reuse, R25 ;  /* 0x00000004260f7226 */ /* 0x084fe40000000619 */
        /* <DEDUP_REMOVED lines=18> */
[CC--:B------:R-:W-:Y:S02]  /*35c0*/  IDP.4A.S8.S8 R42, R32.reuse, R7.reuse, R42 ;  /* 0x00000007202a7226 */ /* 0x0c0fe4000000062a */
[----:B------:R-:W-:Y:S02]  /*35d0*/  IDP.4A.S8.S8 R44, R29, R7, R44 ;  /* 0x000000071d2c7226 */ /* 0x000fe4000000062c */
[----:B------:R-:W0:Y:S01]  /*35e0*/  LDS.128 R4, [R0+UR5+0x970] ;  /* 0x0009700500047984 */ /* 0x000e220008000c00 */
[-C--:B---3--:R-:W-:Y:S01]  /*35f0*/  IDP.4A.S8.S8 R25, R32, R8.reuse, R15 ;  /* 0x0000000820197226 */ /* 0x088fe2000000060f */
[----:B------:R-:W-:Y:S01]  /*3600*/  SHF.L.U32 R15, R24, 0x2, RZ ;  /* 0x00000002180f7819 */ /* 0x000fe200000006ff */
[C---:B------:R-:W-:Y:S01]  /*3610*/  IDP.4A.S8.S8 R53, R40.reuse, R8, R53 ;  /* 0x0000000828357226 */ /* 0x040fe20000000635 */
[----:B------:R-:W-:Y:S01]  /*3620*/  LDS R24, [R31+0x8] ;  /* 0x000008001f187984 */ /* 0x000fe20000000800 */
[----:B------:R-:W-:-:S02]  /*3630*/  IDP.4A.S8.S8 R54, R40, R9, R54 ;  /* 0x0000000928367226 */ /* 0x000fc40000000636 */
[-C--:B------:R-:W-:Y:S02]  /*3640*/  IDP.4A.S8.S8 R49, R34, R8.reuse, R49 ;  /* 0x0000000822317226 */ /* 0x080fe40000000631 */
[-C--:B------:R-:W-:Y:S02]  /*3650*/  IDP.4A.S8.S8 R47, R36, R8.reuse, R47 ;  /* 0x00000008242f7226 */ /* 0x080fe4000000062f */
[-C--:B------:R-:W-:Y:S02]  /*3660*/  IDP.4A.S8.S8 R45, R38, R8.reuse, R45 ;  /* 0x00000008262d7226 */ /* 0x080fe4000000062d */
[-C--:B------:R-:W-:Y:S02]  /*3670*/  IDP.4A.S8.S8 R23, R29, R8.reuse, R14 ;  /* 0x000000081d177226 */ /* 0x080fe4000000060e */
[----:B----4-:R-:W-:Y:S02]  /*3680*/  IDP.4A.S8.S8 R19, R3, R8, R19 ;  /* 0x0000000803137226 */ /* 0x010fe40000000613 */
[----:B------:R-:W-:-:S02]  /*3690*/  IDP.4A.S8.S8 R50, R34, R9, R50 ;  /* 0x0000000922327226 */ /* 0x000fc40000000632 */
[-C--:B------:R-:W-:Y:S02]  /*36a0*/  IDP.4A.S8.S8 R48, R36, R9.reuse, R48 ;  /* 0x0000000924307226 */ /* 0x080fe40000000630 */
[-C--:B------:R-:W-:Y:S02]  /*36b0*/  IDP.4A.S8.S8 R46, R38, R9.reuse, R46 ;  /* 0x00000009262e7226 */ /* 0x080fe4000000062e */
[-C--:B------:R-:W-:Y:S02]  /*36c0*/  IDP.4A.S8.S8 R22, R32, R9.reuse, R22 ;  /* 0x0000000920167226 */ /* 0x080fe40000000616 */
[-C--:B------:R-:W-:Y:S02]  /*36d0*/  IDP.4A.S8.S8 R20, R29, R9.reuse, R20 ;  /* 0x000000091d147226 */ /* 0x080fe40000000614 */
[----:B------:R-:W-:Y:S02]  /*36e0*/  IDP.4A.S8.S8 R28, R3, R9, R28 ;  /* 0x00000009031c7226 */ /* 0x000fe4000000061c */
[----:B-----5:R-:W-:-:S02]  /*36f0*/  IMAD.WIDE.U32 R8, R15, 0x4, R12 ;  /* 0x000000040f087825 */ /* 0x020fc400078e000c */
[----:B------:R-:W1:Y:S02]  /*3700*/  LDS.128 R12, [R0+UR5+0x920] ;  /* 0x00092005000c7984 */ /* 0x000e640008000c00 */
[C---:B------:R-:W-:Y:S02]  /*3710*/  IDP.4A.S8.S8 R51, R40.reuse, R10, R51 ;  /* 0x0000000a28337226 */ /* 0x040fe40000000633 */
[-C--:B------:R-:W-:Y:S02]  /*3720*/  IDP.4A.S8.S8 R52, R40, R11.reuse, R52 ;  /* 0x0000000b28347226 */ /* 0x080fe40000000634 */
[-C--:B------:R-:W-:Y:S02]  /*3730*/  IDP.4A.S8.S8 R43, R38, R11.reuse, R16 ;  /* 0x0000000b262b7226 */ /* 0x080fe40000000610 */
[-C--:B------:R-:W-:Y:S01]  /*3740*/  IDP.4A.S8.S8 R57, R34, R11.reuse, R18 ;  /* 0x0000000b22397226 */ /* 0x080fe20000000612 */
[----:B------:R-:W2:Y:S01]  /*3750*/  LDS R16, [R31+0xbc] ;  /* 0x0000bc001f107984 */ /* 0x000ea20000000800 */
[----:B------:R-:W-:-:S02]  /*3760*/  IDP.4A.S8.S8 R40, R36, R11, R17 ;  /* 0x0000000b24287226 */ /* 0x000fc40000000611 */
[-C--:B------:R-:W-:Y:S01]  /*3770*/  IDP.4A.S8.S8 R56, R32, R11.reuse, R2 ;  /* 0x0000000b20387226 */ /* 0x080fe20000000602 */
[----:B------:R-:W-:Y:S01]  /*3780*/  LDS R18, [R31+0x74] ;  /* 0x000074001f127984 */ /* 0x000fe20000000800 */
[-C--:B------:R-:W-:Y:S02]  /*3790*/  IDP.4A.S8.S8 R42, R29, R11.reuse, R42 ;  /* 0x0000000b1d2a7226 */ /* 0x080fe4000000062a */
[----:B------:R-:W-:Y:S01]  /*37a0*/  IDP.4A.S8.S8 R44, R3, R11, R44 ;  /* 0x0000000b032c7226 */ /* 0x000fe2000000062c */
[----:B------:R-:W3:Y:S01]  /*37b0*/  LDS R2, [R31+0x2c] ;  /* 0x00002c001f027984 */ /* 0x000ee20000000800 */
[-C--:B------:R-:W-:Y:S02]  /*37c0*/  IDP.4A.S8.S8 R33, R34, R10.reuse, R33 ;  /* 0x0000000a22217226 */ /* 0x080fe40000000621 */
[-C--:B------:R-:W-:Y:S01]  /*37d0*/  IDP.4A.S8.S8 R35, R36, R10.reuse, R35 ;  /* 0x0000000a24237226 */ /* 0x080fe20000000623 */
[----:B------:R-:W4:Y:S01]  /*37e0*/  LDS R17, [R31+0x98] ;  /* 0x000098001f117984 */ /* 0x000f220000000800 */
[----:B------:R-:W-:-:S02]  /*37f0*/  IDP.4A.S8.S8 R37, R38, R10, R37 ;  /* 0x0000000a26257226 */ /* 0x000fc40000000625 */
[----:B------:R-:W-:Y:S01]  /*3800*/  IDP.4A.S8.S8 R39, R32, R10, R39 ;  /* 0x0000000a20277226 */ /* 0x000fe20000000627 */
[----:B------:R-:W5:Y:S01]  /*3810*/  LDS R11, [R31+0xe0] ;  /* 0x0000e0001f0b7984 */ /* 0x000f620000000800 */
[C---:B0-----:R-:W-:Y:S02]  /*3820*/  IDP.4A.S8.S8 R55, R36.reuse, R4, R49 ;  /* 0x0000000424377226 */ /* 0x041fe40000000631 */
[C---:B------:R-:W-:Y:S02]  /*3830*/  IDP.4A.S8.S8 R50, R36.reuse, R5, R50 ;  /* 0x0000000524327226 */ /* 0x040fe40000000632 */
[C---:B------:R-:W-:Y:S02]  /*3840*/  IDP.4A.S8.S8 R49, R36.reuse, R6, R33 ;  /* 0x0000000624317226 */ /* 0x040fe40000000621 */
[----:B------:R-:W-:Y:S02]  /*3850*/  IDP.4A.S8.S8 R36, R36, R7, R57 ;  /* 0x0000000724247226 */ /* 0x000fe40000000639 */
[----:B------:R-:W-:-:S02]  /*3860*/  IDP.4A.S8.S8 R57, R38, R4, R47 ;  /* 0x0000000426397226 */ /* 0x000fc4000000062f */
[-C--:B------:R-:W-:Y:S02]  /*3870*/  IDP.4A.S8.S8 R41, R29, R10.reuse, R41 ;  /* 0x0000000a1d297226 */ /* 0x080fe40000000629 */
[----:B------:R-:W-:Y:S02]  /*3880*/  IDP.4A.S8.S8 R21, R3, R10, R21 ;  /* 0x0000000a03157226 */ /* 0x000fe40000000615 */
[C---:B------:R-:W-:Y:S01]  /*3890*/  IDP.4A.S8.S8 R53, R34.reuse, R4, R53 ;  /* 0x0000000422357226 */ /* 0x040fe20000000635 */
[----:B------:R-:W5:Y:S01]  /*38a0*/  LDG.E.CONSTANT R10, desc[UR10][R8.64] ;  /* 0x0000000a080a7981 */ /* 0x000f62000c1e9900 */
        /* <DEDUP_REMOVED lines=8> */
[----:B------:R-:W0:Y:S01]  /*3930*/  LDS.128 R32, [R0+UR5+0x950] ;  /* 0x0009500500207984 */ /* 0x000e220008000c00 */
[----:B------:R-:W-:-:S02]  /*3940*/  IDP.4A.S8.S8 R23, R3, R4, R23 ;  /* 0x0000000403177226 */ /* 0x000fc40000000617 */
[C---:B------:R-:W-:Y:S02]  /*3950*/  IDP.4A.S8.S8 R20, R3.reuse, R5, R20 ;  /* 0x0000000503147226 */ /* 0x040fe40000000614 */
[C---:B------:R-:W-:Y:S02]  /*3960*/  IDP.4A.S8.S8 R41, R3.reuse, R6, R41 ;  /* 0x0000000603297226 */ /* 0x040fe40000000629 */
[----:B------:R-:W-:Y:S02]  /*3970*/  IDP.4A.S8.S8 R42, R3, R7, R42 ;  /* 0x00000007032a7226 */ /* 0x000fe4000000062a */
[----:B------:R-:W5:Y:S01]  /*3980*/  LDG.E.CONSTANT R3, desc[UR10][R8.64+0x4] ;  /* 0x0000040a08037981 */ /* 0x000f62000c1e9900 */
[-C--:B------:R-:W-:Y:S02]  /*3990*/  IDP.4A.S8.S8 R25, R29, R4.reuse, R25 ;  /* 0x000000041d197226 */ /* 0x080fe40000000619 */
[----:B------:R-:W-:Y:S02]  /*39a0*/  IDP.4A.S8.S8 R4, R30, R4, R19 ;  /* 0x000000041e047226 */ /* 0x000fe40000000613 */
[C---:B-1----:R-:W-:Y:S01]  /*39b0*/  IDP.4A.S8.S8 R53, R24.reuse, R12, R53 ;  /* 0x0000000c18357226 */ /* 0x042fe20000000635 */
[----:B------:R-:W1:Y:S01]  /*39c0*/  LDS R19, [R31+0x104] ;  /* 0x000104001f137984 */ /* 0x000e620000000800 */
[----:B------:R-:W-:-:S02]  /*39d0*/  IDP.4A.S8.S8 R54, R24, R13, R54 ;  /* 0x0000000d18367226 */ /* 0x000fc40000000636 */
[C---:B------:R-:W-:Y:S01]  /*39e0*/  IDP.4A.S8.S8 R51, R24.reuse, R14, R51 ;  /* 0x0000000e18337226 */ /* 0x040fe20000000633 */
[----:B------:R-:W-:Y:S01]  /*39f0*/  LDS R31, [R31+0x128] ;  /* 0x000128001f1f7984 */ /* 0x000fe20000000800 */
[----:B------:R-:W-:Y:S02]  /*3a00*/  IDP.4A.S8.S8 R52, R24, R15, R52 ;  /* 0x0000000f18347226 */ /* 0x000fe40000000634 */
[-C--:B--2---:R-:W-:Y:S02]  /*3a10*/  IDP.4A.S8.S8 R24, R16, R12.reuse, R23 ;  /* 0x0000000c10187226 */ /* 0x084fe40000000617 */
[-C--:B---3--:R-:W-:Y:S02]  /*3a20*/  IDP.4A.S8.S8 R55, R2, R12.reuse, R55 ;  /* 0x0000000c02377226 */ /* 0x088fe40000000637 */
[-C--:B------:R-:W-:Y:S02]  /*3a30*/  IDP.4A.S8.S8 R57, R27, R12.reuse, R57 ;  /* 0x0000000c1b397226 */ /* 0x080fe40000000639 */
[----:B------:R-:W-:-:S02]  /*3a40*/  IDP.4A.S8.S8 R45, R18, R12, R45 ;  /* 0x0000000c122d7226 */ /* 0x000fc4000000062d */
[-C--:B----4-:R-:W-:Y:S02]  /*3a50*/  IDP.4A.S8.S8 R25, R17, R12.reuse, R25 ;  /* 0x0000000c11197226 */ /* 0x090fe40000000619 */
[----:B-----5:R-:W-:Y:S02]  /*3a60*/  IDP.4A.S8.S8 R23, R11, R12, R4 ;  /* 0x0000000c0b177226 */ /* 0x020fe40000000604 */
[----:B------:R-:W2:Y:S01]  /*3a70*/  LDG.E.CONSTANT R12, desc[UR10][R8.64+0x8] ;  /* 0x0000080a080c7981 */ /* 0x000ea2000c1e9900 */
[-C--:B------:R-:W-:Y:S02]  /*3a80*/  IDP.4A.S8.S8 R22, R29, R5.reuse, R22 ;  /* 0x000000051d167226 */ /* 0x080fe40000000616 */
[C---:B------:R-:W-:Y:S02]  /*3a90*/  IDP.4A.S8.S8 R28, R30.reuse, R5, R28 ;  /* 0x000000051e1c7226 */ /* 0x040fe4000000061c */
[----:B------:R-:W-:Y:S02]  /*3aa0*/  IDP.4A.S8.S8 R22, R17, R13, R22 ;  /* 0x0000000d11167226 */ /* 0x000fe40000000616 */
[----:B------:R-:W-:-:S02]  /*3ab0*/  IDP.4A.S8.S8 R21, R30, R6, R21 ;  /* 0x000000061e157226 */ /* 0x000fc40000000615 */
[----:B------:R-:W-:Y:S02]  /*3ac0*/  IDP.4A.S8.S8 R44, R30, R7, R44 ;  /* 0x000000071e2c7226 */ /* 0x000fe4000000062c */
[----:B0-----:R-:W-:Y:S02]  /*3ad0*/  IDP.4A.S8.S8 R30, R16, R33, R22 ;  /* 0x00000021101e7226 */ /* 0x001fe40000000616 */
[----:B------:R0:W3:Y:S01]  /*3ae0*/  LDG.E.CONSTANT R22, desc[UR10][R8.64+0xc] ;  /* 0x00000c0a08167981 */ /* 0x0000e2000c1e9900 */
[C---:B------:R-:W-:Y:S02]  /*3af0*/  IDP.4A.S8.S8 R48, R38.reuse, R5, R48 ;  /* 0x0000000526307226 */ /* 0x040fe40000000630 */
[-C--:B------:R-:W-:Y:S02]  /*3b00*/  IDP.4A.S8.S8 R40, R38, R7.reuse, R40 ;  /* 0x0000000726287226 */ /* 0x080fe40000000628 */
[C---:B------:R-:W-:Y:S02]  /*3b10*/  IDP.4A.S8.S8 R39, R29.reuse, R6, R39 ;  /* 0x000000061d277226 */ /* 0x040fe40000000627 */
[----:B------:R-:W-:-:S02]  /*3b20*/  IDP.4A.S8.S8 R56, R29, R7, R56 ;  /* 0x000000071d387226 */ /* 0x000fc40000000638 */
[----:B------:R1:W4:Y:S01]  /*3b30*/  LDS.128 R4, [R0+UR5+0x980] ;  /* 0x0009800500047984 */ /* 0x0003220008000c00 */
        /* <DEDUP_REMOVED lines=12> */
[CC--:B------:R-:W-:Y:S02]  /*3c00*/  IDP.4A.S8.S8 R54, R2.reuse, R33.reuse, R54 ;  /* 0x0000002102367226 */ /* 0x0c0fe40000000636 */
[C---:B------:R-:W-:Y:S02]  /*3c10*/  IDP.4A.S8.S8 R53, R2.reuse, R32, R53 ;  /* 0x0000002002357226 */ /* 0x040fe40000000635 */
[----:B------:R-:W-:Y:S02]  /*3c20*/  IDP.4A.S8.S8 R51, R2, R34, R51 ;  /* 0x0000002202337226 */ /* 0x000fe40000000633 */
[-C--:B------:R-:W-:Y:S02]  /*3c30*/  IDP.4A.S8.S8 R50, R27, R33.reuse, R50 ;  /* 0x000000211b327226 */ /* 0x080fe40000000632 */
[-C--:B------:R-:W-:Y:S02]  /*3c40*/  IDP.4A.S8.S8 R48, R18, R33.reuse, R48 ;  /* 0x0000002112307226 */ /* 0x080fe40000000630 */
[----:B------:R-:W-:-:S02]  /*3c50*/  IDP.4A.S8.S8 R46, R17, R33, R46 ;  /* 0x00000021112e7226 */ /* 0x000fc4000000062e */
[-C--:B------:R-:W-:Y:S02]  /*3c60*/  IDP.4A.S8.S8 R20, R11, R33.reuse, R20 ;  /* 0x000000210b147226 */ /* 0x080fe40000000614 */
[----:B-1----:R-:W-:Y:S02]  /*3c70*/  IDP.4A.S8.S8 R0, R19, R33, R28 ;  /* 0x0000002113007226 */ /* 0x002fe4000000061c */
[----:B------:R-:W-:Y:S02]  /*3c80*/  IDP.4A.S8.S8 R40, R27, R15, R40 ;  /* 0x0000000f1b287226 */ /* 0x000fe40000000628 */
[----:B------:R-:W-:Y:S02]  /*3c90*/  IDP.4A.S8.S8 R45, R17, R32, R45 ;  /* 0x00000020112d7226 */ /* 0x000fe4000000062d */
[-C--:B------:R-:W-:Y:S02]  /*3ca0*/  IDP.4A.S8.S8 R33, R27, R34.reuse, R49 ;  /* 0x000000221b217226 */ /* 0x080fe40000000631 */
[----:B------:R-:W-:-:S02]  /*3cb0*/  IDP.4A.S8.S8 R47, R18, R34, R47 ;  /* 0x00000022122f7226 */ /* 0x000fc4000000062f */
[----:B------:R-:W-:Y:S02]  /*3cc0*/  IDP.4A.S8.S8 R56, R17, R15, R56 ;  /* 0x0000000f11387226 */ /* 0x000fe40000000638 */
[----:B------:R-:W-:Y:S02]  /*3cd0*/  IDP.4A.S8.S8 R13, R19, R32, R23 ;  /* 0x00000020130d7226 */ /* 0x000fe40000000617 */
[CC--:B------:R-:W-:Y:S02]  /*3ce0*/  IDP.4A.S8.S8 R29, R17.reuse, R34.reuse, R37 ;  /* 0x00000022111d7226 */ /* 0x0c0fe40000000625 */
[----:B------:R-:W-:Y:S02]  /*3cf0*/  IDP.4A.S8.S8 R14, R17, R35, R14 ;  /* 0x00000023110e7226 */ /* 0x000fe4000000060e */
[----:B----4-:R-:W-:Y:S02]  /*3d00*/  IDP.4A.S8.S8 R49, R27, R5, R54 ;  /* 0x000000051b317226 */ /* 0x010fe40000000636 */
[----:B------:R-:W-:-:S02]  /*3d10*/  IDP.4A.S8.S8 R23, R19, R34, R21 ;  /* 0x0000002213177226 */ /* 0x000fc40000000615 */
[C---:B------:R-:W-:Y:S02]  /*3d20*/  IDP.4A.S8.S8 R21, R27.reuse, R4, R53 ;  /* 0x000000041b157226 */ /* 0x040fe40000000635 */
[----:B------:R-:W-:Y:S02]  /*3d30*/  IDP.4A.S8.S8 R37, R27, R6, R51 ;  /* 0x000000061b257226 */ /* 0x000fe40000000633 */
[C---:B------:R-:W-:Y:S02]  /*3d40*/  IDP.4A.S8.S8 R57, R18.reuse, R32, R57 ;  /* 0x0000002012397226 */ /* 0x040fe40000000639 */
[----:B------:R-:W-:Y:S02]  /*3d50*/  IDP.4A.S8.S8 R40, R18, R35, R40 ;  /* 0x0000002312287226 */ /* 0x000fe40000000628 */
[----:B------:R-:W-:Y:S02]  /*3d60*/  IDP.4A.S8.S8 R61, R17, R6, R47 ;  /* 0x00000006113d7226 */ /* 0x000fe4000000062f */
[----:B------:R-:W-:-:S02]  /*3d70*/  IDP.4A.S8.S8 R51, R16, R4, R45 ;  /* 0x0000000410337226 */ /* 0x000fc4000000062d */
[----:B0-----:R-:W-:Y:S02]  /*3d80*/  HFMA2 R9, -RZ, RZ, 0, 0 ;  /* 0x00000000ff097431 */ /* 0x001fe400000001ff */
[C---:B------:R-:W-:Y:S02]  /*3d90*/  IDP.4A.S8.S8 R42, R16.reuse, R15, R42 ;  /* 0x0000000f102a7226 */ /* 0x040fe4000000062a */
[C---:B------:R-:W-:Y:S02]  /*3da0*/  IDP.4A.S8.S8 R25, R16.reuse, R32, R25 ;  /* 0x0000002010197226 */ /* 0x040fe40000000619 */
[C---:B------:R-:W-:Y:S02]  /*3db0*/  IDP.4A.S8.S8 R39, R16.reuse, R34, R39 ;  /* 0x0000002210277226 */ /* 0x040fe40000000627 */
[C---:B------:R-:W-:Y:S02]  /*3dc0*/  IDP.4A.S8.S8 R56, R16.reuse, R35, R56 ;  /* 0x0000002310387226 */ /* 0x040fe40000000638 */
[----:B------:R-:W-:-:S02]  /*3dd0*/  IDP.4A.S8.S8 R47, R16, R5, R46 ;  /* 0x00000005102f7226 */ /* 0x000fc4000000062e */
[C---:B------:R-:W-:Y:S02]  /*3de0*/  IDP.4A.S8.S8 R45, R16.reuse, R6, R29 ;  /* 0x00000006102d7226 */ /* 0x040fe4000000061d */
[----:B------:R-:W-:Y:S01]  /*3df0*/  IDP.4A.S8.S8 R43, R16, R7, R14 ;  /* 0x00000007102b7226 */ /* 0x000fe2000000060e */
[----:B------:R-:W-:Y:S01]  /*3e00*/  SHF.R.S32.HI R16, RZ, 0x1f, R49 ;  /* 0x0000001fff107819 */ /* 0x000fe20000011431 */
[----:B------:R-:W-:Y:S01]  /*3e10*/  IDP.4A.S8.S8 R36, R2, R15, R36 ;  /* 0x0000000f02247226 */ /* 0x000fe20000000624 */
[----:B------:R-:W-:Y:S01]  /*3e20*/  SHF.R.S32.HI R14, RZ, 0x1f, R21 ;  /* 0x0000001fff0e7819 */ /* 0x000fe20000011415 */
[----:B------:R-:W-:Y:S02]  /*3e30*/  IDP.4A.S8.S8 R55, R27, R32, R55 ;  /* 0x000000201b377226 */ /* 0x000fe40000000637 */
[C---:B------:R-:W-:Y:S02]  /*3e40*/  IDP.4A.S8.S8 R67, R17.reuse, R4, R57 ;  /* 0x0000000411437226 */ /* 0x040fe40000000639 */
[----:B------:R-:W-:-:S02]  /*3e50*/  IDP.4A.S8.S8 R63, R17, R5, R48 ;  /* 0x00000005113f7226 */ /* 0x000fc40000000630 */
[----:B------:R-:W-:Y:S01]  /*3e60*/  IDP.4A.S8.S8 R53, R17, R7, R40 ;  /* 0x0000000711357226 */ /* 0x000fe20000000628 */
[----:B------:R-:W-:Y:S01]  /*3e70*/  SHF.R.S32.HI R17, RZ, 0x1f, R37 ;  /* 0x0000001fff117819 */ /* 0x000fe20000011425 */
[----:B------:R-:W-:Y:S01]  /*3e80*/  IDP.4A.S8.S8 R24, R11, R32, R24 ;  /* 0x000000200b187226 */ /* 0x000fe20000000618 */
[----:B------:R-:W-:Y:S01]  /*3e90*/  MOV R8, 0x40000000 ;  /* 0x4000000000087802 */ /* 0x000fe20000000f00 */
[----:B------:R-:W-:Y:S02]  /*3ea0*/  IDP.4A.S8.S8 R36, R27, R35, R36 ;  /* 0x000000231b247226 */ /* 0x000fe40000000624 */
[----:B------:R-:W-:Y:S02]  /*3eb0*/  IDP.4A.S8.S8 R69, R18, R4, R55 ;  /* 0x0000000412457226 */ /* 0x000fe40000000637 */
[----:B------:R-:W-:Y:S02]  /*3ec0*/  IMAD R16, R16, 0x2be50000, RZ ;  /* 0x2be5000010107824 */ /* 0x000fe400078e02ff */
[----:B------:R-:W-:-:S02]  /*3ed0*/  IDP.4A.S8.S8 R44, R11, R15, R44 ;  /* 0x0000000f0b2c7226 */ /* 0x000fc4000000062c */
[----:B------:R-:W-:Y:S02]  /*3ee0*/  IDP.4A.S8.S8 R55, R18, R6, R33 ;  /* 0x0000000612377226 */ /* 0x000fe40000000621 */
[----:B------:R-:W-:Y:S02]  /*3ef0*/  IDP.4A.S8.S8 R52, R2, R35, R52 ;  /* 0x0000002302347226 */ /* 0x000fe40000000634 */
[----:B------:R-:W-:Y:S02]  /*3f00*/  IDP.4A.S8.S8 R15, R11, R34, R41 ;  /* 0x000000220b0f7226 */ /* 0x000fe40000000629 */
[----:B------:R-:W-:Y:S02]  /*3f10*/  IDP.4A.S8.S8 R33, R19, R4, R24 ;  /* 0x0000000413217226 */ /* 0x000fe40000000618 */
[----:B------:R-:W-:Y:S02]  /*3f20*/  IMAD R14, R14, 0x2be50000, RZ ;  /* 0x2be500000e0e7824 */ /* 0x000fe400078e02ff */
[----:B------:R-:W-:-:S02]  /*3f30*/  IDP.4A.S8.S8 R59, R18, R5, R50 ;  /* 0x00000005123b7226 */ /* 0x000fc40000000632 */
[----:B------:R-:W-:Y:S02]  /*3f40*/  IDP.4A.S8.S8 R65, R18, R7, R36 ;  /* 0x0000000712417226 */ /* 0x000fe40000000624 */
[----:B------:R-:W-:Y:S02]  /*3f50*/  IMAD R24, R17, 0x2be50000, RZ ;  /* 0x2be5000011187824 */ /* 0x000fe400078e02ff */
[----:B------:R-:W-:Y:S02]  /*3f60*/  IMAD R18, R49, 0x733b, R16 ;  /* 0x0000733b31127824 */ /* 0x000fe400078e0210 */
[-C--:B------:R-:W-:Y:S02]  /*3f70*/  IDP.4A.S8.S8 R42, R11, R35.reuse, R42 ;  /* 0x000000230b2a7226 */ /* 0x080fe4000000062a */
[----:B------:R-:W-:Y:S02]  /*3f80*/  IDP.4A.S8.S8 R2, R19, R35, R44 ;  /* 0x0000002313027226 */ /* 0x000fe4000000062c */
[----:B------:R-:W-:-:S04]  /*3f90*/  IMAD.WIDE.U32 R16, R49, 0x2be50000, R8 ;  /* 0x2be5000031107825 */ /* 0x000fc800078e0008 */
[----:B------:R-:W-:Y:S02]  /*3fa0*/  IDP.4A.S8.S8 R52, R27, R7, R52 ;  /* 0x000000071b347226 */ /* 0x000fe40000000634 */
[----:B------:R-:W-:Y:S02]  /*3fb0*/  IDP.4A.S8.S8 R35, R19, R6, R15 ;  /* 0x0000000613237226 */ /* 0x000fe4000000060f */
[----:B------:R-:W-:Y:S02]  /*3fc0*/  IMAD R57, R21, 0x733b, R14 ;  /* 0x0000733b15397824 */ /* 0x000fe400078e020e */
[----:B------:R-:W-:Y:S02]  /*3fd0*/  IDP.4A.S8.S8 R41, R11, R4, R25 ;  /* 0x000000040b297226 */ /* 0x000fe40000000619 */
[C---:B------:R-:W-:Y:S02]  /*3fe0*/  IMAD R49, R37.reuse, 0x733b, R24 ;  /* 0x0000733b25317824 */ /* 0x040fe400078e0218 */
[----:B------:R-:W-:-:S04]  /*3ff0*/  IMAD.WIDE.U32 R14, R37, 0x2be50000, R8 ;  /* 0x2be50000250e7825 */ /* 0x000fc800078e0008 */
[----:B------:R-:W-:Y:S02]  /*4000*/  IDP.4A.S8.S8 R25, R11, R6, R39 ;  /* 0x000000060b197226 */ /* 0x000fe40000000627 */
[C---:B------:R-:W-:Y:S02]  /*4010*/  IDP.4A.S8.S8 R29, R19.reuse, R5, R20 ;  /* 0x00000005131d7226 */ /* 0x040fe40000000614 */
[----:B------:R-:W-:Y:S01]  /*4020*/  IDP.4A.S8.S8 R39, R19, R7, R42 ;  /* 0x0000000713277226 */ /* 0x000fe2000000062a */
[----:B------:R-:W-:Y:S01]  /*4030*/  IADD3 R19, PT, PT, R17, R18, RZ ;  /* 0x0000001211137210 */ /* 0x000fe20007ffe0ff */
[----:B------:R-:W-:Y:S01]  /*4040*/  IMAD.WIDE.U32 R20, R21, 0x2be50000, R8 ;  /* 0x2be5000015147825 */ /* 0x000fe200078e0008 */
[----:B------:R-:W-:Y:S02]  /*4050*/  SHF.R.S32.HI R17, RZ, 0x1f, R52 ;  /* 0x0000001fff117819 */ /* 0x000fe40000011434 */
[----:B------:R-:W-:Y:S02]  /*4060*/  IADD3 R49, PT, PT, R15, R49, RZ ;  /* 0x000000310f317210 */ /* 0x000fe40007ffe0ff */
[----:B------:R-:W-:Y:S01]  /*4070*/  IADD3 R37, PT, PT, R21, R57, RZ ;  /* 0x0000003915257210 */ /* 0x000fe20007ffe0ff */
[----:B------:R-:W-:Y:S01]  /*4080*/  IMAD R17, R17, 0x2be50000, RZ ;  /* 0x2be5000011117824 */ /* 0x000fe200078e02ff */
[----:B------:R-:W-:-:S02]  /*4090*/  SHF.R.S32.HI R15, RZ, 0x1f, R69 ;  /* 0x0000001fff0f7819 */ /* 0x000fc40000011445 */
[----:B------:R-:W-:Y:S02]  /*40a0*/  SHF.R.U64 R49, R14, 0x1f, R49 ;  /* 0x0000001f0e317819 */ /* 0x000fe40000001231 */
[----:B------:R-:W-:Y:S02]  /*40b0*/  SHF.R.U64 R24, R16, 0x1f, R19 ;  /* 0x0000001f10187819 */ /* 0x000fe40000001213 */
[----:B------:R-:W-:Y:S02]  /*40c0*/  SHF.R.S32.HI R14, RZ, 0x1f, R59 ;  /* 0x0000001fff0e7819 */ /* 0x000fe4000001143b */
[----:B------:R-:W-:Y:S01]  /*40d0*/  SHF.R.S32.HI R16, RZ, 0x1f, R55 ;  /* 0x0000001fff107819 */ /* 0x000fe20000011437 */
[----:B------:R-:W-:Y:S01]  /*40e0*/  IMAD R18, R15, 0x2be50000, RZ ;  /* 0x2be500000f127824 */ /* 0x000fe200078e02ff */
[----:B------:R-:W-:Y:S01]  /*40f0*/  SHF.R.U64 R37, R20, 0x1f, R37 ;  /* 0x0000001f14257819 */ /* 0x000fe20000001225 */
[C---:B------:R-:W-:Y:S02]  /*4100*/  IMAD R17, R52.reuse, 0x733b, R17 ;  /* 0x0000733b34117824 */ /* 0x040fe400078e0211 */
[----:B------:R-:W-:-:S04]  /*4110*/  IMAD.WIDE.U32 R20, R52, 0x2be50000, R8 ;  /* 0x2be5000034147825 */ /* 0x000fc800078e0008 */
[----:B------:R-:W-:Y:S02]  /*4120*/  IMAD R14, R14, 0x2be50000, RZ ;  /* 0x2be500000e0e7824 */ /* 0x000fe400078e02ff */
[----:B------:R-:W-:Y:S01]  /*4130*/  IMAD R28, R16, 0x2be50000, RZ ;  /* 0x2be50000101c7824 */ /* 0x000fe200078e02ff */
[----:B------:R-:W-:Y:S01]  /*4140*/  IADD3 R21, PT, PT, R21, R17, RZ ;  /* 0x0000001115157210 */ /* 0x000fe20007ffe0ff */
        /* <DEDUP_REMOVED lines=8> */
[----:B------:R-:W-:Y:S02]  /*41d0*/  SHF.R.S32.HI R17, RZ, 0x1f, R65 ;  /* 0x0000001fff117819 */ /* 0x000fe40000011441 */
[----:B------:R-:W-:Y:S02]  /*41e0*/  IADD3 R59, PT, PT, R15, R59, RZ ;  /* 0x0000003b0f3b7210 */ /* 0x000fe40007ffe0ff */
[----:B------:R-:W-:Y:S02]  /*41f0*/  SHF.R.S32.HI R15, RZ, 0x1f, R67 ;  /* 0x0000001fff0f7819 */ /* 0x000fe40000011443 */
[----:B------:R-:W-:Y:S01]  /*4200*/  SHF.R.U64 R59, R14, 0x1f, R59 ;  /* 0x0000001f0e3b7819 */ /* 0x000fe2000000123b */
[----:B------:R-:W-:Y:S01]  /*4210*/  IMAD R14, R17, 0x2be50000, RZ ;  /* 0x2be50000110e7824 */ /* 0x000fe200078e02ff */
[----:B------:R-:W-:-:S02]  /*4220*/  SHF.R.U64 R28, R16, 0x1f, R19 ;  /* 0x0000001f101c7819 */ /* 0x000fc40000001213 */
[----:B------:R-:W-:Y:S01]  /*4230*/  SHF.R.S32.HI R16, RZ, 0x1f, R63 ;  /* 0x0000001fff107819 */ /* 0x000fe2000001143f */
[----:B------:R-:W-:Y:S01]  /*4240*/  IMAD R19, R65, 0x733b, R14 ;  /* 0x0000733b41137824 */ /* 0x000fe200078e020e */
[----:B------:R-:W-:Y:S01]  /*4250*/  SHF.R.U64 R55, R20, 0x1f, R21 ;  /* 0x0000001f14377819 */ /* 0x000fe20000001215 */
[----:B------:R-:W-:Y:S01]  /*4260*/  IMAD R20, R15, 0x2be50000, RZ ;  /* 0x2be500000f147824 */ /* 0x000fe200078e02ff */
[----:B------:R-:W-:Y:S01]  /*4270*/  SHF.R.U64 R57, R18, 0x1f, R57 ;  /* 0x0000001f12397819 */ /* 0x000fe20000001239 */
[----:B------:R-:W-:Y:S01]  /*4280*/  IMAD.WIDE.U32 R14, R65, 0x2be50000, R8 ;  /* 0x2be50000410e7825 */ /* 0x000fe200078e0008 */
[----:B------:R-:W-:-:S03]  /*4290*/  SHF.R.S32.HI R18, RZ, 0x1f, R61 ;  /* 0x0000001fff127819 */ /* 0x000fc6000001143d */
[----:B------:R-:W-:Y:S02]  /*42a0*/  IDP.4A.S8.S8 R27, R11, R5, R30 ;  /* 0x000000050b1b7226 */ /* 0x000fe4000000061e */
[----:B------:R-:W-:Y:S02]  /*42b0*/  IMAD R30, R16, 0x2be50000, RZ ;  /* 0x2be50000101e7824 */ /* 0x000fe400078e02ff */
[----:B------:R-:W-:Y:S01]  /*42c0*/  IMAD R65, R67, 0x733b, R20 ;  /* 0x0000733b43417824 */ /* 0x000fe200078e0214 */
[----:B------:R-:W-:Y:S01]  /*42d0*/  IADD3 R15, PT, PT, R15, R19, RZ ;  /* 0x000000130f0f7210 */ /* 0x000fe20007ffe0ff */
[----:B------:R-:W-:Y:S02]  /*42e0*/  IMAD R20, R18, 0x2be50000, RZ ;  /* 0x2be5000012147824 */ /* 0x000fe400078e02ff */
[----:B------:R-:W-:-:S04]  /*42f0*/  IMAD.WIDE.U32 R16, R67, 0x2be50000, R8 ;  /* 0x2be5000043107825 */ /* 0x000fc800078e0008 */
[C---:B------:R-:W-:Y:S02]  /*4300*/  IMAD R67, R63.reuse, 0x733b, R30 ;  /* 0x0000733b3f437824 */ /* 0x040fe400078e021e */
[----:B------:R-:W-:-:S04]  /*4310*/  IMAD.WIDE.U32 R18, R63, 0x2be50000, R8 ;  /* 0x2be500003f127825 */ /* 0x000fc800078e0008 */
[C---:B------:R-:W-:Y:S02]  /*4320*/  IMAD R69, R61.reuse, 0x733b, R20 ;  /* 0x0000733b3d457824 */ /* 0x040fe400078e0214 */
[----:B------:R-:W-:Y:S01]  /*4330*/  IMAD.WIDE.U32 R20, R61, 0x2be50000, R8 ;  /* 0x2be500003d147825 */ /* 0x000fe200078e0008 */
[----:B------:R-:W-:Y:S02]  /*4340*/  SHF.R.U64 R61, R14, 0x1f, R15 ;  /* 0x0000001f0e3d7819 */ /* 0x000fe4000000120f */
[----:B------:R-:W-:Y:S02]  /*4350*/  IADD3 R15, PT, PT, R19, R67, RZ ;  /* 0x00000043130f7210 */ /* 0x000fe40007ffe0ff */
[----:B------:R-:W-:Y:S02]  /*4360*/  SHF.R.S32.HI R14, RZ, 0x1f, R53 ;  /* 0x0000001fff0e7819 */ /* 0x000fe40000011435 */
[----:B------:R-:W-:Y:S02]  /*4370*/  IADD3 R63, PT, PT, R17, R65, RZ ;  /* 0x00000041113f7210 */ /* 0x000fe40007ffe0ff */
[----:B------:R-:W-:Y:S01]  /*4380*/  SHF.R.U64 R30, R18, 0x1f, R15 ;  /* 0x0000001f121e7819 */ /* 0x000fe2000000120f */
[----:B------:R-:W-:Y:S01]  /*4390*/  IMAD R14, R14, 0x2be50000, RZ ;  /* 0x2be500000e0e7824 */ /* 0x000fe200078e02ff */
[----:B------:R-:W-:-:S02]  /*43a0*/  SHF.R.S32.HI R15, RZ, 0x1f, R51 ;  /* 0x0000001fff0f7819 */ /* 0x000fc40000011433 */
[----:B------:R-:W-:Y:S02]  /*43b0*/  SHF.R.U64 R63, R16, 0x1f, R63 ;  /* 0x0000001f103f7819 */ /* 0x000fe4000000123f */
[----:B------:R-:W-:Y:S02]  /*43c0*/  IADD3 R65, PT, PT, R21, R69, RZ ;  /* 0x0000004515417210 */ /* 0x000fe40007ffe0ff */
        /* <DEDUP_REMOVED lines=15> */
[----:B------:R-:W-:Y:S01]  /*44c0*/  IMAD R69, R45, 0x733b, R32 ;  /* 0x0000733b2d457824 */ /* 0x000fe200078e0220 */
[----:B------:R-:W-:Y:S01]  /*44d0*/  IADD3 R17, PT, PT, R19, R67, RZ ;  /* 0x0000004313117210 */ /* 0x000fe20007ffe0ff */
[----:B------:R-:W-:Y:S01]  /*44e0*/  IMAD.WIDE.U32 R20, R45, 0x2be50000, R8 ;  /* 0x2be500002d147825 */ /* 0x000fe200078e0008 */
[----:B------:R-:W-:Y:S02]  /*44f0*/  SHF.R.U64 R45, R14, 0x1f, R51 ;  /* 0x0000001f0e2d7819 */ /* 0x000fe40000001233 */
[----:B------:R-:W-:Y:S01]  /*4500*/  SHF.R.U64 R47, R16, 0x1f, R47 ;  /* 0x0000001f102f7819 */ /* 0x000fe2000000122f */
[----:B------:R-:W-:Y:S01]  /*4510*/  IMAD R14, R15, 0x2be50000, RZ ;  /* 0x2be500000f0e7824 */ /* 0x000fe200078e02ff */
[----:B------:R-:W-:Y:S02]  /*4520*/  SHF.R.S32.HI R16, RZ, 0x1f, R41 ;  /* 0x0000001fff107819 */ /* 0x000fe40000011429 */
[----:B------:R-:W-:Y:S01]  /*4530*/  SHF.R.U64 R32, R18, 0x1f, R17 ;  /* 0x0000001f12207819 */ /* 0x000fe20000001211 */
[C---:B------:R-:W-:Y:S01]  /*4540*/  IMAD R17, R43.reuse, 0x733b, R14 ;  /* 0x0000733b2b117824 */ /* 0x040fe200078e020e */
[----:B------:R-:W-:Y:S01]  /*4550*/  SHF.R.S32.HI R18, RZ, 0x1f, R27 ;  /* 0x0000001fff127819 */ /* 0x000fe2000001141b */
[----:B------:R-:W-:Y:S01]  /*4560*/  IMAD.WIDE.U32 R14, R43, 0x2be50000, R8 ;  /* 0x2be500002b0e7825 */ /* 0x000fe200078e0008 */
[----:B------:R-:W-:-:S02]  /*4570*/  SHF.R.S32.HI R19, RZ, 0x1f, R25 ;  /* 0x0000001fff137819 */ /* 0x000fc40000011419 */
[----:B------:R-:W-:Y:S01]  /*4580*/  IADD3 R21, PT, PT, R21, R69, RZ ;  /* 0x0000004515157210 */ /* 0x000fe20007ffe0ff */
[----:B------:R-:W-:Y:S02]  /*4590*/  IMAD R16, R16, 0x2be50000, RZ ;  /* 0x2be5000010107824 */ /* 0x000fe400078e02ff */
[----:B------:R-:W-:Y:S01]  /*45a0*/  IDP.4A.S8.S8 R11, R11, R7, R56 ;  /* 0x000000070b0b7226 */ /* 0x000fe20000000638 */
[----:B------:R-:W-:Y:S01]  /*45b0*/  IADD3 R15, PT, PT, R15, R17, RZ ;  /* 0x000000110f0f7210 */ /* 0x000fe20007ffe0ff */
[C---:B------:R-:W-:Y:S01]  /*45c0*/  IMAD R43, R41.reuse, 0x733b, R16 ;  /* 0x0000733b292b7824 */ /* 0x040fe200078e0210 */
[----:B------:R-:W-:Y:S01]  /*45d0*/  SHF.R.U64 R21, R20, 0x1f, R21 ;  /* 0x0000001f14157819 */ /* 0x000fe20000001215 */
[----:B------:R-:W-:Y:S01]  /*45e0*/  IMAD R18, R18, 0x2be50000, RZ ;  /* 0x2be5000012127824 */ /* 0x000fe200078e02ff */
[----:B------:R-:W-:Y:S01]  /*45f0*/  SHF.R.S32.HI R20, RZ, 0x1f, R11 ;  /* 0x0000001fff147819 */ /* 0x000fe2000001140b */
        /* <DEDUP_REMOVED lines=9> */
[----:B------:R-:W-:Y:S01]  /*4690*/  IMAD R20, R20, 0x2be50000, RZ ;  /* 0x2be5000014147824 */ /* 0x000fe200078e02ff */
[----:B------:R-:W-:Y:S01]  /*46a0*/  SHF.R.U64 R25, R16, 0x1f, R17 ;  /* 0x0000001f10197819 */ /* 0x000fe20000001211 */
[----:B------:R-:W-:Y:S01]  /*46b0*/  IMAD.WIDE.U32 R16, R11, 0x2be50000, R8 ;  /* 0x2be500000b107825 */ /* 0x000fe200078e0008 */
[----:B------:R-:W-:Y:S02]  /*46c0*/  SHF.R.S32.HI R27, RZ, 0x1f, R33 ;  /* 0x0000001fff1b7819 */ /* 0x000fe40000011421 */
[----:B------:R-:W-:Y:S01]  /*46d0*/  IADD3 R15, PT, PT, R19, R53, RZ ;  /* 0x00000035130f7210 */ /* 0x000fe20007ffe0ff */
[----:B------:R-:W-:Y:S01]  /*46e0*/  IMAD R19, R11, 0x733b, R20 ;  /* 0x0000733b0b137824 */ /* 0x000fe200078e0214 */
[----:B------:R-:W-:Y:S01]  /*46f0*/  SHF.R.U64 R20, R14, 0x1f, R43 ;  /* 0x0000001f0e147819 */ /* 0x000fe2000000122b */
[----:B------:R-:W-:Y:S01]  /*4700*/  IMAD R14, R27, 0x2be50000, RZ ;  /* 0x2be500001b0e7824 */ /* 0x000fe200078e02ff */
[----:B------:R-:W-:Y:S02]  /*4710*/  SHF.R.U64 R11, R18, 0x1f, R15 ;  /* 0x0000001f120b7819 */ /* 0x000fe4000000120f */
[----:B------:R-:W-:-:S02]  /*4720*/  SHF.R.S32.HI R18, RZ, 0x1f, R29 ;  /* 0x0000001fff127819 */ /* 0x000fc4000001141d */
[----:B------:R-:W-:Y:S02]  /*4730*/  IADD3 R27, PT, PT, R17, R19, RZ ;  /* 0x00000013111b7210 */ /* 0x000fe40007ffe0ff */
        /* <DEDUP_REMOVED lines=8> */
[----:B------:R-:W-:Y:S02]  /*47c0*/  SHF.R.S32.HI R18, RZ, 0x1f, R39 ;  /* 0x0000001fff127819 */ /* 0x000fe40000011427 */
[----:B------:R-:W-:Y:S02]  /*47d0*/  IADD3 R15, PT, PT, R15, R19, RZ ;  /* 0x000000130f0f7210 */ /* 0x000fe40007ffe0ff */
[----:B------:R-:W-:Y:S01]  /*47e0*/  IADD3 R33, PT, PT, R17, R33, RZ ;  /* 0x0000002111217210 */ /* 0x000fe20007ffe0ff */
[----:B------:R-:W-:-:S02]  /*47f0*/  IDP.4A.S8.S8 R17, R31, R4, R13 ;  /* 0x000000041f117226 */ /* 0x000fc4000000060d */
[----:B------:R-:W-:Y:S01]  /*4800*/  IDP.4A.S8.S8 R5, R31, R5, R0 ;  /* 0x000000051f057226 */ /* 0x000fe20000000600 */
[----:B------:R-:W-:Y:S01]  /*4810*/  SHF.R.U64 R29, R14, 0x1f, R15 ;  /* 0x0000001f0e1d7819 */ /* 0x000fe2000000120f */
[----:B------:R-:W-:Y:S01]  /*4820*/  IMAD R18, R18, 0x2be50000, RZ ;  /* 0x2be5000012127824 */ /* 0x000fe200078e02ff */
[----:B------:R-:W-:Y:S01]  /*4830*/  SHF.R.S32.HI R0, RZ, 0x1f, R17 ;  /* 0x0000001fff007819 */ /* 0x000fe20000011411 */
[C---:B------:R-:W-:Y:S01]  /*4840*/  IMAD R43, R35.reuse, 0x733b, R34 ;  /* 0x0000733b232b7824 */ /* 0x040fe200078e0222 */
[----:B------:R-:W-:Y:S01]  /*4850*/  SHF.R.S32.HI R4, RZ, 0x1f, R5 ;  /* 0x0000001fff047819 */ /* 0x000fe20000011405 */
[----:B------:R-:W-:-:S04]  /*4860*/  IMAD.WIDE.U32 R14, R35, 0x2be50000, R8 ;  /* 0x2be50000230e7825 */ /* 0x000fc800078e0008 */
[----:B------:R-:W-:Y:S02]  /*4870*/  IMAD R35, R39, 0x733b, R18 ;  /* 0x0000733b27237824 */ /* 0x000fe400078e0212 */
[----:B------:R-:W-:Y:S01]  /*4880*/  IDP.4A.S8.S8 R23, R31, R6, R23 ;  /* 0x000000061f177226 */ /* 0x000fe20000000617 */
[----:B------:R-:W-:Y:S01]  /*4890*/  IADD3 R13, PT, PT, R15, R43, RZ ;  /* 0x0000002b0f0d7210 */ /* 0x000fe20007ffe0ff */
[----:B------:R-:W-:-:S04]  /*48a0*/  IMAD.WIDE.U32 R18, R39, 0x2be50000, R8 ;  /* 0x2be5000027127825 */ /* 0x000fc800078e0008 */
[----:B------:R-:W-:Y:S02]  /*48b0*/  IDP.4A.S8.S8 R31, R31, R7, R2 ;  /* 0x000000071f1f7226 */ /* 0x000fe40000000602 */
[----:B------:R-:W-:Y:S02]  /*48c0*/  IMAD R2, R0, 0x2be50000, RZ ;  /* 0x2be5000000027824 */ /* 0x000fe400078e02ff */
[----:B------:R-:W-:Y:S01]  /*48d0*/  IMAD R4, R4, 0x2be50000, RZ ;  /* 0x2be5000004047824 */ /* 0x000fe200078e02ff */
[----:B------:R-:W-:Y:S01]  /*48e0*/  SHF.R.U64 R16, R16, 0x1f, R33 ;  /* 0x0000001f10107819 */ /* 0x000fe20000001221 */
[C---:B------:R-:W-:Y:S01]  /*48f0*/  IMAD R33, R17.reuse, 0x733b, R2 ;  /* 0x0000733b11217824 */ /* 0x040fe200078e0202 */
[----:B------:R-:W-:Y:S01]  /*4900*/  SHF.R.S32.HI R0, RZ, 0x1f, R23 ;  /* 0x0000001fff007819 */ /* 0x000fe20000011417 */
[----:B------:R-:W-:Y:S01]  /*4910*/  IMAD.WIDE.U32 R6, R17, 0x2be50000, R8 ;  /* 0x2be5000011067825 */ /* 0x000fe200078e0008 */
[----:B------:R-:W-:Y:S02]  /*4920*/  IADD3 R19, PT, PT, R19, R35, RZ ;  /* 0x0000002313137210 */ /* 0x000fe40007ffe0ff */
[----:B------:R-:W-:Y:S01]  /*4930*/  SHF.R.U64 R13, R14, 0x1f, R13 ;  /* 0x0000001f0e0d7819 */ /* 0x000fe2000000120d */
[----:B------:R-:W-:-:S02]  /*4940*/  IMAD R35, R5, 0x733b, R4 ;  /* 0x0000733b05237824 */ /* 0x000fc400078e0204 */
[----:B------:R-:W-:Y:S01]  /*4950*/  IMAD.WIDE.U32 R14, R5, 0x2be50000, R8 ;  /* 0x2be50000050e7825 */ /* 0x000fe200078e0008 */
[----:B------:R-:W-:-:S03]  /*4960*/  IADD3 R17, PT, PT, R7, R33, RZ ;  /* 0x0000002107117210 */ /* 0x000fc60007ffe0ff */
[----:B------:R-:W-:Y:S01]  /*4970*/  IMAD R2, R0, 0x2be50000, RZ ;  /* 0x2be5000000027824 */ /* 0x000fe200078e02ff */
[----:B------:R-:W-:Y:S02]  /*4980*/  SHF.R.S32.HI R0, RZ, 0x1f, R31 ;  /* 0x0000001fff007819 */ /* 0x000fe4000001141f */
[----:B------:R-:W-:-:S03]  /*4990*/  IADD3 R7, PT, PT, R15, R35, RZ ;  /* 0x000000230f077210 */ /* 0x000fc60007ffe0ff */
[----:B------:R-:W-:Y:S01]  /*49a0*/  IMAD R0, R0, 0x2be50000, RZ ;  /* 0x2be5000000007824 */ /* 0x000fe200078e02ff */
[----:B------:R-:W-:Y:S01]  /*49b0*/  SHF.R.U64 R14, R14, 0x1f, R7 ;  /* 0x0000001f0e0e7819 */ /* 0x000fe20000001207 */
[----:B------:R-:W-:Y:S02]  /*49c0*/  HFMA2 R7, -RZ, RZ, 1.9073486328125e-06, 0 ;  /* 0x00200000ff077431 */ /* 0x000fe400000001ff */
[C---:B------:R-:W-:Y:S02]  /*49d0*/  IMAD R39, R23.reuse, 0x733b, R2 ;  /* 0x0000733b17277824 */ /* 0x040fe400078e0202 */
[----:B------:R-:W-:Y:S01]  /*49e0*/  IMAD.WIDE.U32 R4, R23, 0x2be50000, R8 ;  /* 0x2be5000017047825 */ /* 0x000fe200078e0008 */
[----:B------:R-:W-:-:S03]  /*49f0*/  VIADDMNMX R37, R10, R37, RZ, !PT ;  /* 0x000000250a257246 */ /* 0x000fc600078001ff */
[----:B------:R-:W-:-:S04]  /*4a00*/  IMAD.WIDE.U32 R8, R31, 0x2be50000, R8 ;  /* 0x2be500001f087825 */ /* 0x000fc800078e0008 */
[----:B------:R-:W-:Y:S01]  /*4a10*/  IMAD R23, R31, 0x733b, R0 ;  /* 0x0000733b1f177824 */ /* 0x000fe200078e0200 */
[----:B------:R-:W-:Y:S02]  /*4a20*/  SHF.R.U64 R31, R6, 0x1f, R17 ;  /* 0x0000001f061f7819 */ /* 0x000fe40000001211 */
[----:B------:R-:W-:Y:S02]  /*4a30*/  MOV R6, 0x0 ;  /* 0x0000000000067802 */ /* 0x000fe40000000f00 */
[C---:B------:R-:W-:Y:S02]  /*4a40*/  VIADDMNMX R29, R10.reuse, R29, RZ, !PT ;  /* 0x0000001d0a1d7246 */ /* 0x040fe400078001ff */
[----:B------:R-:W-:Y:S01]  /*4a50*/  IADD3 R15, PT, PT, R5, R39, RZ ;  /* 0x00000027050f7210 */ /* 0x000fe20007ffe0ff */
[--C-:B------:R-:W-:Y:S01]  /*4a60*/  IMAD.HI.U32 R37, R37, 0x6255241a, R6.reuse ;  /* 0x6255241a25257827 */ /* 0x100fe200078e0006 */
[C---:B------:R-:W-:Y:S02]  /*4a70*/  VIADDMNMX R63, R10.reuse, R63, RZ, !PT ;  /* 0x0000003f0a3f7246 */ /* 0x040fe400078001ff */
[C---:B------:R-:W-:Y:S01]  /*4a80*/  VIADDMNMX R57, R10.reuse, R57, RZ, !PT ;  /* 0x000000390a397246 */ /* 0x040fe200078001ff */
[----:B------:R-:W-:Y:S01]  /*4a90*/  IMAD.HI.U32 R29, R29, 0x6255241a, R6 ;  /* 0x6255241a1d1d7827 */ /* 0x000fe200078e0006 */
[----:B------:R-:W-:-:S02]  /*4aa0*/  VIADDMNMX R47, R10, R47, RZ, !PT ;  /* 0x0000002f0a2f7246 */ /* 0x000fc400078001ff */
[----:B------:R-:W-:Y:S02]  /*4ab0*/  VIADDMNMX R25, R10, R25, RZ, !PT ;  /* 0x000000190a197246 */ /* 0x000fe400078001ff */
[----:B------:R-:W-:Y:S02]  /*4ac0*/  SHF.R.U64 R15, R4, 0x1f, R15 ;  /* 0x0000001f040f7819 */ /* 0x000fe4000000120f */
[----:B------:R-:W-:Y:S02]  /*4ad0*/  IADD3 R4, P0, PT, R26, UR6, RZ ;  /* 0x000000061a047c10 */ /* 0x000fe4000ff1e0ff */
[----:B------:R-:W-:Y:S01]  /*4ae0*/  SHF.R.U32.HI R17, RZ, 0x16, R37 ;  /* 0x00000016ff117819 */ /* 0x000fe20000011625 */
[----:B------:R-:W-:Y:S01]  /*4af0*/  IMAD.HI.U32 R63, R63, 0x6255241a, R6 ;  /* 0x6255241a3f3f7827 */ /* 0x000fe200078e0006 */
[----:B------:R-:W-:Y:S02]  /*4b00*/  VIADDMNMX R31, R10, R31, RZ, !PT ;  /* 0x0000001f0a1f7246 */ /* 0x000fe400078001ff */
[----:B------:R-:W-:Y:S01]  /*4b10*/  SHF.R.U32.HI R29, RZ, 0x16, R29 ;  /* 0x00000016ff1d7819 */ /* 0x000fe2000001161d */
[----:B------:R-:W-:Y:S01]  /*4b20*/  IMAD.HI.U32 R57, R57, 0x6255241a, R6 ;  /* 0x6255241a39397827 */ /* 0x000fe200078e0006 */
[----:B------:R-:W-:-:S02]  /*4b30*/  IADD3.X R5, PT, PT, RZ, UR7, RZ, P0, !PT ;  /* 0x00000007ff057c10 */ /* 0x000fc400087fe4ff */
[----:B------:R-:W-:Y:S01]  /*4b40*/  VIMNMX.U32 R17, PT, PT, R17, 0x7f, PT ;  /* 0x0000007f11117848 */ /* 0x000fe20003fe0000 */
[----:B------:R-:W-:Y:S01]  /*4b50*/  IMAD.HI.U32 R47, R47, 0x6255241a, R6 ;  /* 0x6255241a2f2f7827 */ /* 0x000fe200078e0006 */
[----:B------:R-:W-:-:S03]  /*4b60*/  VIADDMNMX R33, R3, R32, RZ, !PT ;  /* 0x0000002003217246 */ /* 0x000fc600078001ff */
[--C-:B------:R-:W-:Y:S01]  /*4b70*/  IMAD.HI.U32 R25, R25, 0x6255241a, R6.reuse ;  /* 0x6255241a19197827 */ /* 0x100fe200078e0006 */
[----:B------:R-:W-:Y:S02]  /*4b80*/  VIMNMX.U32 R37, PT, PT, R29, 0x7f, PT ;  /* 0x0000007f1d257848 */ /* 0x000fe40003fe0000 */
[----:B------:R-:W-:Y:S01]  /*4b90*/  IADD3 R9, PT, PT, R9, R23, RZ ;  /* 0x0000001709097210 */ /* 0x000fe20007ffe0ff */
[----:B------:R-:W-:Y:S01]  /*4ba0*/  IMAD.HI.U32 R0, R31, 0x6255241a, R6 ;  /* 0x6255241a1f007827 */ /* 0x000fe200078e0006 */
[----:B------:R-:W-:Y:S02]  /*4bb0*/  SHF.R.U32.HI R63, RZ, 0x16, R63 ;  /* 0x00000016ff3f7819 */ /* 0x000fe4000001163f */
[----:B------:R-:W-:Y:S01]  /*4bc0*/  VIADDMNMX R29, R3, R30, RZ, !PT ;  /* 0x0000001e031d7246 */ /* 0x000fe200078001ff */
[----:B------:R0:W-:Y:S01]  /*4bd0*/  STG.E.U8 desc[UR10][R4.64], R17 ;  /* 0x0000001104007986 */ /* 0x0001e2000c10110a */
[----:B------:R-:W-:Y:S02]  /*4be0*/  SHF.R.U32.HI R23, RZ, 0x16, R57 ;  /* 0x00000016ff177819 */ /* 0x000fe40000011639 */
[----:B------:R-:W-:-:S02]  /*4bf0*/  SHF.R.U32.HI R31, RZ, 0x16, R47 ;  /* 0x00000016ff1f7819 */ /* 0x000fc4000001162f */
[----:B------:R-:W-:Y:S01]  /*4c00*/  SHF.R.U32.HI R35, RZ, 0x16, R25 ;  /* 0x00000016ff237819 */ /* 0x000fe20000011619 */
[--C-:B------:R-:W-:Y:S01]  /*4c10*/  IMAD.HI.U32 R33, R33, 0x6255241a, R6.reuse ;  /* 0x6255241a21217827 */ /* 0x100fe200078e0006 */
[----:B------:R-:W-:Y:S02]  /*4c20*/  VIMNMX.U32 R25, PT, PT, R63, 0x7f, PT ;  /* 0x0000007f3f197848 */ /* 0x000fe40003fe0000 */
[----:B------:R-:W-:Y:S01]  /*4c30*/  VIMNMX.U32 R23, PT, PT, R23, 0x7f, PT ;  /* 0x0000007f17177848 */ /* 0x000fe20003fe0000 */
[--C-:B------:R-:W-:Y:S01]  /*4c40*/  IMAD.HI.U32 R29, R29, 0x6255241a, R6.reuse ;  /* 0x6255241a1d1d7827 */ /* 0x100fe200078e0006 */
[----:B0-----:R-:W-:Y:S02]  /*4c50*/  VIADDMNMX R17, R3, R24, RZ, !PT ;  /* 0x0000001803117246 */ /* 0x001fe400078001ff */
[----:B------:R-:W-:Y:S02]  /*4c60*/  VIMNMX.U32 R31, PT, PT, R31, 0x7f, PT ;  /* 0x0000007f1f1f7848 */ /* 0x000fe40003fe0000 */
[----:B------:R-:W-:Y:S01]  /*4c70*/  VIMNMX.U32 R35, PT, PT, R35, 0x7f, PT ;  /* 0x0000007f23237848 */ /* 0x000fe20003fe0000 */
[----:B------:R-:W-:Y:S01]  /*4c80*/  IMAD.HI.U32 R17, R17, 0x6255241a, R6 ;  /* 0x6255241a11117827 */ /* 0x000fe200078e0006 */
[----:B------:R-:W-:Y:S01]  /*4c90*/  SHF.R.U32.HI R33, RZ, 0x16, R33 ;  /* 0x00000016ff217819 */ /* 0x000fe20000011621 */
[----:B------:R0:W-:Y:S01]  /*4ca0*/  STG.E.U8 desc[UR10][R4.64+0x38], R25 ;  /* 0x0000381904007986 */ /* 0x0001e2000c10110a */
[----:B--2---:R-:W-:-:S02]  /*4cb0*/  VIADDMNMX R49, R12, R49, RZ, !PT ;  /* 0x000000310c317246 */ /* 0x004fc400078001ff */
[----:B------:R-:W-:Y:S01]  /*4cc0*/  VIADDMNMX R21, R12, R21, RZ, !PT ;  /* 0x000000150c157246 */ /* 0x000fe200078001ff */
[----:B------:R1:W-:Y:S01]  /*4cd0*/  STG.E.U8 desc[UR10][R4.64+0x1c], R23 ;  /* 0x00001c1704007986 */ /* 0x0003e2000c10110a */
[----:B------:R-:W-:-:S03]  /*4ce0*/  SHF.R.U32.HI R17, RZ, 0x16, R17 ;  /* 0x00000016ff117819 */ /* 0x000fc60000011611 */
[----:B------:R2:W-:Y:S01]  /*4cf0*/  STG.E.U8 desc[UR10][R4.64+0x54], R31 ;  /* 0x0000541f04007986 */ /* 0x0005e2000c10110a */
[----:B------:R-:W-:-:S03]  /*4d00*/  VIADDMNMX R59, R12, R59, RZ, !PT ;  /* 0x0000003b0c3b7246 */ /* 0x000fc600078001ff */
[----:B------:R4:W-:Y:S01]  /*4d10*/  STG.E.U8 desc[UR10][R4.64+0x70], R35 ;  /* 0x0000702304007986 */ /* 0x0009e2000c10110a */
[----:B0-----:R-:W-:Y:S02]  /*4d20*/  SHF.R.U32.HI R25, RZ, 0x16, R29 ;  /* 0x00000016ff197819 */ /* 0x001fe4000001161d */
[C---:B------:R-:W-:Y:S02]  /*4d30*/  VIADDMNMX R29, R3.reuse, R14, RZ, !PT ;  /* 0x0000000e031d7246 */ /* 0x040fe400078001ff */
[----:B-1----:R-:W-:Y:S01]  /*4d40*/  VIADDMNMX R23, R3, R28, RZ, !PT ;  /* 0x0000001c03177246 */ /* 0x002fe200078001ff */
[----:B------:R-:W-:Y:S01]  /*4d50*/  IMAD.HI.U32 R49, R49, 0x6255241a, R6 ;  /* 0x6255241a31317827 */ /* 0x000fe200078e0006 */
[C---:B--2---:R-:W-:Y:S02]  /*4d60*/  VIADDMNMX R31, R3.reuse, R20, RZ, !PT ;  /* 0x00000014031f7246 */ /* 0x044fe400078001ff */
[----:B------:R-:W-:Y:S02]  /*4d70*/  VIADDMNMX R11, R12, R11, RZ, !PT ;  /* 0x0000000b0c0b7246 */ /* 0x000fe400078001ff */
[----:B----4-:R-:W-:-:S02]  /*4d80*/  VIADDMNMX R35, R3, R16, RZ, !PT ;  /* 0x0000001003237246 */ /* 0x010fc400078001ff */
[----:B------:R-:W-:Y:S01]  /*4d90*/  VIMNMX.U32 R3, PT, PT, R33, 0x7f, PT ;  /* 0x0000007f21037848 */ /* 0x000fe20003fe0000 */
[--C-:B------:R-:W-:Y:S01]  /*4da0*/  IMAD.HI.U32 R21, R21, 0x6255241a, R6.reuse ;  /* 0x6255241a15157827 */ /* 0x100fe200078e0006 */
[C---:B------:R-:W-:Y:S02]  /*4db0*/  VIADDMNMX R65, R12.reuse, R65, RZ, !PT ;  /* 0x000000410c417246 */ /* 0x040fe400078001ff */
[----:B------:R-:W-:Y:S01]  /*4dc0*/  VIMNMX.U32 R17, PT, PT, R17, 0x7f, PT ;  /* 0x0000007f11117848 */ /* 0x000fe20003fe0000 */
[----:B------:R0:W-:Y:S01]  /*4dd0*/  STG.E.U8 desc[UR10][R4.64+0x55], R3 ;  /* 0x0000550304007986 */ /* 0x0001e2000c10110a */
[----:B------:R-:W-:Y:S01]  /*4de0*/  IMAD.HI.U32 R59, R59, 0x6255241a, R6 ;  /* 0x6255241a3b3b7827 */ /* 0x000fe200078e0006 */
[----:B------:R-:W-:-:S03]  /*4df0*/  VIADDMNMX R13, R12, R13, RZ, !PT ;  /* 0x0000000d0c0d7246 */ /* 0x000fc600078001ff */
[----:B------:R-:W-:Y:S01]  /*4e00*/  IMAD.HI.U32 R11, R11, 0x6255241a, R6 ;  /* 0x6255241a0b0b7827 */ /* 0x000fe200078e0006 */
[----:B------:R-:W-:-:S03]  /*4e10*/  SHF.R.U32.HI R21, RZ, 0x16, R21 ;  /* 0x00000016ff157819 */ /* 0x000fc60000011615 */
[----:B------:R-:W-:Y:S01]  /*4e20*/  IMAD.HI.U32 R65, R65, 0x6255241a, R6 ;  /* 0x6255241a41417827 */ /* 0x000fe200078e0006 */
[----:B0-----:R-:W-:Y:S01]  /*4e30*/  SHF.R.U32.HI R3, RZ, 0x16, R49 ;  /* 0x00000016ff037819 */ /* 0x001fe20000011631 */
[----:B------:R0:W-:Y:S01]  /*4e40*/  STG.E.U8 desc[UR10][R4.64+0x1], R17 ;  /* 0x0000011104007986 */ /* 0x0001e2000c10110a */
[----:B------:R-:W-:Y:S02]  /*4e50*/  VIADDMNMX R15, R12, R15, RZ, !PT ;  /* 0x0000000f0c0f7246 */ /* 0x000fe400078001ff */
[----:B------:R-:W-:Y:S02]  /*4e60*/  VIMNMX.U32 R3, PT, PT, R3, 0x7f, PT ;  /* 0x0000007f03037848 */ /* 0x000fe40003fe0000 */
[----:B------:R-:W-:Y:S01]  /*4e70*/  SHF.R.U32.HI R2, RZ, 0x16, R11 ;  /* 0x00000016ff027819 */ /* 0x000fe2000001160b */
[----:B------:R-:W-:Y:S01]  /*4e80*/  IMAD.HI.U32 R13, R13, 0x6255241a, R6 ;  /* 0x6255241a0d0d7827 */ /* 0x000fe200078e0006 */
[----:B------:R-:W-:Y:S02]  /*4e90*/  SHF.R.U32.HI R65, RZ, 0x16, R65 ;  /* 0x00000016ff417819 */ /* 0x000fe40000011641 */
[----:B------:R-:W-:-:S02]  /*4ea0*/  VIMNMX.U32 R11, PT, PT, R21, 0x7f, PT ;  /* 0x0000007f150b7848 */ /* 0x000fc40003fe0000 */
[----:B---3--:R-:W-:Y:S02]  /*4eb0*/  VIADDMNMX R55, R22, R55, RZ, !PT ;  /* 0x0000003716377246 */ /* 0x008fe400078001ff */
[----:B0-----:R-:W-:Y:S02]  /*4ec0*/  SHF.R.U32.HI R17, RZ, 0x16, R59 ;  /* 0x00000016ff117819 */ /* 0x001fe4000001163b */
[----:B------:R-:W-:Y:S01]  /*4ed0*/  SHF.R.U32.HI R0, RZ, 0x16, R0 ;  /* 0x00000016ff007819 */ /* 0x000fe20000011600 */
[----:B------:R0:W-:Y:S01]  /*4ee0*/  STG.E.U8 desc[UR10][R4.64+0x2], R3 ;  /* 0x0000020304007986 */ /* 0x0001e2000c10110a */
[----:B------:R-:W-:Y:S02]  /*4ef0*/  SHF.R.U64 R19, R18, 0x1f, R19 ;  /* 0x0000001f12137819 */ /* 0x000fe40000001213 */
[----:B------:R-:W-:Y:S01]  /*4f00*/  SHF.R.U64 R9, R8, 0x1f, R9 ;  /* 0x0000001f08097819 */ /* 0x000fe20000001209 */
[--C-:B------:R-:W-:Y:S01]  /*4f10*/  IMAD.HI.U32 R15, R15, 0x6255241a, R6.reuse ;  /* 0x6255241a0f0f7827 */ /* 0x100fe200078e0006 */
[----:B------:R-:W-:Y:S01]  /*4f20*/  VIMNMX.U32 R17, PT, PT, R17, 0x7f, PT ;  /* 0x0000007f11117848 */ /* 0x000fe20003fe0000 */
[----:B------:R1:W-:Y:S01]  /*4f30*/  STG.E.U8 desc[UR10][R4.64+0x56], R11 ;  /* 0x0000560b04007986 */ /* 0x0003e2000c10110a */
[----:B------:R-:W-:Y:S01]  /*4f40*/  VIMNMX.U32 R39, PT, PT, R0, 0x7f, PT ;  /* 0x0000007f00277848 */ /* 0x000fe20003fe0000 */
[----:B------:R-:W-:Y:S01]  /*4f50*/  IMAD.HI.U32 R23, R23, 0x6255241a, R6 ;  /* 0x6255241a17177827 */ /* 0x000fe200078e0006 */
[----:B------:R-:W-:-:S02]  /*4f60*/  SHF.R.U32.HI R0, RZ, 0x16, R13 ;  /* 0x00000016ff007819 */ /* 0x000fc4000001160d */
[----:B0-----:R-:W-:Y:S01]  /*4f70*/  VIMNMX.U32 R3, PT, PT, R65, 0x7f, PT ;  /* 0x0000007f41037848 */ /* 0x001fe20003fe0000 */
[----:B------:R-:W-:Y:S01]  /*4f80*/  IMAD.HI.U32 R55, R55, 0x6255241a, R6 ;  /* 0x6255241a37377827 */ /* 0x000fe200078e0006 */
[C---:B------:R-:W-:Y:S02]  /*4f90*/  VIADDMNMX R61, R22.reuse, R61, RZ, !PT ;  /* 0x0000003d163d7246 */ /* 0x040fe400078001ff */
[C---:B------:R-:W-:Y:S02]  /*4fa0*/  VIADDMNMX R45, R22.reuse, R45, RZ, !PT ;  /* 0x0000002d162d7246 */ /* 0x040fe400078001ff */
[C---:B------:R-:W-:Y:S02]  /*4fb0*/  VIADDMNMX R41, R22.reuse, R41, RZ, !PT ;  /* 0x0000002916297246 */ /* 0x040fe400078001ff */
[C---:B------:R-:W-:Y:S02]  /*4fc0*/  VIADDMNMX R27, R22.reuse, R27, RZ, !PT ;  /* 0x0000001b161b7246 */ /* 0x040fe400078001ff */
[----:B------:R-:W-:-:S02]  /*4fd0*/  VIADDMNMX R19, R22, R19, RZ, !PT ;  /* 0x0000001316137246 */ /* 0x000fc400078001ff */
[----:B-1----:R-:W-:Y:S01]  /*4fe0*/  VIADDMNMX R11, R22, R9, RZ, !PT ;  /* 0x00000009160b7246 */ /* 0x002fe200078001ff */
[----:B------:R0:W-:Y:S01]  /*4ff0*/  STG.E.U8 desc[UR10][R4.64+0x1e], R17 ;  /* 0x00001e1104007986 */ /* 0x0001e2000c10110a */
[----:B------:R-:W-:Y:S01]  /*5000*/  SHF.R.U32.HI R23, RZ, 0x16, R23 ;  /* 0x00000016ff177819 */ /* 0x000fe20000011617 */
[--C-:B------:R-:W-:Y:S01]  /*5010*/  IMAD.HI.U32 R31, R31, 0x6255241a, R6.reuse ;  /* 0x6255241a1f1f7827 */ /* 0x100fe200078e0006 */
[----:B------:R-:W-:Y:S01]  /*5020*/  VIMNMX.U32 R13, PT, PT, R2, 0x7f, PT ;  /* 0x0000007f020d7848 */ /* 0x000fe20003fe0000 */
[----:B------:R1:W-:Y:S02]  /*5030*/  STG.E.U8 desc[UR10][R4.64+0x3a], R3 ;  /* 0x00003a0304007986 */ /* 0x0003e4000c10110a */
[----:B------:R-:W-:Y:S01]  /*5040*/  IMAD.HI.U32 R35, R35, 0x6255241a, R6 ;  /* 0x6255241a23237827 */ /* 0x000fe200078e0006 */
[----:B------:R-:W-:-:S03]  /*5050*/  VIMNMX.U32 R23, PT, PT, R23, 0x7f, PT ;  /* 0x0000007f17177848 */ /* 0x000fc60003fe0000 */
[----:B------:R-:W-:Y:S01]  /*5060*/  IMAD.HI.U32 R29, R29, 0x6255241a, R6 ;  /* 0x6255241a1d1d7827 */ /* 0x000fe200078e0006 */
[----:B0-----:R-:W-:Y:S02]  /*5070*/  SHF.R.U32.HI R17, RZ, 0x16, R15 ;  /* 0x00000016ff117819 */ /* 0x001fe4000001160f */
[----:B------:R-:W-:Y:S01]  /*5080*/  VIMNMX.U32 R15, PT, PT, R0, 0x7f, PT ;  /* 0x0000007f000f7848 */ /* 0x000fe20003fe0000 */
[----:B------:R-:W-:Y:S01]  /*5090*/  IMAD.HI.U32 R61, R61, 0x6255241a, R6 ;  /* 0x6255241a3d3d7827 */ /* 0x000fe200078e0006 */
[----:B-1----:R-:W-:-:S03]  /*50a0*/  SHF.R.U32.HI R3, RZ, 0x16, R55 ;  /* 0x00000016ff037819 */ /* 0x002fc60000011637 */
[----:B------:R-:W-:Y:S01]  /*50b0*/  IMAD.HI.U32 R45, R45, 0x6255241a, R6 ;  /* 0x6255241a2d2d7827 */ /* 0x000fe200078e0006 */
[----:B------:R-:W-:-:S03]  /*50c0*/  VIMNMX.U32 R25, PT, PT, R25, 0x7f, PT ;  /* 0x0000007f19197848 */ /* 0x000fc60003fe0000 */
[----:B------:R-:W-:Y:S01]  /*50d0*/  IMAD.HI.U32 R41, R41, 0x6255241a, R6 ;  /* 0x6255241a29297827 */ /* 0x000fe200078e0006 */
[----:B------:R-:W-:-:S03]  /*50e0*/  VIMNMX.U32 R3, PT, PT, R3, 0x7f, PT ;  /* 0x0000007f03037848 */ /* 0x000fc60003fe0000 */
[----:B------:R-:W-:-:S04]  /*50f0*/  IMAD.HI.U32 R27, R27, 0x6255241a, R6 ;  /* 0x6255241a1b1b7827 */ /* 0x000fc800078e0006 */
[----:B------:R-:W-:-:S04]  /*5100*/  IMAD.HI.U32 R19, R19, 0x6255241a, R6 ;  /* 0x6255241a13137827 */ /* 0x000fc800078e0006 */
[----:B------:R-:W-:Y:S01]  /*5110*/  IMAD.HI.U32 R11, R11, 0x6255241a, R6 ;  /* 0x6255241a0b0b7827 */ /* 0x000fe200078e0006 */
[----:B------:R0:W-:Y:S01]  /*5120*/  STG.E.U8 desc[UR10][R4.64+0x72], R13 ;  /* 0x0000720d04007986 */ /* 0x0001e2000c10110a */
[----:B------:R-:W-:Y:S02]  /*5130*/  SHF.R.U32.HI R31, RZ, 0x16, R31 ;  /* 0x00000016ff1f7819 */ /* 0x000fe4000001161f */
[----:B------:R-:W-:Y:S01]  /*5140*/  SHF.R.U32.HI R35, RZ, 0x16, R35 ;  /* 0x00000016ff237819 */ /* 0x000fe20000011623 */
[----:B------:R1:W-:Y:S01]  /*5150*/  STG.E.U8 desc[UR10][R4.64+0x8e], R15 ;  /* 0x00008e0f04007986 */ /* 0x0003e2000c10110a */
[----:B------:R-:W-:Y:S02]  /*5160*/  SHF.R.U32.HI R29, RZ, 0x16, R29 ;  /* 0x00000016ff1d7819 */ /* 0x000fe4000001161d */
[----:B------:R-:W-:Y:S02]  /*5170*/  SHF.R.U32.HI R9, RZ, 0x16, R61 ;  /* 0x00000016ff097819 */ /* 0x000fe4000001163d */
[----:B------:R-:W-:-:S02]  /*5180*/  SHF.R.U32.HI R7, RZ, 0x16, R45 ;  /* 0x00000016ff077819 */ /* 0x000fc4000001162d */
[----:B------:R-:W-:Y:S02]  /*5190*/  SHF.R.U32.HI R41, RZ, 0x16, R41 ;  /* 0x00000016ff297819 */ /* 0x000fe40000011629 */
[----:B0-----:R-:W-:Y:S02]  /*51a0*/  SHF.R.U32.HI R13, RZ, 0x16, R27 ;  /* 0x00000016ff0d7819 */ /* 0x001fe4000001161b */
[----:B------:R-:W-:Y:S02]  /*51b0*/  SHF.R.U32.HI R0, RZ, 0x16, R11 ;  /* 0x00000016ff007819 */ /* 0x000fe4000001160b */
[----:B-1----:R-:W-:Y:S01]  /*51c0*/  SHF.R.U32.HI R15, RZ, 0x16, R19 ;  /* 0x00000016ff0f7819 */ /* 0x002fe20000011613 */
[----:B------:R0:W-:Y:S01]  /*51d0*/  STG.E.U8 desc[UR10][R4.64+0x1d], R23 ;  /* 0x00001d1704007986 */ /* 0x0001e2000c10110a */
[----:B------:R-:W-:Y:S02]  /*51e0*/  VIMNMX.U32 R29, PT, PT, R29, 0x7f, PT ;  /* 0x0000007f1d1d7848 */ /* 0x000fe40003fe0000 */
[----:B------:R-:W-:Y:S01]  /*51f0*/  VIMNMX.U32 R17, PT, PT, R17, 0x7f, PT ;  /* 0x0000007f11117848 */ /* 0x000fe20003fe0000 */
[----:B------:R1:W-:Y:S01]  /*5200*/  STG.E.U8 desc[UR10][R4.64+0x39], R25 ;  /* 0x0000391904007986 */ /* 0x0003e2000c10110a */
[----:B------:R-:W-:-:S02]  /*5210*/  VIMNMX.U32 R9, PT, PT, R9, 0x7f, PT ;  /* 0x0000007f09097848 */ /* 0x000fc40003fe0000 */
[----:B------:R-:W-:Y:S01]  /*5220*/  VIMNMX.U32 R7, PT, PT, R7, 0x7f, PT ;  /* 0x0000007f07077848 */ /* 0x000fe20003fe0000 */
[----:B------:R2:W-:Y:S01]  /*5230*/  STG.E.U8 desc[UR10][R4.64+0x3], R3 ;  /* 0x0000030304007986 */ /* 0x0005e2000c10110a */
[----:B------:R-:W-:Y:S02]  /*5240*/  VIMNMX.U32 R11, PT, PT, R41, 0x7f, PT ;  /* 0x0000007f290b7848 */ /* 0x000fe40003fe0000 */
[----:B------:R-:W-:Y:S02]  /*5250*/  VIMNMX.U32 R13, PT, PT, R13, 0x7f, PT ;  /* 0x0000007f0d0d7848 */ /* 0x000fe40003fe0000 */
[----:B0-----:R-:W-:Y:S02]  /*5260*/  VIMNMX.U32 R23, PT, PT, R31, 0x7f, PT ;  /* 0x0000007f1f177848 */ /* 0x001fe40003fe0000 */
[----:B------:R-:W-:Y:S02]  /*5270*/  VIMNMX.U32 R15, PT, PT, R15, 0x7f, PT ;  /* 0x0000007f0f0f7848 */ /* 0x000fe40003fe0000 */
[----:B-1----:R-:W-:-:S02]  /*5280*/  VIMNMX.U32 R25, PT, PT, R35, 0x7f, PT ;  /* 0x0000007f23197848 */ /* 0x002fc40003fe0000 */
        /* <DEDUP_REMOVED lines=14> */
.L_x_358:
        /* <DEDUP_REMOVED lines=9> */
.L_x_402:


//--------------------- .text.fused_cast_fixed_point_multiply_nn_conv2d_cast_fixed_point_multiply_add_cast_fix_1476761249106760241__kernel0 --------------------------
	.section	.text.fused_cast_fixed_point_multiply_nn_conv2d_cast_fixed_point_multiply_add_cast_fix_1476761249106760241__kernel0,"ax",@progbits
	.align	128
        .global         fused_cast_fixed_point_multiply_nn_conv2d_cast_fixed_point_multiply_add_cast_fix_1476761249106760241__kernel0
        .type           fused_cast_fixed_point_multiply_nn_conv2d_cast_fixed_point_multiply_add_cast_fix_1476761249106760241__kernel0,@function
        .size           fused_cast_fixed_point_multiply_nn_conv2d_cast_fixed_point_multiply_add_cast_fix_1476761249106760241__kernel0,(.L_x_403 - fused_cast_fixed_point_multiply_nn_conv2d_cast_fixed_point_multiply_add_cast_fix_1476761249106760241__kernel0)
        .other          fused_cast_fixed_point_multiply_nn_conv2d_cast_fixed_point_multiply_add_cast_fix_1476761249106760241__kernel0,@"STO_CUDA_ENTRY STV_DEFAULT"
fused_cast_fixed_point_multiply_nn_conv2d_cast_fixed_point_multiply_add_cast_fix_1476761249106760241__kernel0:
.text.fused_cast_fixed_point_multiply_nn_conv2d_cast_fixed_point_multiply_add_cast_fix_1476761249106760241__kernel0:
        /* <DEDUP_REMOVED lines=210> */
.L_x_359:
        /* <DEDUP_REMOVED lines=672> */
[----:B------:R-:W-:Y:S01]  /*3720*/  HFMA2 R9, -RZ, RZ, 0, -4 ;  /* 0x0000c400ff097431 */ /* 0x000fe200000001ff */
[----:B------:R-:W-:-:S06]  /*3730*/  SHF.L.U32 R4, R14, 0x9, RZ ;  /* 0x000000090e047819 */ /* 0x000fcc00000006ff */
[----:B------:R-:W-:Y:S01]  /*3740*/  BAR.SYNC.DEFER_BLOCKING 0x0 ;  /* 0x0000000000007b1d */ /* 0x000fe20000010000 */
[----:B------:R-:W-:Y:S02]  /*3750*/  MOV R6, UR7 ;  /* 0x0000000700067c02 */ /* 0x000fe40008000f00 */
[----:B------:R-:W-:Y:S01]  /*3760*/  LEA R25, R0, R15, 0x3 ;  /* 0x0000000f00197211 */ /* 0x000fe200078e18ff */
[----:B------:R-:W-:Y:S02]  /*3770*/  IMAD R4, R29, 0x70, R4 ;  /* 0x000000701d047824 */ /* 0x000fe400078e0204 */
[----:B------:R-:W-:Y:S01]  /*3780*/  UMOV UR4, 0x400 ;  /* 0x0000040000047882 */ /* 0x000fe20000000000 */
[----:B------:R-:W-:Y:S02]  /*3790*/  IMAD R3, R15, 0x120, R6 ;  /* 0x000001200f037824 */ /* 0x000fe400078e0206 */
[----:B------:R-:W-:-:S04]  /*37a0*/  IMAD R9, R14, R9, UR5 ;  /* 0x000000050e097e24 */ /* 0x000fc8000f8e0209 */
[----:B------:R-:W-:Y:S01]  /*37b0*/  IMAD R8, R0, 0x1880, R9 ;  /* 0x0000188000087824 */ /* 0x000fe200078e0209 */
[----:B------:R-:W-:-:S03]  /*37c0*/  MOV R9, UR13 ;  /* 0x0000000d00097c02 */ /* 0x000fc60008000f00 */
[----:B------:R-:W-:Y:S01]  /*37d0*/  IMAD R8, R15, 0x310, R8 ;  /* 0x000003100f087824 */ /* 0x000fe200078e0208 */
[----:B-1----:R-:W-:-:S04]  /*37e0*/  ULEA UR4, UR6, UR4, 0x18 ;  /* 0x0000000406047291 */ /* 0x002fc8000f8ec0ff */
[----:B------:R-:W-:Y:S02]  /*37f0*/  LEA R14, R9, R8, 0x3 ;  /* 0x00000008090e7211 */ /* 0x000fe400078e18ff */
[----:B------:R-:W-:Y:S03]  /*3800*/  LDS.128 R8, [R3+0x930] ;  /* 0x0009300003087984 */ /* 0x000fe60000000c00 */
[----:B------:R-:W-:Y:S01]  /*3810*/  IMAD R14, R29, 0x188, R14 ;  /* 0x000001881d0e7824 */ /* 0x000fe200078e020e */
[----:B0-----:R-:W-:-:S04]  /*3820*/  SHF.L.U32 R2, R2, 0x2, RZ ;  /* 0x0000000202027819 */ /* 0x001fc800000006ff */
[----:B------:R-:W-:-:S04]  /*3830*/  LOP3.LUT R13, R2, 0x4, RZ, 0xc0, !PT ;  /* 0x00000004020d7812 */ /* 0x000fc800078ec0ff */
        /* <DEDUP_REMOVED lines=10> */
[----:B------:R-:W5:Y:S04]  /*38e0*/  LDS R26, [R2+0x870] ;  /* 0x00087000021a7984 */ /* 0x000f680000000800 */
[----:B------:R-:W-:Y:S04]  /*38f0*/  LDS R28, [R2+0x880] ;  /* 0x00088000021c7984 */ /* 0x000fe80000000800 */
[----:B------:R-:W-:Y:S01]  /*3900*/  LDS R31, [R2+0x844] ;  /* 0x00084400021f7984 */ /* 0x000fe20000000800 */
[----:B0-----:R-:W-:-:S03]  /*3910*/  IDP.4A.S8.S8 R55, R12, R4, R55 ;  /* 0x000000040c377226 */ /* 0x001fc60000000637 */
[----:B------:R-:W-:Y:S01]  /*3920*/  LDS R32, [R2+0x854] ;  /* 0x0008540002207984 */ /* 0x000fe20000000800 */
[-C--:B------:R-:W-:Y:S02]  /*3930*/  IDP.4A.S8.S8 R56, R12, R5.reuse, R56 ;  /* 0x000000050c387226 */ /* 0x080fe40000000638 */
[CC--:B-1----:R-:W-:Y:S01]  /*3940*/  IDP.4A.S8.S8 R45, R27.reuse, R4.reuse, R45 ;  /* 0x000000041b2d7226 */ /* 0x0c2fe2000000062d */
[----:B------:R-:W-:Y:S01]  /*3950*/  LDS R29, [R2+0x864] ;  /* 0x00086400021d7984 */ /* 0x000fe20000000800 */
[-C--:B------:R-:W-:Y:S02]  /*3960*/  IDP.4A.S8.S8 R48, R27, R5.reuse, R48 ;  /* 0x000000051b307226 */ /* 0x080fe40000000630 */
[CC--:B--2---:R-:W-:Y:S01]  /*3970*/  IDP.4A.S8.S8 R41, R22.reuse, R4.reuse, R41 ;  /* 0x0000000416297226 */ /* 0x0c4fe20000000629 */
[----:B------:R-:W-:Y:S01]  /*3980*/  LDS R30, [R2+0x814] ;  /* 0x00081400021e7984 */ /* 0x000fe20000000800 */
[-C--:B------:R-:W-:Y:S02]  /*3990*/  IDP.4A.S8.S8 R44, R22, R5.reuse, R44 ;  /* 0x00000005162c7226 */ /* 0x080fe4000000062c */
[C---:B---3--:R-:W-:Y:S01]  /*39a0*/  IDP.4A.S8.S8 R37, R21.reuse, R4, R37 ;  /* 0x0000000415257226 */ /* 0x048fe20000000625 */
[----:B------:R-:W-:Y:S01]  /*39b0*/  LDS R34, [R2+0x824] ;  /* 0x0008240002227984 */ /* 0x000fe20000000800 */
[----:B------:R-:W-:-:S02]  /*39c0*/  IDP.4A.S8.S8 R18, R21, R5, R18 ;  /* 0x0000000515127226 */ /* 0x000fc40000000612 */
[CC--:B----4-:R-:W-:Y:S01]  /*39d0*/  IDP.4A.S8.S8 R19, R23.reuse, R4.reuse, R19 ;  /* 0x0000000417137226 */ /* 0x0d0fe20000000613 */
[----:B------:R-:W-:Y:S01]  /*39e0*/  LDS R33, [R2+0x834] ;  /* 0x0008340002217984 */ /* 0x000fe20000000800 */
[-C--:B------:R-:W-:Y:S02]  /*39f0*/  IDP.4A.S8.S8 R16, R23, R5.reuse, R16 ;  /* 0x0000000517107226 */ /* 0x080fe40000000610 */
[CC--:B-----5:R-:W-:Y:S02]  /*3a00*/  IDP.4A.S8.S8 R47, R24.reuse, R4.reuse, R47 ;  /* 0x00000004182f7226 */ /* 0x0e0fe4000000062f */
[-C--:B------:R-:W-:Y:S02]  /*3a10*/  IDP.4A.S8.S8 R50, R24, R5.reuse, R50 ;  /* 0x0000000518327226 */ /* 0x080fe40000000632 */
[C---:B------:R-:W-:Y:S02]  /*3a20*/  IDP.4A.S8.S8 R51, R20.reuse, R4, R51 ;  /* 0x0000000414337226 */ /* 0x040fe40000000633 */
[----:B------:R-:W-:-:S02]  /*3a30*/  IDP.4A.S8.S8 R5, R20, R5, R54 ;  /* 0x0000000514057226 */ /* 0x000fc40000000636 */
[C---:B------:R-:W-:Y:S02]  /*3a40*/  IDP.4A.S8.S8 R57, R12.reuse, R6, R57 ;  /* 0x000000060c397226 */ /* 0x040fe40000000639 */
[----:B------:R-:W-:Y:S02]  /*3a50*/  IDP.4A.S8.S8 R58, R12, R7, R58 ;  /* 0x000000070c3a7226 */ /* 0x000fe4000000063a */
[----:B------:R-:W0:Y:S01]  /*3a60*/  LDS.128 R12, [R3+0x960] ;  /* 0x00096000030c7984 */ /* 0x000e220000000c00 */
        /* <DEDUP_REMOVED lines=22> */
[----:B------:R-:W-:Y:S02]  /*3bd0*/  IDP.4A.S8.S8 R58, R27, R11, R58 ;  /* 0x0000000b1b3a7226 */ /* 0x000fe4000000063a */
[-C--:B------:R-:W-:Y:S01]  /*3be0*/  IDP.4A.S8.S8 R18, R26, R9.reuse, R5 ;  /* 0x000000091a127226 */ /* 0x080fe20000000605 */
[----:B------:R-:W-:Y:S01]  /*3bf0*/  LDS R27, [R2+0x804] ;  /* 0x00080400021b7984 */ /* 0x000fe20000000800 */
[C---:B------:R-:W-:Y:S02]  /*3c00*/  IDP.4A.S8.S8 R16, R24.reuse, R9, R16 ;  /* 0x0000000918107226 */ /* 0x040fe40000000610 */
[C---:B------:R-:W-:Y:S01]  /*3c10*/  IDP.4A.S8.S8 R17, R24.reuse, R10, R17 ;  /* 0x0000000a18117226 */ /* 0x040fe20000000611 */
[----:B------:R-:W1:Y:S01]  /*3c20*/  LDS.128 R4, [R3+0x910] ;  /* 0x0009100003047984 */ /* 0x000e620000000c00 */
[----:B------:R-:W-:Y:S02]  /*3c30*/  IDP.4A.S8.S8 R40, R24, R11, R40 ;  /* 0x0000000b18287226 */ /* 0x000fe40000000628 */
[----:B------:R-:W-:-:S02]  /*3c40*/  IDP.4A.S8.S8 R48, R22, R9, R48 ;  /* 0x0000000916307226 */ /* 0x000fc40000000630 */
[----:B------:R-:W-:Y:S02]  /*3c50*/  IDP.4A.S8.S8 R50, R20, R9, R50 ;  /* 0x0000000914327226 */ /* 0x000fe40000000632 */
[-C--:B------:R-:W-:Y:S02]  /*3c60*/  IDP.4A.S8.S8 R43, R22, R10.reuse, R43 ;  /* 0x0000000a162b7226 */ /* 0x080fe4000000062b */
[----:B------:R-:W-:Y:S02]  /*3c70*/  IDP.4A.S8.S8 R49, R20, R10, R49 ;  /* 0x0000000a14317226 */ /* 0x000fe40000000631 */
        /* <DEDUP_REMOVED lines=19> */
[C---:B------:R-:W-:Y:S02]  /*3db0*/  IDP.4A.S8.S8 R37, R24.reuse, R12, R37 ;  /* 0x0000000c18257226 */ /* 0x040fe40000000625 */
[----:B------:R-:W-:-:S02]  /*3dc0*/  IDP.4A.S8.S8 R22, R24, R13, R8 ;  /* 0x0000000d18167226 */ /* 0x000fc40000000608 */
[-C--:B------:R-:W-:Y:S01]  /*3dd0*/  IDP.4A.S8.S8 R47, R26, R12.reuse, R47 ;  /* 0x0000000c1a2f7226 */ /* 0x080fe2000000062f */
[----:B------:R-:W0:Y:S01]  /*3de0*/  LDS.128 R8, [R3+0x940] ;  /* 0x0009400003087984 */ /* 0x000e220000000c00 */
[C---:B------:R-:W-:Y:S02]  /*3df0*/  IDP.4A.S8.S8 R20, R28.reuse, R13, R18 ;  /* 0x0000000d1c147226 */ /* 0x040fe40000000612 */
[----:B------:R-:W-:Y:S01]  /*3e00*/  IDP.4A.S8.S8 R12, R28, R12, R51 ;  /* 0x0000000c1c0c7226 */ /* 0x000fe20000000633 */
[----:B------:R-:W2:Y:S01]  /*3e10*/  LDS R18, [R2+0x874] ;  /* 0x0008740002127984 */ /* 0x000ea20000000800 */
[C---:B-1----:R-:W-:Y:S02]  /*3e20*/  IDP.4A.S8.S8 R55, R27.reuse, R4, R55 ;  /* 0x000000041b377226 */ /* 0x042fe40000000637 */
[C---:B------:R-:W-:Y:S02]  /*3e30*/  IDP.4A.S8.S8 R56, R27.reuse, R5, R56 ;  /* 0x000000051b387226 */ /* 0x040fe40000000638 */
[----:B------:R-:W-:-:S02]  /*3e40*/  IDP.4A.S8.S8 R57, R27, R6, R57 ;  /* 0x000000061b397226 */ /* 0x000fc40000000639 */
[----:B------:R-:W-:Y:S02]  /*3e50*/  IDP.4A.S8.S8 R58, R27, R7, R58 ;  /* 0x000000071b3a7226 */ /* 0x000fe4000000063a */
[----:B------:R-:W-:Y:S02]  /*3e60*/  IDP.4A.S8.S8 R27, R31, R4, R19 ;  /* 0x000000041f1b7226 */ /* 0x000fe40000000613 */
[CC--:B------:R-:W-:Y:S02]  /*3e70*/  IDP.4A.S8.S8 R48, R21.reuse, R13.reuse, R48 ;  /* 0x0000000d15307226 */ /* 0x0c0fe40000000630 */
[-C--:B------:R-:W-:Y:S02]  /*3e80*/  IDP.4A.S8.S8 R43, R21, R14.reuse, R43 ;  /* 0x0000000e152b7226 */ /* 0x080fe4000000062b */
[C---:B------:R-:W-:Y:S02]  /*3e90*/  IDP.4A.S8.S8 R44, R23.reuse, R13, R44 ;  /* 0x0000000d172c7226 */ /* 0x040fe4000000062c */
[----:B------:R-:W-:-:S02]  /*3ea0*/  IDP.4A.S8.S8 R39, R23, R14, R39 ;  /* 0x0000000e17277226 */ /* 0x000fc40000000627 */
[----:B------:R-:W-:Y:S02]  /*3eb0*/  IDP.4A.S8.S8 R19, R32, R4, R47 ;  /* 0x0000000420137226 */ /* 0x000fe4000000062f */
[-C--:B------:R-:W-:Y:S02]  /*3ec0*/  IDP.4A.S8.S8 R21, R21, R15.reuse, R46 ;  /* 0x0000000f15157226 */ /* 0x080fe4000000062e */
[-C--:B------:R-:W-:Y:S02]  /*3ed0*/  IDP.4A.S8.S8 R23, R23, R15.reuse, R42 ;  /* 0x0000000f17177226 */ /* 0x080fe4000000062a */
[C---:B------:R-:W-:Y:S02]  /*3ee0*/  IDP.4A.S8.S8 R35, R24.reuse, R14, R35 ;  /* 0x0000000e18237226 */ /* 0x040fe40000000623 */
[----:B------:R-:W-:Y:S02]  /*3ef0*/  IDP.4A.S8.S8 R38, R24, R15, R38 ;  /* 0x0000000f18267226 */ /* 0x000fe40000000626 */
[----:B------:R-:W-:-:S02]  /*3f00*/  IDP.4A.S8.S8 R50, R26, R13, R50 ;  /* 0x0000000d1a327226 */ /* 0x000fc40000000632 */
[CC--:B------:R-:W-:Y:S02]  /*3f10*/  IDP.4A.S8.S8 R49, R26.reuse, R14.reuse, R49 ;  /* 0x0000000e1a317226 */ /* 0x0c0fe40000000631 */
[-C--:B------:R-:W-:Y:S02]  /*3f20*/  IDP.4A.S8.S8 R36, R26, R15.reuse, R36 ;  /* 0x0000000f1a247226 */ /* 0x080fe40000000624 */
[C---:B------:R-:W-:Y:S01]  /*3f30*/  IDP.4A.S8.S8 R51, R28.reuse, R14, R53 ;  /* 0x0000000e1c337226 */ /* 0x040fe20000000635 */
[----:B------:R-:W-:Y:S01]  /*3f40*/  LDS R26, [R2+0x884] ;  /* 0x00088400021a7984 */ /* 0x000fe20000000800 */
[----:B------:R-:W-:Y:S02]  /*3f50*/  IDP.4A.S8.S8 R52, R28, R15, R52 ;  /* 0x0000000f1c347226 */ /* 0x000fe40000000634 */
[-C--:B------:R-:W-:Y:S01]  /*3f60*/  IDP.4A.S8.S8 R47, R29, R4.reuse, R12 ;  /* 0x000000041d2f7226 */ /* 0x080fe2000000060c */
[----:B------:R-:W-:Y:S01]  /*3f70*/  LDS R28, [R2+0x838] ;  /* 0x00083800021c7984 */ /* 0x000fe20000000800 */
[----:B------:R-:W-:-:S02]  /*3f80*/  IDP.4A.S8.S8 R45, R30, R4, R45 ;  /* 0x000000041e2d7226 */ /* 0x000fc4000000062d */
[-C--:B------:R-:W-:Y:S01]  /*3f90*/  IDP.4A.S8.S8 R41, R34, R4.reuse, R41 ;  /* 0x0000000422297226 */ /* 0x080fe20000000629 */
[----:B------:R-:W1:Y:S01]  /*3fa0*/  LDS.128 R12, [R3+0x970] ;  /* 0x00097000030c7984 */ /* 0x000e620000000c00 */
[C---:B------:R-:W-:Y:S02]  /*3fb0*/  IDP.4A.S8.S8 R37, R33.reuse, R4, R37 ;  /* 0x0000000421257226 */ /* 0x040fe40000000625 */
[-C--:B------:R-:W-:Y:S02]  /*3fc0*/  IDP.4A.S8.S8 R48, R30, R5.reuse, R48 ;  /* 0x000000051e307226 */ /* 0x080fe40000000630 */
[-C--:B------:R-:W-:Y:S02]  /*3fd0*/  IDP.4A.S8.S8 R44, R34, R5.reuse, R44 ;  /* 0x00000005222c7226 */ /* 0x080fe4000000062c */
[-C--:B------:R-:W-:Y:S02]  /*3fe0*/  IDP.4A.S8.S8 R22, R33, R5.reuse, R22 ;  /* 0x0000000521167226 */ /* 0x080fe40000000616 */
[----:B------:R-:W-:-:S02]  /*3ff0*/  IDP.4A.S8.S8 R16, R31, R5, R16 ;  /* 0x000000051f107226 */ /* 0x000fc40000000610 */
[CC--:B------:R-:W-:Y:S02]  /*4000*/  IDP.4A.S8.S8 R4, R32.reuse, R5.reuse, R50 ;  /* 0x0000000520047226 */ /* 0x0c0fe40000000632 */
[----:B------:R-:W-:Y:S02]  /*4010*/  IDP.4A.S8.S8 R5, R29, R5, R20 ;  /* 0x000000051d057226 */ /* 0x000fe40000000614 */
        /* <DEDUP_REMOVED lines=9> */
[----:B------:R-:W-:Y:S01]  /*40b0*/  IDP.4A.S8.S8 R38, R33, R7, R38 ;  /* 0x0000000721267226 */ /* 0x000fe20000000626 */
[----:B------:R-:W-:Y:S01]  /*40c0*/  LDS R23, [R2+0x808] ;  /* 0x0008080002177984 */ /* 0x000fe20000000800 */
[----:B0-----:R-:W-:-:S02]  /*40d0*/  IDP.4A.S8.S8 R55, R30, R8, R55 ;  /* 0x000000081e377226 */ /* 0x001fc40000000637 */
[-C--:B------:R-:W-:Y:S02]  /*40e0*/  IDP.4A.S8.S8 R45, R34, R8.reuse, R45 ;  /* 0x00000008222d7226 */ /* 0x080fe4000000062d */
[-C--:B------:R-:W-:Y:S02]  /*40f0*/  IDP.4A.S8.S8 R41, R33, R8.reuse, R41 ;  /* 0x0000000821297226 */ /* 0x080fe40000000629 */
[-C--:B------:R-:W-:Y:S02]  /*4100*/  IDP.4A.S8.S8 R37, R31, R8.reuse, R37 ;  /* 0x000000081f257226 */ /* 0x080fe40000000625 */
[-C--:B------:R-:W-:Y:S02]  /*4110*/  IDP.4A.S8.S8 R27, R32, R8.reuse, R27 ;  /* 0x00000008201b7226 */ /* 0x080fe4000000061b */
[-C--:B------:R-:W-:Y:S02]  /*4120*/  IDP.4A.S8.S8 R19, R29, R8.reuse, R19 ;  /* 0x000000081d137226 */ /* 0x080fe40000000613 */
[----:B--2---:R-:W-:-:S02]  /*4130*/  IDP.4A.S8.S8 R47, R18, R8, R47 ;  /* 0x00000008122f7226 */ /* 0x004fc4000000062f */
[C---:B------:R-:W-:Y:S02]  /*4140*/  IDP.4A.S8.S8 R8, R31.reuse, R9, R22 ;  /* 0x000000091f087226 */ /* 0x040fe40000000616 */
[-C--:B------:R-:W-:Y:S02]  /*4150*/  IDP.4A.S8.S8 R40, R31, R7.reuse, R40 ;  /* 0x000000071f287226 */ /* 0x080fe40000000628 */
[----:B------:R-:W-:Y:S02]  /*4160*/  IDP.4A.S8.S8 R52, R29, R7, R52 ;  /* 0x000000071d347226 */ /* 0x000fe40000000634 */
[C---:B------:R-:W-:Y:S02]  /*4170*/  IDP.4A.S8.S8 R56, R30.reuse, R9, R56 ;  /* 0x000000091e387226 */ /* 0x040fe40000000638 */
[C---:B------:R-:W-:Y:S02]  /*4180*/  IDP.4A.S8.S8 R57, R30.reuse, R10, R57 ;  /* 0x0000000a1e397226 */ /* 0x040fe40000000639 */
[----:B------:R-:W-:-:S02]  /*4190*/  IDP.4A.S8.S8 R58, R30, R11, R58 ;  /* 0x0000000b1e3a7226 */ /* 0x000fc4000000063a */
[-C--:B------:R-:W-:Y:S01]  /*41a0*/  IDP.4A.S8.S8 R48, R34, R9.reuse, R48 ;  /* 0x0000000922307226 */ /* 0x080fe20000000630 */
[----:B------:R-:W-:Y:S01]  /*41b0*/  LDS R30, [R2+0x828] ;  /* 0x00082800021e7984 */ /* 0x000fe20000000800 */
[-C--:B------:R-:W-:Y:S02]  /*41c0*/  IDP.4A.S8.S8 R44, R33, R9.reuse, R44 ;  /* 0x00000009212c7226 */ /* 0x080fe4000000062c */
[-C--:B------:R-:W-:Y:S02]  /*41d0*/  IDP.4A.S8.S8 R16, R32, R9.reuse, R16 ;  /* 0x0000000920107226 */ /* 0x080fe40000000610 */
[-C--:B------:R-:W-:Y:S02]  /*41e0*/  IDP.4A.S8.S8 R22, R29, R9.reuse, R4 ;  /* 0x000000091d167226 */ /* 0x080fe40000000604 */
[----:B------:R-:W-:Y:S02]  /*41f0*/  IDP.4A.S8.S8 R24, R18, R9, R5 ;  /* 0x0000000912187226 */ /* 0x000fe40000000605 */
[-C--:B------:R-:W-:Y:S01]  /*4200*/  IDP.4A.S8.S8 R43, R34, R10.reuse, R43 ;  /* 0x0000000a222b7226 */ /* 0x080fe2000000062b */
[----:B------:R-:W0:Y:S01]  /*4210*/  LDS.128 R4, [R3+0x920] ;  /* 0x0009200003047984 */ /* 0x000e220000000c00 */
[----:B------:R-:W-:-:S02]  /*4220*/  IDP.4A.S8.S8 R39, R33, R10, R39 ;  /* 0x0000000a21277226 */ /* 0x000fc40000000627 */
[-C--:B------:R-:W-:Y:S02]  /*4230*/  IDP.4A.S8.S8 R35, R31, R10.reuse, R35 ;  /* 0x0000000a1f237226 */ /* 0x080fe40000000623 */
[-C--:B------:R-:W-:Y:S02]  /*4240*/  IDP.4A.S8.S8 R17, R32, R10.reuse, R17 ;  /* 0x0000000a20117226 */ /* 0x080fe40000000611 */
[CC--:B------:R-:W-:Y:S02]  /*4250*/  IDP.4A.S8.S8 R49, R29.reuse, R10.reuse, R49 ;  /* 0x0000000a1d317226 */ /* 0x0c0fe40000000631 */
[----:B------:R-:W-:Y:S02]  /*4260*/  IDP.4A.S8.S8 R51, R18, R10, R51 ;  /* 0x0000000a12337226 */ /* 0x000fe40000000633 */
[-C--:B------:R-:W-:Y:S02]  /*4270*/  IDP.4A.S8.S8 R42, R29, R11.reuse, R36 ;  /* 0x0000000b1d2a7226 */ /* 0x080fe40000000624 */
[-C--:B------:R-:W-:Y:S01]  /*4280*/  IDP.4A.S8.S8 R46, R34, R11.reuse, R21 ;  /* 0x0000000b222e7226 */ /* 0x080fe20000000615 */
[----:B------:R-:W2:Y:S01]  /*4290*/  LDS R36, [R2+0x848] ;  /* 0x0008480002247984 */ /* 0x000ea20000000800 */
[----:B------:R-:W-:-:S02]  /*42a0*/  IDP.4A.S8.S8 R10, R33, R11, R20 ;  /* 0x0000000b210a7226 */ /* 0x000fc40000000614 */
[----:B------:R-:W-:Y:S01]  /*42b0*/  IDP.4A.S8.S8 R9, R31, R11, R38 ;  /* 0x0000000b1f097226 */ /* 0x000fe20000000626 */
[----:B------:R-:W3:Y:S01]  /*42c0*/  LDS R21, [R2+0x818] ;  /* 0x0008180002157984 */ /* 0x000ee20000000800 */
[C---:B-1----:R-:W-:Y:S02]  /*42d0*/  IDP.4A.S8.S8 R55, R34.reuse, R12, R55 ;  /* 0x0000000c22377226 */ /* 0x042fe40000000637 */
[C---:B------:R-:W-:Y:S01]  /*42e0*/  IDP.4A.S8.S8 R56, R34.reuse, R13, R56 ;  /* 0x0000000d22387226 */ /* 0x040fe20000000638 */
[----:B------:R-:W1:Y:S01]  /*42f0*/  LDS R38, [R2+0x858] ;  /* 0x0008580002267984 */ /* 0x000e620000000800 */
[C---:B------:R-:W-:Y:S02]  /*4300*/  IDP.4A.S8.S8 R57, R34.reuse, R14, R57 ;  /* 0x0000000e22397226 */ /* 0x040fe40000000639 */
[----:B------:R-:W-:Y:S01]  /*4310*/  IDP.4A.S8.S8 R58, R34, R15, R58 ;  /* 0x0000000f223a7226 */ /* 0x000fe2000000063a */
[----:B------:R-:W4:Y:S01]  /*4320*/  LDS R20, [R2+0x868] ;  /* 0x0008680002147984 */ /* 0x000f220000000800 */
[----:B------:R-:W-:-:S02]  /*4330*/  IDP.4A.S8.S8 R45, R33, R12, R45 ;  /* 0x0000000c212d7226 */ /* 0x000fc4000000062d */
[C---:B------:R-:W-:Y:S02]  /*4340*/  IDP.4A.S8.S8 R48, R33.reuse, R13, R48 ;  /* 0x0000000d21307226 */ /* 0x040fe40000000630 */
[C---:B------:R-:W-:Y:S02]  /*4350*/  IDP.4A.S8.S8 R43, R33.reuse, R14, R43 ;  /* 0x0000000e212b7226 */ /* 0x040fe4000000062b */
[----:B------:R-:W-:Y:S02]  /*4360*/  IDP.4A.S8.S8 R34, R33, R15, R46 ;  /* 0x0000000f21227226 */ /* 0x000fe4000000062e */
[----:B------:R-:W-:Y:S01]  /*4370*/  IDP.4A.S8.S8 R40, R32, R11, R40 ;  /* 0x0000000b20287226 */ /* 0x000fe20000000628 */
[----:B------:R-:W-:Y:S01]  /*4380*/  LDS R46, [R2+0x920] ;  /* 0x00092000022e7984 */ /* 0x000fe20000000800 */
        /* <DEDUP_REMOVED lines=23> */
[----:B------:R-:W5:Y:S01]  /*4500*/  LDS.128 R12, [R3+0x980] ;  /* 0x00098000030c7984 */ /* 0x000f620000000c00 */
[C---:B0-----:R-:W-:Y:S02]  /*4510*/  IDP.4A.S8.S8 R55, R23.reuse, R4, R55 ;  /* 0x0000000417377226 */ /* 0x041fe40000000637 */
[C---:B------:R-:W-:Y:S01]  /*4520*/  IDP.4A.S8.S8 R56, R23.reuse, R5, R56 ;  /* 0x0000000517387226 */ /* 0x040fe20000000638 */
[----:B------:R-:W0:Y:S01]  /*4530*/  LDS R26, [R2+0x888] ;  /* 0x00088800021a7984 */ /* 0x000e220000000800 */
[C---:B------:R-:W-:Y:S02]  /*4540*/  IDP.4A.S8.S8 R57, R23.reuse, R6, R57 ;  /* 0x0000000617397226 */ /* 0x040fe40000000639 */
[----:B------:R-:W-:Y:S02]  /*4550*/  IDP.4A.S8.S8 R58, R23, R7, R58 ;  /* 0x00000007173a7226 */ /* 0x000fe4000000063a */
[----:B--2---:R-:W-:-:S02]  /*4560*/  IDP.4A.S8.S8 R19, R36, R4, R27 ;  /* 0x0000000424137226 */ /* 0x004fc4000000061b */
[CC--:B---3--:R-:W-:Y:S02]  /*4570*/  IDP.4A.S8.S8 R45, R21.reuse, R4.reuse, R45 ;  /* 0x00000004152d7226 */ /* 0x0c8fe4000000062d */
[-C--:B------:R-:W-:Y:S02]  /*4580*/  IDP.4A.S8.S8 R41, R30, R4.reuse, R41 ;  /* 0x000000041e297226 */ /* 0x080fe40000000629 */
[-C--:B------:R-:W-:Y:S02]  /*4590*/  IDP.4A.S8.S8 R37, R28, R4.reuse, R37 ;  /* 0x000000041c257226 */ /* 0x080fe40000000625 */
[-C--:B-1----:R-:W-:Y:S02]  /*45a0*/  IDP.4A.S8.S8 R23, R38, R4.reuse, R53 ;  /* 0x0000000426177226 */ /* 0x082fe40000000635 */
[----:B----4-:R-:W-:Y:S02]  /*45b0*/  IDP.4A.S8.S8 R27, R20, R4, R47 ;  /* 0x00000004141b7226 */ /* 0x010fe4000000062f */
[----:B------:R-:W-:-:S02]  /*45c0*/  IDP.4A.S8.S8 R48, R21, R5, R48 ;  /* 0x0000000515307226 */ /* 0x000fc40000000630 */
[-C--:B------:R-:W-:Y:S02]  /*45d0*/  IDP.4A.S8.S8 R44, R30, R5.reuse, R44 ;  /* 0x000000051e2c7226 */ /* 0x080fe4000000062c */
        /* <DEDUP_REMOVED lines=16> */
[C---:B-----5:R-:W-:Y:S02]  /*46e0*/  IDP.4A.S8.S8 R55, R21.reuse, R8, R55 ;  /* 0x0000000815377226 */ /* 0x060fe40000000637 */
        /* <DEDUP_REMOVED lines=22> */
[-C--:B------:R-:W-:Y:S01]  /*4850*/  IDP.4A.S8.S8 R10, R30, R11.reuse, R34 ;  /* 0x0000000b1e0a7226 */ /* 0x080fe20000000622 */
[----:B------:R-:W-:Y:S01]  /*4860*/  LDS.128 R4, [R3+0x990] ;  /* 0x0009900003047984 */ /* 0x000fe20000000c00 */
[-C--:B------:R-:W-:Y:S02]  /*4870*/  IDP.4A.S8.S8 R9, R28, R11.reuse, R31 ;  /* 0x0000000b1c097226 */ /* 0x080fe4000000061f */
[-C--:B------:R-:W-:Y:S01]  /*4880*/  IDP.4A.S8.S8 R8, R36, R11.reuse, R32 ;  /* 0x0000000b24087226 */ /* 0x080fe20000000620 */
[----:B------:R-:W1:Y:S01]  /*4890*/  LDS R34, [R2+0x940] ;  /* 0x0009400002227984 */ /* 0x000e620000000800 */
[----:B------:R-:W-:-:S02]  /*48a0*/  IDP.4A.S8.S8 R47, R38, R11, R40 ;  /* 0x0000000b262f7226 */ /* 0x000fc40000000628 */
[----:B------:R-:W-:Y:S01]  /*48b0*/  IDP.4A.S8.S8 R50, R20, R11, R42 ;  /* 0x0000000b14327226 */ /* 0x000fe2000000062a */
[----:B------:R-:W2:Y:S01]  /*48c0*/  LDS R40, [R2+0x950] ;  /* 0x0009500002287984 */ /* 0x000ea20000000800 */
[C---:B------:R-:W-:Y:S02]  /*48d0*/  IDP.4A.S8.S8 R45, R28.reuse, R12, R45 ;  /* 0x0000000c1c2d7226 */ /* 0x040fe4000000062d */
[CC--:B------:R-:W-:Y:S01]  /*48e0*/  IDP.4A.S8.S8 R48, R28.reuse, R13.reuse, R48 ;  /* 0x0000000d1c307226 */ /* 0x0c0fe20000000630 */
[----:B------:R-:W3:Y:S01]  /*48f0*/  LDS R32, [R2+0x910] ;  /* 0x0009100002207984 */ /* 0x000ee20000000800 */
[----:B------:R-:W-:Y:S02]  /*4900*/  IDP.4A.S8.S8 R43, R28, R14, R43 ;  /* 0x0000000e1c2b7226 */ /* 0x000fe4000000062b */
[C---:B------:R-:W-:Y:S01]  /*4910*/  IDP.4A.S8.S8 R41, R36.reuse, R12, R41 ;  /* 0x0000000c24297226 */ /* 0x040fe20000000629 */
[----:B------:R-:W4:Y:S01]  /*4920*/  LDS R42, [R2+0x930] ;  /* 0x00093000022a7984 */ /* 0x000f220000000800 */
[----:B------:R-:W-:-:S02]  /*4930*/  IDP.4A.S8.S8 R44, R36, R13, R44 ;  /* 0x0000000d242c7226 */ /* 0x000fc4000000062c */
[----:B------:R-:W-:Y:S01]  /*4940*/  IDP.4A.S8.S8 R39, R36, R14, R39 ;  /* 0x0000000e24277226 */ /* 0x000fe20000000627 */
[----:B------:R-:W5:Y:S01]  /*4950*/  LDS R31, [R2+0x960] ;  /* 0x00096000021f7984 */ /* 0x000f620000000800 */
        /* <DEDUP_REMOVED lines=8> */
[-C--:B------:R-:W-:Y:S02]  /*49e0*/  IDP.4A.S8.S8 R28, R28, R15.reuse, R10 ;  /* 0x0000000f1c1c7226 */ /* 0x080fe4000000060a */
[-C--:B------:R-:W-:Y:S02]  /*49f0*/  IDP.4A.S8.S8 R36, R36, R15.reuse, R9 ;  /* 0x0000000f24247226 */ /* 0x080fe40000000609 */
[----:B------:R-:W-:-:S02]  /*4a00*/  IDP.4A.S8.S8 R38, R38, R15, R8 ;  /* 0x0000000f26267226 */ /* 0x000fc40000000608 */
[C---:B------:R-:W-:Y:S01]  /*4a10*/  IDP.4A.S8.S8 R23, R18.reuse, R12, R23 ;  /* 0x0000000c12177226 */ /* 0x040fe20000000617 */
[----:B------:R-:W5:Y:S01]  /*4a20*/  LDS.128 R8, [R3+0x9c0] ;  /* 0x0009c00003087984 */ /* 0x000f620000000c00 */
[C---:B------:R-:W-:Y:S02]  /*4a30*/  IDP.4A.S8.S8 R20, R18.reuse, R13, R21 ;  /* 0x0000000d12147226 */ /* 0x040fe40000000615 */
[C---:B------:R-:W-:Y:S02]  /*4a40*/  IDP.4A.S8.S8 R49, R18.reuse, R14, R49 ;  /* 0x0000000e12317226 */ /* 0x040fe40000000631 */
[----:B------:R-:W-:Y:S02]  /*4a50*/  IDP.4A.S8.S8 R50, R18, R15, R50 ;  /* 0x0000000f12327226 */ /* 0x000fe40000000632 */
[----:B------:R-:W5:Y:S01]  /*4a60*/  LDS R18, [R2+0x970] ;  /* 0x0009700002127984 */ /* 0x000f620000000800 */
[-C--:B------:R-:W-:Y:S02]  /*4a70*/  IDP.4A.S8.S8 R55, R30, R12.reuse, R55 ;  /* 0x0000000c1e377226 */ /* 0x080fe40000000637 */
[----:B0-----:R-:W-:-:S02]  /*4a80*/  IDP.4A.S8.S8 R12, R26, R12, R27 ;  /* 0x0000000c1a0c7226 */ /* 0x001fc4000000061b */
[-C--:B------:R-:W-:Y:S02]  /*4a90*/  IDP.4A.S8.S8 R56, R30, R13.reuse, R56 ;  /* 0x0000000d1e387226 */ /* 0x080fe40000000638 */
[----:B------:R-:W-:Y:S02]  /*4aa0*/  IDP.4A.S8.S8 R22, R26, R13, R22 ;  /* 0x0000000d1a167226 */ /* 0x000fe40000000616 */
[-C--:B-1----:R-:W-:Y:S02]  /*4ab0*/  IDP.4A.S8.S8 R21, R34, R4.reuse, R19 ;  /* 0x0000000422157226 */ /* 0x082fe40000000613 */
[----:B--2---:R-:W-:Y:S02]  /*4ac0*/  IDP.4A.S8.S8 R19, R40, R4, R23 ;  /* 0x0000000428137226 */ /* 0x004fe40000000617 */
[C---:B------:R-:W-:Y:S02]  /*4ad0*/  IDP.4A.S8.S8 R57, R30.reuse, R14, R57 ;  /* 0x0000000e1e397226 */ /* 0x040fe40000000639 */
[----:B------:R-:W-:-:S02]  /*4ae0*/  IDP.4A.S8.S8 R58, R30, R15, R58 ;  /* 0x0000000f1e3a7226 */ /* 0x000fc4000000063a */
[C---:B------:R-:W-:Y:S01]  /*4af0*/  IDP.4A.S8.S8 R27, R26.reuse, R14, R29 ;  /* 0x0000000e1a1b7226 */ /* 0x040fe2000000061d */
[----:B------:R-:W-:Y:S01]  /*4b00*/  LDS R30, [R2+0x924] ;  /* 0x00092400021e7984 */ /* 0x000fe20000000800 */
[----:B------:R-:W-:Y:S02]  /*4b10*/  IDP.4A.S8.S8 R52, R26, R15, R52 ;  /* 0x0000000f1a347226 */ /* 0x000fe40000000634 */
[-C--:B------:R-:W-:Y:S01]  /*4b20*/  IDP.4A.S8.S8 R55, R24, R4.reuse, R55 ;  /* 0x0000000418377226 */ /* 0x080fe20000000637 */
[----:B------:R-:W-:Y:S01]  /*4b30*/  LDS R29, [R2+0x964] ;  /* 0x00096400021d7984 */ /* 0x000fe20000000800 */
[-C--:B---3--:R-:W-:Y:S02]  /*4b40*/  IDP.4A.S8.S8 R45, R32, R4.reuse, R45 ;  /* 0x00000004202d7226 */ /* 0x088fe4000000062d */
[-C--:B------:R-:W-:Y:S01]  /*4b50*/  IDP.4A.S8.S8 R41, R46, R4.reuse, R41 ;  /* 0x000000042e297226 */ /* 0x080fe20000000629 */
[----:B------:R-:W-:Y:S01]  /*4b60*/  LDS R26, [R2+0x944] ;  /* 0x00094400021a7984 */ /* 0x000fe20000000800 */
[----:B----4-:R-:W-:-:S02]  /*4b70*/  IDP.4A.S8.S8 R37, R42, R4, R37 ;  /* 0x000000042a257226 */ /* 0x010fc40000000625 */
[----:B-----5:R-:W-:Y:S02]  /*4b80*/  IDP.4A.S8.S8 R23, R31, R4, R12 ;  /* 0x000000041f177226 */ /* 0x020fe4000000060c */
[-C--:B------:R-:W-:Y:S01]  /*4b90*/  IDP.4A.S8.S8 R56, R24, R5.reuse, R56 ;  /* 0x0000000518387226 */ /* 0x080fe20000000638 */
[----:B------:R-:W0:Y:S01]  /*4ba0*/  LDS.128 R12, [R3+0x9f0] ;  /* 0x0009f000030c7984 */ /* 0x000e220000000c00 */
[-C--:B------:R-:W-:Y:S02]  /*4bb0*/  IDP.4A.S8.S8 R48, R32, R5.reuse, R48 ;  /* 0x0000000520307226 */ /* 0x080fe40000000630 */
[-C--:B------:R-:W-:Y:S02]  /*4bc0*/  IDP.4A.S8.S8 R44, R46, R5.reuse, R44 ;  /* 0x000000052e2c7226 */ /* 0x080fe4000000062c */
[-C--:B------:R-:W-:Y:S02]  /*4bd0*/  IDP.4A.S8.S8 R33, R42, R5.reuse, R33 ;  /* 0x000000052a217226 */ /* 0x080fe40000000621 */
[----:B------:R-:W-:-:S02]  /*4be0*/  IDP.4A.S8.S8 R16, R34, R5, R16 ;  /* 0x0000000522107226 */ /* 0x000fc40000000610 */
[-C--:B------:R-:W-:Y:S02]  /*4bf0*/  IDP.4A.S8.S8 R4, R40, R5.reuse, R20 ;  /* 0x0000000528047226 */ /* 0x080fe40000000614 */
[----:B------:R-:W-:Y:S02]  /*4c00*/  IDP.4A.S8.S8 R5, R31, R5, R22 ;  /* 0x000000051f057226 */ /* 0x000fe40000000616 */
[----:B------:R-:W-:Y:S01]  /*4c10*/  IDP.4A.S8.S8 R17, R34, R6, R17 ;  /* 0x0000000622117226 */ /* 0x000fe20000000611 */
[----:B------:R-:W1:Y:S01]  /*4c20*/  LDS R22, [R2+0x980] ;  /* 0x0009800002167984 */ /* 0x000e620000000800 */
[-C--:B------:R-:W-:Y:S02]  /*4c30*/  IDP.4A.S8.S8 R55, R32, R8.reuse, R55 ;  /* 0x0000000820377226 */ /* 0x080fe40000000637 */
[-C--:B------:R-:W-:Y:S02]  /*4c40*/  IDP.4A.S8.S8 R45, R46, R8.reuse, R45 ;  /* 0x000000082e2d7226 */ /* 0x080fe4000000062d */
[----:B------:R-:W-:-:S02]  /*4c50*/  IDP.4A.S8.S8 R41, R42, R8, R41 ;  /* 0x000000082a297226 */ /* 0x000fc40000000629 */
[-C--:B------:R-:W-:Y:S02]  /*4c60*/  IDP.4A.S8.S8 R37, R34, R8.reuse, R37 ;  /* 0x0000000822257226 */ /* 0x080fe40000000625 */
[-C--:B------:R-:W-:Y:S02]  /*4c70*/  IDP.4A.S8.S8 R21, R40, R8.reuse, R21 ;  /* 0x0000000828157226 */ /* 0x080fe40000000615 */
[-C--:B------:R-:W-:Y:S02]  /*4c80*/  IDP.4A.S8.S8 R19, R31, R8.reuse, R19 ;  /* 0x000000081f137226 */ /* 0x080fe40000000613 */
[----:B------:R-:W-:Y:S02]  /*4c90*/  IDP.4A.S8.S8 R23, R18, R8, R23 ;  /* 0x0000000812177226 */ /* 0x000fe40000000617 */
[----:B------:R-:W-:Y:S02]  /*4ca0*/  IDP.4A.S8.S8 R28, R32, R7, R28 ;  /* 0x00000007201c7226 */ /* 0x000fe4000000061c */
[----:B------:R-:W-:-:S02]  /*4cb0*/  IDP.4A.S8.S8 R8, R40, R9, R16 ;  /* 0x0000000928087226 */ /* 0x000fc40000000610 */
[C---:B------:R-:W-:Y:S02]  /*4cc0*/  IDP.4A.S8.S8 R57, R24.reuse, R6, R57 ;  /* 0x0000000618397226 */ /* 0x040fe40000000639 */
[----:B------:R-:W-:Y:S02]  /*4cd0*/  IDP.4A.S8.S8 R58, R24, R7, R58 ;  /* 0x00000007183a7226 */ /* 0x000fe4000000063a */
[-C--:B------:R-:W-:Y:S01]  /*4ce0*/  IDP.4A.S8.S8 R56, R32, R9.reuse, R56 ;  /* 0x0000000920387226 */ /* 0x080fe20000000638 */
[----:B------:R-:W-:Y:S01]  /*4cf0*/  LDS R24, [R2+0x934] ;  /* 0x0009340002187984 */ /* 0x000fe20000000800 */
        /* <DEDUP_REMOVED lines=15> */
[-C--:B------:R-:W-:Y:S01]  /*4df0*/  IDP.4A.S8.S8 R9, R40, R10.reuse, R17 ;  /* 0x0000000a28097226 */ /* 0x080fe20000000611 */
[----:B------:R-:W-:Y:S01]  /*4e00*/  LDS.128 R4, [R3+0x9a0] ;  /* 0x0009a00003047984 */ /* 0x000fe20000000c00 */
[CC--:B------:R-:W-:Y:S02]  /*4e10*/  IDP.4A.S8.S8 R57, R32.reuse, R10.reuse, R57 ;  /* 0x0000000a20397226 */ /* 0x0c0fe40000000639 */
[-C--:B------:R-:W-:Y:S01]  /*4e20*/  IDP.4A.S8.S8 R58, R32, R11.reuse, R58 ;  /* 0x0000000b203a7226 */ /* 0x080fe2000000063a */
[----:B------:R-:W2:Y:S01]  /*4e30*/  LDS R17, [R2+0x904] ;  /* 0x0009040002117984 */ /* 0x000ea20000000800 */
[C---:B------:R-:W-:Y:S02]  /*4e40*/  IDP.4A.S8.S8 R51, R46.reuse, R11, R28 ;  /* 0x0000000b2e337226 */ /* 0x040fe4000000061c */
[-C--:B------:R-:W-:Y:S01]  /*4e50*/  IDP.4A.S8.S8 R43, R46, R10.reuse, R43 ;  /* 0x0000000a2e2b7226 */ /* 0x080fe2000000062b */
[----:B------:R-:W3:Y:S01]  /*4e60*/  LDS R32, [R2+0x914] ;  /* 0x0009140002207984 */ /* 0x000ee20000000800 */
[----:B------:R-:W-:-:S02]  /*4e70*/  IDP.4A.S8.S8 R39, R42, R10, R39 ;  /* 0x0000000a2a277226 */ /* 0x000fc40000000627 */
[-C--:B------:R-:W-:Y:S01]  /*4e80*/  IDP.4A.S8.S8 R35, R34, R10.reuse, R35 ;  /* 0x0000000a22237226 */ /* 0x080fe20000000623 */
[----:B------:R-:W4:Y:S01]  /*4e90*/  LDS R28, [R2+0x954] ;  /* 0x00095400021c7984 */ /* 0x000f220000000800 */
[-C--:B------:R-:W-:Y:S02]  /*4ea0*/  IDP.4A.S8.S8 R49, R31, R10.reuse, R49 ;  /* 0x0000000a1f317226 */ /* 0x080fe40000000631 */
[----:B------:R-:W-:Y:S02]  /*4eb0*/  IDP.4A.S8.S8 R27, R18, R10, R27 ;  /* 0x0000000a121b7226 */ /* 0x000fe4000000061b */
[C---:B------:R-:W-:Y:S02]  /*4ec0*/  IDP.4A.S8.S8 R36, R42.reuse, R11, R36 ;  /* 0x0000000b2a247226 */ /* 0x040fe40000000624 */
[C---:B0-----:R-:W-:Y:S02]  /*4ed0*/  IDP.4A.S8.S8 R45, R42.reuse, R12, R45 ;  /* 0x0000000c2a2d7226 */ /* 0x041fe4000000062d */
[----:B------:R-:W-:-:S02]  /*4ee0*/  IDP.4A.S8.S8 R48, R42, R13, R48 ;  /* 0x0000000d2a307226 */ /* 0x000fc40000000630 */
[----:B------:R-:W-:Y:S02]  /*4ef0*/  IDP.4A.S8.S8 R43, R42, R14, R43 ;  /* 0x0000000e2a2b7226 */ /* 0x000fe4000000062b */
[----:B------:R-:W-:Y:S02]  /*4f00*/  IDP.4A.S8.S8 R10, R40, R11, R47 ;  /* 0x0000000b280a7226 */ /* 0x000fe4000000062f */
[----:B------:R-:W-:Y:S02]  /*4f10*/  IDP.4A.S8.S8 R42, R42, R15, R51 ;  /* 0x0000000f2a2a7226 */ /* 0x000fe40000000633 */
        /* <DEDUP_REMOVED lines=8> */
[----:B-1----:R-:W-:-:S02]  /*4fa0*/  IDP.4A.S8.S8 R23, R22, R12, R23 ;  /* 0x0000000c16177226 */ /* 0x002fc40000000617 */
[C---:B------:R-:W-:Y:S02]  /*4fb0*/  IDP.4A.S8.S8 R56, R46.reuse, R13, R56 ;  /* 0x0000000d2e387226 */ /* 0x040fe40000000638 */
[CC--:B------:R-:W-:Y:S02]  /*4fc0*/  IDP.4A.S8.S8 R57, R46.reuse, R14.reuse, R57 ;  /* 0x0000000e2e397226 */ /* 0x0c0fe40000000639 */
[----:B------:R-:W-:Y:S02]  /*4fd0*/  IDP.4A.S8.S8 R58, R46, R15, R58 ;  /* 0x0000000f2e3a7226 */ /* 0x000fe4000000063a */
[CC--:B------:R-:W-:Y:S02]  /*4fe0*/  IDP.4A.S8.S8 R44, R34.reuse, R13.reuse, R44 ;  /* 0x0000000d222c7226 */ /* 0x0c0fe4000000062c */
[----:B------:R-:W-:Y:S02]  /*4ff0*/  IDP.4A.S8.S8 R39, R34, R14, R39 ;  /* 0x0000000e22277226 */ /* 0x000fe40000000627 */
[----:B------:R-:W-:-:S02]  /*5000*/  IDP.4A.S8.S8 R12, R22, R13, R20 ;  /* 0x0000000d160c7226 */ /* 0x000fc40000000614 */
[----:B------:R-:W-:Y:S02]  /*5010*/  IDP.4A.S8.S8 R34, R34, R15, R36 ;  /* 0x0000000f22227226 */ /* 0x000fe40000000624 */
[CC--:B------:R-:W-:Y:S02]  /*5020*/  IDP.4A.S8.S8 R36, R31.reuse, R13.reuse, R8 ;  /* 0x0000000d1f247226 */ /* 0x0c0fe40000000608 */
[-C--:B------:R-:W-:Y:S02]  /*5030*/  IDP.4A.S8.S8 R21, R31, R14.reuse, R9 ;  /* 0x0000000e1f157226 */ /* 0x080fe40000000609 */
[C---:B------:R-:W-:Y:S02]  /*5040*/  IDP.4A.S8.S8 R33, R40.reuse, R13, R33 ;  /* 0x0000000d28217226 */ /* 0x040fe40000000621 */
[C---:B------:R-:W-:Y:S02]  /*5050*/  IDP.4A.S8.S8 R35, R40.reuse, R14, R35 ;  /* 0x0000000e28237226 */ /* 0x040fe40000000623 */
[----:B------:R-:W-:-:S02]  /*5060*/  IDP.4A.S8.S8 R38, R40, R15, R38 ;  /* 0x0000000f28267226 */ /* 0x000fc40000000626 */
[----:B------:R-:W-:Y:S01]  /*5070*/  IDP.4A.S8.S8 R31, R31, R15, R10 ;  /* 0x0000000f1f1f7226 */ /* 0x000fe2000000060a */
[----:B------:R-:W-:Y:S01]  /*5080*/  LDS R40, [R2+0x984] ;  /* 0x0009840002287984 */ /* 0x000fe20000000800 */
[C---:B------:R-:W-:Y:S02]  /*5090*/  IDP.4A.S8.S8 R19, R18.reuse, R13, R16 ;  /* 0x0000000d12137226 */ /* 0x040fe40000000610 */
[CC--:B------:R-:W-:Y:S01]  /*50a0*/  IDP.4A.S8.S8 R49, R18.reuse, R14.reuse, R49 ;  /* 0x0000000e12317226 */ /* 0x0c0fe20000000631 */
[----:B------:R-:W0:Y:S01]  /*50b0*/  LDS.128 R8, [R3+0x9d0] ;  /* 0x0009d00003087984 */ /* 0x000e220000000c00 */
[-C--:B------:R-:W-:Y:S02]  /*50c0*/  IDP.4A.S8.S8 R50, R18, R15.reuse, R50 ;  /* 0x0000000f12327226 */ /* 0x080fe40000000632 */
[C---:B------:R-:W-:Y:S01]  /*50d0*/  IDP.4A.S8.S8 R27, R22.reuse, R14, R27 ;  /* 0x0000000e161b7226 */ /* 0x040fe2000000061b */
[----:B------:R-:W1:Y:S01]  /*50e0*/  LDS R16, [R2+0x974] ;  /* 0x0009740002107984 */ /* 0x000e620000000800 */
[----:B------:R-:W-:-:S02]  /*50f0*/  IDP.4A.S8.S8 R52, R22, R15, R52 ;  /* 0x0000000f16347226 */ /* 0x000fc40000000634 */
[C---:B--2---:R-:W-:Y:S02]  /*5100*/  IDP.4A.S8.S8 R55, R17.reuse, R4, R55 ;  /* 0x0000000411377226 */ /* 0x044fe40000000637 */
[C---:B------:R-:W-:Y:S02]  /*5110*/  IDP.4A.S8.S8 R56, R17.reuse, R5, R56 ;  /* 0x0000000511387226 */ /* 0x040fe40000000638 */
[C---:B------:R-:W-:Y:S02]  /*5120*/  IDP.4A.S8.S8 R57, R17.reuse, R6, R57 ;  /* 0x0000000611397226 */ /* 0x040fe40000000639 */
[----:B------:R-:W-:Y:S02]  /*5130*/  IDP.4A.S8.S8 R58, R17, R7, R58 ;  /* 0x00000007113a7226 */ /* 0x000fe4000000063a */
[----:B------:R-:W-:Y:S02]  /*5140*/  IDP.4A.S8.S8 R17, R29, R5, R12 ;  /* 0x000000051d117226 */ /* 0x000fe4000000060c */
[----:B------:R-:W2:Y:S01]  /*5150*/  LDC.64 R12, c[0x0][0x3a0] ;  /* 0x0000e800ff0c7b82 */ /* 0x000ea20000000a00 */
[----:B---3--:R-:W-:-:S02]  /*5160*/  IDP.4A.S8.S8 R45, R32, R4, R45 ;  /* 0x00000004202d7226 */ /* 0x008fc4000000062d */
[-C--:B------:R-:W-:Y:S02]  /*5170*/  IDP.4A.S8.S8 R41, R30, R4.reuse, R41 ;  /* 0x000000041e297226 */ /* 0x080fe40000000629 */
[-C--:B------:R-:W-:Y:S02]  /*5180*/  IDP.4A.S8.S8 R37, R24, R4.reuse, R37 ;  /* 0x0000000418257226 */ /* 0x080fe40000000625 */
[-C--:B------:R-:W-:Y:S02]  /*5190*/  IDP.4A.S8.S8 R47, R26, R4.reuse, R47 ;  /* 0x000000041a2f7226 */ /* 0x080fe4000000062f */
[-C--:B----4-:R-:W-:Y:S02]  /*51a0*/  IDP.4A.S8.S8 R14, R28, R4.reuse, R51 ;  /* 0x000000041c0e7226 */ /* 0x090fe40000000633 */
[----:B------:R-:W-:Y:S02]  /*51b0*/  IDP.4A.S8.S8 R15, R29, R4, R23 ;  /* 0x000000041d0f7226 */ /* 0x000fe40000000617 */
[----:B------:R-:W-:-:S02]  /*51c0*/  IDP.4A.S8.S8 R48, R32, R5, R48 ;  /* 0x0000000520307226 */ /* 0x000fc40000000630 */
[-C--:B------:R-:W-:Y:S02]  /*51d0*/  IDP.4A.S8.S8 R44, R30, R5.reuse, R44 ;  /* 0x000000051e2c7226 */ /* 0x080fe4000000062c */
[-C--:B------:R-:W-:Y:S02]  /*51e0*/  IDP.4A.S8.S8 R33, R24, R5.reuse, R33 ;  /* 0x0000000518217226 */ /* 0x080fe40000000621 */
[-C--:B------:R-:W-:Y:S02]  /*51f0*/  IDP.4A.S8.S8 R36, R26, R5.reuse, R36 ;  /* 0x000000051a247226 */ /* 0x080fe40000000624 */
[----:B------:R-:W-:Y:S01]  /*5200*/  IDP.4A.S8.S8 R20, R28, R5, R19 ;  /* 0x000000051c147226 */ /* 0x000fe20000000613 */
[----:B------:R-:W-:Y:S01]  /*5210*/  SHF.L.U32 R19, R25, 0x2, RZ ;  /* 0x0000000219137819 */ /* 0x000fe200000006ff */
        /* <DEDUP_REMOVED lines=12> */
[----:B------:R-:W3:Y:S01]  /*52e0*/  LDS.128 R4, [R3+0xa00] ;  /* 0x000a000003047984 */ /* 0x000ee20000000c00 */
[----:B--2---:R-:W-:-:S04]  /*52f0*/  IMAD.WIDE.U32 R18, R19, 0x4, R12 ;  /* 0x0000000413127825 */ /* 0x004fc800078e000c */
[C---:B0-----:R-:W-:Y:S01]  /*5300*/  IDP.4A.S8.S8 R55, R32.reuse, R8, R55 ;  /* 0x0000000820377226 */ /* 0x041fe20000000637 */
[----:B------:R-:W2:Y:S01]  /*5310*/  LDG.E.CONSTANT R34, desc[UR14][R18.64] ;  /* 0x0000000e12227981 */ /* 0x000ea2000c1e9900 */
[C---:B------:R-:W-:Y:S02]  /*5320*/  IDP.4A.S8.S8 R56, R32.reuse, R9, R56 ;  /* 0x0000000920387226 */ /* 0x040fe40000000638 */
[C---:B------:R-:W-:Y:S02]  /*5330*/  IDP.4A.S8.S8 R57, R32.reuse, R10, R57 ;  /* 0x0000000a20397226 */ /* 0x040fe40000000639 */
[----:B------:R-:W-:Y:S02]  /*5340*/  IDP.4A.S8.S8 R58, R32, R11, R58 ;  /* 0x0000000b203a7226 */ /* 0x000fe4000000063a */
[-C--:B------:R-:W-:Y:S02]  /*5350*/  IDP.4A.S8.S8 R23, R28, R8.reuse, R47 ;  /* 0x000000081c177226 */ /* 0x080fe4000000062f */
[----:B------:R-:W-:-:S02]  /*5360*/  IDP.4A.S8.S8 R45, R30, R8, R45 ;  /* 0x000000081e2d7226 */ /* 0x000fc4000000062d */
[-C--:B------:R-:W-:Y:S02]  /*5370*/  IDP.4A.S8.S8 R41, R24, R8.reuse, R41 ;  /* 0x0000000818297226 */ /* 0x080fe40000000629 */
[-C--:B------:R-:W-:Y:S02]  /*5380*/  IDP.4A.S8.S8 R37, R26, R8.reuse, R37 ;  /* 0x000000081a257226 */ /* 0x080fe40000000625 */
[CC--:B------:R-:W-:Y:S02]  /*5390*/  IDP.4A.S8.S8 R25, R29.reuse, R8.reuse, R14 ;  /* 0x000000081d197226 */ /* 0x0c0fe4000000060e */
[----:B-1----:R-:W-:Y:S02]  /*53a0*/  IDP.4A.S8.S8 R47, R16, R8, R15 ;  /* 0x00000008102f7226 */ /* 0x002fe4000000060f */
[-C--:B------:R-:W-:Y:S01]  /*53b0*/  IDP.4A.S8.S8 R8, R29, R9.reuse, R20 ;  /* 0x000000091d087226 */ /* 0x080fe20000000614 */
[----:B------:R-:W-:Y:S01]  /*53c0*/  LDS.128 R12, [R3+0x9b0] ;  /* 0x0009b000030c7984 */ /* 0x000fe20000000c00 */
        /* <DEDUP_REMOVED lines=8> */
[C---:B---3--:R-:W-:Y:S01]  /*5450*/  IDP.4A.S8.S8 R55, R30.reuse, R4, R55 ;  /* 0x000000041e377226 */ /* 0x048fe20000000637 */
[----:B------:R-:W0:Y:S01]  /*5460*/  LDS R17, [R2+0x968] ;  /* 0x0009680002117984 */ /* 0x000e220000000800 */
[C---:B------:R-:W-:Y:S02]  /*5470*/  IDP.4A.S8.S8 R56, R30.reuse, R5, R56 ;  /* 0x000000051e387226 */ /* 0x040fe40000000638 */
[C---:B------:R-:W-:Y:S02]  /*5480*/  IDP.4A.S8.S8 R57, R30.reuse, R6, R57 ;  /* 0x000000061e397226 */ /* 0x040fe40000000639 */
[----:B------:R-:W-:Y:S02]  /*5490*/  IDP.4A.S8.S8 R30, R30, R7, R58 ;  /* 0x000000071e1e7226 */ /* 0x000fe4000000063a */
[----:B------:R-:W3:Y:S01]  /*54a0*/  LDG.E.CONSTANT R58, desc[UR14][R18.64+0x4] ;  /* 0x0000040e123a7981 */ /* 0x000ee2000c1e9900 */
[CC--:B------:R-:W-:Y:S02]  /*54b0*/  IDP.4A.S8.S8 R9, R26.reuse, R10.reuse, R35 ;  /* 0x0000000a1a097226 */ /* 0x0c0fe40000000623 */
[----:B------:R-:W-:Y:S01]  /*54c0*/  IDP.4A.S8.S8 R46, R26, R11, R38 ;  /* 0x0000000b1a2e7226 */ /* 0x000fe20000000626 */
[----:B------:R-:W-:Y:S01]  /*54d0*/  LDS R35, [R2+0x938] ;  /* 0x0009380002237984 */ /* 0x000fe20000000800 */
[----:B------:R-:W-:-:S02]  /*54e0*/  IDP.4A.S8.S8 R39, R24, R10, R39 ;  /* 0x0000000a18277226 */ /* 0x000fc40000000627 */
[-C--:B------:R-:W-:Y:S01]  /*54f0*/  IDP.4A.S8.S8 R21, R28, R10.reuse, R21 ;  /* 0x0000000a1c157226 */ /* 0x080fe20000000615 */
[----:B------:R-:W-:Y:S01]  /*5500*/  LDS R38, [R2+0x928] ;  /* 0x0009280002267984 */ /* 0x000fe20000000800 */
[-C--:B------:R-:W-:Y:S02]  /*5510*/  IDP.4A.S8.S8 R49, R29, R10.reuse, R49 ;  /* 0x0000000a1d317226 */ /* 0x080fe40000000631 */
[----:B------:R-:W-:Y:S02]  /*5520*/  IDP.4A.S8.S8 R51, R16, R10, R27 ;  /* 0x0000000a10337226 */ /* 0x000fe4000000061b */
[----:B------:R-:W-:Y:S01]  /*5530*/  IDP.4A.S8.S8 R22, R24, R11, R22 ;  /* 0x0000000b18167226 */ /* 0x000fe20000000616 */
[----:B------:R-:W-:Y:S01]  /*5540*/  LDS R10, [R2+0x908] ;  /* 0x00090800020a7984 */ /* 0x000fe20000000800 */
[C---:B------:R-:W-:Y:S02]  /*5550*/  IDP.4A.S8.S8 R60, R28.reuse, R5, R33 ;  /* 0x000000051c3c7226 */ /* 0x040fe40000000621 */
[C---:B------:R-:W-:Y:S01]  /*5560*/  IDP.4A.S8.S8 R54, R28.reuse, R11, R31 ;  /* 0x0000000b1c367226 */ /* 0x040fe2000000061f */
[----:B------:R-:W-:Y:S01]  /*5570*/  LDS R27, [R2+0x958] ;  /* 0x00095800021b7984 */ /* 0x000fe20000000800 */
[----:B------:R-:W-:-:S02]  /*5580*/  IDP.4A.S8.S8 R37, R28, R4, R37 ;  /* 0x000000041c257226 */ /* 0x000fc40000000625 */
[C---:B------:R-:W-:Y:S01]  /*5590*/  IDP.4A.S8.S8 R33, R28.reuse, R6, R9 ;  /* 0x000000061c217226 */ /* 0x040fe20000000609 */
[----:B------:R-:W-:Y:S01]  /*55a0*/  LDS R31, [R2+0x948] ;  /* 0x00094800021f7984 */ /* 0x000fe20000000800 */
[----:B------:R-:W-:Y:S02]  /*55b0*/  IDP.4A.S8.S8 R46, R28, R7, R46 ;  /* 0x000000071c2e7226 */ /* 0x000fe4000000062e */
[C---:B------:R-:W-:Y:S02]  /*55c0*/  IDP.4A.S8.S8 R45, R24.reuse, R4, R45 ;  /* 0x00000004182d7226 */ /* 0x040fe4000000062d */
[C---:B------:R-:W-:Y:S02]  /*55d0*/  IDP.4A.S8.S8 R48, R24.reuse, R5, R48 ;  /* 0x0000000518307226 */ /* 0x040fe40000000630 */
[----:B------:R-:W-:Y:S02]  /*55e0*/  IDP.4A.S8.S8 R43, R24, R6, R43 ;  /* 0x00000006182b7226 */ /* 0x000fe4000000062b */
[----:B------:R-:W-:-:S02]  /*55f0*/  IDP.4A.S8.S8 R41, R26, R4, R41 ;  /* 0x000000041a297226 */ /* 0x000fc40000000629 */
[C---:B------:R-:W-:Y:S02]  /*5600*/  IDP.4A.S8.S8 R44, R26.reuse, R5, R44 ;  /* 0x000000051a2c7226 */ /* 0x040fe4000000062c */
[-C--:B------:R-:W-:Y:S02]  /*5610*/  IDP.4A.S8.S8 R39, R26, R6.reuse, R39 ;  /* 0x000000061a277226 */ /* 0x080fe40000000627 */
[-C--:B------:R-:W-:Y:S02]  /*5620*/  IDP.4A.S8.S8 R28, R29, R6.reuse, R21 ;  /* 0x000000061d1c7226 */ /* 0x080fe40000000615 */
[----:B------:R-:W-:Y:S02]  /*5630*/  IDP.4A.S8.S8 R49, R16, R6, R49 ;  /* 0x0000000610317226 */ /* 0x000fe40000000631 */
[-C--:B------:R-:W-:Y:S02]  /*5640*/  IDP.4A.S8.S8 R24, R24, R7.reuse, R20 ;  /* 0x0000000718187226 */ /* 0x080fe40000000614 */
[----:B------:R-:W-:-:S02]  /*5650*/  IDP.4A.S8.S8 R26, R26, R7, R22 ;  /* 0x000000071a1a7226 */ /* 0x000fc40000000616 */
[C---:B------:R-:W-:Y:S02]  /*5660*/  IDP.4A.S8.S8 R9, R29.reuse, R4, R23 ;  /* 0x000000041d097226 */ /* 0x040fe40000000617 */
[----:B------:R-:W-:Y:S01]  /*5670*/  IDP.4A.S8.S8 R6, R40, R6, R51 ;  /* 0x0000000628067226 */ /* 0x000fe20000000633 */
[----:B------:R-:W-:Y:S01]  /*5680*/  LDS.128 R20, [R3+0x9e0] ;  /* 0x0009e00003147984 */ /* 0x000fe20000000c00 */
[----:B------:R-:W-:-:S03]  /*5690*/  IDP.4A.S8.S8 R62, R29, R5, R36 ;  /* 0x000000051d3e7226 */ /* 0x000fc60000000624 */
[----:B------:R-:W1:Y:S04]  /*56a0*/  LDS R51, [R2+0x978] ;  /* 0x0009780002337984 */ /* 0x000e680000000800 */
[----:B------:R-:W4:Y:S01]  /*56b0*/  LDG.E.CONSTANT R36, desc[UR14][R18.64+0x8] ;  /* 0x0000080e12247981 */ /* 0x000f22000c1e9900 */
[----:B0-----:R-:W-:Y:S02]  /*56c0*/  IDP.4A.S8.S8 R6, R17, R14, R6 ;  /* 0x0000000e11067226 */ /* 0x001fe40000000606 */
[----:B------:R-:W-:Y:S02]  /*56d0*/  IDP.4A.S8.S8 R50, R29, R11, R50 ;  /* 0x0000000b1d327226 */ /* 0x000fe40000000632 */
[C---:B------:R-:W-:Y:S02]  /*56e0*/  IDP.4A.S8.S8 R8, R16.reuse, R5, R8 ;  /* 0x0000000510087226 */ /* 0x040fe40000000608 */
[----:B------:R-:W-:-:S02]  /*56f0*/  IDP.4A.S8.S8 R52, R16, R11, R52 ;  /* 0x0000000b10347226 */ /* 0x000fc40000000634 */
[C---:B------:R-:W-:Y:S02]  /*5700*/  IDP.4A.S8.S8 R25, R16.reuse, R4, R25 ;  /* 0x0000000410197226 */ /* 0x040fe40000000619 */
[----:B------:R-:W-:Y:S02]  /*5710*/  IDP.4A.S8.S8 R50, R16, R7, R50 ;  /* 0x0000000710327226 */ /* 0x000fe40000000632 */
[----:B-1----:R-:W-:Y:S02]  /*5720*/  IDP.4A.S8.S8 R69, R51, R22, R6 ;  /* 0x0000001633457226 */ /* 0x002fe40000000606 */
[----:B------:R0:W5:Y:S01]  /*5730*/  LDG.E.CONSTANT R6, desc[UR14][R18.64+0xc] ;  /* 0x00000c0e12067981 */ /* 0x000162000c1e9900 */
[----:B------:R-:W-:Y:S02]  /*5740*/  IDP.4A.S8.S8 R47, R40, R4, R47 ;  /* 0x00000004282f7226 */ /* 0x000fe4000000062f */
[C---:B------:R-:W-:Y:S02]  /*5750*/  IDP.4A.S8.S8 R55, R10.reuse, R12, R55 ;  /* 0x0000000c0a377226 */ /* 0x040fe40000000637 */
[----:B------:R-:W-:-:S02]  /*5760*/  IDP.4A.S8.S8 R56, R10, R13, R56 ;  /* 0x0000000d0a387226 */ /* 0x000fc40000000638 */
[C---:B------:R-:W-:Y:S02]  /*5770*/  IDP.4A.S8.S8 R57, R10.reuse, R14, R57 ;  /* 0x0000000e0a397226 */ /* 0x040fe40000000639 */
[----:B------:R-:W-:Y:S02]  /*5780*/  IDP.4A.S8.S8 R30, R10, R15, R30 ;  /* 0x0000000f0a1e7226 */ /* 0x000fe4000000061e */
[----:B------:R-:W-:Y:S02]  /*5790*/  IDP.4A.S8.S8 R4, R31, R12, R9 ;  /* 0x0000000c1f047226 */ /* 0x000fe40000000609 */
[----:B------:R-:W-:Y:S02]  /*57a0*/  IDP.4A.S8.S8 R16, R27, R13, R8 ;  /* 0x0000000d1b107226 */ /* 0x000fe40000000608 */
[----:B------:R-:W1:Y:S01]  /*57b0*/  LDS.128 R8, [R3+0xa10] ;  /* 0x000a100003087984 */ /* 0x000e620000000c00 */
[----:B------:R-:W-:Y:S02]  /*57c0*/  IDP.4A.S8.S8 R32, R40, R5, R32 ;  /* 0x0000000528207226 */ /* 0x000fe40000000620 */
[----:B------:R-:W-:-:S02]  /*57d0*/  IDP.4A.S8.S8 R54, R29, R7, R54 ;  /* 0x000000071d367226 */ /* 0x000fc40000000636 */
[----:B------:R-:W-:Y:S02]  /*57e0*/  IDP.4A.S8.S8 R52, R40, R7, R52 ;  /* 0x0000000728347226 */ /* 0x000fe40000000634 */
[C---:B------:R-:W-:Y:S02]  /*57f0*/  IDP.4A.S8.S8 R33, R35.reuse, R14, R33 ;  /* 0x0000000e23217226 */ /* 0x040fe40000000621 */
[C---:B------:R-:W-:Y:S02]  /*5800*/  IDP.4A.S8.S8 R56, R42.reuse, R21, R56 ;  /* 0x000000152a387226 */ /* 0x040fe40000000638 */
[-C--:B------:R-:W-:Y:S02]  /*5810*/  IDP.4A.S8.S8 R45, R42, R12.reuse, R45 ;  /* 0x0000000c2a2d7226 */ /* 0x080fe4000000062d */
[-C--:B------:R-:W-:Y:S02]  /*5820*/  IDP.4A.S8.S8 R41, R38, R12.reuse, R41 ;  /* 0x0000000c26297226 */ /* 0x080fe40000000629 */
[----:B------:R-:W-:-:S02]  /*5830*/  IDP.4A.S8.S8 R37, R35, R12, R37 ;  /* 0x0000000c23257226 */ /* 0x000fc40000000625 */
[----:B------:R-:W-:Y:S02]  /*5840*/  IDP.4A.S8.S8 R25, R27, R12, R25 ;  /* 0x0000000c1b197226 */ /* 0x000fe40000000619 */
[-C--:B------:R-:W-:Y:S02]  /*5850*/  IDP.4A.S8.S8 R60, R35, R13.reuse, R60 ;  /* 0x0000000d233c7226 */ /* 0x080fe4000000063c */
[C---:B------:R-:W-:Y:S02]  /*5860*/  IDP.4A.S8.S8 R55, R42.reuse, R20, R55 ;  /* 0x000000142a377226 */ /* 0x040fe40000000637 */
        /* <DEDUP_REMOVED lines=17> */
[C---:B-1----:R-:W-:Y:S02]  /*5980*/  IDP.4A.S8.S8 R13, R38.reuse, R9, R56 ;  /* 0x00000009260d7226 */ /* 0x042fe40000000638 */
[-C--:B------:R-:W-:Y:S02]  /*5990*/  IDP.4A.S8.S8 R3, R38, R20.reuse, R45 ;  /* 0x0000001426037226 */ /* 0x080fe4000000062d */
[----:B------:R-:W-:Y:S02]  /*59a0*/  IDP.4A.S8.S8 R4, R27, R20, R4 ;  /* 0x000000141b047226 */ /* 0x000fe40000000604 */
        /* <DEDUP_REMOVED lines=12> */
[-C--:B------:R-:W-:Y:S01]  /*5a70*/  IDP.4A.S8.S8 R53, R17, R22.reuse, R49 ;  /* 0x0000001611357226 */ /* 0x080fe20000000631 */
[----:B------:R-:W-:Y:S01]  /*5a80*/  SHF.R.S32.HI R7, RZ, 0x1f, R13 ;  /* 0x0000001fff077819 */ /* 0x000fe2000001140d */
[----:B------:R-:W-:-:S02]  /*5a90*/  IDP.4A.S8.S8 R21, R35, R22, R39 ;  /* 0x0000001623157226 */ /* 0x000fc40000000627 */
[C---:B------:R-:W-:Y:S02]  /*5aa0*/  IDP.4A.S8.S8 R49, R27.reuse, R10, R33 ;  /* 0x0000000a1b317226 */ /* 0x040fe40000000621 */
[----:B------:R-:W-:Y:S02]  /*5ab0*/  HFMA2 R33, -RZ, RZ, 0, 0 ;  /* 0x00000000ff217431 */ /* 0x000fe400000001ff */
[-C--:B------:R-:W-:Y:S01]  /*5ac0*/  IDP.4A.S8.S8 R59, R27, R9.reuse, R14 ;  /* 0x000000091b3b7226 */ /* 0x080fe2000000060e */
[----:B------:R-:W-:Y:S01]  /*5ad0*/  SHF.R.S32.HI R14, RZ, 0x1f, R5 ;  /* 0x0000001fff0e7819 */ /* 0x000fe20000011405 */
[----:B------:R-:W-:Y:S01]  /*5ae0*/  IDP.4A.S8.S8 R39, R17, R8, R4 ;  /* 0x0000000811277226 */ /* 0x000fe20000000604 */
[----:B------:R-:W-:Y:S01]  /*5af0*/  SHF.R.S32.HI R4, RZ, 0x1f, R15 ;  /* 0x0000001fff047819 */ /* 0x000fe2000001140f */
[----:B------:R-:W-:Y:S01]  /*5b00*/  IDP.4A.S8.S8 R55, R51, R9, R12 ;  /* 0x0000000933377226 */ /* 0x000fe2000000060c */
[----:B------:R-:W-:Y:S01]  /*5b10*/  MOV R32, 0x40000000 ;  /* 0x4000000000207802 */ /* 0x000fe20000000f00 */
[----:B------:R-:W-:-:S02]  /*5b20*/  IDP.4A.S8.S8 R43, R38, R22, R43 ;  /* 0x00000016262b7226 */ /* 0x000fc4000000062b */
[-C--:B------:R-:W-:Y:S02]  /*5b30*/  IDP.4A.S8.S8 R24, R38, R23.reuse, R24 ;  /* 0x0000001726187226 */ /* 0x080fe40000000618 */
[----:B------:R-:W-:Y:S02]  /*5b40*/  IMAD R12, R7, -0x63190000, RZ ;  /* 0x9ce70000070c7824 */ /* 0x000fe400078e02ff */
[----:B------:R-:W-:Y:S02]  /*5b50*/  IMAD R4, R4, -0x63190000, RZ ;  /* 0x9ce7000004047824 */ /* 0x000fe400078e02ff */
[----:B0-----:R-:W-:Y:S02]  /*5b60*/  IMAD R18, R14, -0x63190000, RZ ;  /* 0x9ce700000e127824 */ /* 0x001fe400078e02ff */
[----:B------:R-:W-:Y:S02]  /*5b70*/  IDP.4A.S8.S8 R30, R42, R23, R30 ;  /* 0x000000172a1e7226 */ /* 0x000fe4000000061e */
[----:B------:R-:W-:-:S02]  /*5b80*/  IDP.4A.S8.S8 R28, R27, R22, R28 ;  /* 0x000000161b1c7226 */ /* 0x000fc4000000061c */
[C---:B------:R-:W-:Y:S02]  /*5b90*/  IDP.4A.S8.S8 R26, R35.reuse, R23, R26 ;  /* 0x00000017231a7226 */ /* 0x040fe4000000061a */
[C---:B------:R-:W-:Y:S02]  /*5ba0*/  IDP.4A.S8.S8 R22, R35.reuse, R8, R3 ;  /* 0x0000000823167226 */ /* 0x040fe40000000603 */
[C---:B------:R-:W-:Y:S02]  /*5bb0*/  IDP.4A.S8.S8 R20, R35.reuse, R9, R20 ;  /* 0x0000000923147226 */ /* 0x040fe40000000614 */
[C---:B------:R-:W-:Y:S02]  /*5bc0*/  IDP.4A.S8.S8 R67, R35.reuse, R10, R43 ;  /* 0x0000000a23437226 */ /* 0x040fe4000000062b */
[----:B------:R-:W-:Y:S02]  /*5bd0*/  IDP.4A.S8.S8 R65, R35, R11, R24 ;  /* 0x0000000b23417226 */ /* 0x000fe40000000618 */
[----:B------:R-:W-:-:S02]  /*5be0*/  IMAD R7, R13, 0x6b88, R12 ;  /* 0x00006b880d077824 */ /* 0x000fc400078e020c */
[----:B------:R-:W-:Y:S02]  /*5bf0*/  IMAD R35, R15, 0x6b88, R4 ;  /* 0x00006b880f237824 */ /* 0x000fe400078e0204 */
[----:B------:R-:W-:-:S04]  /*5c00*/  IMAD.WIDE.U32 R12, R13, -0x63190000, R32 ;  /* 0x9ce700000d0c7825 */ /* 0x000fc800078e0020 */
[C---:B------:R-:W-:Y:S02]  /*5c10*/  IMAD R29, R5.reuse, 0x6b88, R18 ;  /* 0x00006b88051d7824 */ /* 0x040fe400078e0212 */
[----:B------:R-:W-:Y:S02]  /*5c20*/  IDP.4A.S8.S8 R30, R38, R11, R30 ;  /* 0x0000000b261e7226 */ /* 0x000fe4000000061e */
[----:B------:R-:W-:Y:S01]  /*5c30*/  IMAD.WIDE.U32 R4, R5, -0x63190000, R32 ;  /* 0x9ce7000005047825 */ /* 0x000fe200078e0020 */
[----:B------:R-:W-:Y:S02]  /*5c40*/  IADD3 R7, PT, PT, R13, R7, RZ ;  /* 0x000000070d077210 */ /* 0x000fe40007ffe0ff */
[----:B------:R-:W-:Y:S02]  /*5c50*/  SHF.R.S32.HI R13, RZ, 0x1f, R30 ;  /* 0x0000001fff0d7819 */ /* 0x000fe4000001141e */
[----:B------:R-:W-:Y:S01]  /*5c60*/  IADD3 R29, PT, PT, R5, R29, RZ ;  /* 0x0000001d051d7210 */ /* 0x000fe20007ffe0ff */
[----:B------:R-:W-:Y:S01]  /*5c70*/  IDP.4A.S8.S8 R54, R27, R23, R54 ;  /* 0x000000171b367226 */ /* 0x000fe20000000636 */
[----:B------:R-:W-:Y:S01]  /*5c80*/  SHF.R.S32.HI R5, RZ, 0x1f, R22 ;  /* 0x0000001fff057819 */ /* 0x000fe20000011416 */
[----:B------:R-:W-:Y:S01]  /*5c90*/  IMAD.WIDE.U32 R14, R15, -0x63190000, R32 ;  /* 0x9ce700000f0e7825 */ /* 0x000fe200078e0020 */
[----:B------:R-:W-:-:S02]  /*5ca0*/  SHF.R.U64 R29, R4, 0x1f, R29 ;  /* 0x0000001f041d7819 */ /* 0x000fc4000000121d */
[----:B------:R-:W-:Y:S01]  /*5cb0*/  SHF.R.S32.HI R4, RZ, 0x1f, R20 ;  /* 0x0000001fff047819 */ /* 0x000fe20000011414 */
[----:B------:R-:W-:Y:S02]  /*5cc0*/  IMAD R13, R13, -0x63190000, RZ ;  /* 0x9ce700000d0d7824 */ /* 0x000fe400078e02ff */
[-C--:B------:R-:W-:Y:S02]  /*5cd0*/  IDP.4A.S8.S8 R46, R31, R23.reuse, R46 ;  /* 0x000000171f2e7226 */ /* 0x080fe4000000062e */
[-C--:B------:R-:W-:Y:S02]  /*5ce0*/  IDP.4A.S8.S8 R50, R17, R23.reuse, R50 ;  /* 0x0000001711327226 */ /* 0x080fe40000000632 */
[----:B------:R-:W-:Y:S01]  /*5cf0*/  IDP.4A.S8.S8 R16, R51, R23, R52 ;  /* 0x0000001733107226 */ /* 0x000fe20000000634 */
[----:B------:R-:W-:Y:S01]  /*5d00*/  SHF.R.U64 R7, R12, 0x1f, R7 ;  /* 0x0000001f0c077819 */ /* 0x000fe20000001207 */
[C---:B------:R-:W-:Y:S02]  /*5d10*/  IDP.4A.S8.S8 R63, R31.reuse, R8, R41 ;  /* 0x000000081f3f7226 */ /* 0x040fe40000000629 */
[----:B------:R-:W-:-:S02]  /*5d20*/  IDP.4A.S8.S8 R23, R31, R9, R44 ;  /* 0x000000091f177226 */ /* 0x000fc4000000062c */
[CC--:B------:R-:W-:Y:S02]  /*5d30*/  IDP.4A.S8.S8 R21, R31.reuse, R10.reuse, R21 ;  /* 0x0000000a1f157226 */ /* 0x0c0fe40000000615 */
[----:B------:R-:W-:Y:S01]  /*5d40*/  IDP.4A.S8.S8 R43, R31, R11, R26 ;  /* 0x0000000b1f2b7226 */ /* 0x000fe2000000061a */
[----:B------:R-:W-:Y:S01]  /*5d50*/  IADD3 R35, PT, PT, R15, R35, RZ ;  /* 0x000000230f237210 */ /* 0x000fe20007ffe0ff */
[C---:B------:R-:W-:Y:S01]  /*5d60*/  IDP.4A.S8.S8 R31, R17.reuse, R9, R62 ;  /* 0x00000009111f7226 */ /* 0x040fe2000000063e */
[----:B------:R-:W-:Y:S01]  /*5d70*/  SHF.R.S32.HI R12, RZ, 0x1f, R67 ;  /* 0x0000001fff0c7819 */ /* 0x000fe20000011443 */
[C---:B------:R-:W-:Y:S02]  /*5d80*/  IDP.4A.S8.S8 R57, R17.reuse, R10, R28 ;  /* 0x0000000a11397226 */ /* 0x040fe4000000061c */
[----:B------:R-:W-:Y:S02]  /*5d90*/  IDP.4A.S8.S8 R47, R17, R11, R54 ;  /* 0x0000000b112f7226 */ /* 0x000fe40000000636 */
[----:B------:R-:W-:-:S02]  /*5da0*/  IMAD R17, R30, 0x6b88, R13 ;  /* 0x00006b881e117824 */ /* 0x000fc400078e020d */
[----:B------:R-:W-:Y:S02]  /*5db0*/  IMAD R5, R5, -0x63190000, RZ ;  /* 0x9ce7000005057824 */ /* 0x000fe400078e02ff */
[----:B------:R-:W-:Y:S01]  /*5dc0*/  IMAD R13, R4, -0x63190000, RZ ;  /* 0x9ce70000040d7824 */ /* 0x000fe200078e02ff */
[----:B------:R-:W-:Y:S01]  /*5dd0*/  SHF.R.U64 R35, R14, 0x1f, R35 ;  /* 0x0000001f0e237819 */ /* 0x000fe20000001223 */
[-C--:B------:R-:W-:Y:S02]  /*5de0*/  IDP.4A.S8.S8 R61, R27, R8.reuse, R37 ;  /* 0x000000081b3d7226 */ /* 0x080fe40000000625 */
[----:B------:R-:W-:Y:S02]  /*5df0*/  IDP.4A.S8.S8 R41, R51, R8, R25 ;  /* 0x0000000833297226 */ /* 0x000fe40000000619 */
[----:B------:R-:W-:-:S04]  /*5e00*/  IMAD.WIDE.U32 R18, R30, -0x63190000, R32 ;  /* 0x9ce700001e127825 */ /* 0x000fc800078e0020 */
[----:B------:R-:W-:Y:S02]  /*5e10*/  IMAD R4, R12, -0x63190000, RZ ;  /* 0x9ce700000c047824 */ /* 0x000fe400078e02ff */
[C---:B------:R-:W-:Y:S02]  /*5e20*/  IMAD R37, R22.reuse, 0x6b88, R5 ;  /* 0x00006b8816257824 */ /* 0x040fe400078e0205 */
[----:B------:R-:W-:-:S04]  /*5e30*/  IMAD.WIDE.U32 R14, R22, -0x63190000, R32 ;  /* 0x9ce70000160e7825 */ /* 0x000fc800078e0020 */
[C---:B------:R-:W-:Y:S02]  /*5e40*/  IMAD R25, R20.reuse, 0x6b88, R13 ;  /* 0x00006b8814197824 */ /* 0x040fe400078e020d */
[----:B------:R-:W-:Y:S01]  /*5e50*/  IMAD.WIDE.U32 R12, R20, -0x63190000, R32 ;  /* 0x9ce70000140c7825 */ /* 0x000fe200078e0020 */
[----:B------:R-:W-:-:S03]  /*5e60*/  IADD3 R17, PT, PT, R19, R17, RZ ;  /* 0x0000001113117210 */ /* 0x000fc60007ffe0ff */
[----:B------:R-:W-:Y:S01]  /*5e70*/  IDP.4A.S8.S8 R3, R27, R11, R46 ;  /* 0x0000000b1b037226 */ /* 0x000fe2000000062e */
[----:B------:R-:W-:Y:S01]  /*5e80*/  IADD3 R37, PT, PT, R15, R37, RZ ;  /* 0x000000250f257210 */ /* 0x000fe20007ffe0ff */
[C---:B------:R-:W-:Y:S01]  /*5e90*/  IMAD R27, R67.reuse, 0x6b88, R4 ;  /* 0x00006b88431b7824 */ /* 0x040fe200078e0204 */
[----:B------:R-:W-:Y:S01]  /*5ea0*/  SHF.R.S32.HI R19, RZ, 0x1f, R65 ;  /* 0x0000001fff137819 */ /* 0x000fe20000011441 */
[----:B------:R-:W-:Y:S01]  /*5eb0*/  IMAD.WIDE.U32 R4, R67, -0x63190000, R32 ;  /* 0x9ce7000043047825 */ /* 0x000fe200078e0020 */
[----:B------:R-:W-:-:S04]  /*5ec0*/  IADD3 R15, PT, PT, R13, R25, RZ ;  /* 0x000000190d0f7210 */ /* 0x000fc80007ffe0ff */
[----:B------:R-:W-:Y:S02]  /*5ed0*/  IADD3 R13, PT, PT, R5, R27, RZ ;  /* 0x0000001b050d7210 */ /* 0x000fe40007ffe0ff */
[----:B------:R-:W-:Y:S01]  /*5ee0*/  SHF.R.U64 R15, R12, 0x1f, R15 ;  /* 0x0000001f0c0f7819 */ /* 0x000fe2000000120f */
[----:B------:R-:W-:Y:S01]  /*5ef0*/  IMAD R12, R19, -0x63190000, RZ ;  /* 0x9ce70000130c7824 */ /* 0x000fe200078e02ff */
[----:B------:R-:W-:Y:S02]  /*5f00*/  SHF.R.S32.HI R5, RZ, 0x1f, R63 ;  /* 0x0000001fff057819 */ /* 0x000fe4000001143f */
[----:B------:R-:W-:Y:S01]  /*5f10*/  SHF.R.U64 R19, R4, 0x1f, R13 ;  /* 0x0000001f04137819 */ /* 0x000fe2000000120d */
[----:B------:R-:W-:Y:S01]  /*5f20*/  IMAD R27, R65, 0x6b88, R12 ;  /* 0x00006b88411b7824 */ /* 0x000fe200078e020c */
[----:B------:R-:W-:Y:S01]  /*5f30*/  SHF.R.U64 R37, R14, 0x1f, R37 ;  /* 0x0000001f0e257819 */ /* 0x000fe20000001225 */
[----:B------:R-:W-:Y:S01]  /*5f40*/  IMAD R12, R5, -0x63190000, RZ ;  /* 0x9ce70000050c7824 */ /* 0x000fe200078e02ff */
[----:B------:R-:W-:-:S02]  /*5f50*/  SHF.R.S32.HI R4, RZ, 0x1f, R23 ;  /* 0x0000001fff047819 */ /* 0x000fc40000011417 */
[----:B------:R-:W-:Y:S02]  /*5f60*/  SHF.R.S32.HI R5, RZ, 0x1f, R21 ;  /* 0x0000001fff057819 */ /* 0x000fe40000011415 */
[----:B------:R-:W-:Y:S01]  /*5f70*/  SHF.R.S32.HI R14, RZ, 0x1f, R43 ;  /* 0x0000001fff0e7819 */ /* 0x000fe2000001142b */
[----:B------:R-:W-:Y:S01]  /*5f80*/  IMAD R4, R4, -0x63190000, RZ ;  /* 0x9ce7000004047824 */ /* 0x000fe200078e02ff */
[----:B------:R-:W-:Y:S01]  /*5f90*/  SHF.R.U64 R17, R18, 0x1f, R17 ;  /* 0x0000001f12117819 */ /* 0x000fe20000001211 */
[----:B------:R-:W-:Y:S02]  /*5fa0*/  IMAD R18, R5, -0x63190000, RZ ;  /* 0x9ce7000005127824 */ /* 0x000fe400078e02ff */
[----:B------:R-:W-:-:S04]  /*5fb0*/  IMAD.WIDE.U32 R24, R65, -0x63190000, R32 ;  /* 0x9ce7000041187825 */ /* 0x000fc800078e0020 */
[----:B------:R-:W-:Y:S02]  /*5fc0*/  IMAD R14, R14, -0x63190000, RZ ;  /* 0x9ce700000e0e7824 */ /* 0x000fe400078e02ff */
[C---:B------:R-:W-:Y:S02]  /*5fd0*/  IMAD R65, R63.reuse, 0x6b88, R12 ;  /* 0x00006b883f417824 */ /* 0x040fe400078e020c */
[----:B------:R-:W-:-:S04]  /*5fe0*/  IMAD.WIDE.U32 R12, R63, -0x63190000, R32 ;  /* 0x9ce700003f0c7825 */ /* 0x000fc800078e0020 */
[----:B------:R-:W-:Y:S02]  /*5ff0*/  IMAD R63, R23, 0x6b88, R4 ;  /* 0x00006b88173f7824 */ /* 0x000fe400078e0204 */
[----:B------:R-:W-:Y:S02]  /*6000*/  IMAD R67, R21, 0x6b88, R18 ;  /* 0x00006b8815437824 */ /* 0x000fe400078e0212 */
[----:B------:R-:W-:Y:S01]  /*6010*/  IMAD.WIDE.U32 R22, R23, -0x63190000, R32 ;  /* 0x9ce7000017167825 */ /* 0x000fe200078e0020 */
[----:B------:R-:W-:-:S03]  /*6020*/  IADD3 R27, PT, PT, R25, R27, RZ ;  /* 0x0000001b191b7210 */ /* 0x000fc60007ffe0ff */
[----:B------:R-:W-:-:S04]  /*6030*/  IMAD.WIDE.U32 R20, R21, -0x63190000, R32 ;  /* 0x9ce7000015147825 */ /* 0x000fc800078e0020 */
[C---:B------:R-:W-:Y:S02]  /*6040*/  IMAD R14, R43.reuse, 0x6b88, R14 ;  /* 0x00006b882b0e7824 */ /* 0x040fe400078e020e */
[----:B------:R-:W-:Y:S01]  /*6050*/  IMAD.WIDE.U32 R4, R43, -0x63190000, R32 ;  /* 0x9ce700002b047825 */ /* 0x000fe200078e0020 */
[----:B------:R-:W-:Y:S02]  /*6060*/  IADD3 R25, PT, PT, R13, R65, RZ ;  /* 0x000000410d197210 */ /* 0x000fe40007ffe0ff */
[----:B------:R-:W-:Y:S02]  /*6070*/  IADD3 R23, PT, PT, R23, R63, RZ ;  /* 0x0000003f17177210 */ /* 0x000fe40007ffe0ff */
[----:B------:R-:W-:Y:S02]  /*6080*/  IADD3 R21, PT, PT, R21, R67, RZ ;  /* 0x0000004315157210 */ /* 0x000fe40007ffe0ff */
[----:B------:R-:W-:Y:S02]  /*6090*/  IADD3 R5, PT, PT, R5, R14, RZ ;  /* 0x0000000e05057210 */ /* 0x000fe40007ffe0ff */
[----:B------:R-:W-:Y:S01]  /*60a0*/  SHF.R.S32.HI R18, RZ, 0x1f, R61 ;  /* 0x0000001fff127819 */ /* 0x000fe2000001143d */
[----:B------:R0:W1:Y:S01]  /*60b0*/  LDS R14, [R2+0x988] ;  /* 0x00098800020e7984 */ /* 0x0000620000000800 */
[----:B------:R-:W-:-:S02]  /*60c0*/  SHF.R.U64 R43, R12, 0x1f, R25 ;  /* 0x0000001f0c2b7819 */ /* 0x000fc40000001219 */
[----:B------:R-:W-:Y:S01]  /*60d0*/  SHF.R.U64 R23, R22, 0x1f, R23 ;  /* 0x0000001f16177819 */ /* 0x000fe20000001217 */
[----:B------:R-:W-:Y:S01]  /*60e0*/  IMAD R22, R18, -0x63190000, RZ ;  /* 0x9ce7000012167824 */ /* 0x000fe200078e02ff */
[----:B------:R-:W-:Y:S02]  /*60f0*/  SHF.R.U64 R12, R20, 0x1f, R21 ;  /* 0x0000001f140c7819 */ /* 0x000fe40000001215 */
[----:B------:R-:W-:Y:S02]  /*6100*/  SHF.R.U64 R5, R4, 0x1f, R5 ;  /* 0x0000001f04057819 */ /* 0x000fe40000001205 */
[----:B------:R-:W-:Y:S02]  /*6110*/  SHF.R.S32.HI R4, RZ, 0x1f, R59 ;  /* 0x0000001fff047819 */ /* 0x000fe4000001143b */
[----:B------:R-:W-:Y:S02]  /*6120*/  SHF.R.S32.HI R20, RZ, 0x1f, R3 ;  /* 0x0000001fff147819 */ /* 0x000fe40000011403 */
[----:B------:R-:W-:Y:S01]  /*6130*/  SHF.R.S32.HI R18, RZ, 0x1f, R49 ;  /* 0x0000001fff127819 */ /* 0x000fe20000011431 */
[----:B------:R-:W-:-:S02]  /*6140*/  IMAD R63, R61, 0x6b88, R22 ;  /* 0x00006b883d3f7824 */ /* 0x000fc400078e0216 */
[----:B------:R-:W-:Y:S02]  /*6150*/  IMAD R4, R4, -0x63190000, RZ ;  /* 0x9ce7000004047824 */ /* 0x000fe400078e02ff */
[----:B------:R-:W-:Y:S01]  /*6160*/  IMAD R22, R20, -0x63190000, RZ ;  /* 0x9ce7000014167824 */ /* 0x000fe200078e02ff */
[----:B------:R-:W-:Y:S01]  /*6170*/  SHF.R.U64 R13, R24, 0x1f, R27 ;  /* 0x0000001f180d7819 */ /* 0x000fe2000000121b */
[----:B------:R-:W-:Y:S02]  /*6180*/  IMAD R18, R18, -0x63190000, RZ ;  /* 0x9ce7000012127824 */ /* 0x000fe400078e02ff */
[----:B------:R-:W-:-:S04]  /*6190*/  IMAD.WIDE.U32 R26, R61, -0x63190000, R32 ;  /* 0x9ce700003d1a7825 */ /* 0x000fc800078e0020 */
[C---:B------:R-:W-:Y:S02]  /*61a0*/  IMAD R61, R59.reuse, 0x6b88, R4 ;  /* 0x00006b883b3d7824 */ /* 0x040fe400078e0204 */
[----:B------:R-:W-:-:S04]  /*61b0*/  IMAD.WIDE.U32 R24, R59, -0x63190000, R32 ;  /* 0x9ce700003b187825 */ /* 0x000fc800078e0020 */
[C---:B------:R-:W-:Y:S02]  /*61c0*/  IMAD R65, R3.reuse, 0x6b88, R22 ;  /* 0x00006b8803417824 */ /* 0x040fe400078e0216 */
[----:B0-----:R-:W-:Y:S01]  /*61d0*/  IMAD.WIDE.U32 R2, R3, -0x63190000, R32 ;  /* 0x9ce7000003027825 */ /* 0x001fe200078e0020 */
[----:B------:R-:W-:-:S03]  /*61e0*/  IADD3 R25, PT, PT, R25, R61, RZ ;  /* 0x0000003d19197210 */ /* 0x000fc60007ffe0ff */
[C---:B------:R-:W-:Y:S02]  /*61f0*/  IMAD R59, R49.reuse, 0x6b88, R18 ;  /* 0x00006b88313b7824 */ /* 0x040fe400078e0212 */
[----:B------:R-:W-:Y:S01]  /*6200*/  IMAD.WIDE.U32 R20, R49, -0x63190000, R32 ;  /* 0x9ce7000031147825 */ /* 0x000fe200078e0020 */
[----:B------:R-:W-:Y:S02]  /*6210*/  IADD3 R61, PT, PT, R3, R65, RZ ;  /* 0x00000041033d7210 */ /* 0x000fe40007ffe0ff */
[----:B------:R-:W-:Y:S02]  /*6220*/  SHF.R.S32.HI R3, RZ, 0x1f, R31 ;  /* 0x0000001fff037819 */ /* 0x000fe4000001141f */
[----:B------:R-:W-:Y:S02]  /*6230*/  IADD3 R21, PT, PT, R21, R59, RZ ;  /* 0x0000003b15157210 */ /* 0x000fe40007ffe0ff */
[----:B------:R-:W-:Y:S02]  /*6240*/  SHF.R.U64 R61, R2, 0x1f, R61 ;  /* 0x0000001f023d7819 */ /* 0x000fe4000000123d */
[----:B------:R-:W-:Y:S01]  /*6250*/  SHF.R.U64 R18, R20, 0x1f, R21 ;  /* 0x0000001f14127819 */ /* 0x000fe20000001215 */
[----:B------:R-:W-:Y:S01]  /*6260*/  IMAD R20, R3, -0x63190000, RZ ;  /* 0x9ce7000003147824 */ /* 0x000fe200078e02ff */
[----:B------:R-:W-:-:S02]  /*6270*/  SHF.R.S32.HI R2, RZ, 0x1f, R57 ;  /* 0x0000001fff027819 */ /* 0x000fc40000011439 */
[----:B------:R-:W-:Y:S02]  /*6280*/  SHF.R.S32.HI R3, RZ, 0x1f, R47 ;  /* 0x0000001fff037819 */ /* 0x000fe4000001142f */
[----:B------:R-:W-:Y:S01]  /*6290*/  IADD3 R49, PT, PT, R27, R63, RZ ;  /* 0x0000003f1b317210 */ /* 0x000fe20007ffe0ff */
[----:B------:R-:W-:Y:S02]  /*62a0*/  IMAD R2, R2, -0x63190000, RZ ;  /* 0x9ce7000002027824 */ /* 0x000fe400078e02ff */
[----:B------:R-:W-:Y:S01]  /*62b0*/  IMAD R63, R31, 0x6b88, R20 ;  /* 0x00006b881f3f7824 */ /* 0x000fe200078e0214 */
[----:B------:R-:W-:Y:S01]  /*62c0*/  SHF.R.U64 R49, R26, 0x1f, R49 ;  /* 0x0000001f1a317819 */ /* 0x000fe20000001231 */
[----:B------:R-:W-:Y:S02]  /*62d0*/  IMAD R20, R3, -0x63190000, RZ ;  /* 0x9ce7000003147824 */ /* 0x000fe400078e02ff */
[----:B------:R-:W-:Y:S01]  /*62e0*/  IMAD.WIDE.U32 R30, R31, -0x63190000, R32 ;  /* 0x9ce700001f1e7825 */ /* 0x000fe200078e0020 */
[----:B------:R-:W-:-:S03]  /*62f0*/  SHF.R.S32.HI R4, RZ, 0x1f, R39 ;  /* 0x0000001fff047819 */ /* 0x000fc60000011427 */
[C---:B------:R-:W-:Y:S02]  /*6300*/  IMAD R65, R57.reuse, 0x6b88, R2 ;  /* 0x00006b8839417824 */ /* 0x040fe400078e0202 */
[----:B------:R-:W-:-:S04]  /*6310*/  IMAD.WIDE.U32 R26, R57, -0x63190000, R32 ;  /* 0x9ce70000391a7825 */ /* 0x000fc800078e0020 */
[C---:B------:R-:W-:Y:S02]  /*6320*/  IMAD R57, R47.reuse, 0x6b88, R20 ;  /* 0x00006b882f397824 */ /* 0x040fe400078e0214 */
[----:B------:R-:W-:Y:S01]  /*6330*/  IMAD.WIDE.U32 R20, R47, -0x63190000, R32 ;  /* 0x9ce700002f147825 */ /* 0x000fe200078e0020 */
[----:B------:R-:W-:Y:S02]  /*6340*/  IADD3 R47, PT, PT, R31, R63, RZ ;  /* 0x0000003f1f2f7210 */ /* 0x000fe40007ffe0ff */
[----:B------:R-:W-:Y:S02]  /*6350*/  IADD3 R31, PT, PT, R27, R65, RZ ;  /* 0x000000411b1f7210 */ /* 0x000fe40007ffe0ff */
[----:B------:R-:W0:Y:S01]  /*6360*/  LDC.64 R64, c[0x0][0x398] ;  /* 0x0000e600ff407b82 */ /* 0x000e220000000a00 */
[----:B------:R-:W-:-:S04]  /*6370*/  IMAD R4, R4, -0x63190000, RZ ;  /* 0x9ce7000004047824 */ /* 0x000fc800078e02ff */
[C---:B------:R-:W-:Y:S01]  /*6380*/  IMAD R59, R39.reuse, 0x6b88, R4 ;  /* 0x00006b88273b7824 */ /* 0x040fe200078e0204 */
[----:B------:R-:W-:Y:S01]  /*6390*/  SHF.R.S32.HI R4, RZ, 0x1f, R41 ;  /* 0x0000001fff047819 */ /* 0x000fe20000011429 */
[----:B------:R-:W-:-:S04]  /*63a0*/  IMAD.WIDE.U32 R38, R39, -0x63190000, R32 ;  /* 0x9ce7000027267825 */ /* 0x000fc800078e0020 */
[----:B------:R-:W-:Y:S01]  /*63b0*/  IMAD R4, R4, -0x63190000, RZ ;  /* 0x9ce7000004047824 */ /* 0x000fe200078e02ff */
[----:B------:R-:W-:Y:S01]  /*63c0*/  IADD3 R39, PT, PT, R39, R59, RZ ;  /* 0x0000003b27277210 */ /* 0x000fe20007ffe0ff */
[----:B------:R-:W-:-:S04]  /*63d0*/  IMAD.WIDE.U32 R2, R41, -0x63190000, R32 ;  /* 0x9ce7000029027825 */ /* 0x000fc800078e0020 */
[----:B------:R-:W-:Y:S01]  /*63e0*/  IMAD R59, R41, 0x6b88, R4 ;  /* 0x00006b88293b7824 */ /* 0x000fe200078e0204 */
[----:B------:R-:W-:Y:S01]  /*63f0*/  SHF.R.U64 R27, R30, 0x1f, R47 ;  /* 0x0000001f1e1b7819 */ /* 0x000fe2000000122f */
[----:B------:R-:W-:-:S03]  /*6400*/  IDP.4A.S8.S8 R53, R51, R10, R53 ;  /* 0x0000000a33357226 */ /* 0x000fc60000000635 */
[----:B------:R-:W-:Y:S01]  /*6410*/  IADD3 R47, PT, PT, R3, R59, RZ ;  /* 0x0000003b032f7210 */ /* 0x000fe20007ffe0ff */
[----:B------:R-:W-:Y:S01]  /*6420*/  IDP.4A.S8.S8 R51, R51, R11, R50 ;  /* 0x0000000b33337226 */ /* 0x000fe20000000632 */
[----:B------:R-:W-:Y:S01]  /*6430*/  SHF.R.S32.HI R3, RZ, 0x1f, R55 ;  /* 0x0000001fff037819 */ /* 0x000fe20000011437 */
[----:B0-----:R-:W-:Y:S01]  /*6440*/  IMAD.WIDE.U32 R64, R0, 0x4, R64 ;  /* 0x0000000400407825 */ /* 0x001fe200078e0040 */
[----:B------:R-:W-:Y:S02]  /*6450*/  SHF.R.U64 R41, R38, 0x1f, R39 ;  /* 0x0000001f26297819 */ /* 0x000fe40000001227 */
[----:B------:R-:W-:Y:S01]  /*6460*/  IADD3 R39, PT, PT, R21, R57, RZ ;  /* 0x0000003915277210 */ /* 0x000fe20007ffe0ff */
[----:B-1----:R-:W-:Y:S01]  /*6470*/  IDP.4A.S8.S8 R57, R14, R8, R45 ;  /* 0x000000080e397226 */ /* 0x002fe2000000062d */
[----:B------:R-:W-:Y:S01]  /*6480*/  SHF.R.U64 R47, R2, 0x1f, R47 ;  /* 0x0000001f022f7819 */ /* 0x000fe2000000122f */
[----:B------:R-:W-:Y:S01]  /*6490*/  IMAD R8, R3, -0x63190000, RZ ;  /* 0x9ce7000003087824 */ /* 0x000fe200078e02ff */
[----:B------:R-:W-:Y:S01]  /*64a0*/  SHF.R.S32.HI R2, RZ, 0x1f, R53 ;  /* 0x0000001fff027819 */ /* 0x000fe20000011435 */
[----:B------:R-:W-:Y:S01]  /*64b0*/  IDP.4A.S8.S8 R11, R14, R11, R16 ;  /* 0x0000000b0e0b7226 */ /* 0x000fe20000000610 */
[----:B------:R-:W-:Y:S01]  /*64c0*/  SHF.R.S32.HI R3, RZ, 0x1f, R51 ;  /* 0x0000001fff037819 */ /* 0x000fe20000011433 */
[----:B------:R-:W5:Y:S01]  /*64d0*/  LDG.E.CONSTANT R67, desc[UR14][R64.64] ;  /* 0x0000000e40437981 */ /* 0x000f62000c1e9900 */
[----:B------:R-:W-:-:S02]  /*64e0*/  IMAD R45, R55, 0x6b88, R8 ;  /* 0x00006b88372d7824 */ /* 0x000fc400078e0208 */
[----:B------:R-:W-:Y:S01]  /*64f0*/  IMAD R2, R2, -0x63190000, RZ ;  /* 0x9ce7000002027824 */ /* 0x000fe200078e02ff */
[----:B------:R-:W-:Y:S01]  /*6500*/  SHF.R.U64 R39, R20, 0x1f, R39 ;  /* 0x0000001f14277819 */ /* 0x000fe20000001227 */
[----:B------:R-:W-:Y:S01]  /*6510*/  IMAD R16, R3, -0x63190000, RZ ;  /* 0x9ce7000003107824 */ /* 0x000fe200078e02ff */
[----:B------:R-:W-:Y:S01]  /*6520*/  SHF.R.S32.HI R8, RZ, 0x1f, R11 ;  /* 0x0000001fff087819 */ /* 0x000fe2000001140b */
[----:B------:R-:W-:Y:S01]  /*6530*/  IMAD.WIDE.U32 R20, R55, -0x63190000, R32 ;  /* 0x9ce7000037147825 */ /* 0x000fe200078e0020 */
[----:B------:R-:W5:Y:S03]  /*6540*/  LDG.E.CONSTANT R63, desc[UR14][R64.64+0x4] ;  /* 0x0000040e403f7981 */ /* 0x000f66000c1e9900 */
[C---:B------:R-:W-:Y:S01]  /*6550*/  IMAD R55, R53.reuse, 0x6b88, R2 ;  /* 0x00006b8835377824 */ /* 0x040fe200078e0202 */
[----:B------:R-:W-:Y:S01]  /*6560*/  SHF.R.U64 R4, R26, 0x1f, R31 ;  /* 0x0000001f1a047819 */ /* 0x000fe2000000121f */
[----:B------:R-:W-:Y:S01]  /*6570*/  IMAD.WIDE.U32 R2, R53, -0x63190000, R32 ;  /* 0x9ce7000035027825 */ /* 0x000fe200078e0020 */
[----:B--2---:R-:W-:Y:S01]  /*6580*/  IADD3 R35, PT, PT, R34, R35, RZ ;  /* 0x0000002322237210 */ /* 0x004fe20007ffe0ff */
[----:B------:R-:W2:Y:S02]  /*6590*/  LDG.E.CONSTANT R28, desc[UR14][R64.64+0x2a8] ;  /* 0x0002a80e401c7981 */ /* 0x000ea4000c1e9900 */
[----:B------:R-:W-:-:S02]  /*65a0*/  IMAD R53, R51, 0x6b88, R16 ;  /* 0x00006b8833357824 */ /* 0x000fc400078e0210 */
[----:B------:R-:W-:Y:S01]  /*65b0*/  IMAD R16, R8, -0x63190000, RZ ;  /* 0x9ce7000008107824 */ /* 0x000fe200078e02ff */
[----:B------:R-:W-:Y:S01]  /*65c0*/  SHF.R.S32.HI R8, RZ, 0x1f, R57 ;  /* 0x0000001fff087819 */ /* 0x000fe20000011439 */
[----:B------:R-:W-:Y:S01]  /*65d0*/  IMAD.WIDE.U32 R30, R51, -0x63190000, R32 ;  /* 0x9ce70000331e7825 */ /* 0x000fe200078e0020 */
[----:B------:R-:W-:-:S03]  /*65e0*/  IADD3 R45, PT, PT, R21, R45, RZ ;  /* 0x0000002d152d7210 */ /* 0x000fc60007ffe0ff */
[----:B------:R-:W-:Y:S01]  /*65f0*/  IMAD R8, R8, -0x63190000, RZ ;  /* 0x9ce7000008087824 */ /* 0x000fe200078e02ff */
[----:B------:R-:W-:Y:S01]  /*6600*/  IADD3 R21, PT, PT, R3, R55, RZ ;  /* 0x0000003703157210 */ /* 0x000fe20007ffe0ff */
[----:B------:R-:W-:Y:S01]  /*6610*/  IDP.4A.S8.S8 R60, R14, R9, R60 ;  /* 0x000000090e3c7226 */ /* 0x000fe2000000063c */
[----:B------:R-:W-:Y:S01]  /*6620*/  IADD3 R55, PT, PT, R31, R53, RZ ;  /* 0x000000351f377210 */ /* 0x000fe20007ffe0ff */
[C---:B------:R-:W-:Y:S01]  /*6630*/  IMAD R31, R57.reuse, 0x6b88, R8 ;  /* 0x00006b88391f7824 */ /* 0x040fe200078e0208 */
[----:B------:R-:W-:Y:S01]  /*6640*/  SHF.R.U64 R21, R2, 0x1f, R21 ;  /* 0x0000001f02157819 */ /* 0x000fe20000001215 */
[----:B------:R-:W-:Y:S01]  /*6650*/  IMAD.WIDE.U32 R8, R57, -0x63190000, R32 ;  /* 0x9ce7000039087825 */ /* 0x000fe200078e0020 */
[C---:B------:R-:W-:Y:S02]  /*6660*/  IADD3 R43, PT, PT, R34.reuse, R43, RZ ;  /* 0x0000002b222b7210 */ /* 0x040fe40007ffe0ff */
[----:B------:R-:W-:Y:S01]  /*6670*/  IADD3 R49, PT, PT, R34, R49, RZ ;  /* 0x0000003122317210 */ /* 0x000fe20007ffe0ff */
[----:B------:R-:W-:-:S02]  /*6680*/  IMAD R59, R11, 0x6b88, R16 ;  /* 0x00006b880b3b7824 */ /* 0x000fc400078e0210 */
[----:B------:R-:W-:Y:S01]  /*6690*/  IMAD.WIDE.U32 R2, R11, -0x63190000, R32 ;  /* 0x9ce700000b027825 */ /* 0x000fe200078e0020 */
[----:B------:R-:W-:Y:S02]  /*66a0*/  IADD3 R37, PT, PT, R34, R37, RZ ;  /* 0x0000002522257210 */ /* 0x000fe40007ffe0ff */
[----:B------:R-:W-:Y:S01]  /*66b0*/  IADD3 R31, PT, PT, R9, R31, RZ ;  /* 0x0000001f091f7210 */ /* 0x000fe20007ffe0ff */
[----:B------:R-:W-:Y:S01]  /*66c0*/  IDP.4A.S8.S8 R69, R14, R10, R69 ;  /* 0x0000000a0e457226 */ /* 0x000fe20000000645 */
[----:B------:R-:W-:Y:S02]  /*66d0*/  SHF.R.U64 R45, R20, 0x1f, R45 ;  /* 0x0000001f142d7819 */ /* 0x000fe4000000122d */
[----:B------:R-:W-:Y:S02]  /*66e0*/  SHF.R.S32.HI R9, RZ, 0x1f, R35 ;  /* 0x0000001fff097819 */ /* 0x000fe40000011423 */
[----:B------:R-:W-:Y:S02]  /*66f0*/  IADD3 R59, PT, PT, R3, R59, RZ ;  /* 0x0000003b033b7210 */ /* 0x000fe40007ffe0ff */
[----:B------:R-:W-:-:S02]  /*6700*/  SHF.R.S32.HI R16, RZ, 0x1f, R43 ;  /* 0x0000001fff107819 */ /* 0x000fc4000001142b */
[----:B------:R-:W-:Y:S02]  /*6710*/  SHF.R.S32.HI R20, RZ, 0x1f, R49 ;  /* 0x0000001fff147819 */ /* 0x000fe40000011431 */
[----:B------:R-:W-:Y:S01]  /*6720*/  SHF.R.S32.HI R14, RZ, 0x1f, R37 ;  /* 0x0000001fff0e7819 */ /* 0x000fe20000011425 */
[----:B------:R-:W-:Y:S01]  /*6730*/  IMAD.WIDE.U32 R10, R35, -0x7aa43b94, R32 ;  /* 0x855bc46c230a7825 */ /* 0x000fe200078e0020 */
[----:B------:R-:W-:-:S03]  /*6740*/  SHF.R.U64 R59, R2, 0x1f, R59 ;  /* 0x0000001f023b7819 */ /* 0x000fc6000000123b */
[----:B------:R-:W-:Y:S02]  /*6750*/  IMAD R9, R9, -0x7aa43b94, RZ ;  /* 0x855bc46c09097824 */ /* 0x000fe400078e02ff */
[----:B------:R-:W-:Y:S01]  /*6760*/  IMAD.WIDE.U32 R42, R43, -0x7aa43b94, R32 ;  /* 0x855bc46c2b2a7825 */ /* 0x000fe200078e0020 */
[----:B------:R-:W-:-:S03]  /*6770*/  IADD3 R41, PT, PT, R34, R41, RZ ;  /* 0x0000002922297210 */ /* 0x000fc60007ffe0ff */
[----:B------:R-:W-:Y:S01]  /*6780*/  IMAD.WIDE.U32 R2, R49, -0x7aa43b94, R32 ;  /* 0x855bc46c31027825 */ /* 0x000fe200078e0020 */
[----:B------:R-:W-:-:S03]  /*6790*/  IADD3 R47, PT, PT, R34, R47, RZ ;  /* 0x0000002f222f7210 */ /* 0x000fc60007ffe0ff */
[----:B------:R-:W-:Y:S02]  /*67a0*/  IMAD R53, R16, -0x7aa43b94, RZ ;  /* 0x855bc46c10357824 */ /* 0x000fe400078e02ff */
[----:B------:R-:W-:Y:S02]  /*67b0*/  IMAD R57, R20, -0x7aa43b94, RZ ;  /* 0x855bc46c14397824 */ /* 0x000fe400078e02ff */
[----:B------:R-:W-:Y:S01]  /*67c0*/  IMAD.WIDE.U32 R50, R37, -0x7aa43b94, R32 ;  /* 0x855bc46c25327825 */ /* 0x000fe200078e0020 */
[----:B------:R-:W-:-:S03]  /*67d0*/  SHF.R.U64 R35, R8, 0x1f, R31 ;  /* 0x0000001f08237819 */ /* 0x000fc6000000121f */
[----:B------:R-:W-:Y:S01]  /*67e0*/  IMAD R49, R14, -0x7aa43b94, RZ ;  /* 0x855bc46c0e317824 */ /* 0x000fe200078e02ff */
[----:B------:R-:W-:Y:S02]  /*67f0*/  IADD3 R37, PT, PT, R11, R9, RZ ;  /* 0x000000090b257210 */ /* 0x000fe40007ffe0ff */
[----:B------:R-:W-:Y:S02]  /*6800*/  IADD3 R9, PT, PT, R43, R53, RZ ;  /* 0x000000352b097210 */ /* 0x000fe40007ffe0ff */
[----:B------:R-:W-:Y:S01]  /*6810*/  IADD3 R31, PT, PT, R3, R57, RZ ;  /* 0x00000039031f7210 */ /* 0x000fe20007ffe0ff */
[----:B------:R-:W2:Y:S01]  /*6820*/  LDG.E.CONSTANT R53, desc[UR14][R64.64+0xe4] ;  /* 0x0000e40e40357981 */ /* 0x000ea2000c1e9900 */
[C---:B---3--:R-:W-:Y:S02]  /*6830*/  IADD3 R7, PT, PT, R58.reuse, R7, RZ ;  /* 0x000000073a077210 */ /* 0x048fe40007ffe0ff */
[----:B------:R-:W-:Y:S01]  /*6840*/  IADD3 R11, PT, PT, R51, R49, RZ ;  /* 0x00000031330b7210 */ /* 0x000fe20007ffe0ff */
[----:B------:R-:W3:Y:S01]  /*6850*/  LDG.E.CONSTANT R57, desc[UR14][R64.64+0x8] ;  /* 0x0000080e40397981 */ /* 0x000ee2000c1e9900 */
[----:B------:R-:W-:-:S02]  /*6860*/  IADD3 R15, PT, PT, R58, R15, RZ ;  /* 0x0000000f3a0f7210 */ /* 0x000fc40007ffe0ff */
[----:B------:R-:W-:Y:S02]  /*6870*/  SHF.R.S32.HI R16, RZ, 0x1f, R41 ;  /* 0x0000001fff107819 */ /* 0x000fe40000011429 */
[----:B------:R-:W-:Y:S02]  /*6880*/  SHF.R.S32.HI R20, RZ, 0x1f, R47 ;  /* 0x0000001fff147819 */ /* 0x000fe4000001142f */
[----:B------:R-:W-:Y:S02]  /*6890*/  IADD3 R23, PT, PT, R58, R23, RZ ;  /* 0x000000173a177210 */ /* 0x000fe40007ffe0ff */
[----:B------:R-:W-:Y:S01]  /*68a0*/  SHF.R.U64 R42, R42, 0x1f, R9 ;  /* 0x0000001f2a2a7819 */ /* 0x000fe20000001209 */
[----:B------:R-:W-:Y:S01]  /*68b0*/  IMAD.WIDE.U32 R8, R47, -0x7aa43b94, R32 ;  /* 0x855bc46c2f087825 */ /* 0x000fe200078e0020 */
[----:B------:R-:W-:Y:S02]  /*68c0*/  SHF.R.U64 R31, R2, 0x1f, R31 ;  /* 0x0000001f021f7819 */ /* 0x000fe4000000121f */
[----:B------:R-:W-:Y:S01]  /*68d0*/  SHF.R.U64 R37, R10, 0x1f, R37 ;  /* 0x0000001f0a257819 */ /* 0x000fe20000001225 */
[----:B------:R-:W-:Y:S01]  /*68e0*/  IMAD.WIDE.U32 R2, R7, -0x7aa43b94, R32 ;  /* 0x855bc46c07027825 */ /* 0x000fe200078e0020 */
[----:B------:R-:W-:-:S02]  /*68f0*/  SHF.R.U64 R50, R50, 0x1f, R11 ;  /* 0x0000001f32327819 */ /* 0x000fc4000000120b */
[----:B------:R-:W-:Y:S01]  /*6900*/  SHF.R.S32.HI R14, RZ, 0x1f, R7 ;  /* 0x0000001fff0e7819 */ /* 0x000fe20000011407 */
[----:B------:R-:W-:Y:S01]  /*6910*/  IMAD.WIDE.U32 R10, R41, -0x7aa43b94, R32 ;  /* 0x855bc46c290a7825 */ /* 0x000fe200078e0020 */
[----:B------:R-:W-:-:S03]  /*6920*/  SHF.R.S32.HI R7, RZ, 0x1f, R15 ;  /* 0x0000001fff077819 */ /* 0x000fc6000001140f */
[----:B------:R-:W-:Y:S01]  /*6930*/  IMAD.WIDE.U32 R48, R15, -0x7aa43b94, R32 ;  /* 0x855bc46c0f307825 */ /* 0x000fe200078e0020 */
[----:B------:R-:W-:-:S03]  /*6940*/  SHF.R.S32.HI R15, RZ, 0x1f, R23 ;  /* 0x0000001fff0f7819 */ /* 0x000fc60000011417 */
[----:B------:R-:W-:Y:S02]  /*6950*/  IMAD R47, R16, -0x7aa43b94, RZ ;  /* 0x855bc46c102f7824 */ /* 0x000fe400078e02ff */
[----:B------:R-:W-:Y:S01]  /*6960*/  IMAD R51, R20, -0x7aa43b94, RZ ;  /* 0x855bc46c14337824 */ /* 0x000fe200078e02ff */
[----:B------:R-:W-:Y:S01]  /*6970*/  SHF.R.U64 R25, R24, 0x1f, R25 ;  /* 0x0000001f18197819 */ /* 0x000fe20000001219 */
[----:B------:R-:W-:Y:S01]  /*6980*/  IMAD.WIDE.U32 R40, R23, -0x7aa43b94, R32 ;  /* 0x855bc46c17287825 */ /* 0x000fe200078e0020 */
[----:B------:R-:W-:Y:S01]  /*6990*/  IADD3 R23, PT, PT, R11, R47, RZ ;  /* 0x0000002f0b177210 */ /* 0x000fe20007ffe0ff */
[----:B------:R-:W2:Y:S01]  /*69a0*/  LDG.E.CONSTANT R16, desc[UR14][R64.64+0xc] ;  /* 0x00000c0e40107981 */ /* 0x000ea2000c1e9900 */
[----:B------:R-:W-:Y:S01]  /*69b0*/  IADD3 R9, PT, PT, R9, R51, RZ ;  /* 0x0000003309097210 */ /* 0x000fe20007ffe0ff */
[----:B------:R-:W-:Y:S02]  /*69c0*/  IMAD R43, R14, -0x7aa43b94, RZ ;  /* 0x855bc46c0e2b7824 */ /* 0x000fe400078e02ff */
[----:B------:R-:W-:Y:S01]  /*69d0*/  IMAD R11, R15, -0x7aa43b94, RZ ;  /* 0x855bc46c0f0b7824 */ /* 0x000fe200078e02ff */
[----:B------:R-:W-:-:S02]  /*69e0*/  SHF.R.U64 R15, R8, 0x1f, R9 ;  /* 0x0000001f080f7819 */ /* 0x000fc40000001209 */
[C---:B------:R-:W-:Y:S01]  /*69f0*/  IADD3 R27, PT, PT, R58.reuse, R27, RZ ;  /* 0x0000001b3a1b7210 */ /* 0x040fe20007ffe0ff */
[----:B------:R-:W-:Y:S01]  /*6a00*/  IMAD R7, R7, -0x7aa43b94, RZ ;  /* 0x855bc46c07077824 */ /* 0x000fe200078e02ff */
[----:B------:R-:W-:Y:S01]  /*6a10*/  IADD3 R9, PT, PT, R3, R43, RZ ;  /* 0x0000002b03097210 */ /* 0x000fe20007ffe0ff */
[----:B------:R-:W2:Y:S01]  /*6a20*/  LDG.E.CONSTANT R47, desc[UR14][R64.64+0xe8] ;  /* 0x0000e80e402f7981 */ /* 0x000ea2000c1e9900 */
[----:B------:R-:W-:Y:S02]  /*6a30*/  IADD3 R3, PT, PT, R41, R11, RZ ;  /* 0x0000000b29037210 */ /* 0x000fe40007ffe0ff */
[----:B------:R-:W-:Y:S01]  /*6a40*/  IADD3 R25, PT, PT, R58, R25, RZ ;  /* 0x000000193a197210 */ /* 0x000fe20007ffe0ff */
[----:B------:R-:W2:Y:S01]  /*6a50*/  LDG.E.CONSTANT R51, desc[UR14][R64.64+0xec] ;  /* 0x0000ec0e40337981 */ /* 0x000ea2000c1e9900 */
[----:B------:R-:W-:Y:S02]  /*6a60*/  SHF.R.U64 R54, R2, 0x1f, R9 ;  /* 0x0000001f02367819 */ /* 0x000fe40000001209 */
[----:B------:R-:W-:Y:S01]  /*6a70*/  SHF.R.U64 R40, R40, 0x1f, R3 ;  /* 0x0000001f28287819 */ /* 0x000fe20000001203 */
[----:B------:R-:W2:Y:S01]  /*6a80*/  LDG.E.CONSTANT R43, desc[UR14][R64.64+0x1c8] ;  /* 0x0001c80e402b7981 */ /* 0x000ea2000c1e9900 */
[----:B------:R-:W-:-:S02]  /*6a90*/  SHF.R.S32.HI R2, RZ, 0x1f, R25 ;  /* 0x0000001fff027819 */ /* 0x000fc40000011419 */
[----:B------:R-:W-:Y:S02]  /*6aa0*/  SHF.R.S32.HI R3, RZ, 0x1f, R27 ;  /* 0x0000001fff037819 */ /* 0x000fe4000001141b */
[----:B----4-:R-:W-:Y:S01]  /*6ab0*/  IADD3 R29, PT, PT, R36, R29, RZ ;  /* 0x0000001d241d7210 */ /* 0x010fe20007ffe0ff */
[----:B------:R-:W-:Y:S01]  /*6ac0*/  IMAD.WIDE.U32 R8, R27, -0x7aa43b94, R32 ;  /* 0x855bc46c1b087825 */ /* 0x000fe200078e0020 */
[----:B------:R-:W-:Y:S02]  /*6ad0*/  SHF.R.U64 R23, R10, 0x1f, R23 ;  /* 0x0000001f0a177819 */ /* 0x000fe40000001217 */
[----:B------:R-:W-:Y:S01]  /*6ae0*/  IADD3 R7, PT, PT, R49, R7, RZ ;  /* 0x0000000731077210 */ /* 0x000fe20007ffe0ff */
[----:B------:R-:W-:Y:S01]  /*6af0*/  IMAD.WIDE.U32 R10, R25, -0x7aa43b94, R32 ;  /* 0x855bc46c190a7825 */ /* 0x000fe200078e0020 */
[----:B------:R-:W-:Y:S01]  /*6b00*/  IADD3 R45, PT, PT, R58, R45, RZ ;  /* 0x0000002d3a2d7210 */ /* 0x000fe20007ffe0ff */
[----:B------:R-:W4:Y:S01]  /*6b10*/  LDG.E.CONSTANT R49, desc[UR14][R64.64+0x1c0] ;  /* 0x0001c00e40317981 */ /* 0x000f22000c1e9900 */
[----:B------:R-:W-:Y:S01]  /*6b20*/  SHF.R.S32.HI R14, RZ, 0x1f, R29 ;  /* 0x0000001fff0e7819 */ /* 0x000fe2000001141d */
[----:B------:R-:W-:-:S02]  /*6b30*/  IMAD R27, R2, -0x7aa43b94, RZ ;  /* 0x855bc46c021b7824 */ /* 0x000fc400078e02ff */
[----:B------:R-:W-:Y:S01]  /*6b40*/  IMAD R41, R3, -0x7aa43b94, RZ ;  /* 0x855bc46c03297824 */ /* 0x000fe200078e02ff */
[----:B------:R-:W-:Y:S01]  /*6b50*/  SHF.R.U64 R48, R48, 0x1f, R7 ;  /* 0x0000001f30307819 */ /* 0x000fe20000001207 */
[----:B------:R-:W-:Y:S01]  /*6b60*/  IMAD.WIDE.U32 R24, R29, -0x7aa43b94, R32 ;  /* 0x855bc46c1d187825 */ /* 0x000fe200078e0020 */
[----:B------:R-:W-:Y:S01]  /*6b70*/  SHF.R.S32.HI R20, RZ, 0x1f, R45 ;  /* 0x0000001fff147819 */ /* 0x000fe2000001142d */
[----:B------:R-:W4:Y:S01]  /*6b80*/  LDG.E.CONSTANT R7, desc[UR14][R64.64+0xe0] ;  /* 0x0000e00e40077981 */ /* 0x000f22000c1e9900 */
[----:B------:R-:W-:Y:S01]  /*6b90*/  IADD3 R27, PT, PT, R11, R27, RZ ;  /* 0x0000001b0b1b7210 */ /* 0x000fe20007ffe0ff */
[----:B------:R-:W-:Y:S01]  /*6ba0*/  IMAD R11, R14, -0x7aa43b94, RZ ;  /* 0x855bc46c0e0b7824 */ /* 0x000fe200078e02ff */
[----:B------:R-:W-:Y:S01]  /*6bb0*/  IADD3 R9, PT, PT, R9, R41, RZ ;  /* 0x0000002909097210 */ /* 0x000fe20007ffe0ff */
[----:B------:R-:W-:-:S04]  /*6bc0*/  IMAD.WIDE.U32 R2, R45, -0x7aa43b94, R32 ;  /* 0x855bc46c2d027825 */ /* 0x000fc800078e0020 */
[----:B------:R-:W-:Y:S01]  /*6bd0*/  IMAD R29, R20, -0x7aa43b94, RZ ;  /* 0x855bc46c141d7824 */ /* 0x000fe200078e02ff */
[----:B------:R-:W-:Y:S01]  /*6be0*/  SHF.R.U64 R22, R8, 0x1f, R9 ;  /* 0x0000001f08167819 */ /* 0x000fe20000001209 */
[----:B------:R-:W4:Y:S01]  /*6bf0*/  LDG.E.CONSTANT R45, desc[UR14][R64.64+0x1c4] ;  /* 0x0001c40e402d7981 */ /* 0x000f22000c1e9900 */
[----:B------:R-:W-:Y:S02]  /*6c00*/  IADD3 R9, PT, PT, R25, R11, RZ ;  /* 0x0000000b19097210 */ /* 0x000fe40007ffe0ff */
[----:B------:R-:W-:Y:S01]  /*6c10*/  IADD3 R3, PT, PT, R3, R29, RZ ;  /* 0x0000001d03037210 */ /* 0x000fe20007ffe0ff */
[----:B------:R-:W4:Y:S01]  /*6c20*/  LDG.E.CONSTANT R41, desc[UR14][R64.64+0x2a0] ;  /* 0x0002a00e40297981 */ /* 0x000f22000c1e9900 */
[----:B------:R-:W-:Y:S02]  /*6c30*/  SHF.R.U64 R24, R24, 0x1f, R9 ;  /* 0x0000001f18187819 */ /* 0x000fe40000001209 */
[----:B------:R-:W-:Y:S01]  /*6c40*/  IADD3 R9, PT, PT, R36, R12, RZ ;  /* 0x0000000c24097210 */ /* 0x000fe20007ffe0ff */
[----:B------:R-:W4:Y:S01]  /*6c50*/  LDG.E.CONSTANT R29, desc[UR14][R64.64+0x1cc] ;  /* 0x0001cc0e401d7981 */ /* 0x000f22000c1e9900 */
[----:B------:R-:W-:-:S02]  /*6c60*/  SHF.R.U64 R14, R2, 0x1f, R3 ;  /* 0x0000001f020e7819 */ /* 0x000fc40000001203 */
[C---:B------:R-:W-:Y:S02]  /*6c70*/  IADD3 R3, PT, PT, R36.reuse, R18, RZ ;  /* 0x0000001224037210 */ /* 0x040fe40007ffe0ff */
[----:B------:R-:W-:Y:S02]  /*6c80*/  SHF.R.S32.HI R12, RZ, 0x1f, R9 ;  /* 0x0000001fff0c7819 */ /* 0x000fe40000011409 */
[C---:B------:R-:W-:Y:S02]  /*6c90*/  IADD3 R19, PT, PT, R36.reuse, R19, RZ ;  /* 0x0000001324137210 */ /* 0x040fe40007ffe0ff */
[----:B------:R-:W-:Y:S01]  /*6ca0*/  IADD3 R25, PT, PT, R36, R4, RZ ;  /* 0x0000000424197210 */ /* 0x000fe20007ffe0ff */
[----:B------:R-:W-:Y:S01]  /*6cb0*/  IMAD.WIDE.U32 R8, R9, -0x7aa43b94, R32 ;  /* 0x855bc46c09087825 */ /* 0x000fe200078e0020 */
[----:B------:R-:W-:Y:S02]  /*6cc0*/  SHF.R.S32.HI R20, RZ, 0x1f, R3 ;  /* 0x0000001fff147819 */ /* 0x000fe40000011403 */
[----:B------:R-:W-:Y:S01]  /*6cd0*/  SHF.R.U64 R27, R10, 0x1f, R27 ;  /* 0x0000001f0a1b7819 */ /* 0x000fe2000000121b */
[----:B------:R-:W-:Y:S01]  /*6ce0*/  IMAD R12, R12, -0x7aa43b94, RZ ;  /* 0x855bc46c0c0c7824 */ /* 0x000fe200078e02ff */
[----:B------:R-:W-:Y:S01]  /*6cf0*/  SHF.R.S32.HI R4, RZ, 0x1f, R19 ;  /* 0x0000001fff047819 */ /* 0x000fe20000011413 */
[----:B------:R-:W-:Y:S01]  /*6d00*/  IMAD.WIDE.U32 R10, R19, -0x7aa43b94, R32 ;  /* 0x855bc46c130a7825 */ /* 0x000fe200078e0020 */
[----:B------:R-:W-:-:S03]  /*6d10*/  SHF.R.S32.HI R26, RZ, 0x1f, R25 ;  /* 0x0000001fff1a7819 */ /* 0x000fc60000011419 */
[----:B------:R-:W-:Y:S01]  /*6d20*/  IMAD.WIDE.U32 R18, R25, -0x7aa43b94, R32 ;  /* 0x855bc46c19127825 */ /* 0x000fe200078e0020 */
[----:B------:R-:W-:Y:S02]  /*6d30*/  IADD3 R9, PT, PT, R9, R12, RZ ;  /* 0x0000000c09097210 */ /* 0x000fe40007ffe0ff */
[----:B------:R-:W-:Y:S01]  /*6d40*/  SHF.R.U64 R55, R30, 0x1f, R55 ;  /* 0x0000001f1e377819 */ /* 0x000fe20000001237 */
[----:B------:R-:W-:-:S04]  /*6d50*/  IMAD.WIDE.U32 R2, R3, -0x7aa43b94, R32 ;  /* 0x855bc46c03027825 */ /* 0x000fc800078e0020 */
[----:B------:R-:W-:Y:S01]  /*6d60*/  IMAD R25, R20, -0x7aa43b94, RZ ;  /* 0x855bc46c14197824 */ /* 0x000fe200078e02ff */
[----:B------:R-:W-:Y:S01]  /*6d70*/  SHF.R.U64 R38, R8, 0x1f, R9 ;  /* 0x0000001f08267819 */ /* 0x000fe20000001209 */
[----:B------:R-:W-:Y:S01]  /*6d80*/  IMAD R4, R4, -0x7aa43b94, RZ ;  /* 0x855bc46c04047824 */ /* 0x000fe200078e02ff */
[----:B------:R-:W-:Y:S01]  /*6d90*/  IADD3 R9, PT, PT, R36, R21, RZ ;  /* 0x0000001524097210 */ /* 0x000fe20007ffe0ff */
[----:B------:R-:W-:Y:S01]  /*6da0*/  IMAD R26, R26, -0x7aa43b94, RZ ;  /* 0x855bc46c1a1a7824 */ /* 0x000fe200078e02ff */
[----:B------:R-:W-:Y:S01]  /*6db0*/  IADD3 R25, PT, PT, R3, R25, RZ ;  /* 0x0000001903197210 */ /* 0x000fe20007ffe0ff */
[----:B------:R-:W4:Y:S01]  /*6dc0*/  LDG.E.CONSTANT R30, desc[UR14][R64.64+0x2a4] ;  /* 0x0002a40e401e7981 */ /* 0x000f22000c1e9900 */
[----:B-----5:R-:W-:Y:S02]  /*6dd0*/  IADD3 R17, PT, PT, R6, R17, RZ ;  /* 0x0000001106117210 */ /* 0x020fe40007ffe0ff */
[----:B------:R-:W-:Y:S01]  /*6de0*/  SHF.R.U64 R25, R2, 0x1f, R25 ;  /* 0x0000001f02197819 */ /* 0x000fe20000001219 */
[----:B------:R-:W5:Y:S01]  /*6df0*/  LDG.E.CONSTANT R21, desc[UR14][R64.64+0x384] ;  /* 0x0003840e40157981 */ /* 0x000f62000c1e9900 */
[----:B------:R-:W-:-:S02]  /*6e00*/  IADD3 R11, PT, PT, R11, R4, RZ ;  /* 0x000000040b0b7210 */ /* 0x000fc40007ffe0ff */
[----:B------:R-:W-:Y:S01]  /*6e10*/  SHF.R.S32.HI R2, RZ, 0x1f, R9 ;  /* 0x0000001fff027819 */ /* 0x000fe20000011409 */
[----:B------:R-:W5:Y:S01]  /*6e20*/  LDG.E.CONSTANT R20, desc[UR14][R64.64+0x388] ;  /* 0x0003880e40147981 */ /* 0x000f62000c1e9900 */
[----:B------:R-:W-:Y:S02]  /*6e30*/  IADD3 R3, PT, PT, R19, R26, RZ ;  /* 0x0000001a13037210 */ /* 0x000fe40007ffe0ff */
[----:B------:R-:W-:Y:S01]  /*6e40*/  SHF.R.S32.HI R4, RZ, 0x1f, R17 ;  /* 0x0000001fff047819 */ /* 0x000fe20000011411 */
[----:B------:R-:W5:Y:S01]  /*6e50*/  LDG.E.CONSTANT R19, desc[UR14][R64.64+0x380] ;  /* 0x0003800e40137981 */ /* 0x000f62000c1e9900 */
[----:B------:R-:W-:Y:S01]  /*6e60*/  SHF.R.U64 R46, R10, 0x1f, R11 ;  /* 0x0000001f0a2e7819 */ /* 0x000fe2000000120b */
[----:B------:R-:W-:Y:S01]  /*6e70*/  IMAD R10, R2, -0x7aa43b94, RZ ;  /* 0x855bc46c020a7824 */ /* 0x000fe200078e02ff */
[----:B------:R-:W-:Y:S01]  /*6e80*/  SHF.R.U64 R18, R18, 0x1f, R3 ;  /* 0x0000001f12127819 */ /* 0x000fe20000001203 */
[--C-:B------:R-:W-:Y:S01]  /*6e90*/  IMAD.WIDE.U32 R2, R17, -0x7aa43b94, R32.reuse ;  /* 0x855bc46c11027825 */ /* 0x100fe200078e0020 */
[----:B------:R-:W5:Y:S03]  /*6ea0*/  LDG.E.CONSTANT R26, desc[UR14][R64.64+0x2ac] ;  /* 0x0002ac0e401a7981 */ /* 0x000f66000c1e9900 */
[----:B------:R-:W-:Y:S01]  /*6eb0*/  IMAD R11, R4, -0x7aa43b94, RZ ;  /* 0x855bc46c040b7824 */ /* 0x000fe200078e02ff */
[----:B------:R-:W-:Y:S01]  /*6ec0*/  IADD3 R4, PT, PT, R6, R13, RZ ;  /* 0x0000000d06047210 */ /* 0x000fe20007ffe0ff */
[----:B------:R-:W-:Y:S01]  /*6ed0*/  IMAD.WIDE.U32 R8, R9, -0x7aa43b94, R32 ;  /* 0x855bc46c09087825 */ /* 0x000fe200078e0020 */
[----:B------:R-:W5:Y:S02]  /*6ee0*/  LDG.E.CONSTANT R12, desc[UR14][R64.64+0x38c] ;  /* 0x00038c0e400c7981 */ /* 0x000f64000c1e9900 */
[----:B------:R-:W-:-:S02]  /*6ef0*/  IADD3 R11, PT, PT, R3, R11, RZ ;  /* 0x0000000b030b7210 */ /* 0x000fc40007ffe0ff */
[----:B------:R-:W-:Y:S01]  /*6f00*/  IADD3 R9, PT, PT, R9, R10, RZ ;  /* 0x0000000a09097210 */ /* 0x000fe20007ffe0ff */
[----:B------:R-:W5:Y:S01]  /*6f10*/  LDG.E.CONSTANT R17, desc[UR14][R64.64+0x460] ;  /* 0x0004600e40117981 */ /* 0x000f62000c1e9900 */
[----:B------:R-:W-:Y:S02]  /*6f20*/  SHF.R.S32.HI R3, RZ, 0x1f, R4 ;  /* 0x0000001fff037819 */ /* 0x000fe40000011404 */
[----:B------:R-:W-:Y:S01]  /*6f30*/  SHF.R.U64 R13, R8, 0x1f, R9 ;  /* 0x0000001f080d7819 */ /* 0x000fe20000001209 */
[----:B------:R-:W5:Y:S01]  /*6f40*/  LDG.E.CONSTANT R10, desc[UR14][R64.64+0x46c] ;  /* 0x00046c0e400a7981 */ /* 0x000f62000c1e9900 */
[----:B------:R-:W-:Y:S01]  /*6f50*/  SHF.R.U64 R52, R2, 0x1f, R11 ;  /* 0x0000001f02347819 */ /* 0x000fe2000000120b */
[----:B------:R-:W-:Y:S02]  /*6f60*/  IMAD R8, R3, -0x7aa43b94, RZ ;  /* 0x855bc46c03087824 */ /* 0x000fe400078e02ff */
[----:B------:R-:W-:Y:S01]  /*6f70*/  IMAD.WIDE.U32 R2, R4, -0x7aa43b94, R32 ;  /* 0x855bc46c04027825 */ /* 0x000fe200078e0020 */
[----:B------:R-:W5:Y:S04]  /*6f80*/  LDG.E.CONSTANT R11, desc[UR14][R64.64+0x464] ;  /* 0x0004640e400b7981 */ /* 0x000f68000c1e9900 */
[----:B------:R-:W-:Y:S01]  /*6f90*/  IADD3 R3, PT, PT, R3, R8, RZ ;  /* 0x0000000803037210 */ /* 0x000fe20007ffe0ff */
[----:B------:R-:W5:Y:S03]  /*6fa0*/  LDG.E.CONSTANT R4, desc[UR14][R64.64+0x54c] ;  /* 0x00054c0e40047981 */ /* 0x000f66000c1e9900 */
[----:B------:R-:W-:Y:S01]  /*6fb0*/  SHF.R.U64 R44, R2, 0x1f, R3 ;  /* 0x0000001f022c7819 */ /* 0x000fe20000001203 */
[----:B------:R-:W5:Y:S04]  /*6fc0*/  LDG.E.CONSTANT R9, desc[UR14][R64.64+0x468] ;  /* 0x0004680e40097981 */ /* 0x000f68000c1e9900 */
[----:B------:R-:W5:Y:S04]  /*6fd0*/  LDG.E.CONSTANT R2, desc[UR14][R64.64+0x540] ;  /* 0x0005400e40027981 */ /* 0x000f68000c1e9900 */
[----:B------:R-:W5:Y:S04]  /*6fe0*/  LDG.E.CONSTANT R3, desc[UR14][R64.64+0x544] ;  /* 0x0005440e40037981 */ /* 0x000f68000c1e9900 */
[----:B------:R0:W5:Y:S01]  /*6ff0*/  LDG.E.CONSTANT R8, desc[UR14][R64.64+0x548] ;  /* 0x0005480e40087981 */ /* 0x000162000c1e9900 */
[----:B------:R-:W-:-:S04]  /*7000*/  IADD3 R35, PT, PT, R34, R35, RZ ;  /* 0x0000002322237210 */ /* 0x000fc80007ffe0ff */
[----:B------:R-:W-:-:S05]  /*7010*/  SHF.R.S32.HI R34, RZ, 0x1f, R35 ;  /* 0x0000001fff227819 */ /* 0x000fca0000011423 */
[----:B------:R-:W-:Y:S02]  /*7020*/  IMAD R56, R34, -0x7aa43b94, RZ ;  /* 0x855bc46c22387824 */ /* 0x000fe400078e02ff */
[----:B------:R-:W-:-:S05]  /*7030*/  IMAD.WIDE.U32 R34, R35, -0x7aa43b94, R32 ;  /* 0x855bc46c23227825 */ /* 0x000fca00078e0020 */
[----:B------:R-:W-:-:S04]  /*7040*/  IADD3 R35, PT, PT, R35, R56, RZ ;  /* 0x0000003823237210 */ /* 0x000fc80007ffe0ff */
[----:B------:R-:W-:Y:S02]  /*7050*/  SHF.R.U64 R56, R34, 0x1f, R35 ;  /* 0x0000001f22387819 */ /* 0x000fe40000001223 */
[----:B------:R-:W-:-:S05]  /*7060*/  SHF.R.S32.HI R34, RZ, 0x1f, R60 ;  /* 0x0000001fff227819 */ /* 0x000fca000001143c */
[----:B------:R-:W-:-:S04]  /*7070*/  IMAD R35, R34, -0x63190000, RZ ;  /* 0x9ce7000022237824 */ /* 0x000fc800078e02ff */
[C---:B------:R-:W-:Y:S02]  /*7080*/  IMAD R62, R60.reuse, 0x6b88, R35 ;  /* 0x00006b883c3e7824 */ /* 0x040fe400078e0223 */
[----:B------:R-:W-:-:S05]  /*7090*/  IMAD.WIDE.U32 R34, R60, -0x63190000, R32 ;  /* 0x9ce700003c227825 */ /* 0x000fca00078e0020 */
[----:B0-----:R-:W-:-:S04]  /*70a0*/  IADD3 R65, PT, PT, R35, R62, RZ ;  /* 0x0000003e23417210 */ /* 0x001fc80007ffe0ff */
[----:B------:R-:W-:Y:S02]  /*70b0*/  SHF.R.U64 R65, R34, 0x1f, R65 ;  /* 0x0000001f22417819 */ /* 0x000fe40000001241 */
[----:B------:R-:W-:Y:S02]  /*70c0*/  SHF.R.S32.HI R34, RZ, 0x1f, R69 ;  /* 0x0000001fff227819 */ /* 0x000fe40000011445 */
[----:B------:R-:W-:-:S03]  /*70d0*/  IADD3 R65, PT, PT, R58, R65, RZ ;  /* 0x000000413a417210 */ /* 0x000fc60007ffe0ff */
[----:B------:R-:W-:-:S04]  /*70e0*/  IMAD R34, R34, -0x63190000, RZ ;  /* 0x9ce7000022227824 */ /* 0x000fc800078e02ff */
[C---:B------:R-:W-:Y:S02]  /*70f0*/  IMAD R58, R69.reuse, 0x6b88, R34 ;  /* 0x00006b88453a7824 */ /* 0x040fe400078e0222 */
[----:B------:R-:W-:-:S05]  /*7100*/  IMAD.WIDE.U32 R34, R69, -0x63190000, R32 ;  /* 0x9ce7000045227825 */ /* 0x000fca00078e0020 */
[----:B------:R-:W-:-:S04]  /*7110*/  IADD3 R69, PT, PT, R35, R58, RZ ;  /* 0x0000003a23457210 */ /* 0x000fc80007ffe0ff */
[----:B------:R-:W-:Y:S02]  /*7120*/  SHF.R.U64 R69, R34, 0x1f, R69 ;  /* 0x0000001f22457819 */ /* 0x000fe40000001245 */
[----:B------:R-:W-:-:S05]  /*7130*/  SHF.R.S32.HI R34, RZ, 0x1f, R65 ;  /* 0x0000001fff227819 */ /* 0x000fca0000011441 */
[----:B------:R-:W-:Y:S02]  /*7140*/  IMAD R58, R34, -0x7aa43b94, RZ ;  /* 0x855bc46c223a7824 */ /* 0x000fe400078e02ff */
[----:B------:R-:W-:-:S05]  /*7150*/  IMAD.WIDE.U32 R34, R65, -0x7aa43b94, R32 ;  /* 0x855bc46c41227825 */ /* 0x000fca00078e0020 */
[----:B------:R-:W-:-:S04]  /*7160*/  IADD3 R35, PT, PT, R35, R58, RZ ;  /* 0x0000003a23237210 */ /* 0x000fc80007ffe0ff */
[----:B------:R-:W-:Y:S01]  /*7170*/  SHF.R.U64 R58, R34, 0x1f, R35 ;  /* 0x0000001f223a7819 */ /* 0x000fe20000001223 */
[----:B------:R-:W-:-:S05]  /*7180*/  IMAD.WIDE R34, R67, 0x73a47186, R32 ;  /* 0x73a4718643227825 */ /* 0x000fca00078e0220 */
[----:B------:R-:W-:Y:S01]  /*7190*/  SHF.R.U64 R60, R34, 0x1f, R35 ;  /* 0x0000001f223c7819 */ /* 0x000fe20000001223 */
[----:B------:R-:W-:Y:S01]  /*71a0*/  IMAD.WIDE R34, R63, 0x73a47186, R32 ;  /* 0x73a471863f227825 */ /* 0x000fe200078e0220 */
[----:B------:R-:W-:-:S04]  /*71b0*/  IADD3 R69, PT, PT, R36, R69, RZ ;  /* 0x0000004524457210 */ /* 0x000fc80007ffe0ff */
[----:B------:R-:W-:Y:S02]  /*71c0*/  SHF.R.U64 R63, R34, 0x1f, R35 ;  /* 0x0000001f223f7819 */ /* 0x000fe40000001223 */
[----:B------:R-:W0:Y:S01]  /*71d0*/  LDC.64 R34, c[0x0][0x390] ;  /* 0x0000e400ff227b82 */ /* 0x000e220000000a00 */
[----:B------:R-:W-:Y:S02]  /*71e0*/  SHF.R.S32.HI R36, RZ, 0x1f, R69 ;  /* 0x0000001fff247819 */ /* 0x000fe40000011445 */
[----:B------:R-:W-:-:S03]  /*71f0*/  VIADDMNMX R65, R37, R60, RZ, !PT ;  /* 0x0000003c25417246 */ /* 0x000fc600078001ff */
[----:B------:R-:W-:Y:S02]  /*7200*/  IMAD R67, R36, -0x7aa43b94, RZ ;  /* 0x855bc46c24437824 */ /* 0x000fe400078e02ff */
[----:B------:R-:W-:-:S05]  /*7210*/  IMAD.WIDE.U32 R36, R69, -0x7aa43b94, R32 ;  /* 0x855bc46c45247825 */ /* 0x000fca00078e0020 */
[----:B------:R-:W-:-:S04]  /*7220*/  IADD3 R37, PT, PT, R37, R67, RZ ;  /* 0x0000004325257210 */ /* 0x000fc80007ffe0ff */
[----:B------:R-:W-:Y:S02]  /*7230*/  SHF.R.U64 R62, R36, 0x1f, R37 ;  /* 0x0000001f243e7819 */ /* 0x000fe40000001225 */
[----:B------:R-:W-:Y:S01]  /*7240*/  IADD3 R37, PT, PT, R6, R5, RZ ;  /* 0x0000000506257210 */ /* 0x000fe20007ffe0ff */
[----:B0-----:R-:W-:-:S03]  /*7250*/  IMAD.WIDE.U32 R34, R0, 0x4, R34 ;  /* 0x0000000400227825 */ /* 0x001fc600078e0022 */
[----:B------:R-:W-:Y:S02]  /*7260*/  SHF.R.S32.HI R0, RZ, 0x1f, R37 ;  /* 0x0000001fff007819 */ /* 0x000fe40000011425 */
[----:B------:R-:W-:Y:S01]  /*7270*/  IADD3 R61, PT, PT, R6, R61, RZ ;  /* 0x0000003d063d7210 */ /* 0x000fe20007ffe0ff */
[----:B------:R-:W-:-:S04]  /*7280*/  IMAD.WIDE.U32 R36, R37, -0x7aa43b94, R32 ;  /* 0x855bc46c25247825 */ /* 0x000fc800078e0020 */
[----:B------:R-:W-:Y:S01]  /*7290*/  IMAD R67, R0, -0x7aa43b94, RZ ;  /* 0x855bc46c00437824 */ /* 0x000fe200078e02ff */
[----:B------:R-:W-:Y:S02]  /*72a0*/  VIADDMNMX R5, R54, R63, RZ, !PT ;  /* 0x0000003f36057246 */ /* 0x000fe400078001ff */
[----:B------:R-:W-:Y:S02]  /*72b0*/  SHF.R.S32.HI R54, RZ, 0x1f, R61 ;  /* 0x0000001fff367819 */ /* 0x000fe4000001143d */
[----:B------:R-:W-:Y:S02]  /*72c0*/  IADD3 R37, PT, PT, R37, R67, RZ ;  /* 0x0000004325257210 */ /* 0x000fe40007ffe0ff */
[C---:B------:R-:W-:Y:S01]  /*72d0*/  IADD3 R39, PT, PT, R6.reuse, R39, RZ ;  /* 0x0000002706277210 */ /* 0x040fe20007ffe0ff */
[----:B------:R0:W-:Y:S01]  /*72e0*/  STG.E desc[UR14][R34.64], R65 ;  /* 0x0000004122007986 */ /* 0x0001e2000c10190e */
[C---:B------:R-:W-:Y:S02]  /*72f0*/  IADD3 R63, PT, PT, R6.reuse, R55, RZ ;  /* 0x00000037063f7210 */ /* 0x040fe40007ffe0ff */
[----:B------:R-:W-:-:S02]  /*7300*/  IADD3 R59, PT, PT, R6, R59, RZ ;  /* 0x0000003b063b7210 */ /* 0x000fc40007ffe0ff */
[----:B------:R-:W-:Y:S01]  /*7310*/  SHF.R.U64 R0, R36, 0x1f, R37 ;  /* 0x0000001f24007819 */ /* 0x000fe20000001225 */
[----:B------:R-:W-:Y:S01]  /*7320*/  IMAD.WIDE.U32 R36, R61, -0x7aa43b94, R32 ;  /* 0x855bc46c3d247825 */ /* 0x000fe200078e0020 */
[----:B------:R-:W-:Y:S01]  /*7330*/  SHF.R.S32.HI R6, RZ, 0x1f, R39 ;  /* 0x0000001fff067819 */ /* 0x000fe20000011427 */
[----:B------:R1:W-:Y:S02]  /*7340*/  STG.E desc[UR14][R34.64+0x4], R5 ;  /* 0x0000040522007986 */ /* 0x0003e4000c10190e */
[----:B0-----:R-:W-:Y:S02]  /*7350*/  IMAD R65, R54, -0x7aa43b94, RZ ;  /* 0x855bc46c36417824 */ /* 0x001fe400078e02ff */
[----:B------:R-:W-:Y:S02]  /*7360*/  IMAD R67, R6, -0x7aa43b94, RZ ;  /* 0x855bc46c06437824 */ /* 0x000fe400078e02ff */
[----:B------:R-:W-:Y:S01]  /*7370*/  IMAD.WIDE.U32 R54, R39, -0x7aa43b94, R32 ;  /* 0x855bc46c27367825 */ /* 0x000fe200078e0020 */
[----:B-1----:R-:W-:-:S04]  /*7380*/  IADD3 R5, PT, PT, R37, R65, RZ ;  /* 0x0000004125057210 */ /* 0x002fc80007ffe0ff */
[----:B------:R-:W-:Y:S02]  /*7390*/  IADD3 R39, PT, PT, R55, R67, RZ ;  /* 0x0000004337277210 */ /* 0x000fe40007ffe0ff */
[----:B------:R-:W-:Y:S02]  /*73a0*/  SHF.R.U64 R5, R36, 0x1f, R5 ;  /* 0x0000001f24057819 */ /* 0x000fe40000001205 */
[----:B------:R-:W-:Y:S02]  /*73b0*/  SHF.R.S32.HI R36, RZ, 0x1f, R59 ;  /* 0x0000001fff247819 */ /* 0x000fe4000001143b */
[----:B------:R-:W-:Y:S02]  /*73c0*/  SHF.R.S32.HI R6, RZ, 0x1f, R63 ;  /* 0x0000001fff067819 */ /* 0x000fe4000001143f */
[----:B------:R-:W-:Y:S01]  /*73d0*/  SHF.R.U64 R39, R54, 0x1f, R39 ;  /* 0x0000001f36277819 */ /* 0x000fe20000001227 */
[----:B------:R-:W-:-:S04]  /*73e0*/  IMAD.WIDE.U32 R54, R63, -0x7aa43b94, R32 ;  /* 0x855bc46c3f367825 */ /* 0x000fc800078e0020 */
[----:B------:R-:W-:Y:S02]  /*73f0*/  IMAD R65, R36, -0x7aa43b94, RZ ;  /* 0x855bc46c24417824 */ /* 0x000fe400078e02ff */
[----:B---3--:R-:W-:-:S04]  /*7400*/  IMAD.WIDE R60, R57, 0x73a47186, R32 ;  /* 0x73a47186393c7825 */ /* 0x008fc800078e0220 */
[----:B------:R-:W-:Y:S02]  /*7410*/  IMAD R63, R6, -0x7aa43b94, RZ ;  /* 0x855bc46c063f7824 */ /* 0x000fe400078e02ff */
[----:B------:R-:W-:Y:S01]  /*7420*/  IMAD.WIDE.U32 R36, R59, -0x7aa43b94, R32 ;  /* 0x855bc46c3b247825 */ /* 0x000fe200078e0020 */
[----:B------:R-:W-:-:S03]  /*7430*/  SHF.R.U64 R57, R60, 0x1f, R61 ;  /* 0x0000001f3c397819 */ /* 0x000fc6000000123d */
[----:B--2---:R-:W-:Y:S01]  /*7440*/  IMAD.WIDE R60, R16, 0x73a47186, R32 ;  /* 0x73a47186103c7825 */ /* 0x004fe200078e0220 */
[----:B------:R-:W-:-:S03]  /*7450*/  IADD3 R37, PT, PT, R37, R65, RZ ;  /* 0x0000004125257210 */ /* 0x000fc60007ffe0ff */
[----:B----4-:R-:W-:Y:S01]  /*7460*/  IMAD.WIDE R6, R7, 0x73a47186, R32 ;  /* 0x73a4718607067825 */ /* 0x010fe200078e0220 */
[----:B------:R-:W-:-:S04]  /*7470*/  SHF.R.U64 R16, R36, 0x1f, R37 ;  /* 0x0000001f24107819 */ /* 0x000fc80000001225 */
[----:B------:R-:W-:Y:S01]  /*7480*/  SHF.R.U64 R59, R6, 0x1f, R7 ;  /* 0x0000001f063b7819 */ /* 0x000fe20000001207 */
[----:B------:R-:W-:Y:S01]  /*7490*/  IMAD.WIDE R6, R53, 0x73a47186, R32 ;  /* 0x73a4718635067825 */ /* 0x000fe200078e0220 */
[----:B------:R-:W-:Y:S02]  /*74a0*/  IADD3 R55, PT, PT, R55, R63, RZ ;  /* 0x0000003f37377210 */ /* 0x000fe40007ffe0ff */
[----:B------:R-:W-:Y:S01]  /*74b0*/  SHF.R.U64 R61, R60, 0x1f, R61 ;  /* 0x0000001f3c3d7819 */ /* 0x000fe2000000123d */
[----:B------:R-:W-:Y:S01]  /*74c0*/  IMAD.WIDE R36, R47, 0x73a47186, R32 ;  /* 0x73a471862f247825 */ /* 0x000fe200078e0220 */
[----:B------:R-:W-:Y:S02]  /*74d0*/  VIADDMNMX R47, R50, R59, RZ, !PT ;  /* 0x0000003b322f7246 */ /* 0x000fe400078001ff */
[----:B------:R-:W-:Y:S01]  /*74e0*/  SHF.R.U64 R59, R6, 0x1f, R7 ;  /* 0x0000001f063b7819 */ /* 0x000fe20000001207 */
[----:B------:R-:W-:Y:S01]  /*74f0*/  IMAD.WIDE R6, R49, 0x73a47186, R32 ;  /* 0x73a4718631067825 */ /* 0x000fe200078e0220 */
[----:B------:R-:W-:-:S02]  /*7500*/  SHF.R.U64 R54, R54, 0x1f, R55 ;  /* 0x0000001f36367819 */ /* 0x000fc40000001237 */
[----:B------:R-:W-:Y:S01]  /*7510*/  VIADDMNMX R55, R52, R61, RZ, !PT ;  /* 0x0000003d34377246 */ /* 0x000fe200078001ff */
[----:B------:R-:W-:Y:S01]  /*7520*/  IMAD.WIDE R52, R51, 0x73a47186, R32 ;  /* 0x73a4718633347825 */ /* 0x000fe200078e0220 */
[----:B------:R-:W-:Y:S02]  /*7530*/  SHF.R.U64 R51, R36, 0x1f, R37 ;  /* 0x0000001f24337819 */ /* 0x000fe40000001225 */
[----:B------:R-:W-:Y:S01]  /*7540*/  SHF.R.U64 R37, R6, 0x1f, R7 ;  /* 0x0000001f06257819 */ /* 0x000fe20000001207 */
[--C-:B------:R-:W-:Y:S01]  /*7550*/  IMAD.WIDE R6, R45, 0x73a47186, R32.reuse ;  /* 0x73a471862d067825 */ /* 0x100fe200078e0220 */
[----:B------:R0:W-:Y:S02]  /*7560*/  STG.E desc[UR14][R34.64+0xc], R55 ;  /* 0x00000c3722007986 */ /* 0x0001e4000c10190e */
[----:B------:R-:W-:Y:S01]  /*7570*/  VIADDMNMX R45, R42, R37, RZ, !PT ;  /* 0x000000252a2d7246 */ /* 0x000fe200078001ff */
[----:B------:R-:W-:Y:S01]  /*7580*/  IMAD.WIDE R36, R29, 0x73a47186, R32 ;  /* 0x73a471861d247825 */ /* 0x000fe200078e0220 */
[----:B------:R1:W-:Y:S01]  /*7590*/  STG.E desc[UR14][R34.64+0xe0], R47 ;  /* 0x0000e02f22007986 */ /* 0x0003e2000c10190e */
[----:B0-----:R-:W-:-:S02]  /*75a0*/  SHF.R.U64 R55, R6, 0x1f, R7 ;  /* 0x0000001f06377819 */ /* 0x001fc40000001207 */
[----:B------:R-:W-:Y:S01]  /*75b0*/  IMAD.WIDE R6, R43, 0x73a47186, R32 ;  /* 0x73a471862b067825 */ /* 0x000fe200078e0220 */
[----:B------:R-:W-:-:S03]  /*75c0*/  SHF.R.U64 R29, R36, 0x1f, R37 ;  /* 0x0000001f241d7819 */ /* 0x000fc60000001225 */
[----:B------:R-:W-:Y:S01]  /*75d0*/  IMAD.WIDE R42, R41, 0x73a47186, R32 ;  /* 0x73a47186292a7825 */ /* 0x000fe200078e0220 */
[----:B-1----:R-:W-:-:S04]  /*75e0*/  SHF.R.U64 R47, R6, 0x1f, R7 ;  /* 0x0000001f062f7819 */ /* 0x002fc80000001207 */
[----:B------:R-:W-:Y:S02]  /*75f0*/  SHF.R.U64 R42, R42, 0x1f, R43 ;  /* 0x0000001f2a2a7819 */ /* 0x000fe4000000122b */
[----:B------:R-:W-:Y:S01]  /*7600*/  VIADDMNMX R43, R0, R29, RZ, !PT ;  /* 0x0000001d002b7246 */ /* 0x000fe200078001ff */
[--C-:B------:R-:W-:Y:S01]  /*7610*/  IMAD.WIDE R6, R30, 0x73a47186, R32.reuse ;  /* 0x73a471861e067825 */ /* 0x100fe200078e0220 */
[----:B------:R0:W-:Y:S03]  /*7620*/  STG.E desc[UR14][R34.64+0x1c0], R45 ;  /* 0x0001c02d22007986 */ /* 0x0001e6000c10190e */
[----:B------:R-:W-:Y:S01]  /*7630*/  IMAD.WIDE R28, R28, 0x73a47186, R32 ;  /* 0x73a471861c1c7825 */ /* 0x000fe200078e0220 */
[----:B------:R-:W-:Y:S02]  /*7640*/  SHF.R.U64 R6, R6, 0x1f, R7 ;  /* 0x0000001f06067819 */ /* 0x000fe40000001207 */
[----:B------:R-:W-:-:S02]  /*7650*/  VIADDMNMX R31, R31, R42, RZ, !PT ;  /* 0x0000002a1f1f7246 */ /* 0x000fc400078001ff */
[----:B------:R-:W-:Y:S01]  /*7660*/  SHF.R.U64 R0, R28, 0x1f, R29 ;  /* 0x0000001f1c007819 */ /* 0x000fe2000000121d */
[----:B-----5:R-:W-:Y:S01]  /*7670*/  IMAD.WIDE R28, R21, 0x73a47186, R32 ;  /* 0x73a47186151c7825 */ /* 0x020fe200078e0220 */
[----:B0-----:R-:W-:-:S03]  /*7680*/  VIADDMNMX R45, R27, R6, RZ, !PT ;  /* 0x000000061b2d7246 */ /* 0x001fc600078001ff */
[----:B------:R-:W-:-:S04]  /*7690*/  IMAD.WIDE R6, R19, 0x73a47186, R32 ;  /* 0x73a4718613067825 */ /* 0x000fc800078e0220 */
[----:B------:R-:W-:Y:S01]  /*76a0*/  IMAD.WIDE R20, R20, 0x73a47186, R32 ;  /* 0x73a4718614147825 */ /* 0x000fe200078e0220 */
[----:B------:R-:W-:-:S03]  /*76b0*/  SHF.R.U64 R6, R6, 0x1f, R7 ;  /* 0x0000001f06067819 */ /* 0x000fc60000001207 */
[----:B------:R-:W-:Y:S01]  /*76c0*/  IMAD.WIDE R26, R26, 0x73a47186, R32 ;  /* 0x73a471861a1a7825 */ /* 0x000fe200078e0220 */
[----:B------:R0:W-:Y:S04]  /*76d0*/  STG.E desc[UR14][R34.64+0x2a0], R31 ;  /* 0x0002a01f22007986 */ /* 0x0001e8000c10190e */
[----:B------:R-:W-:Y:S02]  /*76e0*/  SHF.R.U64 R26, R26, 0x1f, R27 ;  /* 0x0000001f1a1a7819 */ /* 0x000fe4000000121b */
[----:B------:R-:W-:Y:S01]  /*76f0*/  VIADDMNMX R27, R23, R6, RZ, !PT ;  /* 0x00000006171b7246 */ /* 0x000fe200078001ff */
[----:B------:R-:W-:Y:S01]  /*7700*/  IMAD.WIDE R6, R12, 0x73a47186, R32 ;  /* 0x73a471860c067825 */ /* 0x000fe200078e0220 */
[----:B0-----:R-:W-:-:S04]  /*7710*/  SHF.R.U64 R31, R20, 0x1f, R21 ;  /* 0x0000001f141f7819 */ /* 0x001fc80000001215 */
[----:B------:R-:W-:Y:S01]  /*7720*/  VIADDMNMX R31, R18, R31, RZ, !PT ;  /* 0x0000001f121f7246 */ /* 0x000fe200078001ff */
[----:B------:R-:W-:Y:S01]  /*7730*/  IMAD.WIDE R18, R17, 0x73a47186, R32 ;  /* 0x73a4718611127825 */ /* 0x000fe200078e0220 */
[----:B------:R-:W-:Y:S02]  /*7740*/  VIADDMNMX R5, R5, R26, RZ, !PT ;  /* 0x0000001a05057246 */ /* 0x000fe400078001ff */
[----:B------:R-:W-:Y:S02]  /*7750*/  SHF.R.U64 R6, R6, 0x1f, R7 ;  /* 0x0000001f06067819 */ /* 0x000fe40000001207 */
[----:B------:R-:W-:Y:S02]  /*7760*/  SHF.R.U64 R29, R28, 0x1f, R29 ;  /* 0x0000001f1c1d7819 */ /* 0x000fe4000000121d */
[----:B------:R-:W-:Y:S01]  /*7770*/  SHF.R.U64 R18, R18, 0x1f, R19 ;  /* 0x0000001f12127819 */ /* 0x000fe20000001213 */
[----:B------:R0:W-:Y:S01]  /*7780*/  STG.E desc[UR14][R34.64+0x2ac], R5 ;  /* 0x0002ac0522007986 */ /* 0x0001e2000c10190e */
[----:B------:R-:W-:Y:S01]  /*7790*/  VIADDMNMX R39, R39, R6, RZ, !PT ;  /* 0x0000000627277246 */ /* 0x000fe200078001ff */
[----:B------:R-:W-:Y:S01]  /*77a0*/  IMAD.WIDE R6, R4, 0x73a47186, R32 ;  /* 0x73a4718604067825 */ /* 0x000fe200078e0220 */
[----:B------:R-:W-:-:S02]  /*77b0*/  VIADDMNMX R29, R22, R29, RZ, !PT ;  /* 0x0000001d161d7246 */ /* 0x000fc400078001ff */
[----:B------:R-:W-:Y:S01]  /*77c0*/  VIADDMNMX R15, R15, R18, RZ, !PT ;  /* 0x000000120f0f7246 */ /* 0x000fe200078001ff */
[----:B------:R-:W-:-:S04]  /*77d0*/  IMAD.WIDE R20, R11, 0x73a47186, R32 ;  /* 0x73a471860b147825 */ /* 0x000fc800078e0220 */
[----:B------:R-:W-:-:S04]  /*77e0*/  IMAD.WIDE R22, R9, 0x73a47186, R32 ;  /* 0x73a4718609167825 */ /* 0x000fc800078e0220 */
[----:B0-----:R-:W-:-:S04]  /*77f0*/  IMAD.WIDE R4, R2, 0x73a47186, R32 ;  /* 0x73a4718602047825 */ /* 0x001fc800078e0220 */
[----:B------:R-:W-:-:S04]  /*7800*/  IMAD.WIDE R10, R10, 0x73a47186, R32 ;  /* 0x73a471860a0a7825 */ /* 0x000fc800078e0220 */
[----:B------:R-:W-:-:S04]  /*7810*/  IMAD.WIDE R2, R3, 0x73a47186, R32 ;  /* 0x73a4718603027825 */ /* 0x000fc800078e0220 */
[----:B------:R-:W-:Y:S01]  /*7820*/  IMAD.WIDE R8, R8, 0x73a47186, R32 ;  /* 0x73a4718608087825 */ /* 0x000fe200078e0220 */
[----:B------:R0:W-:Y:S01]  /*7830*/  STG.E desc[UR14][R34.64+0x460], R15 ;  /* 0x0004600f22007986 */ /* 0x0001e2000c10190e */
[----:B------:R-:W-:Y:S02]  /*7840*/  SHF.R.U64 R7, R6, 0x1f, R7 ;  /* 0x0000001f06077819 */ /* 0x000fe40000001207 */
[----:B------:R-:W-:Y:S02]  /*7850*/  SHF.R.U64 R19, R4, 0x1f, R5 ;  /* 0x0000001f04137819 */ /* 0x000fe40000001205 */
[----:B------:R-:W-:Y:S02]  /*7860*/  SHF.R.U64 R53, R52, 0x1f, R53 ;  /* 0x0000001f34357819 */ /* 0x000fe40000001235 */
[----:B------:R-:W-:Y:S02]  /*7870*/  SHF.R.U64 R17, R20, 0x1f, R21 ;  /* 0x0000001f14117819 */ /* 0x000fe40000001215 */
[----:B------:R-:W-:-:S02]  /*7880*/  SHF.R.U64 R22, R22, 0x1f, R23 ;  /* 0x0000001f16167819 */ /* 0x000fc40000001217 */
[----:B------:R-:W-:Y:S02]  /*7890*/  SHF.R.U64 R11, R10, 0x1f, R11 ;  /* 0x0000001f0a0b7819 */ /* 0x000fe4000000120b */
[----:B------:R-:W-:Y:S02]  /*78a0*/  SHF.R.U64 R5, R2, 0x1f, R3 ;  /* 0x0000001f02057819 */ /* 0x000fe40000001203 */
[----:B0-----:R-:W-:Y:S02]  /*78b0*/  SHF.R.U64 R15, R8, 0x1f, R9 ;  /* 0x0000001f080f7819 */ /* 0x001fe40000001209 */
        /* <DEDUP_REMOVED lines=35> */
.L_x_360:
        /* <DEDUP_REMOVED lines=9> */
.L_x_403:


//--------------------- .text.fused_cast_fixed_point_multiply_nn_conv2d_cast_fixed_point_multiply_add_cast_fix_1476761249106760241__1_kernel0 --------------------------
	.section	.text.fused_cast_fixed_point_multiply_nn_conv2d_cast_fixed_point_multiply_add_cast_fix_1476761249106760241__1_kernel0,"ax",@progbits
	.align	128
        .global         fused_cast_fixed_point_multiply_nn_conv2d_cast_fixed_point_multiply_add_cast_fix_1476761249106760241__1_kernel0
        .type           fused_cast_fixed_point_multiply_nn_conv2d_cast_fixed_point_multiply_add_cast_fix_1476761249106760241__1_kernel0,@function
        .size           fused_cast_fixed_point_multiply_nn_conv2d_cast_fixed_point_multiply_add_cast_fix_1476761249106760241__1_kernel0,(.L_x_404 - fused_cast_fixed_point_multiply_nn_conv2d_cast_fixed_point_multiply_add_cast_fix_1476761249106760241__1_kernel0)
        .other          fused_cast_fixed_point_multiply_nn_conv2d_cast_fixed_point_multiply_add_cast_fix_1476761249106760241__1_kernel0,@"STO_CUDA_ENTRY STV_DEFAULT"
fused_cast_fixed_point_multiply_nn_conv2d_cast_fixed_point_multiply_add_cast_fix_1476761249106760241__1_kernel0:
.text.fused_cast_fixed_point_multiply_nn_conv2d_cast_fixed_point_multiply_add_cast_fix_1476761249106760241__1_kernel0:
        /* <DEDUP_REMOVED lines=240> */
.L_x_361:
        /* <DEDUP_REMOVED lines=632> */
[----:B------:R-:W0:Y:S01]  /*3680*/  S2R R4, SR_CTAID.Z ;  /* 0x0000000000047919 */ /* 0x000e220000002700 */
[----:B------:R-:W-:-:S03]  /*3690*/  MOV R3, 0x0 ;  /* 0x0000000000037802 */ /* 0x000fc60000000f00 */
[----:B------:R-:W-:Y:S01]  /*36a0*/  IMAD R0, R0, -0x761c0000, RZ ;  /* 0x89e4000000007824 */ /* 0x000fe200078e02ff */
[----:B------:R-:W-:Y:S02]  /*36b0*/  SHF.R.S32.HI R8, RZ, 0x1f, R62 ;  /* 0x0000001fff087819 */ /* 0x000fe4000001143e */
[----:B------:R-:W-:Y:S01]  /*36c0*/  SHF.R.S32.HI R10, RZ, 0x1f, R54 ;  /* 0x0000001fff0a7819 */ /* 0x000fe20000011436 */
[----:B------:R-:W-:-:S04]  /*36d0*/  IMAD.WIDE.U32 R6, R81, -0x761c0000, R2 ;  /* 0x89e4000051067825 */ /* 0x000fc800078e0002 */
[----:B------:R-:W-:Y:S02]  /*36e0*/  IMAD R81, R81, 0x915e, R0 ;  /* 0x0000915e51517824 */ /* 0x000fe400078e0200 */
[----:B------:R-:W-:-:S03]  /*36f0*/  IMAD R27, R10, -0x761c0000, RZ ;  /* 0x89e400000a1b7824 */ /* 0x000fc600078e02ff */
[----:B------:R-:W-:Y:S01]  /*3700*/  IADD3 R7, PT, PT, R7, R81, RZ ;  /* 0x0000005107077210 */ /* 0x000fe20007ffe0ff */
[----:B------:R-:W-:Y:S01]  /*3710*/  IMAD R27, R54, 0x915e, R27 ;  /* 0x0000915e361b7824 */ /* 0x000fe200078e021b */
[----:B0-----:R-:W-:Y:S02]  /*3720*/  LEA R9, R4, R13, 0x2 ;  /* 0x0000000d04097211 */ /* 0x001fe400078e10ff */
[-C--:B------:R-:W-:Y:S02]  /*3730*/  LEA R4, R13, R16.reuse, 0x2 ;  /* 0x000000100d047211 */ /* 0x080fe400078e10ff */
[----:B------:R-:W-:Y:S01]  /*3740*/  LEA R0, R9, R16, 0x2 ;  /* 0x0000001009007211 */ /* 0x000fe200078e10ff */
[----:B------:R-:W-:Y:S01]  /*3750*/  IMAD.WIDE.U32 R16, R61, -0x761c0000, R2 ;  /* 0x89e400003d107825 */ /* 0x000fe200078e0002 */
[----:B------:R-:W-:Y:S02]  /*3760*/  SHF.R.S32.HI R9, RZ, 0x1f, R79 ;  /* 0x0000001fff097819 */ /* 0x000fe4000001144f */
[----:B------:R-:W-:Y:S01]  /*3770*/  LEA R19, R0, R15, 0x3 ;  /* 0x0000000f00137211 */ /* 0x000fe200078e18ff */
[----:B------:R-:W-:Y:S01]  /*3780*/  IMAD.WIDE.U32 R14, R62, -0x761c0000, R2 ;  /* 0x89e400003e0e7825 */ /* 0x000fe200078e0002 */
[----:B------:R-:W-:-:S02]  /*3790*/  SHF.R.U64 R0, R6, 0x1f, R7 ;  /* 0x0000001f06007819 */ /* 0x000fc40000001207 */
[----:B------:R-:W-:Y:S01]  /*37a0*/  SHF.R.S32.HI R6, RZ, 0x1f, R56 ;  /* 0x0000001fff067819 */ /* 0x000fe20000011438 */
[----:B------:R-:W-:Y:S01]  /*37b0*/  IMAD R12, R9, -0x761c0000, RZ ;  /* 0x89e40000090c7824 */ /* 0x000fe200078e02ff */
[----:B------:R-:W-:Y:S01]  /*37c0*/  SHF.R.S32.HI R7, RZ, 0x1f, R61 ;  /* 0x0000001fff077819 */ /* 0x000fe2000001143d */
[----:B------:R-:W-:Y:S02]  /*37d0*/  IMAD R24, R19, 0x310, R18 ;  /* 0x0000031013187824 */ /* 0x000fe400078e0212 */
[----:B------:R-:W-:Y:S01]  /*37e0*/  IMAD R13, R6, -0x761c0000, RZ ;  /* 0x89e40000060d7824 */ /* 0x000fe200078e02ff */
[----:B------:R-:W0:Y:S01]  /*37f0*/  LDC.64 R18, c[0x0][0x3a0] ;  /* 0x0000e800ff127b82 */ /* 0x000e220000000a00 */
[----:B------:R-:W-:Y:S02]  /*3800*/  IMAD R6, R7, -0x761c0000, RZ ;  /* 0x89e4000007067824 */ /* 0x000fe400078e02ff */
[----:B------:R-:W-:Y:S02]  /*3810*/  IMAD R7, R8, -0x761c0000, RZ ;  /* 0x89e4000008077824 */ /* 0x000fe400078e02ff */
[----:B------:R-:W-:-:S02]  /*3820*/  IMAD R21, R61, 0x915e, R6 ;  /* 0x0000915e3d157824 */ /* 0x000fc400078e0206 */
[C---:B------:R-:W-:Y:S02]  /*3830*/  IMAD R13, R56.reuse, 0x915e, R13 ;  /* 0x0000915e380d7824 */ /* 0x040fe400078e020d */
[----:B------:R-:W-:Y:S01]  /*3840*/  IMAD.WIDE.U32 R8, R56, -0x761c0000, R2 ;  /* 0x89e4000038087825 */ /* 0x000fe200078e0002 */
[----:B------:R-:W-:-:S03]  /*3850*/  IADD3 R21, PT, PT, R17, R21, RZ ;  /* 0x0000001511157210 */ /* 0x000fc60007ffe0ff */
[----:B------:R-:W-:Y:S01]  /*3860*/  IMAD R23, R62, 0x915e, R7 ;  /* 0x0000915e3e177824 */ /* 0x000fe200078e0207 */
[----:B------:R-:W-:Y:S01]  /*3870*/  IADD3 R9, PT, PT, R9, R13, RZ ;  /* 0x0000000d09097210 */ /* 0x000fe20007ffe0ff */
[C---:B------:R-:W-:Y:S01]  /*3880*/  IMAD R25, R79.reuse, 0x915e, R12 ;  /* 0x0000915e4f197824 */ /* 0x040fe200078e020c */
[----:B------:R-:W-:Y:S01]  /*3890*/  SHF.R.U64 R10, R16, 0x1f, R21 ;  /* 0x0000001f100a7819 */ /* 0x000fe20000001215 */
[----:B------:R-:W-:Y:S01]  /*38a0*/  IMAD.WIDE.U32 R6, R79, -0x761c0000, R2 ;  /* 0x89e400004f067825 */ /* 0x000fe200078e0002 */
[----:B------:R-:W-:Y:S02]  /*38b0*/  IADD3 R17, PT, PT, R15, R23, RZ ;  /* 0x000000170f117210 */ /* 0x000fe40007ffe0ff */
[----:B------:R-:W-:Y:S01]  /*38c0*/  SHF.R.U64 R9, R8, 0x1f, R9 ;  /* 0x0000001f08097819 */ /* 0x000fe20000001209 */
[----:B------:R-:W-:Y:S01]  /*38d0*/  IMAD.WIDE.U32 R12, R54, -0x761c0000, R2 ;  /* 0x89e40000360c7825 */ /* 0x000fe200078e0002 */
[----:B------:R-:W-:Y:S02]  /*38e0*/  IADD3 R15, PT, PT, R7, R25, RZ ;  /* 0x00000019070f7210 */ /* 0x000fe40007ffe0ff */
[----:B------:R-:W-:Y:S01]  /*38f0*/  SHF.R.S32.HI R16, RZ, 0x1f, R47 ;  /* 0x0000001fff107819 */ /* 0x000fe2000001142f */
[----:B------:R-:W-:Y:S01]  /*3900*/  IMAD R24, R11, 0x620, R24 ;  /* 0x000006200b187824 */ /* 0x000fe200078e0218 */
[----:B------:R-:W-:-:S02]  /*3910*/  SHF.R.U64 R8, R6, 0x1f, R15 ;  /* 0x0000001f06087819 */ /* 0x000fc4000000120f */
[----:B------:R-:W-:Y:S02]  /*3920*/  SHF.R.S32.HI R6, RZ, 0x1f, R51 ;  /* 0x0000001fff067819 */ /* 0x000fe40000011433 */
[----:B------:R-:W-:Y:S02]  /*3930*/  IADD3 R7, PT, PT, R13, R27, RZ ;  /* 0x0000001b0d077210 */ /* 0x000fe40007ffe0ff */
[----:B------:R-:W-:Y:S01]  /*3940*/  SHF.R.U64 R13, R14, 0x1f, R17 ;  /* 0x0000001f0e0d7819 */ /* 0x000fe20000001211 */
[----:B------:R-:W-:Y:S01]  /*3950*/  IMAD R20, R6, -0x761c0000, RZ ;  /* 0x89e4000006147824 */ /* 0x000fe200078e02ff */
[----:B------:R-:W-:Y:S02]  /*3960*/  SHF.R.S32.HI R14, RZ, 0x1f, R64 ;  /* 0x0000001fff0e7819 */ /* 0x000fe40000011440 */
[----:B------:R-:W-:Y:S01]  /*3970*/  SHF.R.S32.HI R15, RZ, 0x1f, R31 ;  /* 0x0000001fff0f7819 */ /* 0x000fe2000001141f */
[----:B------:R-:W-:Y:S01]  /*3980*/  IMAD R21, R51, 0x915e, R20 ;  /* 0x0000915e33157824 */ /* 0x000fe200078e0214 */
[----:B------:R-:W-:Y:S01]  /*3990*/  SHF.R.U64 R12, R12, 0x1f, R7 ;  /* 0x0000001f0c0c7819 */ /* 0x000fe20000001207 */
[----:B------:R-:W-:Y:S01]  /*39a0*/  IMAD R17, R14, -0x761c0000, RZ ;  /* 0x89e400000e117824 */ /* 0x000fe200078e02ff */
[----:B------:R-:W1:Y:S01]  /*39b0*/  LDC.64 R6, c[0x0][0x398] ;  /* 0x0000e600ff067b82 */ /* 0x000e620000000a00 */
[----:B------:R-:W-:-:S02]  /*39c0*/  IMAD R22, R15, -0x761c0000, RZ ;  /* 0x89e400000f167824 */ /* 0x000fc400078e02ff */
[----:B------:R-:W-:-:S04]  /*39d0*/  IMAD.WIDE.U32 R14, R51, -0x761c0000, R2 ;  /* 0x89e40000330e7825 */ /* 0x000fc800078e0002 */
[----:B------:R-:W-:Y:S01]  /*39e0*/  IMAD R20, R16, -0x761c0000, RZ ;  /* 0x89e4000010147824 */ /* 0x000fe200078e02ff */
[----:B------:R-:W-:Y:S01]  /*39f0*/  IADD3 R15, PT, PT, R15, R21, RZ ;  /* 0x000000150f0f7210 */ /* 0x000fe20007ffe0ff */
[C---:B------:R-:W-:Y:S02]  /*3a00*/  IMAD R27, R31.reuse, 0x915e, R22 ;  /* 0x0000915e1f1b7824 */ /* 0x040fe400078e0216 */
[----:B------:R-:W-:Y:S01]  /*3a10*/  IMAD.WIDE.U32 R22, R31, -0x761c0000, R2 ;  /* 0x89e400001f167825 */ /* 0x000fe200078e0002 */
[----:B------:R-:W-:-:S03]  /*3a20*/  SHF.R.U64 R14, R14, 0x1f, R15 ;  /* 0x0000001f0e0e7819 */ /* 0x000fc6000000120f */
[C---:B------:R-:W-:Y:S01]  /*3a30*/  IMAD R25, R64.reuse, 0x915e, R17 ;  /* 0x0000915e40197824 */ /* 0x040fe200078e0211 */
[----:B------:R-:W-:Y:S01]  /*3a40*/  IADD3 R15, PT, PT, R23, R27, RZ ;  /* 0x0000001b170f7210 */ /* 0x000fe20007ffe0ff */
[C---:B------:R-:W-:Y:S02]  /*3a50*/  IMAD R31, R47.reuse, 0x915e, R20 ;  /* 0x0000915e2f1f7824 */ /* 0x040fe400078e0214 */
[----:B------:R-:W-:Y:S01]  /*3a60*/  IMAD.WIDE.U32 R16, R64, -0x761c0000, R2 ;  /* 0x89e4000040107825 */ /* 0x000fe200078e0002 */
[----:B------:R-:W-:Y:S02]  /*3a70*/  SHF.R.U64 R15, R22, 0x1f, R15 ;  /* 0x0000001f160f7819 */ /* 0x000fe4000000120f */
[----:B------:R-:W-:Y:S01]  /*3a80*/  SHF.R.S32.HI R22, RZ, 0x1f, R55 ;  /* 0x0000001fff167819 */ /* 0x000fe20000011437 */
[----:B------:R-:W-:Y:S01]  /*3a90*/  IMAD.WIDE.U32 R20, R47, -0x761c0000, R2 ;  /* 0x89e400002f147825 */ /* 0x000fe200078e0002 */
[----:B------:R-:W-:-:S03]  /*3aa0*/  IADD3 R17, PT, PT, R17, R25, RZ ;  /* 0x0000001911117210 */ /* 0x000fc60007ffe0ff */
[----:B------:R-:W-:Y:S01]  /*3ab0*/  IMAD.WIDE.U32 R26, R53, -0x761c0000, R2 ;  /* 0x89e40000351a7825 */ /* 0x000fe200078e0002 */
[----:B------:R-:W-:Y:S02]  /*3ac0*/  IADD3 R11, PT, PT, R21, R31, RZ ;  /* 0x0000001f150b7210 */ /* 0x000fe40007ffe0ff */
[----:B------:R-:W-:Y:S02]  /*3ad0*/  SHF.L.U32 R21, R4, 0x3, RZ ;  /* 0x0000000304157819 */ /* 0x000fe400000006ff */
[----:B------:R-:W-:Y:S02]  /*3ae0*/  SHF.R.U64 R16, R16, 0x1f, R17 ;  /* 0x0000001f10107819 */ /* 0x000fe40000001211 */
[----:B------:R-:W-:Y:S01]  /*3af0*/  LEA R17, R5, R24, 0x4 ;  /* 0x0000001805117211 */ /* 0x000fe200078e20ff */
[----:B0-----:R-:W-:Y:S01]  /*3b00*/  IMAD.WIDE.U32 R4, R21, 0x4, R18 ;  /* 0x0000000415047825 */ /* 0x001fe200078e0012 */
[----:B------:R-:W-:Y:S02]  /*3b10*/  SHF.R.S32.HI R18, RZ, 0x1f, R53 ;  /* 0x0000001fff127819 */ /* 0x000fe40000011435 */
[----:B------:R-:W-:Y:S01]  /*3b20*/  SHF.R.U64 R11, R20, 0x1f, R11 ;  /* 0x0000001f140b7819 */ /* 0x000fe2000000120b */
[----:B-1----:R-:W-:Y:S01]  /*3b30*/  IMAD.WIDE.U32 R6, R17, 0x4, R6 ;  /* 0x0000000411067825 */ /* 0x002fe200078e0006 */
[----:B------:R-:W-:-:S02]  /*3b40*/  SHF.R.S32.HI R20, RZ, 0x1f, R30 ;  /* 0x0000001fff147819 */ /* 0x000fc4000001141e */
[----:B------:R-:W-:Y:S01]  /*3b50*/  SHF.R.S32.HI R19, RZ, 0x1f, R63 ;  /* 0x0000001fff137819 */ /* 0x000fe2000001143f */
[----:B------:R-:W-:Y:S01]  /*3b60*/  IMAD R18, R18, -0x761c0000, RZ ;  /* 0x89e4000012127824 */ /* 0x000fe200078e02ff */
[----:B------:R-:W-:Y:S01]  /*3b70*/  SHF.R.S32.HI R21, RZ, 0x1f, R50 ;  /* 0x0000001fff157819 */ /* 0x000fe20000011432 */
[----:B------:R-:W-:Y:S01]  /*3b80*/  IMAD R31, R20, -0x761c0000, RZ ;  /* 0x89e40000141f7824 */ /* 0x000fe200078e02ff */
[----:B------:R-:W2:Y:S01]  /*3b90*/  LDG.E.CONSTANT R91, desc[UR8][R6.64+0x548] ;  /* 0x00054808065b7981 */ /* 0x000ea2000c1e9900 */
[----:B------:R-:W-:Y:S02]  /*3ba0*/  IMAD R25, R53, 0x915e, R18 ;  /* 0x0000915e35197824 */ /* 0x000fe400078e0212 */
[----:B------:R-:W-:Y:S01]  /*3bb0*/  IMAD R24, R19, -0x761c0000, RZ ;  /* 0x89e4000013187824 */ /* 0x000fe200078e02ff */
[----:B------:R-:W3:Y:S01]  /*3bc0*/  LDG.E.CONSTANT R95, desc[UR8][R6.64+0x54c] ;  /* 0x00054c08065f7981 */ /* 0x000ee2000c1e9900 */
[----:B------:R-:W-:Y:S02]  /*3bd0*/  IMAD R20, R22, -0x761c0000, RZ ;  /* 0x89e4000016147824 */ /* 0x000fe400078e02ff */
[----:B------:R-:W-:Y:S01]  /*3be0*/  IMAD R51, R21, -0x761c0000, RZ ;  /* 0x89e4000015337824 */ /* 0x000fe200078e02ff */
[----:B------:R-:W4:Y:S01]  /*3bf0*/  LDG.E.CONSTANT R19, desc[UR8][R6.64] ;  /* 0x0000000806137981 */ /* 0x000f22000c1e9900 */
[----:B------:R-:W-:Y:S01]  /*3c00*/  IMAD R53, R30, 0x915e, R31 ;  /* 0x0000915e1e357824 */ /* 0x000fe200078e021f */
[----:B------:R-:W-:Y:S01]  /*3c10*/  IADD3 R27, PT, PT, R27, R25, RZ ;  /* 0x000000191b1b7210 */ /* 0x000fe20007ffe0ff */
[C---:B------:R-:W-:Y:S01]  /*3c20*/  IMAD R47, R63.reuse, 0x915e, R24 ;  /* 0x0000915e3f2f7824 */ /* 0x040fe200078e0218 */
[----:B------:R-:W5:Y:S01]  /*3c30*/  LDG.E.CONSTANT R21, desc[UR8][R4.64] ;  /* 0x0000000804157981 */ /* 0x000f62000c1e9900 */
[----:B------:R-:W-:-:S03]  /*3c40*/  IMAD.WIDE.U32 R22, R63, -0x761c0000, R2 ;  /* 0x89e400003f167825 */ /* 0x000fc600078e0002 */
[----:B------:R-:W3:Y:S01]  /*3c50*/  LDG.E.CONSTANT R93, desc[UR8][R6.64+0x700] ;  /* 0x00070008065d7981 */ /* 0x000ee2000c1e9900 */
[----:B------:R-:W-:Y:S01]  /*3c60*/  IMAD.WIDE.U32 R30, R30, -0x761c0000, R2 ;  /* 0x89e400001e1e7825 */ /* 0x000fe200078e0002 */
[----:B------:R-:W-:Y:S02]  /*3c70*/  SHF.R.U64 R18, R26, 0x1f, R27 ;  /* 0x0000001f1a127819 */ /* 0x000fe4000000121b */
[----:B------:R-:W3:Y:S01]  /*3c80*/  LDG.E.CONSTANT R97, desc[UR8][R6.64+0x704] ;  /* 0x0007040806617981 */ /* 0x000ee2000c1e9900 */
[C---:B------:R-:W-:Y:S02]  /*3c90*/  IMAD R63, R55.reuse, 0x915e, R20 ;  /* 0x0000915e373f7824 */ /* 0x040fe400078e0214 */
[----:B------:R-:W-:Y:S01]  /*3ca0*/  IMAD.WIDE.U32 R24, R55, -0x761c0000, R2 ;  /* 0x89e4000037187825 */ /* 0x000fe200078e0002 */
[----:B------:R-:W-:Y:S01]  /*3cb0*/  IADD3 R27, PT, PT, R31, R53, RZ ;  /* 0x000000351f1b7210 */ /* 0x000fe20007ffe0ff */
[----:B------:R-:W3:Y:S01]  /*3cc0*/  LDG.E.CONSTANT R121, desc[UR8][R6.64+0xa80] ;  /* 0x000a800806797981 */ /* 0x000ee2000c1e9900 */
[----:B------:R-:W-:-:S02]  /*3cd0*/  SHF.R.S32.HI R26, RZ, 0x1f, R29 ;  /* 0x0000001fff1a7819 */ /* 0x000fc4000001141d */
[----:B------:R-:W-:Y:S01]  /*3ce0*/  IADD3 R25, PT, PT, R25, R63, RZ ;  /* 0x0000003f19197210 */ /* 0x000fe20007ffe0ff */
[----:B------:R-:W-:Y:S01]  /*3cf0*/  IMAD R61, R50, 0x915e, R51 ;  /* 0x0000915e323d7824 */ /* 0x000fe200078e0233 */
[----:B------:R-:W-:Y:S01]  /*3d00*/  SHF.R.U64 R20, R30, 0x1f, R27 ;  /* 0x0000001f1e147819 */ /* 0x000fe2000000121b */
[----:B------:R-:W-:Y:S01]  /*3d10*/  IMAD.WIDE.U32 R50, R50, -0x761c0000, R2 ;  /* 0x89e4000032327825 */ /* 0x000fe200078e0002 */
[----:B------:R-:W-:Y:S01]  /*3d20*/  SHF.R.U64 R24, R24, 0x1f, R25 ;  /* 0x0000001f18187819 */ /* 0x000fe20000001219 */
[----:B------:R-:W3:Y:S01]  /*3d30*/  LDG.E.CONSTANT R123, desc[UR8][R6.64+0xa84] ;  /* 0x000a8408067b7981 */ /* 0x000ee2000c1e9900 */
[----:B------:R-:W-:Y:S02]  /*3d40*/  SHF.R.S32.HI R27, RZ, 0x1f, R49 ;  /* 0x0000001fff1b7819 */ /* 0x000fe40000011431 */
[----:B------:R-:W-:Y:S01]  /*3d50*/  SHF.R.S32.HI R25, RZ, 0x1f, R66 ;  /* 0x0000001fff197819 */ /* 0x000fe20000011442 */
[----:B------:R-:W3:Y:S01]  /*3d60*/  LDG.E.CONSTANT R119, desc[UR8][R6.64+0xa88] ;  /* 0x000a880806777981 */ /* 0x000ee2000c1e9900 */
[----:B------:R-:W-:Y:S01]  /*3d70*/  SHF.R.S32.HI R30, RZ, 0x1f, R57 ;  /* 0x0000001fff1e7819 */ /* 0x000fe20000011439 */
[----:B------:R-:W-:Y:S01]  /*3d80*/  IMAD R26, R26, -0x761c0000, RZ ;  /* 0x89e400001a1a7824 */ /* 0x000fe200078e02ff */
[----:B------:R-:W-:Y:S01]  /*3d90*/  IADD3 R47, PT, PT, R23, R47, RZ ;  /* 0x0000002f172f7210 */ /* 0x000fe20007ffe0ff */
[----:B------:R-:W-:Y:S01]  /*3da0*/  IMAD R32, R27, -0x761c0000, RZ ;  /* 0x89e400001b207824 */ /* 0x000fe200078e02ff */
[----:B------:R-:W-:Y:S01]  /*3db0*/  IADD3 R23, PT, PT, R51, R61, RZ ;  /* 0x0000003d33177210 */ /* 0x000fe20007ffe0ff */
[----:B------:R-:W-:Y:S01]  /*3dc0*/  IMAD R25, R25, -0x761c0000, RZ ;  /* 0x89e4000019197824 */ /* 0x000fe200078e02ff */
[----:B------:R-:W-:Y:S01]  /*3dd0*/  SHF.R.S32.HI R31, RZ, 0x1f, R65 ;  /* 0x0000001fff1f7819 */ /* 0x000fe20000011441 */
[----:B------:R-:W-:Y:S01]  /*3de0*/  IMAD R30, R30, -0x761c0000, RZ ;  /* 0x89e400001e1e7824 */ /* 0x000fe200078e02ff */
[----:B------:R-:W-:Y:S01]  /*3df0*/  SHF.R.U64 R22, R22, 0x1f, R47 ;  /* 0x0000001f16167819 */ /* 0x000fe2000000122f */
[C---:B------:R-:W-:Y:S01]  /*3e00*/  IMAD R47, R29.reuse, 0x915e, R26 ;  /* 0x0000915e1d2f7824 */ /* 0x040fe200078e021a */
[----:B------:R-:W-:Y:S01]  /*3e10*/  SHF.R.U64 R23, R50, 0x1f, R23 ;  /* 0x0000001f32177819 */ /* 0x000fe20000001217 */
[----:B------:R-:W-:-:S04]  /*3e20*/  IMAD.WIDE.U32 R26, R29, -0x761c0000, R2 ;  /* 0x89e400001d1a7825 */ /* 0x000fc800078e0002 */
[C---:B------:R-:W-:Y:S02]  /*3e30*/  IMAD R29, R49.reuse, 0x915e, R32 ;  /* 0x0000915e311d7824 */ /* 0x040fe400078e0220 */
[----:B------:R-:W-:-:S04]  /*3e40*/  IMAD.WIDE.U32 R54, R49, -0x761c0000, R2 ;  /* 0x89e4000031367825 */ /* 0x000fc800078e0002 */
[C---:B------:R-:W-:Y:S02]  /*3e50*/  IMAD R25, R66.reuse, 0x915e, R25 ;  /* 0x0000915e42197824 */ /* 0x040fe400078e0219 */
[----:B------:R-:W-:-:S04]  /*3e60*/  IMAD.WIDE.U32 R50, R66, -0x761c0000, R2 ;  /* 0x89e4000042327825 */ /* 0x000fc800078e0002 */
[----:B------:R-:W-:Y:S01]  /*3e70*/  IMAD R56, R31, -0x761c0000, RZ ;  /* 0x89e400001f387824 */ /* 0x000fe200078e02ff */
[----:B------:R-:W-:Y:S01]  /*3e80*/  IADD3 R47, PT, PT, R27, R47, RZ ;  /* 0x0000002f1b2f7210 */ /* 0x000fe20007ffe0ff */
[C---:B------:R-:W-:Y:S01]  /*3e90*/  IMAD R49, R57.reuse, 0x915e, R30 ;  /* 0x0000915e39317824 */ /* 0x040fe200078e021e */
[----:B------:R-:W2:Y:S01]  /*3ea0*/  LDG.E.CONSTANT R32, desc[UR8][R4.64+0x4] ;  /* 0x0000040804207981 */ /* 0x000ea2000c1e9900 */
[----:B------:R-:W-:Y:S01]  /*3eb0*/  IMAD.WIDE.U32 R30, R57, -0x761c0000, R2 ;  /* 0x89e40000391e7825 */ /* 0x000fe200078e0002 */
[----:B------:R-:W-:-:S04]  /*3ec0*/  IADD3 R25, PT, PT, R51, R25, RZ ;  /* 0x0000001933197210 */ /* 0x000fc80007ffe0ff */
[----:B------:R-:W-:Y:S01]  /*3ed0*/  IADD3 R27, PT, PT, R31, R49, RZ ;  /* 0x000000311f1b7210 */ /* 0x000fe20007ffe0ff */
[C---:B------:R-:W-:Y:S01]  /*3ee0*/  IMAD R53, R65.reuse, 0x915e, R56 ;  /* 0x0000915e41357824 */ /* 0x040fe200078e0238 */
[----:B------:R-:W-:Y:S01]  /*3ef0*/  SHF.R.U64 R25, R50, 0x1f, R25 ;  /* 0x0000001f32197819 */ /* 0x000fe20000001219 */
[----:B------:R-:W-:Y:S01]  /*3f00*/  IMAD.WIDE.U32 R50, R65, -0x761c0000, R2 ;  /* 0x89e4000041327825 */ /* 0x000fe200078e0002 */
[----:B------:R-:W-:Y:S02]  /*3f10*/  IADD3 R29, PT, PT, R55, R29, RZ ;  /* 0x0000001d371d7210 */ /* 0x000fe40007ffe0ff */
[----:B------:R-:W-:Y:S02]  /*3f20*/  SHF.R.U64 R26, R26, 0x1f, R47 ;  /* 0x0000001f1a1a7819 */ /* 0x000fe4000000122f */
[----:B------:R-:W-:Y:S02]  /*3f30*/  SHF.R.U64 R30, R30, 0x1f, R27 ;  /* 0x0000001f1e1e7819 */ /* 0x000fe4000000121b */
[----:B------:R-:W-:-:S02]  /*3f40*/  SHF.R.S32.HI R27, RZ, 0x1f, R28 ;  /* 0x0000001fff1b7819 */ /* 0x000fc4000001141c */
[----:B------:R-:W-:Y:S02]  /*3f50*/  SHF.R.S32.HI R47, RZ, 0x1f, R52 ;  /* 0x0000001fff2f7819 */ /* 0x000fe40000011434 */
[----:B------:R-:W-:Y:S02]  /*3f60*/  SHF.R.S32.HI R49, RZ, 0x1f, R58 ;  /* 0x0000001fff317819 */ /* 0x000fe4000001143a */
[----:B------:R-:W-:Y:S01]  /*3f70*/  SHF.R.U64 R31, R54, 0x1f, R29 ;  /* 0x0000001f361f7819 */ /* 0x000fe2000000121d */
[----:B------:R-:W-:Y:S01]  /*3f80*/  IMAD R47, R47, -0x761c0000, RZ ;  /* 0x89e400002f2f7824 */ /* 0x000fe200078e02ff */
[----:B------:R-:W-:Y:S01]  /*3f90*/  IADD3 R29, PT, PT, R51, R53, RZ ;  /* 0x00000035331d7210 */ /* 0x000fe20007ffe0ff */
[----:B------:R-:W-:Y:S02]  /*3fa0*/  IMAD R51, R27, -0x761c0000, RZ ;  /* 0x89e400001b337824 */ /* 0x000fe400078e02ff */
[----:B------:R-:W-:Y:S01]  /*3fb0*/  IMAD R53, R49, -0x761c0000, RZ ;  /* 0x89e4000031357824 */ /* 0x000fe200078e02ff */
[----:B------:R-:W-:Y:S01]  /*3fc0*/  SHF.R.U64 R29, R50, 0x1f, R29 ;  /* 0x0000001f321d7819 */ /* 0x000fe2000000121d */
[----:B------:R-:W-:Y:S01]  /*3fd0*/  IMAD R57, R28, 0x915e, R51 ;  /* 0x0000915e1c397824 */ /* 0x000fe200078e0233 */
[----:B------:R-:W3:Y:S01]  /*3fe0*/  LDG.E.CONSTANT R27, desc[UR8][R6.64+0x4] ;  /* 0x00000408061b7981 */ /* 0x000ee2000c1e9900 */
[----:B------:R-:W-:-:S02]  /*3ff0*/  IMAD R49, R52, 0x915e, R47 ;  /* 0x0000915e34317824 */ /* 0x000fc400078e022f */
[----:B------:R-:W-:Y:S01]  /*4000*/  IMAD.WIDE.U32 R54, R52, -0x761c0000, R2 ;  /* 0x89e4000034367825 */ /* 0x000fe200078e0002 */
[----:B------:R-:W-:Y:S01]  /*4010*/  SHF.R.S32.HI R56, RZ, 0x1f, R67 ;  /* 0x0000001fff387819 */ /* 0x000fe20000011443 */
[----:B------:R-:W3:Y:S02]  /*4020*/  LDG.E.CONSTANT R47, desc[UR8][R4.64+0x8] ;  /* 0x00000808042f7981 */ /* 0x000ee4000c1e9900 */
[----:B------:R-:W-:Y:S02]  /*4030*/  IMAD R61, R58, 0x915e, R53 ;  /* 0x0000915e3a3d7824 */ /* 0x000fe400078e0235 */
[----:B------:R-:W-:-:S04]  /*4040*/  IMAD.WIDE.U32 R50, R28, -0x761c0000, R2 ;  /* 0x89e400001c327825 */ /* 0x000fc800078e0002 */
[----:B------:R-:W-:Y:S01]  /*4050*/  IMAD.WIDE.U32 R52, R58, -0x761c0000, R2 ;  /* 0x89e400003a347825 */ /* 0x000fe200078e0002 */
[----:B------:R-:W-:Y:S02]  /*4060*/  IADD3 R49, PT, PT, R55, R49, RZ ;  /* 0x0000003137317210 */ /* 0x000fe40007ffe0ff */
[----:B------:R-:W-:Y:S02]  /*4070*/  IADD3 R57, PT, PT, R51, R57, RZ ;  /* 0x0000003933397210 */ /* 0x000fe40007ffe0ff */
[----:B------:R-:W-:Y:S01]  /*4080*/  SHF.R.S32.HI R28, RZ, 0x1f, R68 ;  /* 0x0000001fff1c7819 */ /* 0x000fe20000011444 */
[----:B------:R-:W3:Y:S01]  /*4090*/  LDG.E.CONSTANT R51, desc[UR8][R6.64+0x8] ;  /* 0x0000080806337981 */ /* 0x000ee2000c1e9900 */
[----:B------:R-:W-:Y:S02]  /*40a0*/  IADD3 R55, PT, PT, R53, R61, RZ ;  /* 0x0000003d35377210 */ /* 0x000fe40007ffe0ff */
[----:B------:R-:W-:Y:S02]  /*40b0*/  SHF.R.S32.HI R53, RZ, 0x1f, R85 ;  /* 0x0000001fff357819 */ /* 0x000fe40000011455 */
[----:B------:R-:W-:Y:S01]  /*40c0*/  SHF.R.U64 R50, R50, 0x1f, R57 ;  /* 0x0000001f32327819 */ /* 0x000fe20000001239 */
[----:B------:R-:W-:Y:S01]  /*40d0*/  IMAD R57, R28, -0x761c0000, RZ ;  /* 0x89e400001c397824 */ /* 0x000fe200078e02ff */
[----:B------:R-:W-:Y:S01]  /*40e0*/  SHF.R.U64 R49, R54, 0x1f, R49 ;  /* 0x0000001f36317819 */ /* 0x000fe20000001231 */
[----:B------:R-:W-:Y:S01]  /*40f0*/  IMAD R58, R53, -0x761c0000, RZ ;  /* 0x89e40000353a7824 */ /* 0x000fe200078e02ff */
[----:B------:R-:W-:Y:S01]  /*4100*/  SHF.R.S32.HI R54, RZ, 0x1f, R59 ;  /* 0x0000001fff367819 */ /* 0x000fe2000001143b */
[----:B------:R-:W-:Y:S01]  /*4110*/  IMAD R57, R68, 0x915e, R57 ;  /* 0x0000915e44397824 */ /* 0x000fe200078e0239 */
[----:B------:R-:W-:Y:S01]  /*4120*/  SHF.R.U64 R28, R52, 0x1f, R55 ;  /* 0x0000001f341c7819 */ /* 0x000fe20000001237 */
[----:B------:R-:W-:-:S04]  /*4130*/  IMAD.WIDE.U32 R52, R68, -0x761c0000, R2 ;  /* 0x89e4000044347825 */ /* 0x000fc800078e0002 */
[----:B------:R-:W-:Y:S02]  /*4140*/  IMAD R61, R85, 0x915e, R58 ;  /* 0x0000915e553d7824 */ /* 0x000fe400078e023a */
[----:B------:R-:W-:Y:S02]  /*4150*/  IMAD R62, R54, -0x761c0000, RZ ;  /* 0x89e40000363e7824 */ /* 0x000fe400078e02ff */
[----:B------:R-:W-:Y:S01]  /*4160*/  IMAD R58, R56, -0x761c0000, RZ ;  /* 0x89e40000383a7824 */ /* 0x000fe200078e02ff */
[----:B------:R-:W-:Y:S01]  /*4170*/  IADD3 R53, PT, PT, R53, R57, RZ ;  /* 0x0000003935357210 */ /* 0x000fe20007ffe0ff */
[----:B------:R-:W-:-:S04]  /*4180*/  IMAD.WIDE.U32 R54, R85, -0x761c0000, R2 ;  /* 0x89e4000055367825 */ /* 0x000fc800078e0002 */
[C---:B------:R-:W-:Y:S02]  /*4190*/  IMAD R63, R59.reuse, 0x915e, R62 ;  /* 0x0000915e3b3f7824 */ /* 0x040fe400078e023e */
[----:B------:R-:W-:-:S04]  /*41a0*/  IMAD.WIDE.U32 R56, R59, -0x761c0000, R2 ;  /* 0x89e400003b387825 */ /* 0x000fc800078e0002 */
[C---:B------:R-:W-:Y:S02]  /*41b0*/  IMAD R65, R67.reuse, 0x915e, R58 ;  /* 0x0000915e43417824 */ /* 0x040fe400078e023a */
[----:B------:R-:W-:Y:S01]  /*41c0*/  IMAD.WIDE.U32 R58, R67, -0x761c0000, R2 ;  /* 0x89e40000433a7825 */ /* 0x000fe200078e0002 */
[----:B------:R-:W-:Y:S02]  /*41d0*/  IADD3 R55, PT, PT, R55, R61, RZ ;  /* 0x0000003d37377210 */ /* 0x000fe40007ffe0ff */
[----:B------:R-:W-:Y:S02]  /*41e0*/  SHF.R.U64 R52, R52, 0x1f, R53 ;  /* 0x0000001f34347819 */ /* 0x000fe40000001235 */
[----:B------:R-:W-:Y:S01]  /*41f0*/  IADD3 R65, PT, PT, R59, R65, RZ ;  /* 0x000000413b417210 */ /* 0x000fe20007ffe0ff */
[----:B------:R-:W3:Y:S01]  /*4200*/  LDG.E.CONSTANT R53, desc[UR8][R4.64+0xc] ;  /* 0x00000c0804357981 */ /* 0x000ee2000c1e9900 */
[----:B------:R-:W-:Y:S02]  /*4210*/  SHF.R.S32.HI R59, RZ, 0x1f, R77 ;  /* 0x0000001fff3b7819 */ /* 0x000fe4000001144d */
[----:B------:R-:W-:-:S02]  /*4220*/  IADD3 R57, PT, PT, R57, R63, RZ ;  /* 0x0000003f39397210 */ /* 0x000fc40007ffe0ff */
[----:B------:R-:W-:Y:S02]  /*4230*/  SHF.R.U64 R54, R54, 0x1f, R55 ;  /* 0x0000001f36367819 */ /* 0x000fe40000001237 */
[----:B------:R-:W3:Y:S01]  /*4240*/  LDG.E.CONSTANT R55, desc[UR8][R6.64+0xc] ;  /* 0x00000c0806377981 */ /* 0x000ee2000c1e9900 */
[----:B------:R-:W-:Y:S02]  /*4250*/  SHF.R.S32.HI R61, RZ, 0x1f, R76 ;  /* 0x0000001fff3d7819 */ /* 0x000fe4000001144c */
[----:B------:R-:W-:Y:S02]  /*4260*/  SHF.R.S32.HI R62, RZ, 0x1f, R74 ;  /* 0x0000001fff3e7819 */ /* 0x000fe4000001144a */
[----:B------:R-:W-:Y:S01]  /*4270*/  SHF.R.S32.HI R63, RZ, 0x1f, R75 ;  /* 0x0000001fff3f7819 */ /* 0x000fe2000001144b */
[----:B------:R-:W-:Y:S01]  /*4280*/  IMAD R64, R59, -0x761c0000, RZ ;  /* 0x89e400003b407824 */ /* 0x000fe200078e02ff */
[----:B------:R-:W-:Y:S01]  /*4290*/  SHF.R.U64 R57, R56, 0x1f, R57 ;  /* 0x0000001f38397819 */ /* 0x000fe20000001239 */
[----:B------:R-:W-:Y:S01]  /*42a0*/  IMAD R61, R61, -0x761c0000, RZ ;  /* 0x89e400003d3d7824 */ /* 0x000fe200078e02ff */
[----:B------:R-:W-:Y:S01]  /*42b0*/  SHF.R.U64 R56, R58, 0x1f, R65 ;  /* 0x0000001f3a387819 */ /* 0x000fe20000001241 */
[----:B------:R-:W-:-:S02]  /*42c0*/  IMAD R65, R62, -0x761c0000, RZ ;  /* 0x89e400003e417824 */ /* 0x000fc400078e02ff */
[----:B------:R-:W-:Y:S02]  /*42d0*/  IMAD R66, R63, -0x761c0000, RZ ;  /* 0x89e400003f427824 */ /* 0x000fe400078e02ff */
[C---:B------:R-:W-:Y:S02]  /*42e0*/  IMAD R79, R77.reuse, 0x915e, R64 ;  /* 0x0000915e4d4f7824 */ /* 0x040fe400078e0240 */
[----:B------:R-:W-:-:S04]  /*42f0*/  IMAD.WIDE.U32 R62, R77, -0x761c0000, R2 ;  /* 0x89e400004d3e7825 */ /* 0x000fc800078e0002 */
[C---:B------:R-:W-:Y:S02]  /*4300*/  IMAD R61, R76.reuse, 0x915e, R61 ;  /* 0x0000915e4c3d7824 */ /* 0x040fe400078e023d */
[----:B------:R-:W-:Y:S01]  /*4310*/  IMAD.WIDE.U32 R58, R76, -0x761c0000, R2 ;  /* 0x89e400004c3a7825 */ /* 0x000fe200078e0002 */
[----:B------:R-:W-:-:S03]  /*4320*/  IADD3 R63, PT, PT, R63, R79, RZ ;  /* 0x0000004f3f3f7210 */ /* 0x000fc60007ffe0ff */
[----:B------:R-:W-:Y:S02]  /*4330*/  IMAD R81, R74, 0x915e, R65 ;  /* 0x0000915e4a517824 */ /* 0x000fe400078e0241 */
[----:B------:R-:W3:Y:S01]  /*4340*/  LDG.E.CONSTANT R65, desc[UR8][R6.64+0x1c0] ;  /* 0x0001c00806417981 */ /* 0x000ee2000c1e9900 */
[----:B------:R-:W-:Y:S01]  /*4350*/  IMAD R85, R75, 0x915e, R66 ;  /* 0x0000915e4b557824 */ /* 0x000fe200078e0242 */
[----:B------:R-:W-:Y:S01]  /*4360*/  IADD3 R59, PT, PT, R59, R61, RZ ;  /* 0x0000003d3b3b7210 */ /* 0x000fe20007ffe0ff */
[----:B------:R-:W-:Y:S01]  /*4370*/  IMAD.WIDE.U32 R66, R75, -0x761c0000, R2 ;  /* 0x89e400004b427825 */ /* 0x000fe200078e0002 */
[----:B------:R-:W-:Y:S02]  /*4380*/  SHF.R.U64 R62, R62, 0x1f, R63 ;  /* 0x0000001f3e3e7819 */ /* 0x000fe4000000123f */
[----:B------:R-:W3:Y:S01]  /*4390*/  LDG.E.CONSTANT R63, desc[UR8][R6.64+0x1c4] ;  /* 0x0001c408063f7981 */ /* 0x000ee2000c1e9900 */
[----:B------:R-:W-:Y:S01]  /*43a0*/  SHF.R.U64 R58, R58, 0x1f, R59 ;  /* 0x0000001f3a3a7819 */ /* 0x000fe2000000123b */
[----:B------:R-:W-:Y:S01]  /*43b0*/  IMAD.WIDE.U32 R76, R74, -0x761c0000, R2 ;  /* 0x89e400004a4c7825 */ /* 0x000fe200078e0002 */
[----:B------:R-:W-:-:S02]  /*43c0*/  IADD3 R59, PT, PT, R67, R85, RZ ;  /* 0x00000055433b7210 */ /* 0x000fc40007ffe0ff */
[----:B------:R-:W-:Y:S02]  /*43d0*/  SHF.R.S32.HI R64, RZ, 0x1f, R72 ;  /* 0x0000001fff407819 */ /* 0x000fe40000011448 */
[----:B------:R-:W-:Y:S02]  /*43e0*/  SHF.R.U64 R59, R66, 0x1f, R59 ;  /* 0x0000001f423b7819 */ /* 0x000fe4000000123b */
[----:B------:R-:W-:Y:S01]  /*43f0*/  SHF.R.S32.HI R67, RZ, 0x1f, R34 ;  /* 0x0000001fff437819 */ /* 0x000fe20000011422 */
[----:B------:R-:W-:Y:S01]  /*4400*/  IMAD R75, R64, -0x761c0000, RZ ;  /* 0x89e40000404b7824 */ /* 0x000fe200078e02ff */
[----:B------:R-:W-:Y:S02]  /*4410*/  IADD3 R61, PT, PT, R77, R81, RZ ;  /* 0x000000514d3d7210 */ /* 0x000fe40007ffe0ff */
[----:B------:R-:W-:Y:S01]  /*4420*/  SHF.R.S32.HI R66, RZ, 0x1f, R73 ;  /* 0x0000001fff427819 */ /* 0x000fe20000011449 */
[----:B------:R-:W-:Y:S01]  /*4430*/  IMAD R77, R67, -0x761c0000, RZ ;  /* 0x89e40000434d7824 */ /* 0x000fe200078e02ff */
[----:B------:R-:W-:Y:S01]  /*4440*/  SHF.R.S32.HI R68, RZ, 0x1f, R33 ;  /* 0x0000001fff447819 */ /* 0x000fe20000011421 */
[----:B------:R-:W-:Y:S01]  /*4450*/  IMAD R67, R72, 0x915e, R75 ;  /* 0x0000915e48437824 */ /* 0x000fe200078e024b */
[----:B------:R-:W-:Y:S01]  /*4460*/  SHF.R.U64 R61, R76, 0x1f, R61 ;  /* 0x0000001f4c3d7819 */ /* 0x000fe2000000123d */
[----:B------:R-:W-:Y:S01]  /*4470*/  IMAD R66, R66, -0x761c0000, RZ ;  /* 0x89e4000042427824 */ /* 0x000fe200078e02ff */
[----:B------:R-:W-:Y:S01]  /*4480*/  SHF.R.S32.HI R76, RZ, 0x1f, R36 ;  /* 0x0000001fff4c7819 */ /* 0x000fe20000011424 */
[----:B------:R-:W-:-:S04]  /*4490*/  IMAD.WIDE.U32 R74, R72, -0x761c0000, R2 ;  /* 0x89e40000484a7825 */ /* 0x000fc800078e0002 */
[----:B------:R-:W-:Y:S02]  /*44a0*/  IMAD R68, R68, -0x761c0000, RZ ;  /* 0x89e4000044447824 */ /* 0x000fe400078e02ff */
[----:B------:R-:W-:Y:S01]  /*44b0*/  IMAD R79, R73, 0x915e, R66 ;  /* 0x0000915e494f7824 */ /* 0x000fe200078e0242 */
[----:B------:R-:W-:Y:S01]  /*44c0*/  IADD3 R75, PT, PT, R75, R67, RZ ;  /* 0x000000434b4b7210 */ /* 0x000fe20007ffe0ff */
[----:B------:R-:W-:Y:S02]  /*44d0*/  IMAD R89, R76, -0x761c0000, RZ ;  /* 0x89e400004c597824 */ /* 0x000fe400078e02ff */
[----:B------:R-:W-:-:S04]  /*44e0*/  IMAD.WIDE.U32 R72, R73, -0x761c0000, R2 ;  /* 0x89e4000049487825 */ /* 0x000fc800078e0002 */
[C---:B------:R-:W-:Y:S02]  /*44f0*/  IMAD R81, R34.reuse, 0x915e, R77 ;  /* 0x0000915e22517824 */ /* 0x040fe400078e024d */
[----:B------:R-:W-:Y:S01]  /*4500*/  IMAD.WIDE.U32 R76, R34, -0x761c0000, R2 ;  /* 0x89e40000224c7825 */ /* 0x000fe200078e0002 */
[----:B------:R-:W-:-:S03]  /*4510*/  IADD3 R79, PT, PT, R73, R79, RZ ;  /* 0x0000004f494f7210 */ /* 0x000fc60007ffe0ff */
[C---:B------:R-:W-:Y:S02]  /*4520*/  IMAD R85, R33.reuse, 0x915e, R68 ;  /* 0x0000915e21557824 */ /* 0x040fe400078e0244 */
[----:B------:R-:W-:Y:S01]  /*4530*/  IMAD.WIDE.U32 R66, R33, -0x761c0000, R2 ;  /* 0x89e4000021427825 */ /* 0x000fe200078e0002 */
[----:B------:R-:W-:Y:S01]  /*4540*/  SHF.R.U64 R64, R74, 0x1f, R75 ;  /* 0x0000001f4a407819 */ /* 0x000fe2000000124b */
[----:B------:R-:W3:Y:S01]  /*4550*/  LDG.E.CONSTANT R33, desc[UR8][R6.64+0x1c8] ;  /* 0x0001c80806217981 */ /* 0x000ee2000c1e9900 */
[----:B------:R-:W-:Y:S01]  /*4560*/  IADD3 R73, PT, PT, R77, R81, RZ ;  /* 0x000000514d497210 */ /* 0x000fe20007ffe0ff */
[C---:B------:R-:W-:Y:S01]  /*4570*/  IMAD R89, R36.reuse, 0x915e, R89 ;  /* 0x0000915e24597824 */ /* 0x040fe200078e0259 */
[----:B------:R-:W-:Y:S01]  /*4580*/  IADD3 R67, PT, PT, R67, R85, RZ ;  /* 0x0000005543437210 */ /* 0x000fe20007ffe0ff */
[----:B------:R-:W-:Y:S01]  /*4590*/  IMAD.WIDE.U32 R74, R36, -0x761c0000, R2 ;  /* 0x89e40000244a7825 */ /* 0x000fe200078e0002 */
[----:B------:R-:W-:Y:S02]  /*45a0*/  SHF.R.U64 R68, R76, 0x1f, R73 ;  /* 0x0000001f4c447819 */ /* 0x000fe40000001249 */
[----:B------:R-:W-:-:S02]  /*45b0*/  SHF.R.U64 R66, R66, 0x1f, R67 ;  /* 0x0000001f42427819 */ /* 0x000fc40000001243 */
[----:B------:R-:W-:Y:S02]  /*45c0*/  SHF.R.S32.HI R34, RZ, 0x1f, R71 ;  /* 0x0000001fff227819 */ /* 0x000fe40000011447 */
[----:B------:R-:W-:Y:S02]  /*45d0*/  SHF.R.S32.HI R36, RZ, 0x1f, R35 ;  /* 0x0000001fff247819 */ /* 0x000fe40000011423 */
[----:B------:R-:W-:Y:S02]  /*45e0*/  SHF.R.S32.HI R73, RZ, 0x1f, R37 ;  /* 0x0000001fff497819 */ /* 0x000fe40000011425 */
[----:B------:R-:W-:Y:S02]  /*45f0*/  IADD3 R67, PT, PT, R75, R89, RZ ;  /* 0x000000594b437210 */ /* 0x000fe40007ffe0ff */
[----:B------:R-:W-:Y:S01]  /*4600*/  SHF.R.S32.HI R75, RZ, 0x1f, R38 ;  /* 0x0000001fff4b7819 */ /* 0x000fe20000011426 */
[----:B------:R-:W-:Y:S02]  /*4610*/  IMAD R34, R34, -0x761c0000, RZ ;  /* 0x89e4000022227824 */ /* 0x000fe400078e02ff */
[----:B------:R-:W-:-:S02]  /*4620*/  IMAD R36, R36, -0x761c0000, RZ ;  /* 0x89e4000024247824 */ /* 0x000fc400078e02ff */
[----:B------:R-:W-:Y:S01]  /*4630*/  IMAD R82, R73, -0x761c0000, RZ ;  /* 0x89e4000049527824 */ /* 0x000fe200078e02ff */
[----:B------:R-:W-:Y:S01]  /*4640*/  SHF.R.U64 R72, R72, 0x1f, R79 ;  /* 0x0000001f48487819 */ /* 0x000fe2000000124f */
[----:B------:R-:W-:Y:S01]  /*4650*/  IMAD R85, R75, -0x761c0000, RZ ;  /* 0x89e400004b557824 */ /* 0x000fe200078e02ff */
[----:B------:R-:W-:Y:S01]  /*4660*/  SHF.R.U64 R67, R74, 0x1f, R67 ;  /* 0x0000001f4a437819 */ /* 0x000fe20000001243 */
[C---:B------:R-:W-:Y:S02]  /*4670*/  IMAD R73, R71.reuse, 0x915e, R34 ;  /* 0x0000915e47497824 */ /* 0x040fe400078e0222 */
[----:B------:R-:W-:Y:S02]  /*4680*/  IMAD.WIDE.U32 R74, R71, -0x761c0000, R2 ;  /* 0x89e40000474a7825 */ /* 0x000fe400078e0002 */
[----:B------:R-:W3:Y:S02]  /*4690*/  LDG.E.CONSTANT R71, desc[UR8][R6.64+0x1cc] ;  /* 0x0001cc0806477981 */ /* 0x000ee4000c1e9900 */
[----:B------:R-:W-:-:S02]  /*46a0*/  IMAD R79, R35, 0x915e, R36 ;  /* 0x0000915e234f7824 */ /* 0x000fc400078e0224 */
[----:B------:R-:W-:Y:S02]  /*46b0*/  IMAD R81, R37, 0x915e, R82 ;  /* 0x0000915e25517824 */ /* 0x000fe400078e0252 */
[----:B------:R-:W-:-:S04]  /*46c0*/  IMAD.WIDE.U32 R76, R35, -0x761c0000, R2 ;  /* 0x89e40000234c7825 */ /* 0x000fc800078e0002 */
[----:B------:R-:W-:Y:S01]  /*46d0*/  IMAD.WIDE.U32 R36, R37, -0x761c0000, R2 ;  /* 0x89e4000025247825 */ /* 0x000fe200078e0002 */
[----:B------:R-:W-:-:S03]  /*46e0*/  IADD3 R75, PT, PT, R75, R73, RZ ;  /* 0x000000494b4b7210 */ /* 0x000fc60007ffe0ff */
[C---:B------:R-:W-:Y:S02]  /*46f0*/  IMAD R85, R38.reuse, 0x915e, R85 ;  /* 0x0000915e26557824 */ /* 0x040fe400078e0255 */
[----:B------:R-:W-:Y:S01]  /*4700*/  IMAD.WIDE.U32 R34, R38, -0x761c0000, R2 ;  /* 0x89e4000026227825 */ /* 0x000fe200078e0002 */
[----:B------:R-:W-:-:S04]  /*4710*/  IADD3 R73, PT, PT, R37, R81, RZ ;  /* 0x0000005125497210 */ /* 0x000fc80007ffe0ff */
[----:B------:R-:W-:Y:S02]  /*4720*/  IADD3 R37, PT, PT, R35, R85, RZ ;  /* 0x0000005523257210 */ /* 0x000fe40007ffe0ff */
[----:B------:R-:W-:Y:S02]  /*4730*/  SHF.R.S32.HI R35, RZ, 0x1f, R40 ;  /* 0x0000001fff237819 */ /* 0x000fe40000011428 */
[----:B------:R-:W-:Y:S02]  /*4740*/  IADD3 R79, PT, PT, R77, R79, RZ ;  /* 0x0000004f4d4f7210 */ /* 0x000fe40007ffe0ff */
[----:B------:R-:W-:Y:S01]  /*4750*/  SHF.R.S32.HI R77, RZ, 0x1f, R70 ;  /* 0x0000001fff4d7819 */ /* 0x000fe20000011446 */
[----:B------:R-:W-:Y:S01]  /*4760*/  IMAD R35, R35, -0x761c0000, RZ ;  /* 0x89e4000023237824 */ /* 0x000fe200078e02ff */
[----:B------:R-:W-:-:S03]  /*4770*/  SHF.R.U64 R38, R34, 0x1f, R37 ;  /* 0x0000001f22267819 */ /* 0x000fc60000001225 */
[C---:B------:R-:W-:Y:S02]  /*4780*/  IMAD R85, R40.reuse, 0x915e, R35 ;  /* 0x0000915e28557824 */ /* 0x040fe400078e0223 */
[----:B------:R-:W-:Y:S02]  /*4790*/  IMAD R77, R77, -0x761c0000, RZ ;  /* 0x89e400004d4d7824 */ /* 0x000fe400078e02ff */
[----:B------:R-:W-:Y:S01]  /*47a0*/  IMAD.WIDE.U32 R34, R40, -0x761c0000, R2 ;  /* 0x89e4000028227825 */ /* 0x000fe200078e0002 */
[----:B------:R-:W-:Y:S02]  /*47b0*/  SHF.R.U64 R75, R74, 0x1f, R75 ;  /* 0x0000001f4a4b7819 */ /* 0x000fe4000000124b */
[----:B------:R-:W-:Y:S01]  /*47c0*/  SHF.R.U64 R73, R36, 0x1f, R73 ;  /* 0x0000001f24497819 */ /* 0x000fe20000001249 */
[----:B------:R-:W-:Y:S01]  /*47d0*/  IMAD R81, R70, 0x915e, R77 ;  /* 0x0000915e46517824 */ /* 0x000fe200078e024d */
[----:B------:R-:W-:Y:S01]  /*47e0*/  SHF.R.U64 R74, R76, 0x1f, R79 ;  /* 0x0000001f4c4a7819 */ /* 0x000fe2000000124f */
[----:B------:R-:W-:Y:S01]  /*47f0*/  IMAD.WIDE.U32 R76, R70, -0x761c0000, R2 ;  /* 0x89e40000464c7825 */ /* 0x000fe200078e0002 */
[----:B------:R-:W-:-:S02]  /*4800*/  SHF.R.S32.HI R36, RZ, 0x1f, R39 ;  /* 0x0000001fff247819 */ /* 0x000fc40000011427 */
[----:B------:R-:W-:Y:S02]  /*4810*/  SHF.R.S32.HI R79, RZ, 0x1f, R83 ;  /* 0x0000001fff4f7819 */ /* 0x000fe40000011453 */
[----:B------:R-:W-:Y:S02]  /*4820*/  IADD3 R35, PT, PT, R35, R85, RZ ;  /* 0x0000005523237210 */ /* 0x000fe40007ffe0ff */
[----:B------:R-:W-:Y:S01]  /*4830*/  SHF.R.S32.HI R37, RZ, 0x1f, R42 ;  /* 0x0000001fff257819 */ /* 0x000fe2000001142a */
[----:B------:R-:W-:Y:S01]  /*4840*/  IMAD R36, R36, -0x761c0000, RZ ;  /* 0x89e4000024247824 */ /* 0x000fe200078e02ff */
[----:B------:R-:W-:Y:S01]  /*4850*/  SHF.R.U64 R40, R34, 0x1f, R35 ;  /* 0x0000001f22287819 */ /* 0x000fe20000001223 */
[----:B------:R-:W-:Y:S01]  /*4860*/  IMAD R34, R79, -0x761c0000, RZ ;  /* 0x89e400004f227824 */ /* 0x000fe200078e02ff */
[----:B------:R-:W-:Y:S01]  /*4870*/  IADD3 R77, PT, PT, R77, R81, RZ ;  /* 0x000000514d4d7210 */ /* 0x000fe20007ffe0ff */
[----:B------:R-:W-:Y:S02]  /*4880*/  IMAD R89, R37, -0x761c0000, RZ ;  /* 0x89e4000025597824 */ /* 0x000fe400078e02ff */
[C---:B------:R-:W-:Y:S01]  /*4890*/  IMAD R81, R39.reuse, 0x915e, R36 ;  /* 0x0000915e27517824 */ /* 0x040fe200078e0224 */
[----:B------:R-:W-:Y:S01]  /*48a0*/  SHF.R.U64 R70, R76, 0x1f, R77 ;  /* 0x0000001f4c467819 */ /* 0x000fe2000000124d */
[----:B------:R-:W-:-:S02]  /*48b0*/  IMAD.WIDE.U32 R36, R39, -0x761c0000, R2 ;  /* 0x89e4000027247825 */ /* 0x000fc400078e0002 */
[----:B------:R-:W3:Y:S02]  /*48c0*/  LDG.E.CONSTANT R39, desc[UR8][R6.64+0x380] ;  /* 0x0003800806277981 */ /* 0x000ee4000c1e9900 */
[----:B------:R-:W-:Y:S02]  /*48d0*/  IMAD R79, R83, 0x915e, R34 ;  /* 0x0000915e534f7824 */ /* 0x000fe400078e0222 */
[C---:B------:R-:W-:Y:S02]  /*48e0*/  IMAD R89, R42.reuse, 0x915e, R89 ;  /* 0x0000915e2a597824 */ /* 0x040fe400078e0259 */
[----:B------:R-:W-:-:S04]  /*48f0*/  IMAD.WIDE.U32 R76, R42, -0x761c0000, R2 ;  /* 0x89e400002a4c7825 */ /* 0x000fc800078e0002 */
[----:B------:R-:W-:Y:S01]  /*4900*/  IMAD.WIDE.U32 R34, R83, -0x761c0000, R2 ;  /* 0x89e4000053227825 */ /* 0x000fe200078e0002 */
[----:B------:R-:W-:Y:S02]  /*4910*/  IADD3 R81, PT, PT, R37, R81, RZ ;  /* 0x0000005125517210 */ /* 0x000fe40007ffe0ff */
[----:B------:R-:W-:Y:S02]  /*4920*/  IADD3 R77, PT, PT, R77, R89, RZ ;  /* 0x000000594d4d7210 */ /* 0x000fe40007ffe0ff */
[----:B------:R-:W-:Y:S01]  /*4930*/  SHF.R.S32.HI R37, RZ, 0x1f, R43 ;  /* 0x0000001fff257819 */ /* 0x000fe2000001142b */
[----:B------:R-:W3:Y:S01]  /*4940*/  LDG.E.CONSTANT R89, desc[UR8][R6.64+0x38c] ;  /* 0x00038c0806597981 */ /* 0x000ee2000c1e9900 */
[----:B------:R-:W-:Y:S02]  /*4950*/  IADD3 R35, PT, PT, R35, R79, RZ ;  /* 0x0000004f23237210 */ /* 0x000fe40007ffe0ff */
[----:B------:R-:W-:Y:S01]  /*4960*/  SHF.R.U64 R81, R36, 0x1f, R81 ;  /* 0x0000001f24517819 */ /* 0x000fe20000001251 */
[----:B------:R-:W3:Y:S01]  /*4970*/  LDG.E.CONSTANT R79, desc[UR8][R6.64+0x384] ;  /* 0x00038408064f7981 */ /* 0x000ee2000c1e9900 */
[----:B------:R-:W-:Y:S01]  /*4980*/  SHF.R.U64 R42, R34, 0x1f, R35 ;  /* 0x0000001f222a7819 */ /* 0x000fe20000001223 */
[----:B------:R-:W-:Y:S01]  /*4990*/  IMAD R34, R37, -0x761c0000, RZ ;  /* 0x89e4000025227824 */ /* 0x000fe200078e02ff */
[----:B------:R-:W-:-:S02]  /*49a0*/  SHF.R.U64 R76, R76, 0x1f, R77 ;  /* 0x0000001f4c4c7819 */ /* 0x000fc4000000124d */
[----:B------:R-:W-:Y:S01]  /*49b0*/  SHF.R.S32.HI R36, RZ, 0x1f, R41 ;  /* 0x0000001fff247819 */ /* 0x000fe20000011429 */
[----:B------:R-:W3:Y:S01]  /*49c0*/  LDG.E.CONSTANT R77, desc[UR8][R6.64+0x388] ;  /* 0x00038808064d7981 */ /* 0x000ee2000c1e9900 */
[C---:B------:R-:W-:Y:S02]  /*49d0*/  IMAD R85, R43.reuse, 0x915e, R34 ;  /* 0x0000915e2b557824 */ /* 0x040fe400078e0222 */
[----:B------:R-:W-:-:S04]  /*49e0*/  IMAD.WIDE.U32 R34, R43, -0x761c0000, R2 ;  /* 0x89e400002b227825 */ /* 0x000fc800078e0002 */
[----:B------:R-:W-:Y:S01]  /*49f0*/  IMAD R36, R36, -0x761c0000, RZ ;  /* 0x89e4000024247824 */ /* 0x000fe200078e02ff */
[----:B------:R-:W-:Y:S02]  /*4a00*/  IADD3 R35, PT, PT, R35, R85, RZ ;  /* 0x0000005523237210 */ /* 0x000fe40007ffe0ff */
[----:B------:R-:W3:Y:S01]  /*4a10*/  LDG.E.CONSTANT R85, desc[UR8][R6.64+0x544] ;  /* 0x0005440806557981 */ /* 0x000ee2000c1e9900 */
[C---:B------:R-:W-:Y:S02]  /*4a20*/  IMAD R83, R41.reuse, 0x915e, R36 ;  /* 0x0000915e29537824 */ /* 0x040fe400078e0224 */
[----:B------:R-:W-:Y:S01]  /*4a30*/  IMAD.WIDE.U32 R36, R41, -0x761c0000, R2 ;  /* 0x89e4000029247825 */ /* 0x000fe200078e0002 */
[----:B------:R-:W-:-:S04]  /*4a40*/  SHF.R.S32.HI R41, RZ, 0x1f, R44 ;  /* 0x0000001fff297819 */ /* 0x000fc8000001142c */
[----:B------:R-:W-:Y:S01]  /*4a50*/  IADD3 R43, PT, PT, R37, R83, RZ ;  /* 0x00000053252b7210 */ /* 0x000fe20007ffe0ff */
[----:B------:R-:W-:Y:S01]  /*4a60*/  IMAD R37, R41, -0x761c0000, RZ ;  /* 0x89e4000029257824 */ /* 0x000fe200078e02ff */
[----:B------:R-:W3:Y:S01]  /*4a70*/  LDG.E.CONSTANT R83, desc[UR8][R6.64+0x540] ;  /* 0x0005400806537981 */ /* 0x000ee2000c1e9900 */
[----:B------:R-:W-:Y:S01]  /*4a80*/  SHF.R.U64 R41, R34, 0x1f, R35 ;  /* 0x0000001f22297819 */ /* 0x000fe20000001223 */
[----:B------:R-:W-:Y:S01]  /*4a90*/  IMAD.WIDE.U32 R34, R44, -0x761c0000, R2 ;  /* 0x89e400002c227825 */ /* 0x000fe200078e0002 */
[----:B------:R-:W-:Y:S02]  /*4aa0*/  SHF.R.U64 R43, R36, 0x1f, R43 ;  /* 0x0000001f242b7819 */ /* 0x000fe4000000122b */
[----:B------:R-:W-:Y:S01]  /*4ab0*/  SHF.R.S32.HI R36, RZ, 0x1f, R78 ;  /* 0x0000001fff247819 */ /* 0x000fe2000001144e */
[----:B------:R-:W-:-:S05]  /*4ac0*/  IMAD R37, R44, 0x915e, R37 ;  /* 0x0000915e2c257824 */ /* 0x000fca00078e0225 */
[----:B------:R-:W-:Y:S01]  /*4ad0*/  IADD3 R35, PT, PT, R35, R37, RZ ;  /* 0x0000002523237210 */ /* 0x000fe20007ffe0ff */
[----:B------:R-:W-:-:S03]  /*4ae0*/  IMAD R37, R36, -0x761c0000, RZ ;  /* 0x89e4000024257824 */ /* 0x000fc600078e02ff */
[----:B------:R-:W-:Y:S01]  /*4af0*/  SHF.R.U64 R44, R34, 0x1f, R35 ;  /* 0x0000001f222c7819 */ /* 0x000fe20000001223 */
[C---:B------:R-:W-:Y:S02]  /*4b00*/  IMAD R37, R78.reuse, 0x915e, R37 ;  /* 0x0000915e4e257824 */ /* 0x040fe400078e0225 */
[----:B------:R-:W-:-:S05]  /*4b10*/  IMAD.WIDE.U32 R34, R78, -0x761c0000, R2 ;  /* 0x89e400004e227825 */ /* 0x000fca00078e0002 */
[----:B------:R-:W-:Y:S02]  /*4b20*/  IADD3 R37, PT, PT, R35, R37, RZ ;  /* 0x0000002523257210 */ /* 0x000fe40007ffe0ff */
[----:B------:R-:W-:Y:S02]  /*4b30*/  SHF.R.S32.HI R35, RZ, 0x1f, R46 ;  /* 0x0000001fff237819 */ /* 0x000fe4000001142e */
[----:B------:R-:W-:-:S03]  /*4b40*/  SHF.R.U64 R78, R34, 0x1f, R37 ;  /* 0x0000001f224e7819 */ /* 0x000fc60000001225 */
[----:B------:R-:W-:-:S04]  /*4b50*/  IMAD R35, R35, -0x761c0000, RZ ;  /* 0x89e4000023237824 */ /* 0x000fc800078e02ff */
[C---:B------:R-:W-:Y:S02]  /*4b60*/  IMAD R37, R46.reuse, 0x915e, R35 ;  /* 0x0000915e2e257824 */ /* 0x040fe400078e0223 */
[----:B------:R-:W-:-:S05]  /*4b70*/  IMAD.WIDE.U32 R34, R46, -0x761c0000, R2 ;  /* 0x89e400002e227825 */ /* 0x000fca00078e0002 */
[----:B------:R-:W-:-:S04]  /*4b80*/  IADD3 R35, PT, PT, R35, R37, RZ ;  /* 0x0000002523237210 */ /* 0x000fc80007ffe0ff */
[----:B------:R-:W-:Y:S02]  /*4b90*/  SHF.R.U64 R46, R34, 0x1f, R35 ;  /* 0x0000001f222e7819 */ /* 0x000fe40000001223 */
[----:B------:R-:W-:-:S05]  /*4ba0*/  SHF.R.S32.HI R34, RZ, 0x1f, R45 ;  /* 0x0000001fff227819 */ /* 0x000fca000001142d */
[----:B------:R-:W-:-:S04]  /*4bb0*/  IMAD R34, R34, -0x761c0000, RZ ;  /* 0x89e4000022227824 */ /* 0x000fc800078e02ff */
[C---:B------:R-:W-:Y:S02]  /*4bc0*/  IMAD R37, R45.reuse, 0x915e, R34 ;  /* 0x0000915e2d257824 */ /* 0x040fe400078e0222 */
[----:B------:R-:W-:Y:S02]  /*4bd0*/  IMAD.WIDE.U32 R34, R45, -0x761c0000, R2 ;  /* 0x89e400002d227825 */ /* 0x000fe400078e0002 */
[----:B------:R-:W3:Y:S03]  /*4be0*/  LDG.E.CONSTANT R45, desc[UR8][R6.64+0x708] ;  /* 0x00070808062d7981 */ /* 0x000ee6000c1e9900 */
[----:B------:R-:W-:-:S04]  /*4bf0*/  IADD3 R35, PT, PT, R35, R37, RZ ;  /* 0x0000002523237210 */ /* 0x000fc80007ffe0ff */
[----:B------:R-:W-:Y:S02]  /*4c00*/  SHF.R.U64 R82, R34, 0x1f, R35 ;  /* 0x0000001f22527819 */ /* 0x000fe40000001223 */
[----:B------:R-:W-:Y:S02]  /*4c10*/  SHF.R.S32.HI R34, RZ, 0x1f, R48 ;  /* 0x0000001fff227819 */ /* 0x000fe40000011430 */
[----:B-----5:R-:W-:-:S03]  /*4c20*/  IADD3 R37, PT, PT, R21, R0, RZ ;  /* 0x0000000015257210 */ /* 0x020fc60007ffe0ff */
[----:B------:R-:W-:Y:S02]  /*4c30*/  IMAD R99, R34, -0x761c0000, RZ ;  /* 0x89e4000022637824 */ /* 0x000fe400078e02ff */
[----:B----4-:R-:W-:-:S05]  /*4c40*/  IMAD.WIDE R34, R19, 0x671ef6fb, R2 ;  /* 0x671ef6fb13227825 */ /* 0x010fca00078e0202 */
[----:B------:R-:W-:Y:S01]  /*4c50*/  SHF.R.U64 R19, R34, 0x1f, R35 ;  /* 0x0000001f22137819 */ /* 0x000fe20000001223 */
[----:B------:R-:W-:-:S04]  /*4c60*/  IMAD.WIDE R34, R37, 0x7bab0238, R2 ;  /* 0x7bab023825227825 */ /* 0x000fc800078e0202 */
[C---:B------:R-:W-:Y:S02]  /*4c70*/  IMAD R99, R48.reuse, 0x915e, R99 ;  /* 0x0000915e30637824 */ /* 0x040fe400078e0263 */
[----:B------:R-:W-:Y:S01]  /*4c80*/  IMAD.WIDE.U32 R36, R48, -0x761c0000, R2 ;  /* 0x89e4000030247825 */ /* 0x000fe200078e0002 */
[----:B------:R-:W-:-:S04]  /*4c90*/  SHF.R.U64 R34, R34, 0x1f, R35 ;  /* 0x0000001f22227819 */ /* 0x000fc80000001223 */
[----:B------:R-:W-:Y:S02]  /*4ca0*/  IADD3 R35, PT, PT, R37, R99, RZ ;  /* 0x0000006325237210 */ /* 0x000fe40007ffe0ff */
[----:B------:R-:W-:Y:S02]  /*4cb0*/  VIADDMNMX R19, R34, R19, RZ, !PT ;  /* 0x0000001322137246 */ /* 0x000fe400078001ff */
[----:B------:R-:W-:Y:S02]  /*4cc0*/  SHF.R.U64 R0, R36, 0x1f, R35 ;  /* 0x0000001f24007819 */ /* 0x000fe40000001223 */
[----:B------:R-:W0:Y:S01]  /*4cd0*/  LDC.64 R34, c[0x0][0x390] ;  /* 0x0000e400ff227b82 */ /* 0x000e220000000a00 */
[----:B------:R-:W-:-:S05]  /*4ce0*/  SHF.R.S32.HI R36, RZ, 0x1f, R87 ;  /* 0x0000001fff247819 */ /* 0x000fca0000011457 */
[----:B------:R-:W-:-:S04]  /*4cf0*/  IMAD R36, R36, -0x761c0000, RZ ;  /* 0x89e4000024247824 */ /* 0x000fc800078e02ff */
[C---:B------:R-:W-:Y:S02]  /*4d00*/  IMAD R99, R87.reuse, 0x915e, R36 ;  /* 0x0000915e57637824 */ /* 0x040fe400078e0224 */
[----:B------:R-:W-:Y:S01]  /*4d10*/  IMAD.WIDE.U32 R36, R87, -0x761c0000, R2 ;  /* 0x89e4000057247825 */ /* 0x000fe200078e0002 */
[----:B--2---:R-:W-:-:S04]  /*4d20*/  IADD3 R9, PT, PT, R32, R9, RZ ;  /* 0x0000000920097210 */ /* 0x004fc80007ffe0ff */
[----:B------:R-:W-:Y:S02]  /*4d30*/  IADD3 R37, PT, PT, R37, R99, RZ ;  /* 0x0000006325257210 */ /* 0x000fe40007ffe0ff */
[C---:B------:R-:W-:Y:S02]  /*4d40*/  IADD3 R15, PT, PT, R21.reuse, R15, RZ ;  /* 0x0000000f150f7210 */ /* 0x040fe40007ffe0ff */
[----:B------:R-:W-:Y:S02]  /*4d50*/  SHF.R.U64 R36, R36, 0x1f, R37 ;  /* 0x0000001f24247819 */ /* 0x000fe40000001225 */
[----:B------:R-:W-:Y:S01]  /*4d60*/  IADD3 R37, PT, PT, R21, R20, RZ ;  /* 0x0000001415257210 */ /* 0x000fe20007ffe0ff */
[----:B0-----:R-:W-:Y:S01]  /*4d70*/  IMAD.WIDE.U32 R34, R17, 0x4, R34 ;  /* 0x0000000411227825 */ /* 0x001fe200078e0022 */
[C---:B------:R-:W-:Y:S02]  /*4d80*/  IADD3 R17, PT, PT, R21.reuse, R8, RZ ;  /* 0x0000000815117210 */ /* 0x040fe40007ffe0ff */
[----:B------:R-:W-:Y:S01]  /*4d90*/  IADD3 R87, PT, PT, R21, R26, RZ ;  /* 0x0000001a15577210 */ /* 0x000fe20007ffe0ff */
[----:B------:R-:W-:Y:S01]  /*4da0*/  IMAD.WIDE R8, R9, 0x7bab0238, R2 ;  /* 0x7bab023809087825 */ /* 0x000fe200078e0202 */
[----:B------:R-:W-:-:S02]  /*4db0*/  IADD3 R99, PT, PT, R21, R50, RZ ;  /* 0x0000003215637210 */ /* 0x000fc40007ffe0ff */
[----:B------:R-:W-:Y:S01]  /*4dc0*/  IADD3 R101, PT, PT, R21, R54, RZ ;  /* 0x0000003615657210 */ /* 0x000fe20007ffe0ff */
[----:B---3--:R-:W-:Y:S01]  /*4dd0*/  IMAD.WIDE R20, R27, 0x671ef6fb, R2 ;  /* 0x671ef6fb1b147825 */ /* 0x008fe200078e0202 */
[----:B------:R-:W-:-:S04]  /*4de0*/  SHF.R.U64 R111, R8, 0x1f, R9 ;  /* 0x0000001f086f7819 */ /* 0x000fc80000001209 */
[----:B------:R-:W-:-:S04]  /*4df0*/  SHF.R.U64 R20, R20, 0x1f, R21 ;  /* 0x0000001f14147819 */ /* 0x000fc80000001215 */
[----:B------:R-:W-:Y:S01]  /*4e00*/  VIADDMNMX R111, R111, R20, RZ, !PT ;  /* 0x000000146f6f7246 */ /* 0x000fe200078001ff */
[----:B------:R-:W-:Y:S01]  /*4e10*/  IMAD.WIDE R20, R51, 0x671ef6fb, R2 ;  /* 0x671ef6fb33147825 */ /* 0x000fe200078e0202 */
[----:B------:R-:W-:-:S04]  /*4e20*/  IADD3 R9, PT, PT, R47, R10, RZ ;  /* 0x0000000a2f097210 */ /* 0x000fc80007ffe0ff */
[----:B------:R-:W-:Y:S01]  /*4e30*/  SHF.R.U64 R20, R20, 0x1f, R21 ;  /* 0x0000001f14147819 */ /* 0x000fe20000001215 */
[----:B------:R-:W-:Y:S01]  /*4e40*/  IMAD.WIDE R8, R9, 0x7bab0238, R2 ;  /* 0x7bab023809087825 */ /* 0x000fe200078e0202 */
[----:B------:R-:W2:Y:S04]  /*4e50*/  LDG.E.CONSTANT R21, desc[UR8][R6.64+0x70c] ;  /* 0x00070c0806157981 */ /* 0x000ea8000c1e9900 */
[----:B------:R-:W-:Y:S01]  /*4e60*/  SHF.R.U64 R113, R8, 0x1f, R9 ;  /* 0x0000001f08717819 */ /* 0x000fe20000001209 */
[----:B------:R-:W-:Y:S02]  /*4e70*/  IMAD.WIDE R8, R17, 0x7bab0238, R2 ;  /* 0x7bab023811087825 */ /* 0x000fe400078e0202 */
[----:B------:R-:W3:Y:S01]  /*4e80*/  LDG.E.CONSTANT R17, desc[UR8][R6.64+0x8c0] ;  /* 0x0008c00806117981 */ /* 0x000ee2000c1e9900 */
[----:B------:R-:W-:-:S03]  /*4e90*/  IADD3 R115, PT, PT, R53, R13, RZ ;  /* 0x0000000d35737210 */ /* 0x000fc60007ffe0ff */
[----:B------:R0:W-:Y:S01]  /*4ea0*/  STG.E desc[UR8][R34.64], R19 ;  /* 0x0000001322007986 */ /* 0x0001e2000c101908 */
[----:B------:R-:W-:-:S03]  /*4eb0*/  IADD3 R27, PT, PT, R32, R12, RZ ;  /* 0x0000000c201b7210 */ /* 0x000fc60007ffe0ff */
[----:B------:R-:W4:Y:S01]  /*4ec0*/  LDG.E.CONSTANT R13, desc[UR8][R6.64+0x8c4] ;  /* 0x0008c408060d7981 */ /* 0x000f22000c1e9900 */
[----:B------:R-:W-:Y:S01]  /*4ed0*/  SHF.R.U64 R12, R8, 0x1f, R9 ;  /* 0x0000001f080c7819 */ /* 0x000fe20000001209 */
[----:B------:R-:W-:Y:S01]  /*4ee0*/  IMAD.WIDE R8, R115, 0x7bab0238, R2 ;  /* 0x7bab023873087825 */ /* 0x000fe200078e0202 */
[----:B0-----:R-:W-:-:S03]  /*4ef0*/  IADD3 R19, PT, PT, R32, R11, RZ ;  /* 0x0000000b20137210 */ /* 0x001fc60007ffe0ff */
[----:B------:R-:W-:Y:S02]  /*4f00*/  IMAD.WIDE R10, R55, 0x671ef6fb, R2 ;  /* 0x671ef6fb370a7825 */ /* 0x000fe400078e0202 */
[----:B------:R-:W5:Y:S01]  /*4f10*/  LDG.E.CONSTANT R55, desc[UR8][R6.64+0x8cc] ;  /* 0x0008cc0806377981 */ /* 0x000f62000c1e9900 */
[----:B------:R-:W-:Y:S02]  /*4f20*/  IADD3 R51, PT, PT, R47, R14, RZ ;  /* 0x0000000e2f337210 */ /* 0x000fe40007ffe0ff */
[----:B------:R-:W-:Y:S02]  /*4f30*/  SHF.R.U64 R11, R10, 0x1f, R11 ;  /* 0x0000001f0a0b7819 */ /* 0x000fe4000000120b */
[----:B------:R-:W-:Y:S01]  /*4f40*/  SHF.R.U64 R14, R8, 0x1f, R9 ;  /* 0x0000001f080e7819 */ /* 0x000fe20000001209 */
[--C-:B------:R-:W-:Y:S01]  /*4f50*/  IMAD.WIDE R8, R27, 0x7bab0238, R2.reuse ;  /* 0x7bab02381b087825 */ /* 0x100fe200078e0202 */
[----:B------:R0:W-:Y:S02]  /*4f60*/  STG.E desc[UR8][R34.64+0x4], R111 ;  /* 0x0000046f22007986 */ /* 0x0001e4000c101908 */
[----:B------:R-:W-:Y:S01]  /*4f70*/  VIADDMNMX R14, R14, R11, RZ, !PT ;  /* 0x0000000b0e0e7246 */ /* 0x000fe200078001ff */
[----:B------:R-:W-:Y:S01]  /*4f80*/  IMAD.WIDE R10, R65, 0x671ef6fb, R2 ;  /* 0x671ef6fb410a7825 */ /* 0x000fe200078e0202 */
[----:B------:R-:W-:Y:S01]  /*4f90*/  VIADDMNMX R113, R113, R20, RZ, !PT ;  /* 0x0000001471717246 */ /* 0x000fe200078001ff */
[----:B------:R-:W5:Y:S01]  /*4fa0*/  LDG.E.CONSTANT R27, desc[UR8][R6.64+0x3100] ;  /* 0x00310008061b7981 */ /* 0x000f62000c1e9900 */
[----:B------:R-:W-:-:S02]  /*4fb0*/  IADD3 R103, PT, PT, R47, R18, RZ ;  /* 0x000000122f677210 */ /* 0x000fc40007ffe0ff */
[----:B------:R-:W-:Y:S01]  /*4fc0*/  SHF.R.U64 R18, R8, 0x1f, R9 ;  /* 0x0000001f08127819 */ /* 0x000fe20000001209 */
[----:B0-----:R-:W5:Y:S01]  /*4fd0*/  LDG.E.CONSTANT R111, desc[UR8][R6.64+0x8c8] ;  /* 0x0008c808066f7981 */ /* 0x001f62000c1e9900 */
[----:B------:R-:W-:Y:S01]  /*4fe0*/  SHF.R.U64 R65, R10, 0x1f, R11 ;  /* 0x0000001f0a417819 */ /* 0x000fe2000000120b */
[----:B------:R-:W-:Y:S01]  /*4ff0*/  IMAD.WIDE R8, R63, 0x671ef6fb, R2 ;  /* 0x671ef6fb3f087825 */ /* 0x000fe200078e0202 */
[----:B------:R-:W-:Y:S01]  /*5000*/  SHF.R.S32.HI R10, RZ, 0x1f, R60 ;  /* 0x0000001fff0a7819 */ /* 0x000fe2000001143c */
[----:B------:R0:W-:Y:S01]  /*5010*/  STG.E desc[UR8][R34.64+0x8], R113 ;  /* 0x0000087122007986 */ /* 0x0001e2000c101908 */
[C---:B------:R-:W-:Y:S02]  /*5020*/  IADD3 R115, PT, PT, R53.reuse, R22, RZ ;  /* 0x0000001635737210 */ /* 0x040fe40007ffe0ff */
[C---:B------:R-:W-:Y:S01]  /*5030*/  IADD3 R25, PT, PT, R53.reuse, R25, RZ ;  /* 0x0000001935197210 */ /* 0x040fe20007ffe0ff */
[----:B------:R-:W5:Y:S01]  /*5040*/  LDG.E.CONSTANT R63, desc[UR8][R4.64+0x10] ;  /* 0x00001008043f7981 */ /* 0x000f62000c1e9900 */
[----:B------:R-:W-:-:S02]  /*5050*/  IADD3 R29, PT, PT, R53, R29, RZ ;  /* 0x0000001d351d7210 */ /* 0x000fc40007ffe0ff */
[C---:B------:R-:W-:Y:S02]  /*5060*/  IADD3 R117, PT, PT, R53.reuse, R52, RZ ;  /* 0x0000003435757210 */ /* 0x040fe40007ffe0ff */
[C---:B------:R-:W-:Y:S02]  /*5070*/  IADD3 R125, PT, PT, R53.reuse, R58, RZ ;  /* 0x0000003a357d7210 */ /* 0x040fe40007ffe0ff */
[----:B------:R-:W-:Y:S02]  /*5080*/  SHF.R.U64 R11, R8, 0x1f, R9 ;  /* 0x0000001f080b7819 */ /* 0x000fe40000001209 */
[----:B0-----:R-:W-:Y:S01]  /*5090*/  IADD3 R113, PT, PT, R53, R16, RZ ;  /* 0x0000001035717210 */ /* 0x001fe20007ffe0ff */
[----:B------:R-:W-:Y:S01]  /*50a0*/  IMAD R9, R10, -0x761c0000, RZ ;  /* 0x89e400000a097824 */ /* 0x000fe200078e02ff */
[----:B------:R-:W5:Y:S03]  /*50b0*/  LDG.E.CONSTANT R53, desc[UR8][R6.64+0xa8c] ;  /* 0x000a8c0806357981 */ /* 0x000f66000c1e9900 */
[----:B------:R-:W-:-:S02]  /*50c0*/  IMAD R10, R60, 0x915e, R9 ;  /* 0x0000915e3c0a7824 */ /* 0x000fc400078e0209 */
[----:B------:R-:W-:-:S05]  /*50d0*/  IMAD.WIDE.U32 R8, R60, -0x761c0000, R2 ;  /* 0x89e400003c087825 */ /* 0x000fca00078e0002 */
[----:B------:R-:W-:Y:S02]  /*50e0*/  IADD3 R9, PT, PT, R9, R10, RZ ;  /* 0x0000000a09097210 */ /* 0x000fe40007ffe0ff */
[----:B------:R-:W-:Y:S02]  /*50f0*/  VIADDMNMX R18, R18, R11, RZ, !PT ;  /* 0x0000000b12127246 */ /* 0x000fe400078001ff */
[----:B------:R-:W-:Y:S01]  /*5100*/  SHF.R.U64 R16, R8, 0x1f, R9 ;  /* 0x0000001f08107819 */ /* 0x000fe20000001209 */
[--C-:B------:R-:W-:Y:S01]  /*5110*/  IMAD.WIDE R8, R51, 0x7bab0238, R2.reuse ;  /* 0x7bab023833087825 */ /* 0x100fe200078e0202 */
[----:B------:R-:W-:Y:S01]  /*5120*/  VIADDMNMX R65, R12, R65, RZ, !PT ;  /* 0x000000410c417246 */ /* 0x000fe200078001ff */
[----:B------:R-:W5:Y:S02]  /*5130*/  LDG.E.CONSTANT R51, desc[UR8][R6.64+0x3104] ;  /* 0x0031040806337981 */ /* 0x000f64000c1e9900 */
[----:B------:R-:W-:Y:S01]  /*5140*/  IMAD.WIDE R10, R33, 0x671ef6fb, R2 ;  /* 0x671ef6fb210a7825 */ /* 0x000fe200078e0202 */
[----:B------:R-:W-:Y:S01]  /*5150*/  SHF.R.U64 R12, R8, 0x1f, R9 ;  /* 0x0000001f080c7819 */ /* 0x000fe20000001209 */
[----:B------:R-:W5:Y:S03]  /*5160*/  LDG.E.CONSTANT R33, desc[UR8][R6.64+0x3108] ;  /* 0x0031080806217981 */ /* 0x000f66000c1e9900 */
[----:B------:R-:W-:-:S02]  /*5170*/  SHF.R.U64 R9, R10, 0x1f, R11 ;  /* 0x0000001f0a097819 */ /* 0x000fc4000000120b */
[----:B------:R-:W5:Y:S01]  /*5180*/  LDG.E.CONSTANT R11, desc[UR8][R4.64+0x14] ;  /* 0x00001408040b7981 */ /* 0x000f62000c1e9900 */
[----:B------:R-:W-:Y:S02]  /*5190*/  SHF.R.S32.HI R10, RZ, 0x1f, R69 ;  /* 0x0000001fff0a7819 */ /* 0x000fe40000011445 */
[----:B------:R-:W-:Y:S01]  /*51a0*/  VIADDMNMX R12, R12, R9, RZ, !PT ;  /* 0x000000090c0c7246 */ /* 0x000fe200078001ff */
[----:B------:R-:W-:-:S04]  /*51b0*/  IMAD.WIDE R8, R113, 0x7bab0238, R2 ;  /* 0x7bab023871087825 */ /* 0x000fc800078e0202 */
[----:B------:R-:W-:Y:S01]  /*51c0*/  IMAD R10, R10, -0x761c0000, RZ ;  /* 0x89e400000a0a7824 */ /* 0x000fe200078e02ff */
[----:B------:R-:W-:Y:S01]  /*51d0*/  SHF.R.U64 R113, R8, 0x1f, R9 ;  /* 0x0000001f08717819 */ /* 0x000fe20000001209 */
[----:B------:R-:W-:-:S04]  /*51e0*/  IMAD.WIDE R8, R71, 0x671ef6fb, R2 ;  /* 0x671ef6fb47087825 */ /* 0x000fc800078e0202 */
[C---:B------:R-:W-:Y:S02]  /*51f0*/  IMAD R71, R69.reuse, 0x915e, R10 ;  /* 0x0000915e45477824 */ /* 0x040fe400078e020a */
[----:B------:R-:W5:Y:S04]  /*5200*/  LDG.E.CONSTANT R10, desc[UR8][R4.64+0x18] ;  /* 0x00001808040a7981 */ /* 0x000f68000c1e9900 */
[----:B------:R0:W-:Y:S01]  /*5210*/  STG.E desc[UR8][R34.64+0xc], R14 ;  /* 0x00000c0e22007986 */ /* 0x0001e2000c101908 */
[----:B------:R-:W-:Y:S02]  /*5220*/  IADD3 R23, PT, PT, R32, R23, RZ ;  /* 0x0000001720177210 */ /* 0x000fe40007ffe0ff */
[----:B0-----:R-:W-:Y:S01]  /*5230*/  SHF.R.U64 R14, R8, 0x1f, R9 ;  /* 0x0000001f080e7819 */ /* 0x001fe20000001209 */
[----:B------:R-:W-:-:S05]  /*5240*/  IMAD.WIDE.U32 R8, R69, -0x761c0000, R2 ;  /* 0x89e4000045087825 */ /* 0x000fca00078e0002 */
[----:B------:R-:W-:Y:S02]  /*5250*/  IADD3 R69, PT, PT, R9, R71, RZ ;  /* 0x0000004709457210 */ /* 0x000fe40007ffe0ff */
[----:B------:R0:W5:Y:S02]  /*5260*/  LDG.E.CONSTANT R71, desc[UR8][R4.64+0x1c] ;  /* 0x00001c0804477981 */ /* 0x000164000c1e9900 */
[----:B------:R-:W-:Y:S01]  /*5270*/  SHF.R.U64 R69, R8, 0x1f, R69 ;  /* 0x0000001f08457819 */ /* 0x000fe20000001245 */
[----:B------:R-:W-:Y:S01]  /*5280*/  IMAD.WIDE R8, R15, 0x7bab0238, R2 ;  /* 0x7bab02380f087825 */ /* 0x000fe200078e0202 */
[----:B------:R-:W-:-:S03]  /*5290*/  VIADDMNMX R113, R113, R14, RZ, !PT ;  /* 0x0000000e71717246 */ /* 0x000fc600078001ff */
[----:B------:R-:W-:Y:S01]  /*52a0*/  IMAD.WIDE R14, R37, 0x7bab0238, R2 ;  /* 0x7bab0238250e7825 */ /* 0x000fe200078e0202 */
[----:B------:R-:W-:Y:S01]  /*52b0*/  SHF.R.U64 R20, R8, 0x1f, R9 ;  /* 0x0000001f08147819 */ /* 0x000fe20000001209 */
[----:B------:R1:W-:Y:S02]  /*52c0*/  STG.E desc[UR8][R34.64+0x1c8], R12 ;  /* 0x0001c80c22007986 */ /* 0x0003e4000c101908 */
[--C-:B0-----:R-:W-:Y:S02]  /*52d0*/  IMAD.WIDE R4, R23, 0x7bab0238, R2.reuse ;  /* 0x7bab023817047825 */ /* 0x101fe400078e0202 */
[----:B------:R-:W5:Y:S02]  /*52e0*/  LDG.E.CONSTANT R23, desc[UR8][R6.64+0x310c] ;  /* 0x00310c0806177981 */ /* 0x000f64000c1e9900 */
[----:B------:R-:W-:Y:S01]  /*52f0*/  IMAD.WIDE R8, R19, 0x7bab0238, R2 ;  /* 0x7bab023813087825 */ /* 0x000fe200078e0202 */
[----:B------:R-:W-:Y:S01]  /*5300*/  SHF.R.U64 R19, R14, 0x1f, R15 ;  /* 0x0000001f0e137819 */ /* 0x000fe2000000120f */
[----:B------:R0:W-:Y:S02]  /*5310*/  STG.E desc[UR8][R34.64+0x1c4], R18 ;  /* 0x0001c41222007986 */ /* 0x0001e4000c101908 */
[----:B------:R-:W-:Y:S01]  /*5320*/  IMAD.WIDE R14, R39, 0x671ef6fb, R2 ;  /* 0x671ef6fb270e7825 */ /* 0x000fe200078e0202 */
[----:B-1----:R-:W-:Y:S01]  /*5330*/  SHF.R.U64 R12, R4, 0x1f, R5 ;  /* 0x0000001f040c7819 */ /* 0x002fe20000001205 */
[----:B------:R-:W5:Y:S02]  /*5340*/  LDG.E.CONSTANT R37, desc[UR8][R6.64+0x32c0] ;  /* 0x0032c00806257981 */ /* 0x000f64000c1e9900 */
[----:B------:R-:W-:Y:S01]  /*5350*/  IMAD.WIDE R4, R115, 0x7bab0238, R2 ;  /* 0x7bab023873047825 */ /* 0x000fe200078e0202 */
[----:B------:R-:W-:Y:S01]  /*5360*/  SHF.R.U64 R22, R8, 0x1f, R9 ;  /* 0x0000001f08167819 */ /* 0x000fe20000001209 */
[----:B------:R1:W-:Y:S02]  /*5370*/  STG.E desc[UR8][R34.64+0x1c0], R65 ;  /* 0x0001c04122007986 */ /* 0x0003e4000c101908 */
[----:B------:R-:W-:Y:S01]  /*5380*/  IMAD.WIDE R8, R103, 0x7bab0238, R2 ;  /* 0x7bab023867087825 */ /* 0x000fe200078e0202 */
[----:B------:R-:W-:-:S02]  /*5390*/  SHF.R.U64 R15, R14, 0x1f, R15 ;  /* 0x0000001f0e0f7819 */ /* 0x000fc4000000120f */
[----:B0-----:R-:W-:Y:S01]  /*53a0*/  SHF.R.U64 R18, R4, 0x1f, R5 ;  /* 0x0000001f04127819 */ /* 0x001fe20000001205 */
[----:B------:R-:W-:Y:S01]  /*53b0*/  IMAD.WIDE R4, R77, 0x671ef6fb, R2 ;  /* 0x671ef6fb4d047825 */ /* 0x000fe200078e0202 */
[----:B------:R-:W-:Y:S01]  /*53c0*/  SHF.R.U64 R14, R8, 0x1f, R9 ;  /* 0x0000001f080e7819 */ /* 0x000fe20000001209 */
[----:B------:R-:W5:Y:S01]  /*53d0*/  LDG.E.CONSTANT R39, desc[UR8][R6.64+0x32c8] ;  /* 0x0032c80806277981 */ /* 0x000f62000c1e9900 */
[----:B------:R-:W-:Y:S01]  /*53e0*/  VIADDMNMX R15, R20, R15, RZ, !PT ;  /* 0x0000000f140f7246 */ /* 0x000fe200078001ff */
[----:B------:R-:W-:Y:S01]  /*53f0*/  IMAD.WIDE R8, R79, 0x671ef6fb, R2 ;  /* 0x671ef6fb4f087825 */ /* 0x000fe200078e0202 */
[----:B------:R-:W-:Y:S01]  /*5400*/  SHF.R.U64 R115, R4, 0x1f, R5 ;  /* 0x0000001f04737819 */ /* 0x000fe20000001205 */
[----:B------:R-:W5:Y:S02]  /*5410*/  LDG.E.CONSTANT R79, desc[UR8][R6.64+0x32c4] ;  /* 0x0032c408064f7981 */ /* 0x000f64000c1e9900 */
[----:B------:R-:W-:Y:S01]  /*5420*/  IMAD.WIDE R4, R89, 0x671ef6fb, R2 ;  /* 0x671ef6fb59047825 */ /* 0x000fe200078e0202 */
[----:B------:R-:W-:Y:S01]  /*5430*/  VIADDMNMX R115, R14, R115, RZ, !PT ;  /* 0x000000730e737246 */ /* 0x000fe200078001ff */
[----:B------:R0:W-:Y:S04]  /*5440*/  STG.E desc[UR8][R34.64+0x380], R15 ;  /* 0x0003800f22007986 */ /* 0x0001e8000c101908 */
[----:B-1----:R-:W5:Y:S01]  /*5450*/  LDG.E.CONSTANT R65, desc[UR8][R6.64+0x3480] ;  /* 0x0034800806417981 */ /* 0x002f62000c1e9900 */
[----:B------:R-:W-:-:S03]  /*5460*/  SHF.R.U64 R103, R8, 0x1f, R9 ;  /* 0x0000001f08677819 */ /* 0x000fc60000001209 */
[----:B------:R1:W-:Y:S01]  /*5470*/  STG.E desc[UR8][R34.64+0x1cc], R113 ;  /* 0x0001cc7122007986 */ /* 0x0003e2000c101908 */
[--C-:B0-----:R-:W-:Y:S01]  /*5480*/  IMAD.WIDE R14, R85, 0x671ef6fb, R2.reuse ;  /* 0x671ef6fb550e7825 */ /* 0x101fe200078e0202 */
[----:B------:R-:W-:Y:S02]  /*5490*/  VIADDMNMX R103, R22, R103, RZ, !PT ;  /* 0x0000006716677246 */ /* 0x000fe400078001ff */
[----:B------:R-:W5:Y:S01]  /*54a0*/  LDG.E.CONSTANT R85, desc[UR8][R6.64+0x3488] ;  /* 0x0034880806557981 */ /* 0x000f62000c1e9900 */
[----:B------:R-:W-:Y:S01]  /*54b0*/  IMAD.WIDE R8, R83, 0x671ef6fb, R2 ;  /* 0x671ef6fb53087825 */ /* 0x000fe200078e0202 */
[----:B------:R-:W-:Y:S02]  /*54c0*/  IADD3 R105, PT, PT, R47, R24, RZ ;  /* 0x000000182f697210 */ /* 0x000fe40007ffe0ff */
[----:B------:R-:W5:Y:S01]  /*54d0*/  LDG.E.CONSTANT R89, desc[UR8][R6.64+0x3644] ;  /* 0x0036440806597981 */ /* 0x000f62000c1e9900 */
[----:B-1----:R-:W-:Y:S02]  /*54e0*/  SHF.R.U64 R113, R4, 0x1f, R5 ;  /* 0x0000001f04717819 */ /* 0x002fe40000001205 */
[----:B------:R-:W-:Y:S01]  /*54f0*/  SHF.R.U64 R5, R14, 0x1f, R15 ;  /* 0x0000001f0e057819 */ /* 0x000fe2000000120f */
[----:B------:R0:W-:Y:S04]  /*5500*/  STG.E desc[UR8][R34.64+0x384], R103 ;  /* 0x0003846722007986 */ /* 0x0001e8000c101908 */
[----:B------:R-:W5:Y:S01]  /*5510*/  LDG.E.CONSTANT R15, desc[UR8][R6.64+0x3484] ;  /* 0x00348408060f7981 */ /* 0x000f62000c1e9900 */
[----:B------:R-:W-:-:S03]  /*5520*/  SHF.R.U64 R8, R8, 0x1f, R9 ;  /* 0x0000001f08087819 */ /* 0x000fc60000001209 */
[----:B------:R1:W-:Y:S01]  /*5530*/  STG.E desc[UR8][R34.64+0x388], R115 ;  /* 0x0003887322007986 */ /* 0x0003e2000c101908 */
[----:B0-----:R-:W-:-:S03]  /*5540*/  VIADDMNMX R103, R19, R8, RZ, !PT ;  /* 0x0000000813677246 */ /* 0x001fc600078001ff */
[----:B------:R-:W5:Y:S04]  /*5550*/  LDG.E.CONSTANT R77, desc[UR8][R6.64+0x32cc] ;  /* 0x0032cc08064d7981 */ /* 0x000f68000c1e9900 */
[----:B------:R-:W5:Y:S01]  /*5560*/  LDG.E.CONSTANT R19, desc[UR8][R6.64+0x348c] ;  /* 0x00348c0806137981 */ /* 0x000f62000c1e9900 */
[----:B-1----:R-:W-:Y:S01]  /*5570*/  VIADDMNMX R115, R12, R5, RZ, !PT ;  /* 0x000000050c737246 */ /* 0x002fe200078001ff */
[----:B------:R-:W-:Y:S01]  /*5580*/  IMAD.WIDE R4, R105, 0x7bab0238, R2 ;  /* 0x7bab023869047825 */ /* 0x000fe200078e0202 */
[----:B------:R-:W-:Y:S01]  /*5590*/  IADD3 R31, PT, PT, R32, R31, RZ ;  /* 0x0000001f201f7210 */ /* 0x000fe20007ffe0ff */
[----:B------:R-:W5:Y:S03]  /*55a0*/  LDG.E.CONSTANT R83, desc[UR8][R6.64+0x3640] ;  /* 0x0036400806537981 */ /* 0x000f66000c1e9900 */
[----:B------:R-:W-:Y:S01]  /*55b0*/  SHF.R.U64 R105, R4, 0x1f, R5 ;  /* 0x0000001f04697819 */ /* 0x000fe20000001205 */
[----:B------:R-:W-:-:S02]  /*55c0*/  IMAD.WIDE R4, R87, 0x7bab0238, R2 ;  /* 0x7bab023857047825 */ /* 0x000fc400078e0202 */
[----:B------:R-:W5:Y:S02]  /*55d0*/  LDG.E.CONSTANT R87, desc[UR8][R6.64+0x3648] ;  /* 0x0036480806577981 */ /* 0x000f64000c1e9900 */
[----:B------:R-:W-:Y:S01]  /*55e0*/  IMAD.WIDE R8, R91, 0x671ef6fb, R2 ;  /* 0x671ef6fb5b087825 */ /* 0x000fe200078e0202 */
[----:B------:R-:W-:Y:S01]  /*55f0*/  SHF.R.U64 R12, R4, 0x1f, R5 ;  /* 0x0000001f040c7819 */ /* 0x000fe20000001205 */
[----:B------:R-:W5:Y:S02]  /*5600*/  LDG.E.CONSTANT R91, desc[UR8][R6.64+0x364c] ;  /* 0x00364c08065b7981 */ /* 0x000f64000c1e9900 */
[----:B------:R-:W-:Y:S01]  /*5610*/  IMAD.WIDE R4, R31, 0x7bab0238, R2 ;  /* 0x7bab02381f047825 */ /* 0x000fe200078e0202 */
[----:B------:R-:W-:Y:S01]  /*5620*/  SHF.R.U64 R8, R8, 0x1f, R9 ;  /* 0x0000001f08087819 */ /* 0x000fe20000001209 */
[----:B------:R-:W5:Y:S03]  /*5630*/  LDG.E.CONSTANT R31, desc[UR8][R6.64+0x3804] ;  /* 0x00380408061f7981 */ /* 0x000f66000c1e9900 */
[----:B------:R-:W-:Y:S01]  /*5640*/  SHF.R.U64 R14, R4, 0x1f, R5 ;  /* 0x0000001f040e7819 */ /* 0x000fe20000001205 */
[----:B------:R-:W-:-:S02]  /*5650*/  IMAD.WIDE R4, R95, 0x671ef6fb, R2 ;  /* 0x671ef6fb5f047825 */ /* 0x000fc400078e0202 */
[----:B------:R-:W5:Y:S01]  /*5660*/  LDG.E.CONSTANT R95, desc[UR8][R6.64+0x3808] ;  /* 0x00380808065f7981 */ /* 0x000f62000c1e9900 */
[----:B------:R-:W-:Y:S02]  /*5670*/  VIADDMNMX R113, R18, R113, RZ, !PT ;  /* 0x0000007112717246 */ /* 0x000fe400078001ff */
[----:B------:R-:W-:Y:S01]  /*5680*/  VIADDMNMX R105, R105, R8, RZ, !PT ;  /* 0x0000000869697246 */ /* 0x000fe200078001ff */
[----:B------:R-:W-:Y:S01]  /*5690*/  IMAD.WIDE R8, R25, 0x7bab0238, R2 ;  /* 0x7bab023819087825 */ /* 0x000fe200078e0202 */
[----:B------:R0:W-:Y:S01]  /*56a0*/  STG.E desc[UR8][R34.64+0x540], R103 ;  /* 0x0005406722007986 */ /* 0x0001e2000c101908 */
[----:B------:R-:W-:-:S03]  /*56b0*/  SHF.R.U64 R18, R4, 0x1f, R5 ;  /* 0x0000001f04127819 */ /* 0x000fc60000001205 */
[----:B------:R-:W5:Y:S01]  /*56c0*/  LDG.E.CONSTANT R25, desc[UR8][R6.64+0x3800] ;  /* 0x0038000806197981 */ /* 0x000f62000c1e9900 */
[----:B------:R-:W-:-:S03]  /*56d0*/  IMAD.WIDE R4, R93, 0x671ef6fb, R2 ;  /* 0x671ef6fb5d047825 */ /* 0x000fc600078e0202 */
[----:B------:R1:W-:Y:S04]  /*56e0*/  STG.E desc[UR8][R34.64+0x38c], R113 ;  /* 0x00038c7122007986 */ /* 0x0003e8000c101908 */
[----:B0-----:R-:W5:Y:S04]  /*56f0*/  LDG.E.CONSTANT R103, desc[UR8][R6.64+0x380c] ;  /* 0x00380c0806677981 */ /* 0x001f68000c1e9900 */
[----:B------:R-:W5:Y:S01]  /*5700*/  LDG.E.CONSTANT R93, desc[UR8][R6.64+0x39c8] ;  /* 0x0039c808065d7981 */ /* 0x000f62000c1e9900 */
[----:B-1----:R-:W-:Y:S01]  /*5710*/  SHF.R.U64 R113, R8, 0x1f, R9 ;  /* 0x0000001f08717819 */ /* 0x002fe20000001209 */
[----:B------:R-:W-:Y:S01]  /*5720*/  IMAD.WIDE R8, R97, 0x671ef6fb, R2 ;  /* 0x671ef6fb61087825 */ /* 0x000fe200078e0202 */
[----:B------:R-:W-:Y:S01]  /*5730*/  IADD3 R107, PT, PT, R47, R30, RZ ;  /* 0x0000001e2f6b7210 */ /* 0x000fe20007ffe0ff */
[----:B------:R0:W-:Y:S03]  /*5740*/  STG.E desc[UR8][R34.64+0x548], R105 ;  /* 0x0005486922007986 */ /* 0x0001e6000c101908 */
[----:B------:R-:W-:Y:S01]  /*5750*/  SHF.R.U64 R9, R8, 0x1f, R9 ;  /* 0x0000001f08097819 */ /* 0x000fe20000001209 */
[----:B------:R1:W-:Y:S03]  /*5760*/  STG.E desc[UR8][R34.64+0x544], R115 ;  /* 0x0005447322007986 */ /* 0x0003e6000c101908 */
[----:B------:R-:W-:Y:S01]  /*5770*/  VIADDMNMX R14, R14, R9, RZ, !PT ;  /* 0x000000090e0e7246 */ /* 0x000fe200078001ff */
[----:B------:R-:W5:Y:S01]  /*5780*/  LDG.E.CONSTANT R97, desc[UR8][R6.64+0x39c4] ;  /* 0x0039c40806617981 */ /* 0x000f62000c1e9900 */
[----:B------:R-:W-:-:S03]  /*5790*/  IMAD.WIDE R8, R45, 0x671ef6fb, R2 ;  /* 0x671ef6fb2d087825 */ /* 0x000fc600078e0202 */
[----:B0-----:R-:W5:Y:S01]  /*57a0*/  LDG.E.CONSTANT R105, desc[UR8][R6.64+0x39c0] ;  /* 0x0039c00806697981 */ /* 0x001f62000c1e9900 */
[----:B-1----:R-:W-:Y:S01]  /*57b0*/  SHF.R.U64 R115, R4, 0x1f, R5 ;  /* 0x0000001f04737819 */ /* 0x002fe20000001205 */
[----:B------:R-:W-:Y:S02]  /*57c0*/  IMAD.WIDE R4, R107, 0x7bab0238, R2 ;  /* 0x7bab02386b047825 */ /* 0x000fe400078e0202 */
[----:B------:R-:W5:Y:S04]  /*57d0*/  LDG.E.CONSTANT R45, desc[UR8][R6.64+0x3b88] ;  /* 0x003b8808062d7981 */ /* 0x000f68000c1e9900 */
[----:B------:R-:W5:Y:S01]  /*57e0*/  LDG.E.CONSTANT R107, desc[UR8][R6.64+0x39cc] ;  /* 0x0039cc08066b7981 */ /* 0x000f62000c1e9900 */
[----:B------:R-:W-:Y:S02]  /*57f0*/  SHF.R.U64 R22, R8, 0x1f, R9 ;  /* 0x0000001f08167819 */ /* 0x000fe40000001209 */
[----:B------:R-:W-:Y:S01]  /*5800*/  VIADDMNMX R115, R12, R115, RZ, !PT ;  /* 0x000000730c737246 */ /* 0x000fe200078001ff */
[----:B------:R-:W5:Y:S04]  /*5810*/  LDG.E.CONSTANT R8, desc[UR8][R6.64+0x3b80] ;  /* 0x003b800806087981 */ /* 0x000f68000c1e9900 */
[----:B------:R-:W5:Y:S04]  /*5820*/  LDG.E.CONSTANT R9, desc[UR8][R6.64+0x3b84] ;  /* 0x003b840806097981 */ /* 0x000f68000c1e9900 */
[----:B------:R0:W5:Y:S01]  /*5830*/  LDG.E.CONSTANT R12, desc[UR8][R6.64+0x3b8c] ;  /* 0x003b8c08060c7981 */ /* 0x000162000c1e9900 */
[----:B------:R-:W-:-:S02]  /*5840*/  SHF.R.U64 R20, R4, 0x1f, R5 ;  /* 0x0000001f04147819 */ /* 0x000fc40000001205 */
[----:B------:R-:W-:Y:S02]  /*5850*/  SHF.R.S32.HI R4, RZ, 0x1f, R80 ;  /* 0x0000001fff047819 */ /* 0x000fe40000011450 */
[----:B------:R-:W-:-:S03]  /*5860*/  VIADDMNMX R113, R113, R18, RZ, !PT ;  /* 0x0000001271717246 */ /* 0x000fc600078001ff */
[----:B------:R-:W-:-:S04]  /*5870*/  IMAD R5, R4, -0x761c0000, RZ ;  /* 0x89e4000004057824 */ /* 0x000fc800078e02ff */
[C---:B------:R-:W-:Y:S02]  /*5880*/  IMAD R18, R80.reuse, 0x915e, R5 ;  /* 0x0000915e50127824 */ /* 0x040fe400078e0205 */
[----:B------:R-:W-:-:S05]  /*5890*/  IMAD.WIDE.U32 R4, R80, -0x761c0000, R2 ;  /* 0x89e4000050047825 */ /* 0x000fca00078e0002 */
[----:B------:R-:W-:Y:S02]  /*58a0*/  IADD3 R5, PT, PT, R5, R18, RZ ;  /* 0x0000001205057210 */ /* 0x000fe40007ffe0ff */
[----:B------:R-:W-:Y:S02]  /*58b0*/  IADD3 R49, PT, PT, R32, R49, RZ ;  /* 0x0000003120317210 */ /* 0x000fe40007ffe0ff */
[----:B------:R-:W-:Y:S01]  /*58c0*/  SHF.R.U64 R18, R4, 0x1f, R5 ;  /* 0x0000001f04127819 */ /* 0x000fe20000001205 */
[--C-:B------:R-:W-:Y:S01]  /*58d0*/  IMAD.WIDE R4, R99, 0x7bab0238, R2.reuse ;  /* 0x7bab023863047825 */ /* 0x100fe200078e0202 */
[----:B------:R-:W-:Y:S02]  /*58e0*/  VIADDMNMX R20, R20, R22, RZ, !PT ;  /* 0x0000001614147246 */ /* 0x000fe400078001ff */
[----:B------:R-:W-:Y:S01]  /*58f0*/  IADD3 R57, PT, PT, R32, R57, RZ ;  /* 0x0000003920397210 */ /* 0x000fe20007ffe0ff */
[----:B0-----:R-:W-:Y:S01]  /*5900*/  IMAD.WIDE R6, R101, 0x7bab0238, R2 ;  /* 0x7bab023865067825 */ /* 0x001fe200078e0202 */
[----:B------:R-:W-:-:S02]  /*5910*/  SHF.R.U64 R22, R4, 0x1f, R5 ;  /* 0x0000001f04167819 */ /* 0x000fc40000001205 */
[----:B------:R-:W-:Y:S01]  /*5920*/  IADD3 R109, PT, PT, R47, R28, RZ ;  /* 0x0000001c2f6d7210 */ /* 0x000fe20007ffe0ff */
[----:B------:R-:W-:Y:S01]  /*5930*/  IMAD.WIDE R4, R49, 0x7bab0238, R2 ;  /* 0x7bab023831047825 */ /* 0x000fe200078e0202 */
[----:B------:R-:W-:Y:S02]  /*5940*/  SHF.R.U64 R24, R6, 0x1f, R7 ;  /* 0x0000001f06187819 */ /* 0x000fe40000001207 */
[----:B------:R-:W-:Y:S01]  /*5950*/  IADD3 R47, PT, PT, R47, R56, RZ ;  /* 0x000000382f2f7210 */ /* 0x000fe20007ffe0ff */
[----:B------:R-:W-:Y:S01]  /*5960*/  IMAD.WIDE R6, R57, 0x7bab0238, R2 ;  /* 0x7bab023839067825 */ /* 0x000fe200078e0202 */
[----:B------:R-:W-:-:S03]  /*5970*/  SHF.R.U64 R26, R4, 0x1f, R5 ;  /* 0x0000001f041a7819 */ /* 0x000fc60000001205 */
[----:B------:R-:W-:Y:S01]  /*5980*/  IMAD.WIDE R4, R109, 0x7bab0238, R2 ;  /* 0x7bab02386d047825 */ /* 0x000fe200078e0202 */
[----:B------:R-:W-:Y:S01]  /*5990*/  SHF.R.U64 R28, R6, 0x1f, R7 ;  /* 0x0000001f061c7819 */ /* 0x000fe20000001207 */
[----:B------:R0:W-:Y:S02]  /*59a0*/  STG.E desc[UR8][R34.64+0x704], R14 ;  /* 0x0007040e22007986 */ /* 0x0001e4000c101908 */
[----:B------:R-:W-:-:S05]  /*59b0*/  IMAD.WIDE R6, R47, 0x7bab0238, R2 ;  /* 0x7bab02382f067825 */ /* 0x000fca00078e0202 */
[----:B------:R-:W-:Y:S02]  /*59c0*/  SHF.R.U64 R30, R6, 0x1f, R7 ;  /* 0x0000001f061e7819 */ /* 0x000fe40000001207 */
[----:B0-----:R-:W-:Y:S01]  /*59d0*/  SHF.R.U64 R14, R4, 0x1f, R5 ;  /* 0x0000001f040e7819 */ /* 0x001fe20000001205 */
[----:B------:R-:W-:-:S04]  /*59e0*/  IMAD.WIDE R4, R29, 0x7bab0238, R2 ;  /* 0x7bab02381d047825 */ /* 0x000fc800078e0202 */
[----:B--2---:R-:W-:Y:S01]  /*59f0*/  IMAD.WIDE R6, R21, 0x671ef6fb, R2 ;  /* 0x671ef6fb15067825 */ /* 0x004fe200078e0202 */
[----:B------:R-:W-:-:S03]  /*5a00*/  SHF.R.U64 R47, R4, 0x1f, R5 ;  /* 0x0000001f042f7819 */ /* 0x000fc60000001205 */
[----:B------:R-:W-:Y:S01]  /*5a10*/  IMAD.WIDE R4, R117, 0x7bab0238, R2 ;  /* 0x7bab023875047825 */ /* 0x000fe200078e0202 */
[----:B------:R-:W-:-:S03]  /*5a20*/  SHF.R.U64 R32, R6, 0x1f, R7 ;  /* 0x0000001f06207819 */ /* 0x000fc60000001207 */
[----:B------:R-:W-:Y:S01]  /*5a30*/  IMAD.WIDE R6, R125, 0x7bab0238, R2 ;  /* 0x7bab02387d067825 */ /* 0x000fe200078e0202 */
[----:B------:R-:W-:-:S03]  /*5a40*/  SHF.R.U64 R29, R4, 0x1f, R5 ;  /* 0x0000001f041d7819 */ /* 0x000fc60000001205 */
[----:B---3--:R-:W-:Y:S01]  /*5a50*/  IMAD.WIDE R4, R17, 0x671ef6fb, R2 ;  /* 0x671ef6fb11047825 */ /* 0x008fe200078e0202 */
[----:B------:R-:W-:-:S03]  /*5a60*/  SHF.R.U64 R21, R6, 0x1f, R7 ;  /* 0x0000001f06157819 */ /* 0x000fc60000001207 */
[----:B----4-:R-:W-:Y:S01]  /*5a70*/  IMAD.WIDE R6, R13, 0x671ef6fb, R2 ;  /* 0x671ef6fb0d067825 */ /* 0x010fe200078e0202 */
[----:B------:R-:W-:-:S03]  /*5a80*/  SHF.R.U64 R13, R4, 0x1f, R5 ;  /* 0x0000001f040d7819 */ /* 0x000fc60000001205 */
[----:B-----5:R-:W-:Y:S01]  /*5a90*/  IMAD.WIDE R4, R55, 0x671ef6fb, R2 ;  /* 0x671ef6fb37047825 */ /* 0x020fe200078e0202 */
[----:B------:R-:W-:-:S04]  /*5aa0*/  VIADDMNMX R47, R47, R32, RZ, !PT ;  /* 0x000000202f2f7246 */ /* 0x000fc800078001ff */
[----:B------:R-:W-:Y:S02]  /*5ab0*/  SHF.R.U64 R4, R4, 0x1f, R5 ;  /* 0x0000001f04047819 */ /* 0x000fe40000001205 */
[----:B------:R-:W-:Y:S02]  /*5ac0*/  SHF.R.U64 R17, R6, 0x1f, R7 ;  /* 0x0000001f06117819 */ /* 0x000fe40000001207 */
[----:B------:R-:W-:Y:S01]  /*5ad0*/  VIADDMNMX R29, R29, R4, RZ, !PT ;  /* 0x000000041d1d7246 */ /* 0x000fe200078001ff */
[----:B------:R-:W-:Y:S01]  /*5ae0*/  IMAD.WIDE R4, R121, 0x671ef6fb, R2 ;  /* 0x671ef6fb79047825 */ /* 0x000fe200078e0202 */
[----:B------:R-:W-:-:S03]  /*5af0*/  VIADDMNMX R13, R22, R13, RZ, !PT ;  /* 0x0000000d160d7246 */ /* 0x000fc600078001ff */
[--C-:B------:R-:W-:Y:S01]  /*5b00*/  IMAD.WIDE R6, R123, 0x671ef6fb, R2.reuse ;  /* 0x671ef6fb7b067825 */ /* 0x100fe200078e0202 */
[----:B------:R0:W-:Y:S03]  /*5b10*/  STG.E desc[UR8][R34.64+0x70c], R47 ;  /* 0x00070c2f22007986 */ /* 0x0001e6000c101908 */
[----:B------:R-:W-:Y:S01]  /*5b20*/  IMAD.WIDE R48, R111, 0x671ef6fb, R2 ;  /* 0x671ef6fb6f307825 */ /* 0x000fe200078e0202 */
[----:B------:R1:W-:Y:S04]  /*5b30*/  STG.E desc[UR8][R34.64+0x8c0], R13 ;  /* 0x0008c00d22007986 */ /* 0x0003e8000c101908 */
[----:B------:R-:W-:Y:S02]  /*5b40*/  SHF.R.U64 R49, R48, 0x1f, R49 ;  /* 0x0000001f30317819 */ /* 0x000fe40000001231 */
[----:B0-----:R-:W-:-:S02]  /*5b50*/  SHF.R.U64 R47, R4, 0x1f, R5 ;  /* 0x0000001f042f7819 */ /* 0x001fc40000001205 */
[----:B------:R-:W-:Y:S01]  /*5b60*/  SHF.R.U64 R5, R6, 0x1f, R7 ;  /* 0x0000001f06057819 */ /* 0x000fe20000001207 */
[--C-:B------:R-:W-:Y:S01]  /*5b70*/  IMAD.WIDE R52, R53, 0x671ef6fb, R2.reuse ;  /* 0x671ef6fb35347825 */ /* 0x100fe200078e0202 */
[----:B------:R-:W-:Y:S02]  /*5b80*/  VIADDMNMX R55, R14, R49, RZ, !PT ;  /* 0x000000310e377246 */ /* 0x000fe400078001ff */
[----:B-1----:R-:W-:Y:S01]  /*5b90*/  VIADDMNMX R13, R28, R5, RZ, !PT ;  /* 0x000000051c0d7246 */ /* 0x002fe200078001ff */
[----:B------:R-:W-:Y:S01]  /*5ba0*/  IMAD.WIDE R4, R27, 0x671ef6fb, R2 ;  /* 0x671ef6fb1b047825 */ /* 0x000fe200078e0202 */
[----:B------:R-:W-:-:S03]  /*5bb0*/  VIADDMNMX R17, R26, R17, RZ, !PT ;  /* 0x000000111a117246 */ /* 0x000fc600078001ff */
[----:B------:R-:W-:Y:S01]  /*5bc0*/  IMAD.WIDE R48, R119, 0x671ef6fb, R2 ;  /* 0x671ef6fb77307825 */ /* 0x000fe200078e0202 */
[----:B------:R-:W-:Y:S02]  /*5bd0*/  VIADDMNMX R7, R24, R47, RZ, !PT ;  /* 0x0000002f18077246 */ /* 0x000fe400078001ff */
[----:B------:R-:W-:Y:S02]  /*5be0*/  SHF.R.U64 R52, R52, 0x1f, R53 ;  /* 0x0000001f34347819 */ /* 0x000fe40000001235 */
[----:B------:R-:W-:Y:S02]  /*5bf0*/  SHF.R.U64 R24, R4, 0x1f, R5 ;  /* 0x0000001f04187819 */ /* 0x000fe40000001205 */
[----:B------:R-:W-:Y:S02]  /*5c00*/  SHF.R.U64 R49, R48, 0x1f, R49 ;  /* 0x0000001f30317819 */ /* 0x000fe40000001231 */
[----:B------:R-:W-:Y:S01]  /*5c10*/  IADD3 R5, PT, PT, R63, R70, RZ ;  /* 0x000000463f057210 */ /* 0x000fe20007ffe0ff */
[----:B------:R0:W-:Y:S01]  /*5c20*/  STG.E desc[UR8][R34.64+0x8c4], R17 ;  /* 0x0008c41122007986 */ /* 0x0001e2000c101908 */
[----:B------:R-:W-:-:S02]  /*5c30*/  VIADDMNMX R47, R21, R52, RZ, !PT ;  /* 0x00000034152f7246 */ /* 0x000fc400078001ff */
[C---:B------:R-:W-:Y:S01]  /*5c40*/  IADD3 R27, PT, PT, R63.reuse, R62, RZ ;  /* 0x0000003e3f1b7210 */ /* 0x040fe20007ffe0ff */
[----:B------:R1:W-:Y:S01]  /*5c50*/  STG.E desc[UR8][R34.64+0x8cc], R29 ;  /* 0x0008cc1d22007986 */ /* 0x0003e2000c101908 */
[----:B------:R-:W-:Y:S01]  /*5c60*/  IADD3 R21, PT, PT, R63, R72, RZ ;  /* 0x000000483f157210 */ /* 0x000fe20007ffe0ff */
[----:B------:R-:W-:Y:S01]  /*5c70*/  IMAD.WIDE R4, R5, 0x7bab0238, R2 ;  /* 0x7bab023805047825 */ /* 0x000fe200078e0202 */
[C---:B------:R-:W-:Y:S01]  /*5c80*/  IADD3 R75, PT, PT, R63.reuse, R75, RZ ;  /* 0x0000004b3f4b7210 */ /* 0x040fe20007ffe0ff */
[----:B------:R2:W-:Y:S01]  /*5c90*/  STG.E desc[UR8][R34.64+0x708], R20 ;  /* 0x0007081422007986 */ /* 0x0005e2000c101908 */
[----:B0-----:R-:W-:Y:S02]  /*5ca0*/  VIADDMNMX R17, R30, R49, RZ, !PT ;  /* 0x000000311e117246 */ /* 0x001fe400078001ff */
[C---:B------:R-:W-:Y:S02]  /*5cb0*/  IADD3 R49, PT, PT, R63.reuse, R78, RZ ;  /* 0x0000004e3f317210 */ /* 0x040fe40007ffe0ff */
[----:B-1----:R-:W-:-:S02]  /*5cc0*/  IADD3 R29, PT, PT, R63, R42, RZ ;  /* 0x0000002a3f1d7210 */ /* 0x002fc40007ffe0ff */
[----:B------:R-:W-:Y:S01]  /*5cd0*/  IADD3 R63, PT, PT, R63, R36, RZ ;  /* 0x000000243f3f7210 */ /* 0x000fe20007ffe0ff */
[----:B------:R0:W-:Y:S01]  /*5ce0*/  STG.E desc[UR8][R34.64+0xa80], R7 ;  /* 0x000a800722007986 */ /* 0x0001e2000c101908 */
[----:B------:R-:W-:Y:S01]  /*5cf0*/  IMAD.WIDE R26, R27, 0x7bab0238, R2 ;  /* 0x7bab02381b1a7825 */ /* 0x000fe200078e0202 */
[----:B------:R-:W-:-:S03]  /*5d00*/  SHF.R.U64 R22, R4, 0x1f, R5 ;  /* 0x0000001f04167819 */ /* 0x000fc60000001205 */
[--C-:B--2---:R-:W-:Y:S01]  /*5d10*/  IMAD.WIDE R20, R21, 0x7bab0238, R2.reuse ;  /* 0x7bab023815147825 */ /* 0x104fe200078e0202 */
[----:B------:R1:W-:Y:S03]  /*5d20*/  STG.E desc[UR8][R34.64+0xa88], R17 ;  /* 0x000a881122007986 */ /* 0x0003e6000c101908 */
[----:B------:R-:W-:-:S04]  /*5d30*/  IMAD.WIDE R4, R63, 0x7bab0238, R2 ;  /* 0x7bab02383f047825 */ /* 0x000fc800078e0202 */
[----:B0-----:R-:W-:Y:S01]  /*5d40*/  IMAD.WIDE R6, R75, 0x7bab0238, R2 ;  /* 0x7bab02384b067825 */ /* 0x001fe200078e0202 */
[----:B------:R0:W-:Y:S01]  /*5d50*/  STG.E desc[UR8][R34.64+0xa84], R13 ;  /* 0x000a840d22007986 */ /* 0x0001e2000c101908 */
[----:B-1----:R-:W-:Y:S02]  /*5d60*/  SHF.R.U64 R17, R26, 0x1f, R27 ;  /* 0x0000001f1a117819 */ /* 0x002fe4000000121b */
[----:B------:R-:W-:Y:S01]  /*5d70*/  IMAD.WIDE R26, R51, 0x671ef6fb, R2 ;  /* 0x671ef6fb331a7825 */ /* 0x000fe200078e0202 */
[----:B------:R-:W-:-:S03]  /*5d80*/  SHF.R.U64 R14, R6, 0x1f, R7 ;  /* 0x0000001f060e7819 */ /* 0x000fc60000001207 */
[----:B------:R-:W-:Y:S01]  /*5d90*/  IMAD.WIDE R6, R49, 0x7bab0238, R2 ;  /* 0x7bab023831067825 */ /* 0x000fe200078e0202 */
[----:B0-----:R-:W-:-:S03]  /*5da0*/  SHF.R.U64 R13, R20, 0x1f, R21 ;  /* 0x0000001f140d7819 */ /* 0x001fc60000001215 */
[----:B------:R-:W-:Y:S01]  /*5db0*/  IMAD.WIDE R20, R29, 0x7bab0238, R2 ;  /* 0x7bab02381d147825 */ /* 0x000fe200078e0202 */
[----:B------:R-:W-:Y:S02]  /*5dc0*/  SHF.R.U64 R29, R4, 0x1f, R5 ;  /* 0x0000001f041d7819 */ /* 0x000fe40000001205 */
[----:B------:R-:W-:Y:S02]  /*5dd0*/  IADD3 R5, PT, PT, R11, R40, RZ ;  /* 0x000000280b057210 */ /* 0x000fe40007ffe0ff */
[----:B------:R-:W-:Y:S02]  /*5de0*/  VIADDMNMX R17, R17, R24, RZ, !PT ;  /* 0x0000001811117246 */ /* 0x000fe400078001ff */
[----:B------:R-:W-:Y:S02]  /*5df0*/  SHF.R.U64 R49, R26, 0x1f, R27 ;  /* 0x0000001f1a317819 */ /* 0x000fe4000000121b */
[----:B------:R-:W-:Y:S02]  /*5e00*/  SHF.R.U64 R24, R20, 0x1f, R21 ;  /* 0x0000001f14187819 */ /* 0x000fe40000001215 */
[----:B------:R-:W-:-:S02]  /*5e10*/  SHF.R.U64 R28, R6, 0x1f, R7 ;  /* 0x0000001f061c7819 */ /* 0x000fc40000001207 */
[C---:B------:R-:W-:Y:S01]  /*5e20*/  IADD3 R27, PT, PT, R11.reuse, R61, RZ ;  /* 0x0000003d0b1b7210 */ /* 0x040fe20007ffe0ff */
[----:B------:R0:W-:Y:S01]  /*5e30*/  STG.E desc[UR8][R34.64+0xa8c], R47 ;  /* 0x000a8c2f22007986 */ /* 0x0001e2000c101908 */
[----:B------:R-:W-:Y:S01]  /*5e40*/  IADD3 R21, PT, PT, R11, R68, RZ ;  /* 0x000000440b157210 */ /* 0x000fe20007ffe0ff */
[--C-:B------:R-:W-:Y:S01]  /*5e50*/  IMAD.WIDE R4, R5, 0x7bab0238, R2.reuse ;  /* 0x7bab023805047825 */ /* 0x100fe200078e0202 */
[C---:B------:R-:W-:Y:S02]  /*5e60*/  IADD3 R7, PT, PT, R11.reuse, R74, RZ ;  /* 0x0000004a0b077210 */ /* 0x040fe40007ffe0ff */
[----:B------:R-:W-:Y:S01]  /*5e70*/  IADD3 R43, PT, PT, R11, R43, RZ ;  /* 0x0000002b0b2b7210 */ /* 0x000fe20007ffe0ff */
[----:B------:R-:W-:Y:S01]  /*5e80*/  IMAD.WIDE R26, R27, 0x7bab0238, R2 ;  /* 0x7bab02381b1a7825 */ /* 0x000fe200078e0202 */
[----:B------:R-:W-:Y:S02]  /*5e90*/  SHF.R.U64 R30, R4, 0x1f, R5 ;  /* 0x0000001f041e7819 */ /* 0x000fe40000001205 */
[----:B0-----:R-:W-:Y:S01]  /*5ea0*/  IADD3 R47, PT, PT, R11, R46, RZ ;  /* 0x0000002e0b2f7210 */ /* 0x001fe20007ffe0ff */
[----:B------:R-:W-:Y:S01]  /*5eb0*/  IMAD.WIDE R20, R21, 0x7bab0238, R2 ;  /* 0x7bab023815147825 */ /* 0x000fe200078e0202 */
[----:B------:R-:W-:-:S03]  /*5ec0*/  IADD3 R11, PT, PT, R11, R16, RZ ;  /* 0x000000100b0b7210 */ /* 0x000fc60007ffe0ff */
[----:B------:R-:W-:Y:S01]  /*5ed0*/  IMAD.WIDE R6, R7, 0x7bab0238, R2 ;  /* 0x7bab023807067825 */ /* 0x000fe200078e0202 */
[----:B------:R-:W-:-:S03]  /*5ee0*/  SHF.R.U64 R32, R26, 0x1f, R27 ;  /* 0x0000001f1a207819 */ /* 0x000fc6000000121b */
[----:B------:R-:W-:Y:S01]  /*5ef0*/  IMAD.WIDE R4, R47, 0x7bab0238, R2 ;  /* 0x7bab02382f047825 */ /* 0x000fe200078e0202 */
[----:B------:R0:W-:Y:S01]  /*5f00*/  STG.E desc[UR8][R34.64+0x3100], R17 ;  /* 0x0031001122007986 */ /* 0x0001e2000c101908 */
[----:B------:R-:W-:Y:S02]  /*5f10*/  SHF.R.U64 R26, R20, 0x1f, R21 ;  /* 0x0000001f141a7819 */ /* 0x000fe40000001215 */
[----:B------:R-:W-:Y:S01]  /*5f20*/  SHF.R.U64 R27, R6, 0x1f, R7 ;  /* 0x0000001f061b7819 */ /* 0x000fe20000001207 */
[----:B------:R-:W-:-:S04]  /*5f30*/  IMAD.WIDE R6, R11, 0x7bab0238, R2 ;  /* 0x7bab02380b067825 */ /* 0x000fc800078e0202 */
[----:B------:R-:W-:Y:S01]  /*5f40*/  IMAD.WIDE R20, R33, 0x671ef6fb, R2 ;  /* 0x671ef6fb21147825 */ /* 0x000fe200078e0202 */
[----:B------:R-:W-:-:S03]  /*5f50*/  SHF.R.U64 R33, R4, 0x1f, R5 ;  /* 0x0000001f04217819 */ /* 0x000fc60000001205 */
[----:B0-----:R-:W-:Y:S01]  /*5f60*/  IMAD.WIDE R16, R43, 0x7bab0238, R2 ;  /* 0x7bab02382b107825 */ /* 0x001fe200078e0202 */
[----:B------:R-:W-:Y:S02]  /*5f70*/  IADD3 R5, PT, PT, R10, R59, RZ ;  /* 0x0000003b0a057210 */ /* 0x000fe40007ffe0ff */
[----:B------:R-:W-:Y:S02]  /*5f80*/  VIADDMNMX R11, R32, R49, RZ, !PT ;  /* 0x00000031200b7246 */ /* 0x000fe400078001ff */
[----:B------:R-:W-:Y:S02]  /*5f90*/  SHF.R.U64 R32, R16, 0x1f, R17 ;  /* 0x0000001f10207819 */ /* 0x000fe40000001211 */
[----:B------:R-:W-:Y:S01]  /*5fa0*/  SHF.R.U64 R36, R6, 0x1f, R7 ;  /* 0x0000001f06247819 */ /* 0x000fe20000001207 */
[----:B------:R-:W-:Y:S01]  /*5fb0*/  IMAD.WIDE R4, R5, 0x7bab0238, R2 ;  /* 0x7bab023805047825 */ /* 0x000fe200078e0202 */
[C---:B------:R-:W-:Y:S02]  /*5fc0*/  IADD3 R7, PT, PT, R10.reuse, R66, RZ ;  /* 0x000000420a077210 */ /* 0x040fe40007ffe0ff */
[----:B------:R-:W-:-:S02]  /*5fd0*/  IADD3 R17, PT, PT, R10, R73, RZ ;  /* 0x000000490a117210 */ /* 0x000fc40007ffe0ff */
[C---:B------:R-:W-:Y:S01]  /*5fe0*/  IADD3 R81, PT, PT, R10.reuse, R81, RZ ;  /* 0x000000510a517210 */ /* 0x040fe20007ffe0ff */
[--C-:B------:R-:W-:Y:S01]  /*5ff0*/  IMAD.WIDE R6, R7, 0x7bab0238, R2.reuse ;  /* 0x7bab023807067825 */ /* 0x100fe200078e0202 */
[C---:B------:R-:W-:Y:S02]  /*6000*/  IADD3 R41, PT, PT, R10.reuse, R41, RZ ;  /* 0x000000290a297210 */ /* 0x040fe40007ffe0ff */
[----:B------:R-:W-:Y:S01]  /*6010*/  IADD3 R69, PT, PT, R10, R69, RZ ;  /* 0x000000450a457210 */ /* 0x000fe20007ffe0ff */
[----:B------:R-:W-:Y:S01]  /*6020*/  IMAD.WIDE R16, R17, 0x7bab0238, R2 ;  /* 0x7bab023811107825 */ /* 0x000fe200078e0202 */
[----:B------:R-:W-:Y:S02]  /*6030*/  SHF.R.U64 R47, R4, 0x1f, R5 ;  /* 0x0000001f042f7819 */ /* 0x000fe40000001205 */
[----:B------:R-:W-:Y:S01]  /*6040*/  SHF.R.U64 R40, R20, 0x1f, R21 ;  /* 0x0000001f14287819 */ /* 0x000fe20000001215 */
[----:B------:R-:W-:Y:S01]  /*6050*/  IMAD.WIDE R4, R81, 0x7bab0238, R2 ;  /* 0x7bab023851047825 */ /* 0x000fe200078e0202 */
[----:B------:R-:W-:-:S02]  /*6060*/  IADD3 R43, PT, PT, R10, R82, RZ ;  /* 0x000000520a2b7210 */ /* 0x000fc40007ffe0ff */
[----:B------:R-:W-:Y:S01]  /*6070*/  SHF.R.U64 R20, R6, 0x1f, R7 ;  /* 0x0000001f06147819 */ /* 0x000fe20000001207 */
[----:B------:R-:W-:Y:S01]  /*6080*/  IMAD.WIDE R6, R41, 0x7bab0238, R2 ;  /* 0x7bab023829067825 */ /* 0x000fe200078e0202 */
[----:B------:R-:W-:Y:S02]  /*6090*/  SHF.R.U64 R21, R16, 0x1f, R17 ;  /* 0x0000001f10157819 */ /* 0x000fe40000001211 */
[----:B------:R-:W-:Y:S01]  /*60a0*/  VIADDMNMX R47, R47, R40, RZ, !PT ;  /* 0x000000282f2f7246 */ /* 0x000fe200078001ff */
[----:B------:R-:W-:Y:S01]  /*60b0*/  IMAD.WIDE R16, R69, 0x7bab0238, R2 ;  /* 0x7bab023845107825 */ /* 0x000fe200078e0202 */
[----:B------:R-:W-:Y:S01]  /*60c0*/  SHF.R.U64 R40, R4, 0x1f, R5 ;  /* 0x0000001f04287819 */ /* 0x000fe20000001205 */
[----:B------:R0:W-:Y:S01]  /*60d0*/  STG.E desc[UR8][R34.64+0x3104], R11 ;  /* 0x0031040b22007986 */ /* 0x0001e2000c101908 */
[----:B------:R-:W-:Y:S02]  /*60e0*/  IADD3 R5, PT, PT, R71, R64, RZ ;  /* 0x0000004047057210 */ /* 0x000fe40007ffe0ff */
[----:B------:R-:W-:-:S02]  /*60f0*/  SHF.R.U64 R41, R6, 0x1f, R7 ;  /* 0x0000001f06297819 */ /* 0x000fc40000001207 */
[----:B------:R-:W-:Y:S01]  /*6100*/  IADD3 R7, PT, PT, R71, R67, RZ ;  /* 0x0000004347077210 */ /* 0x000fe20007ffe0ff */
[----:B------:R-:W-:-:S04]  /*6110*/  IMAD.WIDE R4, R5, 0x7bab0238, R2 ;  /* 0x7bab023805047825 */ /* 0x000fc800078e0202 */
[----:B0-----:R-:W-:Y:S01]  /*6120*/  IMAD.WIDE R10, R43, 0x7bab0238, R2 ;  /* 0x7bab02382b0a7825 */ /* 0x001fe200078e0202 */
[----:B------:R-:W-:Y:S02]  /*6130*/  SHF.R.U64 R43, R16, 0x1f, R17 ;  /* 0x0000001f102b7819 */ /* 0x000fe40000001211 */
[----:B------:R-:W-:Y:S01]  /*6140*/  IADD3 R17, PT, PT, R71, R76, RZ ;  /* 0x0000004c47117210 */ /* 0x000fe20007ffe0ff */
[----:B------:R-:W-:Y:S01]  /*6150*/  IMAD.WIDE R6, R7, 0x7bab0238, R2 ;  /* 0x7bab023807067825 */ /* 0x000fe200078e0202 */
[----:B------:R-:W-:Y:S02]  /*6160*/  SHF.R.U64 R42, R10, 0x1f, R11 ;  /* 0x0000001f0a2a7819 */ /* 0x000fe4000000120b */
[----:B------:R-:W-:Y:S01]  /*6170*/  IADD3 R11, PT, PT, R71, R38, RZ ;  /* 0x00000026470b7210 */ /* 0x000fe20007ffe0ff */
[----:B------:R-:W-:Y:S01]  /*6180*/  IMAD.WIDE R16, R17, 0x7bab0238, R2 ;  /* 0x7bab023811107825 */ /* 0x000fe200078e0202 */
[C---:B------:R-:W-:Y:S02]  /*6190*/  IADD3 R49, PT, PT, R71.reuse, R44, RZ ;  /* 0x0000002c47317210 */ /* 0x040fe40007ffe0ff */
[----:B------:R-:W-:-:S02]  /*61a0*/  IADD3 R51, PT, PT, R71, R0, RZ ;  /* 0x0000000047337210 */ /* 0x000fc40007ffe0ff */
[----:B------:R-:W-:Y:S02]  /*61b0*/  IADD3 R71, PT, PT, R71, R18, RZ ;  /* 0x0000001247477210 */ /* 0x000fe40007ffe0ff */
[----:B------:R-:W-:Y:S01]  /*61c0*/  SHF.R.U64 R44, R4, 0x1f, R5 ;  /* 0x0000001f042c7819 */ /* 0x000fe20000001205 */
[----:B------:R-:W-:Y:S01]  /*61d0*/  IMAD.WIDE R4, R23, 0x671ef6fb, R2 ;  /* 0x671ef6fb17047825 */ /* 0x000fe200078e0202 */
[----:B------:R0:W-:Y:S01]  /*61e0*/  STG.E desc[UR8][R34.64+0x3108], R47 ;  /* 0x0031082f22007986 */ /* 0x0001e2000c101908 */
[----:B------:R-:W-:Y:S02]  /*61f0*/  SHF.R.U64 R23, R16, 0x1f, R17 ;  /* 0x0000001f10177819 */ /* 0x000fe40000001211 */
[----:B------:R-:W-:Y:S01]  /*6200*/  IMAD.WIDE R16, R71, 0x7bab0238, R2 ;  /* 0x7bab023847107825 */ /* 0x000fe200078e0202 */
[----:B0-----:R-:W-:-:S03]  /*6210*/  SHF.R.U64 R47, R6, 0x1f, R7 ;  /* 0x0000001f062f7819 */ /* 0x001fc60000001207 */
[----:B------:R-:W-:Y:S01]  /*6220*/  IMAD.WIDE R6, R49, 0x7bab0238, R2 ;  /* 0x7bab023831067825 */ /* 0x000fe200078e0202 */
[----:B------:R-:W-:-:S03]  /*6230*/  SHF.R.U64 R49, R4, 0x1f, R5 ;  /* 0x0000001f04317819 */ /* 0x000fc60000001205 */
[----:B------:R-:W-:Y:S01]  /*6240*/  IMAD.WIDE R4, R37, 0x671ef6fb, R2 ;  /* 0x671ef6fb25047825 */ /* 0x000fe200078e0202 */
[----:B------:R-:W-:Y:S02]  /*6250*/  SHF.R.U64 R16, R16, 0x1f, R17 ;  /* 0x0000001f10107819 */ /* 0x000fe40000001211 */
[----:B------:R-:W-:Y:S02]  /*6260*/  VIADDMNMX R17, R44, R49, RZ, !PT ;  /* 0x000000312c117246 */ /* 0x000fe400078001ff */
[----:B------:R-:W-:Y:S01]  /*6270*/  SHF.R.U64 R44, R4, 0x1f, R5 ;  /* 0x0000001f042c7819 */ /* 0x000fe20000001205 */
[----:B------:R-:W-:Y:S01]  /*6280*/  IMAD.WIDE R4, R79, 0x671ef6fb, R2 ;  /* 0x671ef6fb4f047825 */ /* 0x000fe200078e0202 */
[----:B------:R-:W-:-:S03]  /*6290*/  SHF.R.U64 R18, R6, 0x1f, R7 ;  /* 0x0000001f06127819 */ /* 0x000fc60000001207 */
[----:B------:R-:W-:Y:S01]  /*62a0*/  IMAD.WIDE R6, R39, 0x671ef6fb, R2 ;  /* 0x671ef6fb27067825 */ /* 0x000fe200078e0202 */
[----:B------:R-:W-:-:S03]  /*62b0*/  SHF.R.U64 R37, R4, 0x1f, R5 ;  /* 0x0000001f04257819 */ /* 0x000fc60000001205 */
[----:B------:R-:W-:Y:S01]  /*62c0*/  IMAD.WIDE R4, R65, 0x671ef6fb, R2 ;  /* 0x671ef6fb41047825 */ /* 0x000fe200078e0202 */
[----:B------:R-:W-:-:S04]  /*62d0*/  SHF.R.U64 R39, R6, 0x1f, R7 ;  /* 0x0000001f06277819 */ /* 0x000fc80000001207 */
[----:B------:R-:W-:Y:S01]  /*62e0*/  SHF.R.U64 R7, R4, 0x1f, R5 ;  /* 0x0000001f04077819 */ /* 0x000fe20000001205 */
[----:B------:R-:W-:-:S03]  /*62f0*/  IMAD.WIDE R4, R15, 0x671ef6fb, R2 ;  /* 0x671ef6fb0f047825 */ /* 0x000fc600078e0202 */
[----:B------:R-:W-:Y:S02]  /*6300*/  VIADDMNMX R15, R14, R7, RZ, !PT ;  /* 0x000000070e0f7246 */ /* 0x000fe400078001ff */
[----:B------:R-:W-:Y:S01]  /*6310*/  SHF.R.U64 R14, R4, 0x1f, R5 ;  /* 0x0000001f040e7819 */ /* 0x000fe20000001205 */
[----:B------:R-:W-:Y:S01]  /*6320*/  IMAD.WIDE R4, R85, 0x671ef6fb, R2 ;  /* 0x671ef6fb55047825 */ /* 0x000fe200078e0202 */
[----:B------:R-:W-:-:S03]  /*6330*/  VIADDMNMX R13, R13, R44, RZ, !PT ;  /* 0x0000002c0d0d7246 */ /* 0x000fc600078001ff */
[----:B------:R-:W-:Y:S01]  /*6340*/  IMAD.WIDE R10, R11, 0x7bab0238, R2 ;  /* 0x7bab02380b0a7825 */ /* 0x000fe200078e0202 */
[----:B------:R-:W-:Y:S02]  /*6350*/  VIADDMNMX R27, R27, R14, RZ, !PT ;  /* 0x0000000e1b1b7246 */ /* 0x000fe400078001ff */
[----:B------:R-:W-:Y:S01]  /*6360*/  SHF.R.U64 R14, R4, 0x1f, R5 ;  /* 0x0000001f040e7819 */ /* 0x000fe20000001205 */
[----:B------:R-:W-:Y:S01]  /*6370*/  IMAD.WIDE R6, R19, 0x671ef6fb, R2 ;  /* 0x671ef6fb13067825 */ /* 0x000fe200078e0202 */
[----:B------:R-:W-:-:S03]  /*6380*/  SHF.R.U64 R38, R10, 0x1f, R11 ;  /* 0x0000001f0a267819 */ /* 0x000fc6000000120b */
[--C-:B------:R-:W-:Y:S01]  /*6390*/  IMAD.WIDE R4, R89, 0x671ef6fb, R2.reuse ;  /* 0x671ef6fb59047825 */ /* 0x100fe200078e0202 */
[----:B------:R0:W-:Y:S03]  /*63a0*/  STG.E desc[UR8][R34.64+0x32c0], R13 ;  /* 0x0032c00d22007986 */ /* 0x0001e6000c101908 */
[----:B------:R-:W-:-:S05]  /*63b0*/  IMAD.WIDE R10, R51, 0x7bab0238, R2 ;  /* 0x7bab0238330a7825 */ /* 0x000fca00078e0202 */
[----:B------:R-:W-:Y:S01]  /*63c0*/  SHF.R.U64 R0, R10, 0x1f, R11 ;  /* 0x0000001f0a007819 */ /* 0x000fe2000000120b */
[----:B------:R-:W-:Y:S01]  /*63d0*/  IMAD.WIDE R10, R77, 0x671ef6fb, R2 ;  /* 0x671ef6fb4d0a7825 */ /* 0x000fe200078e0202 */
[----:B0-----:R-:W-:Y:S02]  /*63e0*/  SHF.R.U64 R13, R6, 0x1f, R7 ;  /* 0x0000001f060d7819 */ /* 0x001fe40000001207 */
[----:B------:R-:W-:Y:S01]  /*63f0*/  SHF.R.U64 R7, R4, 0x1f, R5 ;  /* 0x0000001f04077819 */ /* 0x000fe20000001205 */
[----:B------:R-:W-:Y:S01]  /*6400*/  IMAD.WIDE R4, R87, 0x671ef6fb, R2 ;  /* 0x671ef6fb57047825 */ /* 0x000fe200078e0202 */
[----:B------:R-:W-:-:S04]  /*6410*/  SHF.R.U64 R10, R10, 0x1f, R11 ;  /* 0x0000001f0a0a7819 */ /* 0x000fc8000000120b */
[----:B------:R-:W-:Y:S01]  /*6420*/  SHF.R.U64 R19, R4, 0x1f, R5 ;  /* 0x0000001f04137819 */ /* 0x000fe20000001205 */
[--C-:B------:R-:W-:Y:S01]  /*6430*/  IMAD.WIDE R4, R91, 0x671ef6fb, R2.reuse ;  /* 0x671ef6fb5b047825 */ /* 0x100fe200078e0202 */
[----:B------:R-:W-:Y:S02]  /*6440*/  VIADDMNMX R47, R47, R10, RZ, !PT ;  /* 0x0000000a2f2f7246 */ /* 0x000fe400078001ff */
[----:B------:R-:W-:Y:S01]  /*6450*/  VIADDMNMX R21, R21, R14, RZ, !PT ;  /* 0x0000000e15157246 */ /* 0x000fe200078001ff */
[----:B------:R-:W-:Y:S01]  /*6460*/  IMAD.WIDE R10, R83, 0x671ef6fb, R2 ;  /* 0x671ef6fb530a7825 */ /* 0x000fe200078e0202 */
[----:B------:R-:W-:-:S03]  /*6470*/  SHF.R.U64 R14, R4, 0x1f, R5 ;  /* 0x0000001f040e7819 */ /* 0x000fc60000001205 */
[----:B------:R-:W-:Y:S01]  /*6480*/  IMAD.WIDE R4, R95, 0x671ef6fb, R2 ;  /* 0x671ef6fb5f047825 */ /* 0x000fe200078e0202 */
[----:B------:R0:W-:Y:S04]  /*6490*/  STG.E desc[UR8][R34.64+0x310c], R17 ;  /* 0x00310c1122007986 */ /* 0x0001e8000c101908 */
[----:B------:R1:W-:Y:S01]  /*64a0*/  STG.E desc[UR8][R34.64+0x3480], R15 ;  /* 0x0034800f22007986 */ /* 0x0003e2000c101908 */
[----:B------:R-:W-:Y:S02]  /*64b0*/  SHF.R.U64 R4, R4, 0x1f, R5 ;  /* 0x0000001f04047819 */ /* 0x000fe40000001205 */
[----:B------:R-:W-:Y:S02]  /*64c0*/  VIADDMNMX R19, R40, R19, RZ, !PT ;  /* 0x0000001328137246 */ /* 0x000fe400078001ff */
[----:B0-----:R-:W-:Y:S01]  /*64d0*/  SHF.R.U64 R17, R10, 0x1f, R11 ;  /* 0x0000001f0a117819 */ /* 0x001fe2000000120b */
[----:B------:R-:W-:Y:S01]  /*64e0*/  IMAD.WIDE R10, R31, 0x671ef6fb, R2 ;  /* 0x671ef6fb1f0a7825 */ /* 0x000fe200078e0202 */
[----:B-1----:R-:W-:-:S03]  /*64f0*/  VIADDMNMX R15, R30, R7, RZ, !PT ;  /* 0x000000071e0f7246 */ /* 0x002fc600078001ff */
[----:B------:R-:W-:Y:S01]  /*6500*/  IMAD.WIDE R6, R25, 0x671ef6fb, R2 ;  /* 0x671ef6fb19067825 */ /* 0x000fe200078e0202 */
[----:B------:R-:W-:Y:S02]  /*6510*/  VIADDMNMX R17, R22, R17, RZ, !PT ;  /* 0x0000001116117246 */ /* 0x000fe400078001ff */
[----:B------:R-:W-:Y:S01]  /*6520*/  VIADDMNMX R41, R41, R4, RZ, !PT ;  /* 0x0000000429297246 */ /* 0x000fe200078001ff */
[----:B------:R0:W-:Y:S01]  /*6530*/  STG.E desc[UR8][R34.64+0x3644], R15 ;  /* 0x0036440f22007986 */ /* 0x0001e2000c101908 */
[----:B------:R-:W-:Y:S01]  /*6540*/  SHF.R.U64 R11, R10, 0x1f, R11 ;  /* 0x0000001f0a0b7819 */ /* 0x000fe2000000120b */
[----:B------:R-:W-:Y:S01]  /*6550*/  IMAD.WIDE R4, R103, 0x671ef6fb, R2 ;  /* 0x671ef6fb67047825 */ /* 0x000fe200078e0202 */
[----:B------:R-:W-:Y:S02]  /*6560*/  VIADDMNMX R23, R23, R14, RZ, !PT ;  /* 0x0000000e17177246 */ /* 0x000fe400078001ff */
[----:B------:R-:W-:Y:S01]  /*6570*/  VIADDMNMX R13, R38, R13, RZ, !PT ;  /* 0x0000000d260d7246 */ /* 0x000fe200078001ff */
[----:B------:R1:W-:Y:S01]  /*6580*/  STG.E desc[UR8][R34.64+0x3640], R17 ;  /* 0x0036401122007986 */ /* 0x0003e2000c101908 */
[----:B------:R-:W-:Y:S01]  /*6590*/  SHF.R.U64 R7, R6, 0x1f, R7 ;  /* 0x0000001f06077819 */ /* 0x000fe20000001207 */
[----:B0-----:R-:W-:-:S02]  /*65a0*/  IMAD.WIDE R14, R93, 0x671ef6fb, R2 ;  /* 0x671ef6fb5d0e7825 */ /* 0x001fc400078e0202 */
[----:B------:R0:W-:Y:S01]  /*65b0*/  STG.E desc[UR8][R34.64+0x3648], R19 ;  /* 0x0036481322007986 */ /* 0x0001e2000c101908 */
[----:B-1----:R-:W-:-:S03]  /*65c0*/  VIADDMNMX R17, R32, R11, RZ, !PT ;  /* 0x0000000b20117246 */ /* 0x002fc600078001ff */
[----:B------:R1:W-:Y:S01]  /*65d0*/  STG.E desc[UR8][R34.64+0x348c], R13 ;  /* 0x00348c0d22007986 */ /* 0x0003e2000c101908 */
[----:B------:R-:W-:Y:S01]  /*65e0*/  IMAD.WIDE R10, R97, 0x671ef6fb, R2 ;  /* 0x671ef6fb610a7825 */ /* 0x000fe200078e0202 */
[----:B0-----:R-:W-:Y:S02]  /*65f0*/  SHF.R.U64 R19, R4, 0x1f, R5 ;  /* 0x0000001f04137819 */ /* 0x001fe40000001205 */
[----:B------:R-:W-:Y:S01]  /*6600*/  SHF.R.U64 R5, R14, 0x1f, R15 ;  /* 0x0000001f0e057819 */ /* 0x000fe2000000120f */
[----:B------:R0:W-:Y:S01]  /*6610*/  STG.E desc[UR8][R34.64+0x3804], R17 ;  /* 0x0038041122007986 */ /* 0x0001e2000c101908 */
[----:B-1----:R-:W-:Y:S01]  /*6620*/  VIADDMNMX R13, R24, R7, RZ, !PT ;  /* 0x00000007180d7246 */ /* 0x002fe200078001ff */
[----:B------:R-:W-:Y:S01]  /*6630*/  IMAD.WIDE R6, R105, 0x671ef6fb, R2 ;  /* 0x671ef6fb69067825 */ /* 0x000fe200078e0202 */
[----:B------:R-:W-:Y:S02]  /*6640*/  SHF.R.U64 R10, R10, 0x1f, R11 ;  /* 0x0000001f0a0a7819 */ /* 0x000fe4000000120b */
[----:B------:R-:W-:-:S02]  /*6650*/  VIADDMNMX R11, R18, R19, RZ, !PT ;  /* 0x00000013120b7246 */ /* 0x000fc400078001ff */
[----:B------:R-:W-:Y:S02]  /*6660*/  SHF.R.U64 R7, R6, 0x1f, R7 ;  /* 0x0000001f06077819 */ /* 0x000fe40000001207 */
[----:B0-----:R-:W-:Y:S01]  /*6670*/  VIADDMNMX R17, R42, R5, RZ, !PT ;  /* 0x000000052a117246 */ /* 0x001fe200078001ff */
[----:B------:R-:W-:Y:S01]  /*6680*/  IMAD.WIDE R4, R107, 0x671ef6fb, R2 ;  /* 0x671ef6fb6b047825 */ /* 0x000fe200078e0202 */
[----:B------:R-:W-:Y:S01]  /*6690*/  VIADDMNMX R15, R28, R7, RZ, !PT ;  /* 0x000000071c0f7246 */ /* 0x000fe200078001ff */
[----:B------:R0:W-:Y:S03]  /*66a0*/  STG.E desc[UR8][R34.64+0x3800], R13 ;  /* 0x0038000d22007986 */ /* 0x0001e6000c101908 */
[----:B------:R-:W-:Y:S01]  /*66b0*/  SHF.R.U64 R19, R4, 0x1f, R5 ;  /* 0x0000001f04137819 */ /* 0x000fe20000001205 */
[----:B------:R-:W-:-:S04]  /*66c0*/  IMAD.WIDE R4, R8, 0x671ef6fb, R2 ;  /* 0x671ef6fb08047825 */ /* 0x000fc800078e0202 */
[----:B------:R-:W-:Y:S01]  /*66d0*/  IMAD.WIDE R6, R9, 0x671ef6fb, R2 ;  /* 0x671ef6fb09067825 */ /* 0x000fe200078e0202 */
[----:B------:R-:W-:-:S03]  /*66e0*/  SHF.R.U64 R4, R4, 0x1f, R5 ;  /* 0x0000001f04047819 */ /* 0x000fc60000001205 */
[----:B------:R-:W-:-:S04]  /*66f0*/  IMAD.WIDE R8, R45, 0x671ef6fb, R2 ;  /* 0x671ef6fb2d087825 */ /* 0x000fc800078e0202 */
[----:B0-----:R-:W-:Y:S01]  /*6700*/  IMAD.WIDE R12, R12, 0x671ef6fb, R2 ;  /* 0x671ef6fb0c0c7825 */ /* 0x001fe200078e0202 */
[----:B------:R-:W-:Y:S02]  /*6710*/  SHF.R.U64 R5, R6, 0x1f, R7 ;  /* 0x0000001f06057819 */ /* 0x000fe40000001207 */
[----:B------:R-:W-:Y:S02]  /*6720*/  SHF.R.U64 R8, R8, 0x1f, R9 ;  /* 0x0000001f08087819 */ /* 0x000fe40000001209 */
[----:B------:R-:W-:Y:S02]  /*6730*/  SHF.R.U64 R7, R12, 0x1f, R13 ;  /* 0x0000001f0c077819 */ /* 0x000fe4000000120d */
        /* <DEDUP_REMOVED lines=28> */
.L_x_362:
        /* <DEDUP_REMOVED lines=16> */
.L_x_404:


//--------------------- .text.fused_nn_conv2d_cast_fixed_point_multiply_add_cast_fixed_point_multiply_add_cast_13255070459903635369__kernel0 --------------------------
	.section	.text.fused_nn_conv2d_cast_fixed_point_multiply_add_cast_fixed_point_multiply_add_cast_13255070459903635369__kernel0,"ax",@progbits
	.align	128
        .global         fused_nn_conv2d_cast_fixed_point_multiply_add_cast_fixed_point_multiply_add_cast_13255070459903635369__kernel0
        .type           fused_nn_conv2d_cast_fixed_point_multiply_add_cast_fixed_point_multiply_add_cast_13255070459903635369__kernel0,@function
        .size           fused_nn_conv2d_cast_fixed_point_multiply_add_cast_fixed_point_multiply_add_cast_13255070459903635369__kernel0,(.L_x_405 - fused_nn_conv2d_cast_fixed_point_multiply_add_cast_fixed_point_multiply_add_cast_13255070459903635369__kernel0)
        .other          fused_nn_conv2d_cast_fixed_point_multiply_add_cast_fixed_point_multiply_add_cast_13255070459903635369__kernel0,@"STO_CUDA_ENTRY STV_DEFAULT"
fused_nn_conv2d_cast_fixed_point_multiply_add_cast_fixed_point_multiply_add_cast_13255070459903635369__kernel0:
.text.fused_nn_conv2d_cast_fixed_point_multiply_add_cast_fixed_point_multiply_add_cast_13255070459903635369__kernel0:
[----:B------:R-:W-:Y:S01]  /*0000*/  LDC R1, c[0x0][0x37c] ;  /* 0x0000df00ff017b82 */ /* 0x000fe20000000800 */
[----:B------:R-:W0:Y:S07]  /*0010*/  S2R R27, SR_TID.Z ;  /* 0x00000000001b7919 */ /* 0x000e2e0000002300 */
[----:B------:R-:W1:Y:S01]  /*0020*/  S2UR UR5, SR_CgaCtaId ;  /* 0x00000000000579c3 */ /* 0x000e620000008800 */
[----:B------:R-:W-:Y:S01]  /*0030*/  UMOV UR4, 0x400 ;  /* 0x0000040000047882 */ /* 0x000fe20000000000 */
[----:B------:R-:W2:Y:S01]  /*0040*/  LDCU.64 UR8, c[0x0][0x358] ;  /* 0x00006b00ff0877ac */ /* 0x000ea20008000a00 */
[----:B------:R-:W3:Y:S01]  /*0050*/  S2R R0, SR_TID.X ;  /* 0x0000000000007919 */ /* 0x000ee20000002100 */
[----:B------:R-:W-:Y:S01]  /*0060*/  BSSY.RECONVERGENT B0, `(.L_x_363) ;  /* 0x0000033000007945 */ /* 0x000fe20003800200 */
[----:B------:R-:W4:Y:S01]  /*0070*/  S2R R25, SR_CTAID.Z ;  /* 0x0000000000197919 */ /* 0x000f220000002700 */
[----:B------:R-:W4:Y:S01]  /*0080*/  S2R R24, SR_CTAID.X ;  /* 0x0000000000187919 */ /* 0x000f220000002500 */
[----:B------:R-:W2:Y:S01]  /*0090*/  S2R R28, SR_CTAID.Y ;  /* 0x00000000001c7919 */ /* 0x000ea20000002600 */
[----:B-1----:R-:W-:Y:S01]  /*00a0*/  ULEA UR7, UR5, UR4, 0x18 ;  /* 0x0000000405077291 */ /* 0x002fe2000f8ec0ff */
[----:B0-----:R-:W-:-:S02]  /*00b0*/  ISETP.GT.U32.AND P0, PT, R27, 0x3b, PT ;  /* 0x0000003b1b00780c */ /* 0x001fc40003f04070 */
[C---:B------:R-:W-:Y:S01]  /*00c0*/  ISETP.GT.U32.AND P2, PT, R27.reuse, 0x1b, PT ;  /* 0x0000001b1b00780c */ /* 0x040fe20003f44070 */
[C---:B---3--:R-:W-:Y:S01]  /*00d0*/  IMAD R51, R27.reuse, 0x7, R0 ;  /* 0x000000071b337824 */ /* 0x048fe200078e0200 */
[----:B------:R-:W-:Y:S02]  /*00e0*/  SHF.L.U32 R26, R0, 0x2, RZ ;  /* 0x00000002001a7819 */ /* 0x000fe400000006ff */
[----:B------:R-:W-:Y:S02]  /*00f0*/  ISETP.GE.U32.AND P1, PT, R27, 0x2c, PT ;  /* 0x0000002c1b00780c */ /* 0x000fe40003f26070 */
[----:B------:R-:W-:Y:S01]  /*0100*/  ISETP.GT.U32.OR P0, PT, R51, 0x19f, P0 ;  /* 0x0000019f3300780c */ /* 0x000fe20000704470 */
[C---:B------:R-:W-:Y:S01]  /*0110*/  IMAD R2, R27.reuse, 0x1c, R26 ;  /* 0x0000001c1b027824 */ /* 0x040fe200078e021a */
[----:B------:R-:W-:Y:S01]  /*0120*/  ISETP.GE.U32.AND P4, PT, R27, 0xc, PT ;  /* 0x0000000c1b00780c */ /* 0x000fe20003f86070 */
[----:B----4-:R-:W-:Y:S01]  /*0130*/  IMAD R3, R25, 0xe00, R24 ;  /* 0x00000e0019037824 */ /* 0x010fe200078e0218 */
[----:B------:R-:W-:-:S02]  /*0140*/  ISETP.GT.U32.OR P3, PT, R51, 0xbf, P2 ;  /* 0x000000bf3300780c */ /* 0x000fc40001764470 */
[----:B------:R-:W-:Y:S01]  /*0150*/  ISETP.LT.U32.AND P1, PT, R51, 0x130, !P1 ;  /* 0x000001303300780c */ /* 0x000fe20004f21070 */
[----:B------:R-:W-:Y:S01]  /*0160*/  IMAD R3, R3, 0x70, RZ ;  /* 0x0000007003037824 */ /* 0x000fe200078e02ff */
[----:B------:R-:W-:-:S05]  /*0170*/  ISETP.LT.U32.AND P2, PT, R51, 0x50, !P4 ;  /* 0x000000503300780c */ /* 0x000fca0006741070 */
[----:B--2---:R-:W-:Y:S08]  /*0180*/  @P0 BRA `(.L_x_364) ;  /* 0x0000000000800947 */ /* 0x004ff00003800000 */
[----:B------:R-:W-:Y:S01]  /*0190*/  LOP3.LUT R4, R51, 0xffff, RZ, 0xc0, !PT ;  /* 0x0000ffff33047812 */ /* 0x000fe200078ec0ff */
[----:B------:R-:W0:Y:S04]  /*01a0*/  LDCU.64 UR10, c[0x0][0x380] ;  /* 0x00007000ff0a77ac */ /* 0x000e280008000a00 */
[----:B------:R-:W-:-:S05]  /*01b0*/  IMAD R6, R4, 0x4ec5, RZ ;  /* 0x00004ec504067824 */ /* 0x000fca00078e02ff */
[--C-:B------:R-:W-:Y:S02]  /*01c0*/  SHF.R.U32.HI R4, RZ, 0x14, R6.reuse ;  /* 0x00000014ff047819 */ /* 0x100fe40000011606 */
[----:B------:R-:W-:Y:S02]  /*01d0*/  SHF.R.U32.HI R6, RZ, 0x12, R6 ;  /* 0x00000012ff067819 */ /* 0x000fe40000011606 */
[----:B------:R-:W-:Y:S02]  /*01e0*/  PRMT R5, R4, 0x9910, RZ ;  /* 0x0000991004057816 */ /* 0x000fe400000000ff */
[----:B------:R-:W-:-:S03]  /*01f0*/  PRMT R6, R6, 0x9910, RZ ;  /* 0x0000991006067816 */ /* 0x000fc600000000ff */
[----:B------:R-:W-:Y:S02]  /*0200*/  IMAD R5, R5, 0x34, RZ ;  /* 0x0000003405057824 */ /* 0x000fe400078e02ff */
[----:B------:R-:W-:-:S03]  /*0210*/  IMAD R6, R6, 0xd, RZ ;  /* 0x0000000d06067824 */ /* 0x000fc600078e02ff */
[----:B------:R-:W-:Y:S02]  /*0220*/  IADD3 R5, PT, PT, RZ, -R5, RZ ;  /* 0x80000005ff057210 */ /* 0x000fe40007ffe0ff */
[----:B------:R-:W-:Y:S02]  /*0230*/  IADD3 R6, PT, PT, RZ, -R6, RZ ;  /* 0x80000006ff067210 */ /* 0x000fe40007ffe0ff */
[----:B------:R-:W-:Y:S02]  /*0240*/  PRMT R8, R5, 0x7710, RZ ;  /* 0x0000771005087816 */ /* 0x000fe400000000ff */
[----:B------:R-:W-:Y:S02]  /*0250*/  PRMT R6, R6, 0x7710, RZ ;  /* 0x0000771006067816 */ /* 0x000fe400000000ff */
[----:B------:R-:W-:-:S04]  /*0260*/  IADD3 R5, PT, PT, R51, R8, RZ ;  /* 0x0000000833057210 */ /* 0x000fc80007ffe0ff */
[----:B------:R-:W-:-:S05]  /*0270*/  PRMT R5, R5, 0x9910, RZ ;  /* 0x0000991005057816 */ /* 0x000fca00000000ff */
[----:B------:R-:W-:-:S05]  /*0280*/  IMAD R5, R5, 0x14, RZ ;  /* 0x0000001405057824 */ /* 0x000fca00078e02ff */
[----:B------:R-:W-:-:S04]  /*0290*/  LOP3.LUT R5, R5, 0xffff, RZ, 0xc0, !PT ;  /* 0x0000ffff05057812 */ /* 0x000fc800078ec0ff */
[----:B------:R-:W-:-:S04]  /*02a0*/  SHF.R.U32.HI R5, RZ, 0x8, R5 ;  /* 0x00000008ff057819 */ /* 0x000fc80000011605 */
[----:B------:R-:W-:Y:S02]  /*02b0*/  LOP3.LUT R7, R5, 0xffff, RZ, 0xc0, !PT ;  /* 0x0000ffff05077812 */ /* 0x000fe400078ec0ff */
[----:B------:R-:W-:Y:S02]  /*02c0*/  IADD3 R5, PT, PT, R51, R6, RZ ;  /* 0x0000000633057210 */ /* 0x000fe40007ffe0ff */
[----:B------:R-:W-:Y:S01]  /*02d0*/  PRMT R7, R4, 0x3340, R7 ;  /* 0x0000334004077816 */ /* 0x000fe20000000007 */
[----:B------:R-:W-:Y:S01]  /*02e0*/  HFMA2 R4, -RZ, RZ, 4.673004150390625e-05, -4 ;  /* 0x0310c400ff047431 */ /* 0x000fe200000001ff */
[----:B------:R-:W-:Y:S02]  /*02f0*/  PRMT R6, R0, 0x3340, R0 ;  /* 0x0000334000067816 */ /* 0x000fe40000000000 */
[----:B------:R-:W-:Y:S02]  /*0300*/  SHF.L.U32 R5, R5, 0x2, RZ ;  /* 0x0000000205057819 */ /* 0x000fe400000006ff */
[----:B------:R-:W-:-:S02]  /*0310*/  PRMT R6, R7, 0x5410, R6 ;  /* 0x0000541007067816 */ /* 0x000fc40000000006 */
[----:B------:R-:W-:-:S05]  /*0320*/  LOP3.LUT R5, R5, 0xffff, RZ, 0xc0, !PT ;  /* 0x0000ffff05057812 */ /* 0x000fca00078ec0ff */
[----:B------:R-:W-:-:S05]  /*0330*/  IDP.2A.LO.U16.U8 R6, R4, R6, R5 ;  /* 0x0000000604067226 */ /* 0x000fca0000001005 */
[----:B------:R-:W-:-:S04]  /*0340*/  IADD3 R6, PT, PT, R3, R6, RZ ;  /* 0x0000000603067210 */ /* 0x000fc80007ffe0ff */
[----:B0-----:R-:W-:-:S04]  /*0350*/  IADD3 R4, P4, PT, R6, UR10, RZ ;  /* 0x0000000a06047c10 */ /* 0x001fc8000ff9e0ff */
[----:B------:R-:W-:-:S06]  /*0360*/  IADD3.X R5, PT, PT, RZ, UR11, RZ, P4, !PT ;  /* 0x0000000bff057c10 */ /* 0x000fcc000a7fe4ff */
[----:B------:R-:W2:Y:S04]  /*0370*/  LDG.E.CONSTANT R5, desc[UR8][R4.64] ;  /* 0x0000000804057981 */ /* 0x000ea8000c1e9900 */
[----:B--2---:R0:W-:Y:S02]  /*0380*/  STS [R2+UR7], R5 ;  /* 0x0000000502007988 */ /* 0x0041e40008000807 */
.L_x_364:
[----:B------:R-:W-:Y:S05]  /*0390*/  BSYNC.RECONVERGENT B0 ;  /* 0x0000000000007941 */ /* 0x000fea0003800200 */
.L_x_363:
[----:B------:R-:W-:Y:S04]  /*03a0*/  BSSY.RECONVERGENT B0, `(.L_x_365) ;  /* 0x0000020000007945 */ /* 0x000fe80003800200 */
[----:B------:R-:W-:Y:S05]  /*03b0*/  @!P1 BRA `(.L_x_366) ;  /* 0x0000000000789947 */ /* 0x000fea0003800000 */
[----:B------:R-:W-:Y:S01]  /*03c0*/  IADD3 R4, PT, PT, R51, 0x70, RZ ;  /* 0x0000007033047810 */ /* 0x000fe20007ffe0ff */
[----:B------:R-:W1:Y:S03]  /*03d0*/  LDCU.64 UR10, c[0x0][0x380] ;  /* 0x00007000ff0a77ac */ /* 0x000e660008000a00 */
[----:B0-----:R-:W-:-:S05]  /*03e0*/  LOP3.LUT R5, R4, 0xffff, RZ, 0xc0, !PT ;  /* 0x0000ffff04057812 */ /* 0x001fca00078ec0ff */
[----:B------:R-:W-:-:S05]  /*03f0*/  IMAD R5, R5, 0x4ec5, RZ ;  /* 0x00004ec505057824 */ /* 0x000fca00078e02ff */
[--C-:B------:R-:W-:Y:S02]  /*0400*/  SHF.R.U32.HI R6, RZ, 0x14, R5.reuse ;  /* 0x00000014ff067819 */ /* 0x100fe40000011605 */
[----:B------:R-:W-:Y:S02]  /*0410*/  SHF.R.U32.HI R7, RZ, 0x12, R5 ;  /* 0x00000012ff077819 */ /* 0x000fe40000011605 */
[C---:B------:R-:W-:Y:S01]  /*0420*/  PRMT R8, R6.reuse, 0x9910, RZ ;  /* 0x0000991006087816 */ /* 0x040fe200000000ff */
[----:B------:R-:W-:Y:S01]  /*0430*/  IMAD R6, R6, 0xc400, R3 ;  /* 0x0000c40006067824 */ /* 0x000fe200078e0203 */
[----:B------:R-:W-:-:S03]  /*0440*/  PRMT R7, R7, 0x9910, RZ ;  /* 0x0000991007077816 */ /* 0x000fc600000000ff */
[----:B------:R-:W-:Y:S02]  /*0450*/  IMAD R5, R8, 0x34, RZ ;  /* 0x0000003408057824 */ /* 0x000fe400078e02ff */
[----:B------:R-:W-:-:S03]  /*0460*/  IMAD R7, R7, 0xd, RZ ;  /* 0x0000000d07077824 */ /* 0x000fc600078e02ff */
[----:B------:R-:W-:Y:S02]  /*0470*/  IADD3 R5, PT, PT, RZ, -R5, RZ ;  /* 0x80000005ff057210 */ /* 0x000fe40007ffe0ff */
[----:B------:R-:W-:Y:S02]  /*0480*/  IADD3 R8, PT, PT, RZ, -R7, RZ ;  /* 0x80000007ff087210 */ /* 0x000fe40007ffe0ff */
[----:B------:R-:W-:-:S04]  /*0490*/  PRMT R5, R5, 0x7710, RZ ;  /* 0x0000771005057816 */ /* 0x000fc800000000ff */
[----:B------:R-:W-:-:S04]  /*04a0*/  IADD3 R5, PT, PT, R4, R5, RZ ;  /* 0x0000000504057210 */ /* 0x000fc80007ffe0ff */
[----:B------:R-:W-:Y:S02]  /*04b0*/  PRMT R7, R5, 0x9910, RZ ;  /* 0x0000991005077816 */ /* 0x000fe400000000ff */
[----:B------:R-:W-:-:S04]  /*04c0*/  PRMT R5, R8, 0x7710, RZ ;  /* 0x0000771008057816 */ /* 0x000fc800000000ff */
[----:B------:R-:W-:Y:S01]  /*04d0*/  IADD3 R5, PT, PT, R4, R5, RZ ;  /* 0x0000000504057210 */ /* 0x000fe20007ffe0ff */
[----:B------:R-:W-:-:S03]  /*04e0*/  IMAD R4, R7, 0x14, RZ ;  /* 0x0000001407047824 */ /* 0x000fc600078e02ff */
[----:B------:R-:W-:Y:S02]  /*04f0*/  SHF.L.U32 R5, R5, 0x2, RZ ;  /* 0x0000000205057819 */ /* 0x000fe400000006ff */
[----:B------:R-:W-:Y:S02]  /*0500*/  LOP3.LUT R4, R4, 0xffff, RZ, 0xc0, !PT ;  /* 0x0000ffff04047812 */ /* 0x000fe400078ec0ff */
[----:B------:R-:W-:Y:S02]  /*0510*/  LOP3.LUT R5, R5, 0xffff, RZ, 0xc0, !PT ;  /* 0x0000ffff05057812 */ /* 0x000fe400078ec0ff */
[----:B------:R-:W-:Y:S02]  /*0520*/  SHF.R.U32.HI R4, RZ, 0x8, R4 ;  /* 0x00000008ff047819 */ /* 0x000fe40000011604 */
[----:B------:R-:W-:Y:S02]  /*0530*/  IADD3 R5, PT, PT, R5, R6, RZ ;  /* 0x0000000605057210 */ /* 0x000fe40007ffe0ff */
[----:B------:R-:W-:-:S05]  /*0540*/  LOP3.LUT R4, R4, 0xffff, RZ, 0xc0, !PT ;  /* 0x0000ffff04047812 */ /* 0x000fca00078ec0ff */
[----:B------:R-:W-:-:S05]  /*0550*/  IMAD R5, R4, 0x310, R5 ;  /* 0x0000031004057824 */ /* 0x000fca00078e0205 */
[----:B-1----:R-:W-:-:S04]  /*0560*/  IADD3 R4, P4, PT, R5, UR10, RZ ;  /* 0x0000000a05047c10 */ /* 0x002fc8000ff9e0ff */
[----:B------:R-:W-:-:S06]  /*0570*/  IADD3.X R5, PT, PT, RZ, UR11, RZ, P4, !PT ;  /* 0x0000000bff057c10 */ /* 0x000fcc000a7fe4ff */
[----:B------:R-:W2:Y:S04]  /*0580*/  LDG.E.CONSTANT R5, desc[UR8][R4.64] ;  /* 0x0000000804057981 */ /* 0x000ea8000c1e9900 */
[----:B--2---:R1:W-:Y:S02]  /*0590*/  STS [R2+UR7+0x1c0], R5 ;  /* 0x0001c00502007988 */ /* 0x0043e40008000807 */
.L_x_366:
[----:B------:R-:W-:Y:S05]  /*05a0*/  BSYNC.RECONVERGENT B0 ;  /* 0x0000000000007941 */ /* 0x000fea0003800200 */
.L_x_365:
[----:B------:R-:W-:Y:S04]  /*05b0*/  BSSY.RECONVERGENT B0, `(.L_x_367) ;  /* 0x0000020000007945 */ /* 0x000fe80003800200 */
[----:B------:R-:W-:Y:S05]  /*05c0*/  @P3 BRA `(.L_x_368) ;  /* 0x0000000000783947 */ /* 0x000fea0003800000 */
[----:B------:R-:W-:Y:S01]  /*05d0*/  IADD3 R4, PT, PT, R51, 0xe0, RZ ;  /* 0x000000e033047810 */ /* 0x000fe20007ffe0ff */
[----:B------:R-:W2:Y:S03]  /*05e0*/  LDCU.64 UR10, c[0x0][0x380] ;  /* 0x00007000ff0a77ac */ /* 0x000ea60008000a00 */
[----:B01----:R-:W-:-:S05]  /*05f0*/  LOP3.LUT R5, R4, 0xffff, RZ, 0xc0, !PT ;  /* 0x0000ffff04057812 */ /* 0x003fca00078ec0ff */
        /* <DEDUP_REMOVED lines=23> */
[----:B--2---:R-:W-:-:S04]  /*0770*/  IADD3 R4, P3, PT, R5, UR10, RZ ;  /* 0x0000000a05047c10 */ /* 0x004fc8000ff7e0ff */
[----:B------:R-:W-:-:S06]  /*0780*/  IADD3.X R5, PT, PT, RZ, UR11, RZ, P3, !PT ;  /* 0x0000000bff057c10 */ /* 0x000fcc0009ffe4ff */
[----:B------:R-:W2:Y:S04]  /*0790*/  LDG.E.CONSTANT R5, desc[UR8][R4.64] ;  /* 0x0000000804057981 */ /* 0x000ea8000c1e9900 */
[----:B--2---:R2:W-:Y:S02]  /*07a0*/  STS [R2+UR7+0x380], R5 ;  /* 0x0003800502007988 */ /* 0x0045e40008000807 */
.L_x_368:
[----:B------:R-:W-:Y:S05]  /*07b0*/  BSYNC.RECONVERGENT B0 ;  /* 0x0000000000007941 */ /* 0x000fea0003800200 */
.L_x_367:
[----:B------:R-:W-:Y:S04]  /*07c0*/  BSSY.RECONVERGENT B0, `(.L_x_369) ;  /* 0x0000020000007945 */ /* 0x000fe80003800200 */
[----:B------:R-:W-:Y:S05]  /*07d0*/  @!P2 BRA `(.L_x_370) ;  /* 0x000000000078a947 */ /* 0x000fea0003800000 */
[----:B------:R-:W-:Y:S01]  /*07e0*/  IADD3 R4, PT, PT, R51, 0x150, RZ ;  /* 0x0000015033047810 */ /* 0x000fe20007ffe0ff */
[----:B------:R-:W3:Y:S03]  /*07f0*/  LDCU.64 UR10, c[0x0][0x380] ;  /* 0x00007000ff0a77ac */ /* 0x000ee60008000a00 */
[----:B012---:R-:W-:-:S05]  /*0800*/  LOP3.LUT R5, R4, 0xffff, RZ, 0xc0, !PT ;  /* 0x0000ffff04057812 */ /* 0x007fca00078ec0ff */
        /* <DEDUP_REMOVED lines=23> */
[----:B---3--:R-:W-:-:S04]  /*0980*/  IADD3 R4, P3, PT, R5, UR10, RZ ;  /* 0x0000000a05047c10 */ /* 0x008fc8000ff7e0ff */
[----:B------:R-:W-:-:S06]  /*0990*/  IADD3.X R5, PT, PT, RZ, UR11, RZ, P3, !PT ;  /* 0x0000000bff057c10 */ /* 0x000fcc0009ffe4ff */
[----:B------:R-:W2:Y:S04]  /*09a0*/  LDG.E.CONSTANT R5, desc[UR8][R4.64] ;  /* 0x0000000804057981 */ /* 0x000ea8000c1e9900 */
[----:B--2---:R3:W-:Y:S02]  /*09b0*/  STS [R2+UR7+0x540], R5 ;  /* 0x0005400502007988 */ /* 0x0047e40008000807 */
.L_x_370:
[----:B------:R-:W-:Y:S05]  /*09c0*/  BSYNC.RECONVERGENT B0 ;  /* 0x0000000000007941 */ /* 0x000fea0003800200 */
.L_x_369:
[----:B------:R-:W4:Y:S01]  /*09d0*/  LDCU.64 UR10, c[0x0][0x388] ;  /* 0x00007100ff0a77ac */ /* 0x000f220008000a00 */
[----:B------:R-:W-:Y:S02]  /*09e0*/  SHF.L.U32 R3, R51, 0x6, RZ ;  /* 0x0000000633037819 */ /* 0x000fe400000006ff */
[C---:B------:R-:W-:Y:S02]  /*09f0*/  ISETP.GE.U32.AND P5, PT, R27.reuse, 0x25, PT ;  /* 0x000000251b00780c */ /* 0x040fe40003fa6070 */
[C---:B------:R-:W-:Y:S02]  /*0a00*/  ISETP.GE.U32.AND P3, PT, R27.reuse, 0x15, PT ;  /* 0x000000151b00780c */ /* 0x040fe40003f66070 */
[----:B------:R-:W-:Y:S02]  /*0a10*/  ISETP.GE.U32.AND P4, PT, R27, 0x5, PT ;  /* 0x000000051b00780c */ /* 0x000fe40003f86070 */
[----:B0123--:R-:W-:Y:S02]  /*0a20*/  SHF.L.U32 R5, R51, 0x2, RZ ;  /* 0x0000000233057819 */ /* 0x00ffe400000006ff */
[----:B------:R-:W-:-:S02]  /*0a30*/  LOP3.LUT R3, R3, 0xfc00, RZ, 0xc0, !PT ;  /* 0x0000fc0003037812 */ /* 0x000fc400078ec0ff */
[C---:B------:R-:W-:Y:S02]  /*0a40*/  SHF.L.U32 R4, R28.reuse, 0x4, RZ ;  /* 0x000000041c047819 */ /* 0x040fe400000006ff */
[----:B------:R-:W-:Y:S02]  /*0a50*/  ISETP.LT.U32.AND P5, PT, R51, 0x100, !P5 ;  /* 0x000001003300780c */ /* 0x000fe40006fa1070 */
[----:B------:R-:W-:Y:S02]  /*0a60*/  LOP3.LUT R5, R5, 0x3c, RZ, 0xc0, !PT ;  /* 0x0000003c05057812 */ /* 0x000fe400078ec0ff */
[----:B------:R-:W-:Y:S02]  /*0a70*/  LEA R50, R28, R3, 0xe ;  /* 0x000000031c327211 */ /* 0x000fe400078e70ff */
[C---:B------:R-:W-:Y:S02]  /*0a80*/  LEA.HI R4, R51.reuse, R4, RZ, 0x1c ;  /* 0x0000000433047211 */ /* 0x040fe400078fe0ff */
[----:B------:R-:W-:-:S02]  /*0a90*/  ISETP.LT.U32.AND P3, PT, R51, 0x90, !P3 ;  /* 0x000000903300780c */ /* 0x000fc40005f61070 */
[----:B------:R-:W-:Y:S02]  /*0aa0*/  ISETP.LT.U32.AND P4, PT, R51, 0x20, !P4 ;  /* 0x000000203300780c */ /* 0x000fe40006781070 */
[----:B------:R-:W-:Y:S02]  /*0ab0*/  IADD3 R50, PT, PT, R5, R50, RZ ;  /* 0x0000003205327210 */ /* 0x000fe40007ffe0ff */
[C---:B------:R-:W-:Y:S02]  /*0ac0*/  ISETP.LT.U32.AND P6, PT, R4.reuse, 0x80, P5 ;  /* 0x000000800400780c */ /* 0x040fe40002fc1070 */
[C---:B------:R-:W-:Y:S02]  /*0ad0*/  ISETP.LT.U32.AND P3, PT, R4.reuse, 0x79, P3 ;  /* 0x000000790400780c */ /* 0x040fe40001f61070 */
[----:B------:R-:W-:Y:S02]  /*0ae0*/  ISETP.LT.U32.AND P4, PT, R4, 0x72, P4 ;  /* 0x000000720400780c */ /* 0x000fe40002781070 */
[----:B----4-:R-:W-:-:S02]  /*0af0*/  IADD3 R8, P5, PT, R50, UR10, RZ ;  /* 0x0000000a32087c10 */ /* 0x010fc4000ffbe0ff */
[C---:B------:R-:W-:Y:S02]  /*0b00*/  IADD3 R12, PT, PT, R51.reuse, 0x70, RZ ;  /* 0x00000070330c7810 */ /* 0x040fe40007ffe0ff */
[----:B------:R-:W-:Y:S02]  /*0b10*/  IADD3.X R9, PT, PT, RZ, UR11, RZ, P5, !PT ;  /* 0x0000000bff097c10 */ /* 0x000fe4000affe4ff */
[C---:B------:R-:W-:Y:S02]  /*0b20*/  LOP3.LUT R6, R51.reuse, 0xffff, RZ, 0xc0, !PT ;  /* 0x0000ffff33067812 */ /* 0x040fe400078ec0ff */
[----:B------:R-:W-:Y:S01]  /*0b30*/  IADD3 R14, PT, PT, R51, 0xe0, RZ ;  /* 0x000000e0330e7810 */ /* 0x000fe20007ffe0ff */
[----:B------:R-:W2:Y:S01]  /*0b40*/  @P6 LDG.E.CONSTANT R3, desc[UR8][R8.64] ;  /* 0x0000000808036981 */ /* 0x000ea2000c1e9900 */
[----:B------:R-:W-:Y:S02]  /*0b50*/  LOP3.LUT R4, R12, 0xffff, RZ, 0xc0, !PT ;  /* 0x0000ffff0c047812 */ /* 0x000fe400078ec0ff */
[----:B------:R-:W-:Y:S01]  /*0b60*/  SHF.R.U32.HI R11, RZ, 0x3, R27 ;  /* 0x00000003ff0b7819 */ /* 0x000fe2000001161b */
[----:B------:R-:W3:Y:S01]  /*0b70*/  @P3 LDG.E.CONSTANT R5, desc[UR8][R8.64+0x1c00] ;  /* 0x001c000808053981 */ /* 0x000ee2000c1e9900 */
[----:B------:R-:W-:Y:S01]  /*0b80*/  UIADD3 UR4, UPT, UPT, UR4, 0xd00, URZ ;  /* 0x00000d0004047890 */ /* 0x000fe2000fffe0ff */
[----:B------:R-:W-:Y:S01]  /*0b90*/  HFMA2 R48, -RZ, RZ, 4.673004150390625e-05, -4 ;  /* 0x0310c400ff307431 */ /* 0x000fe200000001ff */
[----:B------:R-:W-:Y:S01]  /*0ba0*/  P2R R52, PR, RZ, 0x40 ;  /* 0x00000040ff347803 */ /* 0x000fe20000000000 */
[----:B------:R0:W4:Y:S01]  /*0bb0*/  @P4 LDG.E.CONSTANT R7, desc[UR8][R8.64+0x3800] ;  /* 0x0038000808074981 */ /* 0x000122000c1e9900 */
[----:B------:R-:W-:-:S02]  /*0bc0*/  IMAD R4, R4, 0x4ec5, RZ ;  /* 0x00004ec504047824 */ /* 0x000fc400078e02ff */
[----:B------:R-:W-:Y:S01]  /*0bd0*/  HFMA2 R29, -RZ, RZ, 0, 0 ;  /* 0x00000000ff1d7431 */ /* 0x000fe200000001ff */
[----:B------:R-:W-:Y:S02]  /*0be0*/  CS2R R46, SRZ ;  /* 0x00000000002e7805 */ /* 0x000fe4000001ff00 */
[----:B------:R-:W-:Y:S02]  /*0bf0*/  CS2R R44, SRZ ;  /* 0x00000000002c7805 */ /* 0x000fe4000001ff00 */
[----:B------:R-:W-:Y:S02]  /*0c00*/  CS2R R32, SRZ ;  /* 0x0000000000207805 */ /* 0x000fe4000001ff00 */
[--C-:B------:R-:W-:Y:S02]  /*0c10*/  SHF.R.U32.HI R60, RZ, 0x14, R4.reuse ;  /* 0x00000014ff3c7819 */ /* 0x100fe40000011604 */
[----:B------:R-:W-:Y:S02]  /*0c20*/  CS2R R38, SRZ ;  /* 0x0000000000267805 */ /* 0x000fe4000001ff00 */
[----:B------:R-:W-:-:S02]  /*0c30*/  SHF.R.U32.HI R4, RZ, 0x12, R4 ;  /* 0x00000012ff047819 */ /* 0x000fc40000011604 */
[----:B------:R-:W-:Y:S02]  /*0c40*/  CS2R R40, SRZ ;  /* 0x0000000000287805 */ /* 0x000fe4000001ff00 */
[----:B------:R-:W-:Y:S02]  /*0c50*/  PRMT R10, R60, 0x9910, RZ ;  /* 0x000099103c0a7816 */ /* 0x000fe400000000ff */
[----:B------:R-:W-:Y:S02]  /*0c60*/  CS2R R34, SRZ ;  /* 0x0000000000227805 */ /* 0x000fe4000001ff00 */
[----:B------:R-:W-:Y:S02]  /*0c70*/  PRMT R13, R4, 0x9910, RZ ;  /* 0x00009910040d7816 */ /* 0x000fe400000000ff */
[----:B------:R-:W-:Y:S02]  /*0c80*/  CS2R R42, SRZ ;  /* 0x00000000002a7805 */ /* 0x000fe4000001ff00 */
[----:B------:R-:W-:Y:S01]  /*0c90*/  MOV R30, RZ ;  /* 0x000000ff001e7202 */ /* 0x000fe20000000f00 */
[----:B0-----:R-:W-:Y:S01]  /*0ca0*/  IMAD R8, R10, 0x34, RZ ;  /* 0x000000340a087824 */ /* 0x001fe200078e02ff */
[----:B------:R-:W-:Y:S01]  /*0cb0*/  CS2R R36, SRZ ;  /* 0x0000000000247805 */ /* 0x000fe2000001ff00 */
[----:B------:R-:W-:Y:S01]  /*0cc0*/  IMAD R13, R13, 0xd, RZ ;  /* 0x0000000d0d0d7824 */ /* 0x000fe200078e02ff */
[----:B------:R-:W-:Y:S01]  /*0cd0*/  MOV R49, RZ ;  /* 0x000000ff00317202 */ /* 0x000fe20000000f00 */
[----:B------:R-:W-:Y:S01]  /*0ce0*/  IMAD R10, R6, 0x4ec5, RZ ;  /* 0x00004ec5060a7824 */ /* 0x000fe200078e02ff */
[----:B------:R-:W-:Y:S01]  /*0cf0*/  LOP3.LUT R6, R14, 0xffff, RZ, 0xc0, !PT ;  /* 0x0000ffff0e067812 */ /* 0x000fe200078ec0ff */
[----:B------:R-:W0:Y:S01]  /*0d00*/  LDCU.64 UR10, c[0x0][0x388] ;  /* 0x00007100ff0a77ac */ /* 0x000e220008000a00 */
[----:B------:R-:W-:-:S02]  /*0d10*/  IADD3 R8, PT, PT, RZ, -R8, RZ ;  /* 0x80000008ff087210 */ /* 0x000fc40007ffe0ff */
[----:B------:R-:W-:Y:S01]  /*0d20*/  IADD3 R13, PT, PT, RZ, -R13, RZ ;  /* 0x8000000dff0d7210 */ /* 0x000fe20007ffe0ff */
[----:B------:R-:W-:Y:S01]  /*0d30*/  IMAD R15, R6, 0x4ec5, RZ ;  /* 0x00004ec5060f7824 */ /* 0x000fe200078e02ff */
[--C-:B------:R-:W-:Y:S01]  /*0d40*/  PRMT R4, R0, 0x3340, R0.reuse ;  /* 0x0000334000047816 */ /* 0x100fe20000000000 */
[----:B------:R-:W-:Y:S01]  /*0d50*/  IMAD R0, R11, 0x1a, R0 ;  /* 0x0000001a0b007824 */ /* 0x000fe200078e0200 */
[----:B------:R-:W-:Y:S02]  /*0d60*/  PRMT R11, R8, 0x7710, RZ ;  /* 0x00007710080b7816 */ /* 0x000fe400000000ff */
[----:B------:R-:W-:Y:S02]  /*0d70*/  PRMT R13, R13, 0x7710, RZ ;  /* 0x000077100d0d7816 */ /* 0x000fe400000000ff */
[----:B------:R-:W-:Y:S02]  /*0d80*/  SHF.R.U32.HI R8, RZ, 0x14, R10 ;  /* 0x00000014ff087819 */ /* 0x000fe4000001160a */
[----:B------:R-:W-:-:S02]  /*0d90*/  IADD3 R9, PT, PT, R51, 0x150, RZ ;  /* 0x0000015033097810 */ /* 0x000fc40007ffe0ff */
[C---:B------:R-:W-:Y:S02]  /*0da0*/  IADD3 R6, PT, PT, R12.reuse, R11, RZ ;  /* 0x0000000b0c067210 */ /* 0x040fe40007ffe0ff */
[--C-:B------:R-:W-:Y:S02]  /*0db0*/  SHF.R.U32.HI R58, RZ, 0x14, R15.reuse ;  /* 0x00000014ff3a7819 */ /* 0x100fe4000001160f */
[----:B------:R-:W-:Y:S02]  /*0dc0*/  IADD3 R13, PT, PT, R12, R13, RZ ;  /* 0x0000000d0c0d7210 */ /* 0x000fe40007ffe0ff */
[----:B------:R-:W-:Y:S02]  /*0dd0*/  PRMT R11, R8, 0x9910, RZ ;  /* 0x00009910080b7816 */ /* 0x000fe400000000ff */
[----:B------:R-:W-:Y:S02]  /*0de0*/  LOP3.LUT R12, R9, 0xffff, RZ, 0xc0, !PT ;  /* 0x0000ffff090c7812 */ /* 0x000fe400078ec0ff */
[----:B------:R-:W-:Y:S01]  /*0df0*/  PRMT R17, R58, 0x9910, RZ ;  /* 0x000099103a117816 */ /* 0x000fe200000000ff */
[----:B------:R-:W-:Y:S01]  /*0e00*/  IMAD R11, R11, 0x34, RZ ;  /* 0x000000340b0b7824 */ /* 0x000fe200078e02ff */
[----:B------:R-:W-:Y:S01]  /*0e10*/  SHF.R.U32.HI R15, RZ, 0x12, R15 ;  /* 0x00000012ff0f7819 */ /* 0x000fe2000001160f */
[----:B------:R-:W-:Y:S01]  /*0e20*/  IMAD R16, R12, 0x4ec5, RZ ;  /* 0x00004ec50c107824 */ /* 0x000fe200078e02ff */
[----:B------:R-:W-:-:S02]  /*0e30*/  MOV R12, R17 ;  /* 0x00000011000c7202 */ /* 0x000fc40000000f00 */
[----:B------:R-:W-:Y:S02]  /*0e40*/  PRMT R15, R15, 0x9910, RZ ;  /* 0x000099100f0f7816 */ /* 0x000fe400000000ff */
[----:B------:R-:W-:Y:S01]  /*0e50*/  IADD3 R18, PT, PT, RZ, -R11, RZ ;  /* 0x8000000bff127210 */ /* 0x000fe20007ffe0ff */
[----:B------:R-:W-:Y:S02]  /*0e60*/  IMAD R11, R12, 0x34, RZ ;  /* 0x000000340c0b7824 */ /* 0x000fe400078e02ff */
[----:B------:R-:W-:Y:S01]  /*0e70*/  IMAD R15, R15, 0xd, RZ ;  /* 0x0000000d0f0f7824 */ /* 0x000fe200078e02ff */
[----:B------:R-:W-:Y:S02]  /*0e80*/  PRMT R12, R18, 0x7710, RZ ;  /* 0x00007710120c7816 */ /* 0x000fe400000000ff */
[----:B------:R-:W-:Y:S02]  /*0e90*/  IADD3 R11, PT, PT, RZ, -R11, RZ ;  /* 0x8000000bff0b7210 */ /* 0x000fe40007ffe0ff */
[----:B------:R-:W-:-:S02]  /*0ea0*/  IADD3 R12, PT, PT, R51, R12, RZ ;  /* 0x0000000c330c7210 */ /* 0x000fc40007ffe0ff */
[----:B------:R-:W-:Y:S02]  /*0eb0*/  SHF.R.U32.HI R17, RZ, 0x12, R16 ;  /* 0x00000012ff117819 */ /* 0x000fe40000011610 */
[----:B------:R-:W-:Y:S02]  /*0ec0*/  IADD3 R15, PT, PT, RZ, -R15, RZ ;  /* 0x8000000fff0f7210 */ /* 0x000fe40007ffe0ff */
[----:B------:R-:W-:Y:S02]  /*0ed0*/  PRMT R11, R11, 0x7710, RZ ;  /* 0x000077100b0b7816 */ /* 0x000fe400000000ff */
[----:B------:R-:W-:Y:S02]  /*0ee0*/  PRMT R12, R12, 0x9910, RZ ;  /* 0x000099100c0c7816 */ /* 0x000fe400000000ff */
[----:B------:R-:W-:Y:S02]  /*0ef0*/  SHF.R.U32.HI R10, RZ, 0x12, R10 ;  /* 0x00000012ff0a7819 */ /* 0x000fe4000001160a */
[----:B------:R-:W-:-:S02]  /*0f00*/  PRMT R18, R17, 0x9910, RZ ;  /* 0x0000991011127816 */ /* 0x000fc400000000ff */
[----:B------:R-:W-:Y:S02]  /*0f10*/  PRMT R17, R15, 0x7710, RZ ;  /* 0x000077100f117816 */ /* 0x000fe400000000ff */
[----:B------:R-:W-:Y:S02]  /*0f20*/  IADD3 R15, PT, PT, R14, R11, RZ ;  /* 0x0000000b0e0f7210 */ /* 0x000fe40007ffe0ff */
[----:B------:R-:W-:Y:S02]  /*0f30*/  MOV R11, R12 ;  /* 0x0000000c000b7202 */ /* 0x000fe40000000f00 */
[----:B------:R-:W-:Y:S02]  /*0f40*/  PRMT R19, R10, 0x9910, RZ ;  /* 0x000099100a137816 */ /* 0x000fe400000000ff */
[----:B------:R-:W-:Y:S01]  /*0f50*/  SHF.R.U32.HI R10, RZ, 0x14, R16 ;  /* 0x00000014ff0a7819 */ /* 0x000fe20000011610 */
[----:B------:R-:W-:Y:S01]  /*0f60*/  IMAD R11, R11, 0x14, RZ ;  /* 0x000000140b0b7824 */ /* 0x000fe200078e02ff */
[----:B------:R-:W-:-:S02]  /*0f70*/  IADD3 R17, PT, PT, R14, R17, RZ ;  /* 0x000000110e117210 */ /* 0x000fc40007ffe0ff */
[----:B------:R-:W-:Y:S02]  /*0f80*/  PRMT R16, R10, 0x9910, RZ ;  /* 0x000099100a107816 */ /* 0x000fe400000000ff */
[----:B------:R-:W-:Y:S02]  /*0f90*/  MOV R14, R18 ;  /* 0x00000012000e7202 */ /* 0x000fe40000000f00 */
[----:B------:R-:W-:Y:S01]  /*0fa0*/  LOP3.LUT R11, R11, 0xffff, RZ, 0xc0, !PT ;  /* 0x0000ffff0b0b7812 */ /* 0x000fe200078ec0ff */
[----:B------:R-:W-:Y:S02]  /*0fb0*/  IMAD R16, R16, 0x34, RZ ;  /* 0x0000003410107824 */ /* 0x000fe400078e02ff */
[----:B------:R-:W-:Y:S01]  /*0fc0*/  IMAD R14, R14, 0xd, RZ ;  /* 0x0000000d0e0e7824 */ /* 0x000fe200078e02ff */
[----:B------:R-:W-:Y:S02]  /*0fd0*/  SHF.R.U32.HI R11, RZ, 0x8, R11 ;  /* 0x00000008ff0b7819 */ /* 0x000fe4000001160b */
[----:B------:R-:W-:-:S02]  /*0fe0*/  IADD3 R16, PT, PT, RZ, -R16, RZ ;  /* 0x80000010ff107210 */ /* 0x000fc40007ffe0ff */
[----:B------:R-:W-:Y:S02]  /*0ff0*/  MOV R12, R19 ;  /* 0x00000013000c7202 */ /* 0x000fe40000000f00 */
[----:B------:R-:W-:Y:S02]  /*1000*/  LOP3.LUT R11, R11, 0xffff, RZ, 0xc0, !PT ;  /* 0x0000ffff0b0b7812 */ /* 0x000fe400078ec0ff */
[----:B------:R-:W-:Y:S02]  /*1010*/  IADD3 R18, PT, PT, RZ, -R14, RZ ;  /* 0x8000000eff127210 */ /* 0x000fe40007ffe0ff */
[----:B------:R-:W-:Y:S01]  /*1020*/  PRMT R14, R16, 0x7710, RZ ;  /* 0x00007710100e7816 */ /* 0x000fe200000000ff */
[----:B------:R-:W-:Y:S01]  /*1030*/  IMAD.WIDE.U32 R60, R60, 0xc400, RZ ;  /* 0x0000c4003c3c7825 */ /* 0x000fe200078e00ff */
[----:B------:R-:W-:Y:S02]  /*1040*/  PRMT R11, R8, 0x3340, R11 ;  /* 0x00003340080b7816 */ /* 0x000fe4000000000b */
[----:B------:R-:W-:Y:S01]  /*1050*/  SHF.L.U32 R13, R13, 0x2, RZ ;  /* 0x000000020d0d7819 */ /* 0x000fe200000006ff */
[----:B------:R-:W-:Y:S01]  /*1060*/  IMAD R12, R12, 0xd, RZ ;  /* 0x0000000d0c0c7824 */ /* 0x000fe200078e02ff */
[----:B------:R-:W-:-:S02]  /*1070*/  IADD3 R14, PT, PT, R9, R14, RZ ;  /* 0x0000000e090e7210 */ /* 0x000fc40007ffe0ff */
[----:B------:R-:W-:Y:S02]  /*1080*/  PRMT R4, R11, 0x5410, R4 ;  /* 0x000054100b047816 */ /* 0x000fe40000000004 */
[----:B------:R-:W-:Y:S02]  /*1090*/  LOP3.LUT R60, R60, 0xffff, R13, 0xf8, !PT ;  /* 0x0000ffff3c3c7812 */ /* 0x000fe400078ef80d */
[----:B------:R-:W-:Y:S02]  /*10a0*/  IADD3 R8, PT, PT, RZ, -R12, RZ ;  /* 0x8000000cff087210 */ /* 0x000fe40007ffe0ff */
[----:B------:R-:W-:Y:S02]  /*10b0*/  PRMT R11, R6, 0x9910, RZ ;  /* 0x00009910060b7816 */ /* 0x000fe400000000ff */
[----:B------:R-:W-:Y:S02]  /*10c0*/  PRMT R12, R15, 0x9910, RZ ;  /* 0x000099100f0c7816 */ /* 0x000fe400000000ff */
[----:B------:R-:W-:Y:S01]  /*10d0*/  PRMT R13, R14, 0x9910, RZ ;  /* 0x000099100e0d7816 */ /* 0x000fe200000000ff */
[----:B------:R-:W-:Y:S01]  /*10e0*/  IMAD R11, R11, 0x14, RZ ;  /* 0x000000140b0b7824 */ /* 0x000fe200078e02ff */
[----:B------:R-:W-:Y:S01]  /*10f0*/  PRMT R16, R18, 0x7710, RZ ;  /* 0x0000771012107816 */ /* 0x000fe200000000ff */
[----:B------:R-:W-:Y:S01]  /*1100*/  IMAD R12, R12, 0x14, RZ ;  /* 0x000000140c0c7824 */ /* 0x000fe200078e02ff */
[----:B------:R-:W-:Y:S01]  /*1110*/  PRMT R8, R8, 0x7710, RZ ;  /* 0x0000771008087816 */ /* 0x000fe200000000ff */
[----:B------:R-:W-:Y:S01]  /*1120*/  IMAD R13, R13, 0x14, RZ ;  /* 0x000000140d0d7824 */ /* 0x000fe200078e02ff */
[----:B------:R-:W-:-:S02]  /*1130*/  IADD3 R16, PT, PT, R9, R16, RZ ;  /* 0x0000001009107210 */ /* 0x000fc40007ffe0ff */
[----:B------:R-:W-:Y:S02]  /*1140*/  LOP3.LUT R11, R11, 0xffff, RZ, 0xc0, !PT ;  /* 0x0000ffff0b0b7812 */ /* 0x000fe400078ec0ff */
[----:B------:R-:W-:Y:S02]  /*1150*/  IADD3 R6, PT, PT, R51, R8, RZ ;  /* 0x0000000833067210 */ /* 0x000fe40007ffe0ff */
[----:B------:R-:W-:Y:S02]  /*1160*/  LOP3.LUT R12, R12, 0xffff, RZ, 0xc0, !PT ;  /* 0x0000ffff0c0c7812 */ /* 0x000fe400078ec0ff */
[----:B------:R-:W-:Y:S01]  /*1170*/  LOP3.LUT R13, R13, 0xffff, RZ, 0xc0, !PT ;  /* 0x0000ffff0d0d7812 */ /* 0x000fe200078ec0ff */
[----:B------:R-:W-:Y:S01]  /*1180*/  IMAD.WIDE.U32 R8, R10, 0xc400, RZ ;  /* 0x0000c4000a087825 */ /* 0x000fe200078e00ff */
[----:B------:R-:W-:Y:S01]  /*1190*/  SHF.L.U32 R15, R16, 0x2, RZ ;  /* 0x00000002100f7819 */ /* 0x000fe200000006ff */
[----:B------:R-:W-:Y:S01]  /*11a0*/  ULEA UR4, UR5, UR4, 0x18 ;  /* 0x0000000405047291 */ /* 0x000fe2000f8ec0ff */
[----:B------:R-:W-:Y:S01]  /*11b0*/  SHF.R.U32.HI R11, RZ, 0x8, R11 ;  /* 0x00000008ff0b7819 */ /* 0x000fe2000001160b */
[----:B------:R-:W-:Y:S01]  /*11c0*/  IMAD.WIDE.U32 R58, R58, 0xc400, RZ ;  /* 0x0000c4003a3a7825 */ /* 0x000fe200078e00ff */
[----:B------:R-:W-:-:S02]  /*11d0*/  SHF.L.U32 R17, R17, 0x2, RZ ;  /* 0x0000000211117819 */ /* 0x000fc400000006ff */
[----:B------:R-:W-:Y:S02]  /*11e0*/  SHF.L.U32 R6, R6, 0x2, RZ ;  /* 0x0000000206067819 */ /* 0x000fe400000006ff */
[----:B------:R-:W-:Y:S02]  /*11f0*/  SHF.R.U32.HI R12, RZ, 0x8, R12 ;  /* 0x00000008ff0c7819 */ /* 0x000fe4000001160c */
[----:B------:R-:W-:Y:S02]  /*1200*/  SHF.R.U32.HI R10, RZ, 0x8, R13 ;  /* 0x00000008ff0a7819 */ /* 0x000fe4000001160d */
[----:B------:R-:W-:Y:S02]  /*1210*/  LOP3.LUT R8, R8, 0xffff, R15, 0xf8, !PT ;  /* 0x0000ffff08087812 */ /* 0x000fe400078ef80f */
[----:B------:R-:W-:Y:S02]  /*1220*/  LOP3.LUT R13, R11, 0xffff, RZ, 0xc0, !PT ;  /* 0x0000ffff0b0d7812 */ /* 0x000fe400078ec0ff */
[----:B------:R-:W-:-:S02]  /*1230*/  LOP3.LUT R58, R58, 0xffff, R17, 0xf8, !PT ;  /* 0x0000ffff3a3a7812 */ /* 0x000fc400078ef811 */
[----:B------:R-:W-:Y:S02]  /*1240*/  LOP3.LUT R15, R12, 0xffff, RZ, 0xc0, !PT ;  /* 0x0000ffff0c0f7812 */ /* 0x000fe400078ec0ff */
[----:B------:R-:W-:Y:S02]  /*1250*/  LOP3.LUT R57, R10, 0xffff, RZ, 0xc0, !PT ;  /* 0x0000ffff0a397812 */ /* 0x000fe400078ec0ff */
[----:B------:R-:W-:Y:S01]  /*1260*/  LOP3.LUT R11, R6, 0xffff, RZ, 0xc0, !PT ;  /* 0x0000ffff060b7812 */ /* 0x000fe200078ec0ff */
[----:B------:R-:W-:Y:S01]  /*1270*/  IMAD.WIDE.U32 R60, R13, 0x310, R60 ;  /* 0x000003100d3c7825 */ /* 0x000fe200078e003c */
[----:B------:R-:W-:Y:S02]  /*1280*/  CS2R R12, SRZ ;  /* 0x00000000000c7805 */ /* 0x000fe4000001ff00 */
[----:B------:R-:W-:Y:S01]  /*1290*/  LOP3.LUT R31, R27, 0x7, RZ, 0xc0, !PT ;  /* 0x000000071b1f7812 */ /* 0x000fe200078ec0ff */
[----:B------:R-:W-:Y:S01]  /*12a0*/  IMAD.WIDE.U32 R58, R15, 0x310, R58 ;  /* 0x000003100f3a7825 */ /* 0x000fe200078e003a */
[----:B------:R-:W-:-:S02]  /*12b0*/  CS2R R14, SRZ ;  /* 0x00000000000e7805 */ /* 0x000fc4000001ff00 */
[----:B------:R-:W-:Y:S01]  /*12c0*/  SHF.L.U32 R0, R0, 0x3, RZ ;  /* 0x0000000300007819 */ /* 0x000fe200000006ff */
[----:B------:R-:W-:Y:S01]  /*12d0*/  IMAD.WIDE.U32 R56, R57, 0x310, R8 ;  /* 0x0000031039387825 */ /* 0x000fe200078e0008 */
[----:B------:R-:W-:-:S03]  /*12e0*/  CS2R R8, SRZ ;  /* 0x0000000000087805 */ /* 0x000fc6000001ff00 */
[----:B------:R-:W-:Y:S01]  /*12f0*/  IDP.2A.LO.U16.U8 R48, R48, R4, R11 ;  /* 0x0000000430307226 */ /* 0x000fe2000000100b */
[----:B------:R-:W-:Y:S01]  /*1300*/  CS2R R10, SRZ ;  /* 0x00000000000a7805 */ /* 0x000fe2000001ff00 */
[----:B--2---:R-:W-:Y:S04]  /*1310*/  @P6 STS [R2+UR4], R3 ;  /* 0x0000000302006988 */ /* 0x004fe80008000804 */
[----:B---3--:R1:W-:Y:S04]  /*1320*/  @P3 STS [R2+UR4+0x1c0], R5 ;  /* 0x0001c00502003988 */ /* 0x0083e80008000804 */
[----:B----4-:R2:W-:Y:S01]  /*1330*/  @P4 STS [R2+UR4+0x380], R7 ;  /* 0x0003800702004988 */ /* 0x0105e20008000804 */
[----:B-1----:R-:W-:-:S02]  /*1340*/  CS2R R4, SRZ ;  /* 0x0000000000047805 */ /* 0x002fc4000001ff00 */
[----:B--2---:R-:W-:Y:S02]  /*1350*/  CS2R R2, SRZ ;  /* 0x0000000000027805 */ /* 0x004fe4000001ff00 */
[----:B0-----:R-:W-:-:S07]  /*1360*/  CS2R R6, SRZ ;  /* 0x0000000000067805 */ /* 0x001fce000001ff00 */
.L_x_371:
[----:B------:R-:W-:Y:S01]  /*1370*/  IMAD R16, R25, 0xe00, R24 ;  /* 0x00000e0019107824 */ /* 0x000fe200078e0218 */
[----:B------:R-:W-:Y:S01]  /*1380*/  P2R R18, PR, RZ, 0x10 ;  /* 0x00000010ff127803 */ /* 0x000fe20000000000 */
[C---:B------:R-:W-:Y:S01]  /*1390*/  @!P0 IMAD R17, R49.reuse, 0xc40, RZ ;  /* 0x00000c4031118824 */ /* 0x040fe200078e02ff */
[----:B------:R-:W-:Y:S01]  /*13a0*/  BAR.SYNC.DEFER_BLOCKING 0x0 ;  /* 0x0000000000007b1d */ /* 0x000fe20000010000 */
[----:B------:R-:W-:Y:S02]  /*13b0*/  IMAD R16, R16, 0x70, RZ ;  /* 0x0000007010107824 */ /* 0x000fe400078e02ff */
[C---:B------:R-:W-:Y:S02]  /*13c0*/  @P1 IMAD R21, R49.reuse, 0xc40, RZ ;  /* 0x00000c4031151824 */ /* 0x040fe400078e02ff */
[----:B------:R-:W-:Y:S01]  /*13d0*/  @P2 IMAD R53, R49, 0xc40, RZ ;  /* 0x00000c4031352824 */ /* 0x000fe200078e02ff */
[----:B------:R-:W-:-:S04]  /*13e0*/  @!P0 IADD3 R19, P5, P6, R48, R16, R17 ;  /* 0x0000001030138210 */ /* 0x000fc80007ebe011 */
[----:B------:R-:W-:Y:S02]  /*13f0*/  @!P0 IADD3.X R20, PT, PT, RZ, RZ, RZ, P5, P6 ;  /* 0x000000ffff148210 */ /* 0x000fe40002fec4ff */
[----:B------:R-:W-:-:S04]  /*1400*/  @P1 IADD3 R21, P5, P6, R60, R16, R21 ;  /* 0x000000103c151210 */ /* 0x000fc80007ebe015 */
[----:B------:R-:W-:Y:S02]  /*1410*/  @P1 IADD3.X R22, PT, PT, R61, RZ, RZ, P5, P6 ;  /* 0x000000ff3d161210 */ /* 0x000fe40002fec4ff */
[----:B------:R-:W-:-:S04]  /*1420*/  @P2 IADD3 R53, P5, P6, R56, R16, R53 ;  /* 0x0000001038352210 */ /* 0x000fc80007ebe035 */
[----:B------:R-:W-:Y:S02]  /*1430*/  @P2 IADD3.X R54, PT, PT, R57, RZ, RZ, P5, P6 ;  /* 0x000000ff39362210 */ /* 0x000fe40002fec4ff */
[----:B------:R-:W-:-:S04]  /*1440*/  ISETP.GT.U32.AND P5, PT, R27, 0x1b, PT ;  /* 0x0000001b1b00780c */ /* 0x000fc80003fa4070 */
[----:B------:R-:W-:-:S13]  /*1450*/  ISETP.GT.U32.OR P5, PT, R51, 0xbf, P5 ;  /* 0x000000bf3300780c */ /* 0x000fda0002fa4470 */
[----:B------:R-:W-:-:S05]  /*1460*/  @!P5 IMAD R23, R49, 0xc40, RZ ;  /* 0x00000c403117d824 */ /* 0x000fca00078e02ff */
[----:B------:R-:W-:Y:S02]  /*1470*/  @!P5 IADD3 R23, P4, P6, R58, R16, R23 ;  /* 0x000000103a17d210 */ /* 0x000fe40007e9e017 */
[----:B------:R-:W0:Y:S02]  /*1480*/  @!P0 LDC.64 R16, c[0x0][0x380] ;  /* 0x0000e000ff108b82 */ /* 0x000e240000000a00 */
[----:B------:R-:W-:Y:S02]  /*1490*/  @!P5 IADD3.X R62, PT, PT, R59, RZ, RZ, P4, P6 ;  /* 0x000000ff3b3ed210 */ /* 0x000fe400027ec4ff */
[----:B------:R-:W-:Y:S02]  /*14a0*/  ISETP.NE.AND P4, PT, R18, RZ, PT ;  /* 0x000000ff1200720c */ /* 0x000fe40003f85270 */
[----:B0-----:R-:W-:-:S04]  /*14b0*/  @!P0 IADD3 R18, P6, PT, R19, R16, RZ ;  /* 0x0000001013128210 */ /* 0x001fc80007fde0ff */
[----:B------:R-:W-:Y:S02]  /*14c0*/  @!P0 IADD3.X R19, PT, PT, R20, R17, RZ, P6, !PT ;  /* 0x0000001114138210 */ /* 0x000fe400037fe4ff */
[----:B------:R-:W0:Y:S03]  /*14d0*/  @P1 LDC.64 R16, c[0x0][0x380] ;  /* 0x0000e000ff101b82 */ /* 0x000e260000000a00 */
[----:B------:R-:W2:Y:S01]  /*14e0*/  @!P0 LDG.E.CONSTANT R18, desc[UR8][R18.64+0xc40] ;  /* 0x000c400812128981 */ /* 0x000ea2000c1e9900 */
[----:B0-----:R-:W-:-:S04]  /*14f0*/  @P1 IADD3 R20, P6, PT, R21, R16, RZ ;  /* 0x0000001015141210 */ /* 0x001fc80007fde0ff */
[----:B------:R-:W-:Y:S02]  /*1500*/  @P1 IADD3.X R21, PT, PT, R22, R17, RZ, P6, !PT ;  /* 0x0000001116151210 */ /* 0x000fe400037fe4ff */
[----:B------:R-:W0:Y:S03]  /*1510*/  @!P5 LDC.64 R16, c[0x0][0x380] ;  /* 0x0000e000ff10db82 */ /* 0x000e260000000a00 */
[----:B------:R-:W3:Y:S01]  /*1520*/  @P1 LDG.E.CONSTANT R20, desc[UR8][R20.64+0xc40] ;  /* 0x000c400814141981 */ /* 0x000ee2000c1e9900 */
[----:B0-----:R-:W-:-:S04]  /*1530*/  @!P5 IADD3 R22, P6, PT, R23, R16, RZ ;  /* 0x000000101716d210 */ /* 0x001fc80007fde0ff */
[----:B------:R-:W-:Y:S02]  /*1540*/  @!P5 IADD3.X R23, PT, PT, R62, R17, RZ, P6, !PT ;  /* 0x000000113e17d210 */ /* 0x000fe400037fe4ff */
[----:B------:R-:W0:Y:S03]  /*1550*/  @P2 LDC.64 R16, c[0x0][0x380] ;  /* 0x0000e000ff102b82 */ /* 0x000e260000000a00 */
[----:B------:R1:W4:Y:S01]  /*1560*/  @!P5 LDG.E.CONSTANT R22, desc[UR8][R22.64+0xc40] ;  /* 0x000c40081616d981 */ /* 0x000322000c1e9900 */
[----:B0-----:R-:W-:-:S04]  /*1570*/  @P2 IADD3 R16, P6, PT, R53, R16, RZ ;  /* 0x0000001035102210 */ /* 0x001fc80007fde0ff */
[----:B------:R-:W-:Y:S02]  /*1580*/  @P2 IADD3.X R17, PT, PT, R54, R17, RZ, P6, !PT ;  /* 0x0000001136112210 */ /* 0x000fe400037fe4ff */
[----:B------:R-:W-:-:S03]  /*1590*/  LEA R54, R49, R50, 0x6 ;  /* 0x0000003231367211 */ /* 0x000fc600078e30ff */
[----:B------:R0:W5:Y:S01]  /*15a0*/  @P2 LDG.E.CONSTANT R65, desc[UR8][R16.64+0xc40] ;  /* 0x000c400810412981 */ /* 0x000162000c1e9900 */
[----:B------:R-:W-:-:S04]  /*15b0*/  IADD3 R54, P6, PT, R54, UR10, RZ ;  /* 0x0000000a36367c10 */ /* 0x000fc8000ffde0ff */
[----:B------:R-:W-:Y:S02]  /*15c0*/  IADD3.X R55, PT, PT, RZ, UR11, RZ, P6, !PT ;  /* 0x0000000bff377c10 */ /* 0x000fe4000b7fe4ff */
[----:B------:R-:W-:-:S03]  /*15d0*/  ISETP.NE.AND P6, PT, R52, RZ, PT ;  /* 0x000000ff3400720c */ /* 0x000fc60003fc5270 */
[----:B------:R-:W5:Y:S04]  /*15e0*/  @P3 LDG.E.CONSTANT R69, desc[UR8][R54.64+0x1c40] ;  /* 0x001c400836453981 */ /* 0x000f68000c1e9900 */
[----:B------:R-:W5:Y:S06]  /*15f0*/  @P4 LDG.E.CONSTANT R71, desc[UR8][R54.64+0x3840] ;  /* 0x0038400836474981 */ /* 0x000f6c000c1e9900 */
[----:B------:R0:W5:Y:S01]  /*1600*/  @P6 LDG.E.CONSTANT R67, desc[UR8][R54.64+0x40] ;  /* 0x0000400836436981 */ /* 0x000162000c1e9900 */
[----:B------:R-:W0:Y:S01]  /*1610*/  S2UR UR5, SR_CgaCtaId ;  /* 0x00000000000579c3 */ /* 0x000e220000008800 */
[----:B------:R-:W-:Y:S01]  /*1620*/  IMAD R64, R27, 0x1c, R26 ;  /* 0x0000001c1b407824 */ /* 0x000fe200078e021a */
[----:B------:R-:W-:-:S04]  /*1630*/  LOP3.LUT R62, R49, 0x1, RZ, 0xc0, !PT ;  /* 0x00000001313e7812 */ /* 0x000fc800078ec0ff */
[----:B------:R-:W-:Y:S02]  /*1640*/  IADD3 R66, PT, PT, R64, UR7, RZ ;  /* 0x0000000740427c10 */ /* 0x000fe4000fffe0ff */
[----:B-1----:R-:W-:-:S05]  /*1650*/  LOP3.LUT R23, R62, 0x1, RZ, 0x3c, !PT ;  /* 0x000000013e177812 */ /* 0x002fca00078e3cff */
[C---:B------:R-:W-:Y:S01]  /*1660*/  IMAD R73, R23.reuse, 0x680, R66 ;  /* 0x0000068017497824 */ /* 0x040fe200078e0242 */
[----:B------:R-:W-:Y:S02]  /*1670*/  UMOV UR4, 0x400 ;  /* 0x0000040000047882 */ /* 0x000fe40000000000 */
[----:B------:R-:W-:Y:S01]  /*1680*/  UIADD3 UR4, UPT, UPT, UR4, 0xd00, URZ ;  /* 0x00000d0004047890 */ /* 0x000fe2000fffe0ff */
[C---:B0-----:R-:W-:Y:S01]  /*1690*/  IMAD R16, R23.reuse, 0x680, R64 ;  /* 0x0000068017107824 */ /* 0x041fe200078e0240 */
[----:B------:R-:W-:Y:S02]  /*16a0*/  LEA R53, R62, R31, 0x4 ;  /* 0x0000001f3e357211 */ /* 0x000fe400078e20ff */
[----:B------:R-:W-:Y:S01]  /*16b0*/  ULEA UR4, UR5, UR4, 0x18 ;  /* 0x0000000405047291 */ /* 0x000fe2000f8ec0ff */
[----:B------:R-:W-:Y:S01]  /*16c0*/  IMAD R66, R23, -0x280, R16 ;  /* 0xfffffd8017427824 */ /* 0x000fe200078e0210 */
[----:B------:R-:W-:-:S04]  /*16d0*/  IADD3 R54, PT, PT, R0, 0x680, RZ ;  /* 0x0000068000367810 */ /* 0x000fc80007ffe0ff */
[----:B------:R-:W-:Y:S02]  /*16e0*/  LEA R53, R53, UR4, 0x6 ;  /* 0x0000000435357c11 */ /* 0x000fe4000f8e30ff */
[----:B------:R-:W-:Y:S01]  /*16f0*/  IADD3 R49, PT, PT, R49, 0x1, RZ ;  /* 0x0000000131317810 */ /* 0x000fe20007ffe0ff */
[----:B--2---:R-:W-:Y:S04]  /*1700*/  @!P0 STS [R73], R18 ;  /* 0x0000001249008388 */ /* 0x004fe80000000800 */
[----:B---3--:R-:W-:Y:S04]  /*1710*/  @P1 STS [R73+0x1c0], R20 ;  /* 0x0001c01449001388 */ /* 0x008fe80000000800 */
[----:B----4-:R-:W-:Y:S01]  /*1720*/  @!P5 STS [R73+0x380], R22 ;  /* 0x000380164900d388 */ /* 0x010fe20000000800 */
[----:B------:R-:W-:-:S13]  /*1730*/  ISETP.NE.U32.AND P5, PT, R62, 0x1, PT ;  /* 0x000000013e00780c */ /* 0x000fda0003fa5070 */
[----:B------:R-:W-:Y:S01]  /*1740*/  @P5 IADD3 R54, PT, PT, R0, RZ, RZ ;  /* 0x000000ff00365210 */ /* 0x000fe20007ffe0ff */
[----:B-----5:R-:W-:Y:S04]  /*1750*/  @P2 STS [R73+0x540], R65 ;  /* 0x0005404149002388 */ /* 0x020fe80000000800 */
[----:B------:R-:W-:Y:S04]  /*1760*/  @P3 STS [R66+UR4+0x1c0], R69 ;  /* 0x0001c04542003988 */ /* 0x000fe80008000804 */
[----:B------:R-:W-:Y:S04]  /*1770*/  @P4 STS [R66+UR4+0x380], R71 ;  /* 0x0003804742004988 */ /* 0x000fe80008000804 */
[----:B------:R-:W-:Y:S04]  /*1780*/  @P6 STS [R66+UR4], R67 ;  /* 0x0000004342006988 */ /* 0x000fe80008000804 */
[----:B------:R-:W-:Y:S04]  /*1790*/  LDS R64, [R54+UR7] ;  /* 0x0000000736407984 */ /* 0x000fe80008000800 */
[----:B------:R-:W0:Y:S04]  /*17a0*/  LDS.128 R16, [R53] ;  /* 0x0000000035107984 */ /* 0x000e280000000c00 */
[----:B------:R-:W1:Y:S04]  /*17b0*/  LDS R63, [R54+UR7+0x1a0] ;  /* 0x0001a007363f7984 */ /* 0x000e680008000800 */
[----:B------:R-:W2:Y:S04]  /*17c0*/  LDS R62, [R54+UR7+0x340] ;  /* 0x00034007363e7984 */ /* 0x000ea80008000800 */
[----:B------:R-:W3:Y:S04]  /*17d0*/  LDS R55, [R54+UR7+0x4e0] ;  /* 0x0004e00736377984 */ /* 0x000ee80008000800 */
[----:B------:R-:W4:Y:S01]  /*17e0*/  LDS.128 R20, [R53+0x200] ;  /* 0x0002000035147984 */ /* 0x000f220000000c00 */
[----:B0-----:R-:W-:-:S02]  /*17f0*/  IDP.4A.S8.S8 R36, R64, R17, R36 ;  /* 0x0000001140247226 */ /* 0x001fc40000000624 */
[-C--:B------:R-:W-:Y:S02]  /*1800*/  IDP.4A.S8.S8 R29, R64, R16.reuse, R29 ;  /* 0x00000010401d7226 */ /* 0x080fe4000000061d */
[CC--:B-1----:R-:W-:Y:S02]  /*1810*/  IDP.4A.S8.S8 R34, R63.reuse, R17.reuse, R34 ;  /* 0x000000113f227226 */ /* 0x0c2fe40000000622 */
[-C--:B------:R-:W-:Y:S02]  /*1820*/  IDP.4A.S8.S8 R13, R63, R16.reuse, R13 ;  /* 0x000000103f0d7226 */ /* 0x080fe4000000060d */
[CC--:B--2---:R-:W-:Y:S02]  /*1830*/  IDP.4A.S8.S8 R30, R62.reuse, R17.reuse, R30 ;  /* 0x000000113e1e7226 */ /* 0x0c4fe4000000061e */
[----:B------:R-:W-:Y:S02]  /*1840*/  IDP.4A.S8.S8 R15, R62, R16, R15 ;  /* 0x000000103e0f7226 */ /* 0x000fe4000000060f */
[----:B---3--:R-:W-:-:S02]  /*1850*/  IDP.4A.S8.S8 R38, R55, R17, R38 ;  /* 0x0000001137267226 */ /* 0x008fc40000000626 */
[----:B------:R-:W-:Y:S02]  /*1860*/  IDP.4A.S8.S8 R33, R55, R16, R33 ;  /* 0x0000001037217226 */ /* 0x000fe40000000621 */
[-C--:B------:R-:W-:Y:S02]  /*1870*/  IDP.4A.S8.S8 R43, R64, R18.reuse, R43 ;  /* 0x00000012402b7226 */ /* 0x080fe4000000062b */
[-C--:B------:R-:W-:Y:S02]  /*1880*/  IDP.4A.S8.S8 R39, R63, R18.reuse, R39 ;  /* 0x000000123f277226 */ /* 0x080fe40000000627 */
[-C--:B------:R-:W-:Y:S02]  /*1890*/  IDP.4A.S8.S8 R35, R62, R18.reuse, R35 ;  /* 0x000000123e237226 */ /* 0x080fe40000000623 */
[----:B------:R-:W-:Y:S02]  /*18a0*/  IDP.4A.S8.S8 R47, R55, R18, R47 ;  /* 0x00000012372f7226 */ /* 0x000fe4000000062f */
[----:B----4-:R-:W-:-:S02]  /*18b0*/  IDP.4A.S8.S8 R17, R64, R20, R7 ;  /* 0x0000001440117226 */ /* 0x010fc40000000607 */
[CC--:B------:R-:W-:Y:S02]  /*18c0*/  IDP.4A.S8.S8 R3, R63.reuse, R20.reuse, R3 ;  /* 0x000000143f037226 */ /* 0x0c0fe40000000603 */
[----:B------:R-:W-:Y:S02]  /*18d0*/  IDP.4A.S8.S8 R65, R62, R20, R5 ;  /* 0x000000143e417226 */ /* 0x000fe40000000605 */
[-C--:B------:R-:W-:Y:S02]  /*18e0*/  IDP.4A.S8.S8 R67, R64, R21.reuse, R14 ;  /* 0x0000001540437226 */ /* 0x080fe4000000060e */
[-C--:B------:R-:W-:Y:S01]  /*18f0*/  IDP.4A.S8.S8 R68, R63, R21.reuse, R12 ;  /* 0x000000153f447226 */ /* 0x080fe2000000060c */
[----:B------:R-:W-:Y:S01]  /*1900*/  LDS R14, [R54+UR7+0x374] ;  /* 0x00037407360e7984 */ /* 0x000fe20008000800 */
[-C--:B------:R-:W-:Y:S02]  /*1910*/  IDP.4A.S8.S8 R69, R62, R21.reuse, R10 ;  /* 0x000000153e457226 */ /* 0x080fe4000000060a */
[----:B------:R-:W-:Y:S01]  /*1920*/  IDP.4A.S8.S8 R70, R55, R21, R32 ;  /* 0x0000001537467226 */ /* 0x000fe20000000620 */
[----:B------:R-:W-:Y:S01]  /*1930*/  LDS R12, [R54+UR7+0x1d4] ;  /* 0x0001d407360c7984 */ /* 0x000fe20008000800 */
[----:B------:R-:W-:-:S02]  /*1940*/  IDP.4A.S8.S8 R16, R64, R19, R6 ;  /* 0x0000001340107226 */ /* 0x000fc40000000606 */
[-C--:B------:R-:W-:Y:S01]  /*1950*/  IDP.4A.S8.S8 R18, R63, R19.reuse, R4 ;  /* 0x000000133f127226 */ /* 0x080fe20000000604 */
[----:B------:R-:W-:Y:S01]  /*1960*/  LDS R32, [R54+UR7+0x34] ;  /* 0x0000340736207984 */ /* 0x000fe20008000800 */
[CC--:B------:R-:W-:Y:S02]  /*1970*/  IDP.4A.S8.S8 R2, R62.reuse, R19.reuse, R2 ;  /* 0x000000133e027226 */ /* 0x0c0fe40000000602 */
[C---:B------:R-:W-:Y:S01]  /*1980*/  IDP.4A.S8.S8 R66, R55.reuse, R19, R8 ;  /* 0x0000001337427226 */ /* 0x040fe20000000608 */
[----:B------:R-:W0:Y:S01]  /*1990*/  LDS.128 R4, [R53+0x10] ;  /* 0x0000100035047984 */ /* 0x000e220000000c00 */
[----:B------:R-:W-:Y:S02]  /*19a0*/  IDP.4A.S8.S8 R20, R55, R20, R9 ;  /* 0x0000001437147226 */ /* 0x000fe40000000609 */
[-C--:B------:R-:W-:Y:S01]  /*19b0*/  IDP.4A.S8.S8 R21, R62, R22.reuse, R11 ;  /* 0x000000163e157226 */ /* 0x080fe2000000060b */
[----:B------:R-:W1:Y:S04]  /*19c0*/  LDS R19, [R54+UR7+0x514] ;  /* 0x0005140736137984 */ /* 0x000e680008000800 */
[----:B------:R-:W2:Y:S01]  /*19d0*/  LDS.128 R8, [R53+0x210] ;  /* 0x0002100035087984 */ /* 0x000ea20000000c00 */
[----:B------:R-:W-:-:S02]  /*19e0*/  IDP.4A.S8.S8 R41, R64, R22, R41 ;  /* 0x0000001640297226 */ /* 0x000fc40000000629 */
[-C--:B------:R-:W-:Y:S02]  /*19f0*/  IDP.4A.S8.S8 R37, R63, R22.reuse, R37 ;  /* 0x000000163f257226 */ /* 0x080fe40000000625 */
[----:B------:R-:W-:Y:S02]  /*1a00*/  IDP.4A.S8.S8 R22, R55, R22, R45 ;  /* 0x0000001637167226 */ /* 0x000fe4000000062d */
[-C--:B------:R-:W-:Y:S02]  /*1a10*/  IDP.4A.S8.S8 R42, R63, R23.reuse, R42 ;  /* 0x000000173f2a7226 */ /* 0x080fe4000000062a */
[-C--:B------:R-:W-:Y:S02]  /*1a20*/  IDP.4A.S8.S8 R40, R62, R23.reuse, R40 ;  /* 0x000000173e287226 */ /* 0x080fe40000000628 */
[-C--:B------:R-:W-:Y:S01]  /*1a30*/  IDP.4A.S8.S8 R44, R64, R23.reuse, R44 ;  /* 0x00000017402c7226 */ /* 0x080fe2000000062c */
[----:B------:R-:W-:Y:S01]  /*1a40*/  LDS R62, [R54+UR7+0x68] ;  /* 0x00006807363e7984 */ /* 0x000fe20008000800 */
[----:B------:R-:W-:-:S02]  /*1a50*/  IDP.4A.S8.S8 R46, R55, R23, R46 ;  /* 0x00000017372e7226 */ /* 0x000fc4000000062e */
[-C--:B0-----:R-:W-:Y:S02]  /*1a60*/  IDP.4A.S8.S8 R29, R32, R4.reuse, R29 ;  /* 0x00000004201d7226 */ /* 0x081fe4000000061d */
[-C--:B------:R-:W-:Y:S02]  /*1a70*/  IDP.4A.S8.S8 R23, R12, R4.reuse, R13 ;  /* 0x000000040c177226 */ /* 0x080fe4000000060d */
[-C--:B------:R-:W-:Y:S02]  /*1a80*/  IDP.4A.S8.S8 R45, R14, R4.reuse, R15 ;  /* 0x000000040e2d7226 */ /* 0x080fe4000000060f */
[C---:B-1----:R-:W-:Y:S02]  /*1a90*/  IDP.4A.S8.S8 R33, R19.reuse, R4, R33 ;  /* 0x0000000413217226 */ /* 0x042fe40000000621 */
[----:B--2---:R-:W-:Y:S02]  /*1aa0*/  IDP.4A.S8.S8 R63, R19, R8, R20 ;  /* 0x00000008133f7226 */ /* 0x004fe40000000614 */
        /* <DEDUP_REMOVED lines=12> */
[-C--:B------:R-:W-:Y:S01]  /*1b70*/  IDP.4A.S8.S8 R17, R32, R8.reuse, R17 ;  /* 0x0000000820117226 */ /* 0x080fe20000000611 */
[----:B------:R-:W0:Y:S01]  /*1b80*/  LDS.128 R4, [R53+0x20] ;  /* 0x0000200035047984 */ /* 0x000e220000000c00 */
[----:B------:R-:W-:-:S02]  /*1b90*/  IDP.4A.S8.S8 R55, R12, R8, R3 ;  /* 0x000000080c377226 */ /* 0x000fc40000000603 */
[----:B------:R-:W-:Y:S01]  /*1ba0*/  IDP.4A.S8.S8 R65, R14, R8, R65 ;  /* 0x000000080e417226 */ /* 0x000fe20000000641 */
[----:B------:R-:W1:Y:S01]  /*1bb0*/  LDS R3, [R54+UR7+0x3a8] ;  /* 0x0003a80736037984 */ /* 0x000e620008000800 */
[-C--:B------:R-:W-:Y:S02]  /*1bc0*/  IDP.4A.S8.S8 R67, R32, R9.reuse, R67 ;  /* 0x0000000920437226 */ /* 0x080fe40000000643 */
[-C--:B------:R-:W-:Y:S01]  /*1bd0*/  IDP.4A.S8.S8 R68, R12, R9.reuse, R68 ;  /* 0x000000090c447226 */ /* 0x080fe20000000644 */
[----:B------:R-:W2:Y:S01]  /*1be0*/  LDS R8, [R54+UR7+0x548] ;  /* 0x0005480736087984 */ /* 0x000ea20008000800 */
[-C--:B------:R-:W-:Y:S02]  /*1bf0*/  IDP.4A.S8.S8 R20, R14, R9.reuse, R69 ;  /* 0x000000090e147226 */ /* 0x080fe40000000645 */
[----:B------:R-:W-:Y:S02]  /*1c00*/  IDP.4A.S8.S8 R70, R19, R9, R70 ;  /* 0x0000000913467226 */ /* 0x000fe40000000646 */
[----:B------:R-:W3:Y:S01]  /*1c10*/  LDS R9, [R54+UR7+0x208] ;  /* 0x0002080736097984 */ /* 0x000ee20008000800 */
[----:B------:R-:W-:-:S02]  /*1c20*/  IDP.4A.S8.S8 R41, R32, R10, R41 ;  /* 0x0000000a20297226 */ /* 0x000fc40000000629 */
[-C--:B------:R-:W-:Y:S02]  /*1c30*/  IDP.4A.S8.S8 R37, R12, R10.reuse, R37 ;  /* 0x0000000a0c257226 */ /* 0x080fe40000000625 */
[-C--:B------:R-:W-:Y:S02]  /*1c40*/  IDP.4A.S8.S8 R21, R14, R10.reuse, R21 ;  /* 0x0000000a0e157226 */ /* 0x080fe40000000615 */
[----:B------:R-:W-:Y:S02]  /*1c50*/  IDP.4A.S8.S8 R69, R19, R10, R22 ;  /* 0x0000000a13457226 */ /* 0x000fe40000000616 */
[-C--:B------:R-:W-:Y:S01]  /*1c60*/  IDP.4A.S8.S8 R42, R12, R11.reuse, R42 ;  /* 0x0000000b0c2a7226 */ /* 0x080fe2000000062a */
[----:B------:R-:W-:Y:S01]  /*1c70*/  LDS R22, [R54+UR7+0x23c] ;  /* 0x00023c0736167984 */ /* 0x000fe20008000800 */
[----:B------:R-:W-:-:S03]  /*1c80*/  IDP.4A.S8.S8 R10, R14, R11, R40 ;  /* 0x0000000b0e0a7226 */ /* 0x000fc60000000628 */
[----:B------:R-:W4:Y:S01]  /*1c90*/  LDS.128 R12, [R53+0x220] ;  /* 0x00022000350c7984 */ /* 0x000f220000000c00 */
[-C--:B------:R-:W-:Y:S02]  /*1ca0*/  IDP.4A.S8.S8 R32, R32, R11.reuse, R44 ;  /* 0x0000000b20207226 */ /* 0x080fe4000000062c */
[----:B------:R-:W-:Y:S01]  /*1cb0*/  IDP.4A.S8.S8 R11, R19, R11, R46 ;  /* 0x0000000b130b7226 */ /* 0x000fe2000000062e */
[----:B------:R-:W-:Y:S04]  /*1cc0*/  LDS R44, [R54+UR7+0x9c] ;  /* 0x00009c07362c7984 */ /* 0x000fe80008000800 */
[----:B------:R-:W-:Y:S04]  /*1cd0*/  LDS R40, [R54+UR7+0x3dc] ;  /* 0x0003dc0736287984 */ /* 0x000fe80008000800 */
[----:B------:R5:W-:Y:S01]  /*1ce0*/  LDS R46, [R54+UR7+0x57c] ;  /* 0x00057c07362e7984 */ /* 0x000be20008000800 */
[----:B0-----:R-:W-:-:S02]  /*1cf0*/  IDP.4A.S8.S8 R29, R62, R4, R29 ;  /* 0x000000043e1d7226 */ /* 0x001fc4000000061d */
[-C--:B------:R-:W-:Y:S02]  /*1d00*/  IDP.4A.S8.S8 R36, R62, R5.reuse, R36 ;  /* 0x000000053e247226 */ /* 0x080fe40000000624 */
[CC--:B-1----:R-:W-:Y:S02]  /*1d10*/  IDP.4A.S8.S8 R45, R3.reuse, R4.reuse, R45 ;  /* 0x00000004032d7226 */ /* 0x0c2fe4000000062d */
[-C--:B------:R-:W-:Y:S02]  /*1d20*/  IDP.4A.S8.S8 R30, R3, R5.reuse, R30 ;  /* 0x00000005031e7226 */ /* 0x080fe4000000061e */
[C---:B--2---:R-:W-:Y:S02]  /*1d30*/  IDP.4A.S8.S8 R33, R8.reuse, R4, R33 ;  /* 0x0000000408217226 */ /* 0x044fe40000000621 */
[----:B------:R-:W-:Y:S02]  /*1d40*/  IDP.4A.S8.S8 R38, R8, R5, R38 ;  /* 0x0000000508267226 */ /* 0x000fe40000000626 */
[----:B------:R-:W-:-:S02]  /*1d50*/  IDP.4A.S8.S8 R43, R62, R6, R43 ;  /* 0x000000063e2b7226 */ /* 0x000fc4000000062b */
[C---:B---3--:R-:W-:Y:S02]  /*1d60*/  IDP.4A.S8.S8 R23, R9.reuse, R4, R23 ;  /* 0x0000000409177226 */ /* 0x048fe40000000617 */
[C---:B------:R-:W-:Y:S02]  /*1d70*/  IDP.4A.S8.S8 R34, R9.reuse, R5, R34 ;  /* 0x0000000509227226 */ /* 0x040fe40000000622 */
        /* <DEDUP_REMOVED lines=8> */
[----:B----4-:R-:W-:-:S03]  /*1e00*/  IDP.4A.S8.S8 R73, R62, R12, R17 ;  /* 0x0000000c3e497226 */ /* 0x010fc60000000611 */
[----:B------:R-:W1:Y:S01]  /*1e10*/  LDS.128 R16, [R53+0x230] ;  /* 0x0002300035107984 */ /* 0x000e620000000c00 */
[----:B------:R-:W-:Y:S01]  /*1e20*/  ISETP.NE.AND P5, PT, R49, 0xf, PT ;  /* 0x0000000f3100780c */ /* 0x000fe20003fa5270 */
        /* <DEDUP_REMOVED lines=11> */
[-C--:B------:R-:W-:Y:S02]  /*1ee0*/  IDP.4A.S8.S8 R62, R62, R15.reuse, R32 ;  /* 0x0000000f3e3e7226 */ /* 0x080fe40000000620 */
[-C--:B------:R-:W-:Y:S02]  /*1ef0*/  IDP.4A.S8.S8 R42, R9, R15.reuse, R42 ;  /* 0x0000000f092a7226 */ /* 0x080fe4000000062a */
[-C--:B-----5:R-:W-:Y:S02]  /*1f00*/  IDP.4A.S8.S8 R54, R3, R15.reuse, R10 ;  /* 0x0000000f03367226 */ /* 0x0a0fe4000000060a */
[----:B------:R-:W-:Y:S02]  /*1f10*/  IDP.4A.S8.S8 R72, R8, R15, R11 ;  /* 0x0000000f08487226 */ /* 0x000fe4000000060b */
        /* <DEDUP_REMOVED lines=16> */
[-C--:B-1----:R-:W-:Y:S02]  /*2020*/  IDP.4A.S8.S8 R7, R44, R16.reuse, R73 ;  /* 0x000000102c077226 */ /* 0x082fe40000000649 */
[-C--:B------:R-:W-:Y:S02]  /*2030*/  IDP.4A.S8.S8 R5, R40, R16.reuse, R65 ;  /* 0x0000001028057226 */ /* 0x080fe40000000641 */
[----:B------:R-:W-:Y:S02]  /*2040*/  IDP.4A.S8.S8 R9, R46, R16, R63 ;  /* 0x000000102e097226 */ /* 0x000fe4000000063f */
[----:B------:R-:W-:-:S02]  /*2050*/  IDP.4A.S8.S8 R14, R44, R17, R67 ;  /* 0x000000112c0e7226 */ /* 0x000fc40000000643 */
[-C--:B------:R-:W-:Y:S02]  /*2060*/  IDP.4A.S8.S8 R10, R40, R17.reuse, R20 ;  /* 0x00000011280a7226 */ /* 0x080fe40000000614 */
[----:B------:R-:W-:Y:S02]  /*2070*/  IDP.4A.S8.S8 R32, R46, R17, R70 ;  /* 0x000000112e207226 */ /* 0x000fe40000000646 */
[-C--:B------:R-:W-:Y:S02]  /*2080*/  IDP.4A.S8.S8 R41, R44, R18.reuse, R41 ;  /* 0x000000122c297226 */ /* 0x080fe40000000629 */
        /* <DEDUP_REMOVED lines=8> */
[----:B------:R-:W-:Y:S01]  /*2110*/  IDP.4A.S8.S8 R46, R46, R19, R72 ;  /* 0x000000132e2e7226 */ /* 0x000fe20000000648 */
[----:B------:R-:W-:Y:S06]  /*2120*/  @P5 BRA `(.L_x_371) ;  /* 0xfffffff000905947 */ /* 0x000fec000383ffff */
[----:B------:R-:W0:Y:S08]  /*2130*/  S2UR UR6, SR_CgaCtaId ;  /* 0x00000000000679c3 */ /* 0x000e300000008800 */
[----:B------:R-:W-:Y:S01]  /*2140*/  BAR.SYNC.DEFER_BLOCKING 0x0 ;  /* 0x0000000000007b1d */ /* 0x000fe20000010000 */
[----:B------:R-:W-:Y:S02]  /*2150*/  SHF.L.U32 R48, R27, 0x6, RZ ;  /* 0x000000061b307819 */ /* 0x000fe400000006ff */
[----:B------:R-:W-:-:S02]  /*2160*/  LEA R25, R25, R28, 0x6 ;  /* 0x0000001c19197211 */ /* 0x000fc400078e30ff */
[----:B------:R-:W-:Y:S01]  /*2170*/  LOP3.LUT R48, R48, 0x1c0, RZ, 0xc0, !PT ;  /* 0x000001c030307812 */ /* 0x000fe200078ec0ff */
[----:B------:R-:W-:Y:S01]  /*2180*/  UMOV UR4, 0x400 ;  /* 0x0000040000047882 */ /* 0x000fe20000000000 */
[----:B------:R-:W-:Y:S01]  /*2190*/  LEA R57, R28, R31, 0x4 ;  /* 0x0000001f1c397211 */ /* 0x000fe200078e20ff */
[----:B------:R-:W-:Y:S01]  /*21a0*/  UIADD3 UR5, UPT, UPT, UR4, 0xd00, URZ ;  /* 0x00000d0004057890 */ /* 0x000fe2000fffe0ff */
[----:B------:R-:W1:Y:S01]  /*21b0*/  S2R R27, SR_TID.Z ;  /* 0x00000000001b7919 */ /* 0x000e620000002300 */
[----:B------:R-:W-:Y:S01]  /*21c0*/  IMAD R25, R25, 0x70, R24 ;  /* 0x0000007019197824 */ /* 0x000fe200078e0218 */
[----:B------:R-:W-:-:S03]  /*21d0*/  SHF.L.U32 R57, R57, 0x2, RZ ;  /* 0x0000000239397819 */ /* 0x000fc600000006ff */
[----:B------:R-:W-:Y:S01]  /*21e0*/  IMAD R26, R25, 0x1c, R26 ;  /* 0x0000001c191a7824 */ /* 0x000fe200078e021a */
[----:B0-----:R-:W-:Y:S02]  /*21f0*/  ULEA UR4, UR6, UR4, 0x18 ;  /* 0x0000000406047291 */ /* 0x001fe4000f8ec0ff */
[----:B------:R-:W-:-:S07]  /*2200*/  ULEA UR5, UR6, UR5, 0x18 ;  /* 0x0000000506057291 */ /* 0x000fce000f8ec0ff */
[----:B------:R-:W-:Y:S04]  /*2210*/  LDS R52, [R0+UR4+0x680] ;  /* 0x0006800400347984 */ /* 0x000fe80008000800 */
[----:B------:R-:W0:Y:S04]  /*2220*/  LDS.128 R16, [R48+UR5+0x400] ;  /* 0x0004000530107984 */ /* 0x000e280008000c00 */
[----:B------:R-:W2:Y:S01]  /*2230*/  LDS R51, [R0+UR4+0x820] ;  /* 0x0008200400337984 */ /* 0x000ea20008000800 */
[----:B-1----:R-:W-:-:S03]  /*2240*/  SHF.R.U32.HI R27, RZ, 0x3, R27 ;  /* 0x00000003ff1b7819 */ /* 0x002fc6000001161b */
[----:B------:R-:W1:Y:S02]  /*2250*/  LDS R50, [R0+UR4+0x9c0] ;  /* 0x0009c00400327984 */ /* 0x000e640008000800 */
[----:B------:R-:W-:Y:S02]  /*2260*/  IMAD R58, R27, 0x6200, R26 ;  /* 0x000062001b3a7824 */ /* 0x000fe400078e021a */
[----:B------:R-:W3:Y:S02]  /*2270*/  LDS R49, [R0+UR4+0xb60] ;  /* 0x000b600400317984 */ /* 0x000ee40008000800 */
[----:B------:R-:W-:Y:S02]  /*2280*/  IMAD R58, R31, 0xc4, R58 ;  /* 0x000000c41f3a7824 */ /* 0x000fe400078e023a */
[----:B------:R-:W4:Y:S04]  /*2290*/  LDS.128 R20, [R48+UR5+0x600] ;  /* 0x0006000530147984 */ /* 0x000f280008000c00 */
[----:B------:R-:W-:Y:S04]  /*22a0*/  LDS R53, [R0+UR4+0x6b4] ;  /* 0x0006b40400357984 */ /* 0x000fe80008000800 */
[----:B------:R-:W-:Y:S04]  /*22b0*/  LDS R54, [R0+UR4+0x854] ;  /* 0x0008540400367984 */ /* 0x000fe80008000800 */
[----:B------:R-:W-:Y:S04]  /*22c0*/  LDS R56, [R0+UR4+0x9f4] ;  /* 0x0009f40400387984 */ /* 0x000fe80008000800 */
[----:B------:R-:W-:Y:S04]  /*22d0*/  LDS R55, [R0+UR4+0xb94] ;  /* 0x000b940400377984 */ /* 0x000fe80008000800 */
[----:B------:R-:W-:Y:S01]  /*22e0*/  LDS.128 R24, [R48+UR5+0x410] ;  /* 0x0004100530187984 */ /* 0x000fe20008000c00 */
[----:B0-----:R-:W-:-:S02]  /*22f0*/  IDP.4A.S8.S8 R59, R52, R16, R29 ;  /* 0x00000010343b7226 */ /* 0x001fc4000000061d */
[-C--:B------:R-:W-:Y:S02]  /*2300*/  IDP.4A.S8.S8 R36, R52, R17.reuse, R36 ;  /* 0x0000001134247226 */ /* 0x080fe40000000624 */
[CC--:B--2---:R-:W-:Y:S02]  /*2310*/  IDP.4A.S8.S8 R13, R51.reuse, R16.reuse, R13 ;  /* 0x00000010330d7226 */ /* 0x0c4fe4000000060d */
[----:B------:R-:W-:Y:S02]  /*2320*/  IDP.4A.S8.S8 R34, R51, R17, R34 ;  /* 0x0000001133227226 */ /* 0x000fe40000000622 */
[----:B-1----:R-:W-:Y:S02]  /*2330*/  IDP.4A.S8.S8 R15, R50, R16, R15 ;  /* 0x00000010320f7226 */ /* 0x002fe4000000060f */
[----:B------:R-:W-:Y:S02]  /*2340*/  IDP.4A.S8.S8 R43, R52, R18, R43 ;  /* 0x00000012342b7226 */ /* 0x000fe4000000062b */
[----:B---3--:R-:W-:-:S02]  /*2350*/  IDP.4A.S8.S8 R16, R49, R16, R33 ;  /* 0x0000001031107226 */ /* 0x008fc40000000621 */
[CC--:B------:R-:W-:Y:S02]  /*2360*/  IDP.4A.S8.S8 R33, R50.reuse, R17.reuse, R30 ;  /* 0x0000001132217226 */ /* 0x0c0fe4000000061e */
[----:B------:R-:W0:Y:S01]  /*2370*/  LDS.128 R28, [R48+UR5+0x610] ;  /* 0x00061005301c7984 */ /* 0x000e220008000c00 */
[----:B------:R-:W-:Y:S02]  /*2380*/  IDP.4A.S8.S8 R38, R49, R17, R38 ;  /* 0x0000001131267226 */ /* 0x000fe40000000626 */
[-C--:B------:R-:W-:Y:S02]  /*2390*/  IDP.4A.S8.S8 R39, R51, R18.reuse, R39 ;  /* 0x0000001233277226 */ /* 0x080fe40000000627 */
[-C--:B------:R-:W-:Y:S02]  /*23a0*/  IDP.4A.S8.S8 R35, R50, R18.reuse, R35 ;  /* 0x0000001232237226 */ /* 0x080fe40000000623 */
[----:B------:R-:W-:Y:S02]  /*23b0*/  IDP.4A.S8.S8 R18, R49, R18, R47 ;  /* 0x0000001231127226 */ /* 0x000fe4000000062f */
[----:B------:R-:W-:-:S02]  /*23c0*/  IDP.4A.S8.S8 R60, R52, R19, R6 ;  /* 0x00000013343c7226 */ /* 0x000fc40000000606 */
[-C--:B------:R-:W-:Y:S02]  /*23d0*/  IDP.4A.S8.S8 R17, R51, R19.reuse, R4 ;  /* 0x0000001333117226 */ /* 0x080fe40000000604 */
[-C--:B------:R-:W-:Y:S02]  /*23e0*/  IDP.4A.S8.S8 R2, R50, R19.reuse, R2 ;  /* 0x0000001332027226 */ /* 0x080fe40000000602 */
[----:B------:R-:W-:Y:S02]  /*23f0*/  IDP.4A.S8.S8 R8, R49, R19, R8 ;  /* 0x0000001331087226 */ /* 0x000fe40000000608 */
[-C--:B----4-:R-:W-:Y:S02]  /*2400*/  IDP.4A.S8.S8 R19, R52, R20.reuse, R7 ;  /* 0x0000001434137226 */ /* 0x090fe40000000607 */
[C---:B------:R-:W-:Y:S02]  /*2410*/  IDP.4A.S8.S8 R47, R50.reuse, R20, R5 ;  /* 0x00000014322f7226 */ /* 0x040fe40000000605 */
[C---:B------:R-:W-:Y:S01]  /*2420*/  IDP.4A.S8.S8 R10, R50.reuse, R21, R10 ;  /* 0x00000015320a7226 */ /* 0x040fe2000000060a */
[----:B------:R-:W-:Y:S01]  /*2430*/  LDS.128 R4, [R48+UR5+0x420] ;  /* 0x0004200530047984 */ /* 0x000fe20008000c00 */
[----:B------:R-:W-:-:S02]  /*2440*/  IDP.4A.S8.S8 R11, R50, R22, R11 ;  /* 0x00000016320b7226 */ /* 0x000fc4000000060b */
[----:B------:R-:W-:Y:S02]  /*2450*/  IDP.4A.S8.S8 R40, R50, R23, R40 ;  /* 0x0000001732287226 */ /* 0x000fe40000000628 */
[----:B------:R-:W1:Y:S01]  /*2460*/  LDS R50, [R0+UR4+0xbc8] ;  /* 0x000bc80400327984 */ /* 0x000e620008000800 */
[-C--:B------:R-:W-:Y:S02]  /*2470*/  IDP.4A.S8.S8 R3, R51, R20.reuse, R3 ;  /* 0x0000001433037226 */ /* 0x080fe40000000603 */
[----:B------:R-:W-:Y:S02]  /*2480*/  IDP.4A.S8.S8 R9, R49, R20, R9 ;  /* 0x0000001431097226 */ /* 0x000fe40000000609 */
[-C--:B------:R-:W-:Y:S01]  /*2490*/  IDP.4A.S8.S8 R14, R52, R21.reuse, R14 ;  /* 0x00000015340e7226 */ /* 0x080fe2000000060e */
[----:B------:R-:W2:Y:S01]  /*24a0*/  LDS R20, [R0+UR4+0x6e8] ;  /* 0x0006e80400147984 */ /* 0x000ea20008000800 */
[-C--:B------:R-:W-:Y:S02]  /*24b0*/  IDP.4A.S8.S8 R12, R51, R21.reuse, R12 ;  /* 0x00000015330c7226 */ /* 0x080fe4000000060c */
[----:B------:R-:W-:-:S02]  /*24c0*/  IDP.4A.S8.S8 R32, R49, R21, R32 ;  /* 0x0000001531207226 */ /* 0x000fc40000000620 */
[C---:B------:R-:W-:Y:S02]  /*24d0*/  IDP.4A.S8.S8 R37, R51.reuse, R22, R37 ;  /* 0x0000001633257226 */ /* 0x040fe40000000625 */
[-C--:B------:R-:W-:Y:S02]  /*24e0*/  IDP.4A.S8.S8 R42, R51, R23.reuse, R42 ;  /* 0x00000017332a7226 */ /* 0x080fe4000000062a */
[-C--:B------:R-:W-:Y:S02]  /*24f0*/  IDP.4A.S8.S8 R44, R52, R23.reuse, R44 ;  /* 0x00000017342c7226 */ /* 0x080fe4000000062c */
[----:B------:R-:W-:Y:S02]  /*2500*/  IDP.4A.S8.S8 R46, R49, R23, R46 ;  /* 0x00000017312e7226 */ /* 0x000fe4000000062e */
[-C--:B0-----:R-:W-:Y:S02]  /*2510*/  IDP.4A.S8.S8 R51, R53, R28.reuse, R19 ;  /* 0x0000001c35337226 */ /* 0x081fe40000000613 */
[----:B------:R-:W-:-:S02]  /*2520*/  IDP.4A.S8.S8 R61, R54, R28, R3 ;  /* 0x0000001c363d7226 */ /* 0x000fc40000000603 */
[-C--:B------:R-:W-:Y:S02]  /*2530*/  IDP.4A.S8.S8 R47, R56, R28.reuse, R47 ;  /* 0x0000001c382f7226 */ /* 0x080fe4000000062f */
[----:B------:R-:W-:Y:S02]  /*2540*/  IDP.4A.S8.S8 R63, R55, R28, R9 ;  /* 0x0000001c373f7226 */ /* 0x000fe40000000609 */
[-C--:B------:R-:W-:Y:S02]  /*2550*/  IDP.4A.S8.S8 R21, R54, R24.reuse, R13 ;  /* 0x0000001836157226 */ /* 0x080fe4000000060d */
[----:B------:R-:W-:Y:S02]  /*2560*/  IDP.4A.S8.S8 R23, R56, R24, R15 ;  /* 0x0000001838177226 */ /* 0x000fe4000000060f */
[-C--:B------:R-:W-:Y:S02]  /*2570*/  IDP.4A.S8.S8 R28, R53, R29.reuse, R14 ;  /* 0x0000001d351c7226 */ /* 0x080fe4000000060e */
[----:B------:R-:W-:-:S02]  /*2580*/  IDP.4A.S8.S8 R62, R54, R29, R12 ;  /* 0x0000001d363e7226 */ /* 0x000fc4000000060c */
[-C--:B------:R-:W-:Y:S01]  /*2590*/  IDP.4A.S8.S8 R10, R56, R29.reuse, R10 ;  /* 0x0000001d380a7226 */ /* 0x080fe2000000060a */
[----:B------:R-:W-:Y:S01]  /*25a0*/  LDS.128 R12, [R48+UR5+0x430] ;  /* 0x00043005300c7984 */ /* 0x000fe20008000c00 */
[----:B------:R-:W-:Y:S02]  /*25b0*/  IDP.4A.S8.S8 R32, R55, R29, R32 ;  /* 0x0000001d37207226 */ /* 0x000fe40000000620 */
[----:B------:R-:W-:Y:S01]  /*25c0*/  IDP.4A.S8.S8 R41, R52, R22, R41 ;  /* 0x0000001634297226 */ /* 0x000fe20000000629 */
[----:B------:R-:W0:Y:S01]  /*25d0*/  LDS R29, [R0+UR4+0x71c] ;  /* 0x00071c04001d7984 */ /* 0x000e220008000800 */
[-C--:B------:R-:W-:Y:S02]  /*25e0*/  IDP.4A.S8.S8 R36, R53, R25.reuse, R36 ;  /* 0x0000001935247226 */ /* 0x080fe40000000624 */
[-C--:B------:R-:W-:Y:S01]  /*25f0*/  IDP.4A.S8.S8 R34, R54, R25.reuse, R34 ;  /* 0x0000001936227226 */ /* 0x080fe20000000622 */
[----:B------:R-:W3:Y:S01]  /*2600*/  LDS R52, [R0+UR4+0xa28] ;  /* 0x000a280400347984 */ /* 0x000ee20008000800 */
        /* <DEDUP_REMOVED lines=10> */
[----:B------:R-:W4:Y:S01]  /*26b0*/  LDS R24, [R0+UR4+0x888] ;  /* 0x0008880400187984 */ /* 0x000f220008000800 */
[-C--:B------:R-:W-:Y:S02]  /*26c0*/  IDP.4A.S8.S8 R49, R56, R27.reuse, R2 ;  /* 0x0000001b38317226 */ /* 0x080fe40000000602 */
[----:B------:R-:W5:Y:S01]  /*26d0*/  LDC.64 R2, c[0x0][0x398] ;  /* 0x0000e600ff027b82 */ /* 0x000f620000000a00 */
[----:B------:R-:W4:Y:S01]  /*26e0*/  LDS.128 R16, [R48+UR5+0x620] ;  /* 0x0006200530107984 */ /* 0x000f220008000c00 */
[----:B------:R-:W-:-:S02]  /*26f0*/  IDP.4A.S8.S8 R60, R53, R27, R60 ;  /* 0x0000001b353c7226 */ /* 0x000fc4000000063c */
[----:B------:R-:W-:Y:S02]  /*2700*/  IDP.4A.S8.S8 R27, R55, R27, R8 ;  /* 0x0000001b371b7226 */ /* 0x000fe40000000608 */
[-C--:B------:R-:W-:Y:S02]  /*2710*/  IDP.4A.S8.S8 R41, R53, R30.reuse, R41 ;  /* 0x0000001e35297226 */ /* 0x080fe40000000629 */
[-C--:B------:R-:W-:Y:S01]  /*2720*/  IDP.4A.S8.S8 R37, R54, R30.reuse, R37 ;  /* 0x0000001e36257226 */ /* 0x080fe20000000625 */
[----:B------:R-:W4:Y:S01]  /*2730*/  LDC.64 R8, c[0x0][0x3a0] ;  /* 0x0000e800ff087b82 */ /* 0x000f220000000a00 */
[-C--:B------:R-:W-:Y:S02]  /*2740*/  IDP.4A.S8.S8 R11, R56, R30.reuse, R11 ;  /* 0x0000001e380b7226 */ /* 0x080fe4000000060b */
[----:B------:R-:W-:Y:S02]  /*2750*/  IDP.4A.S8.S8 R65, R55, R30, R22 ;  /* 0x0000001e37417226 */ /* 0x000fe40000000616 */
[----:B-1----:R-:W-:-:S02]  /*2760*/  IDP.4A.S8.S8 R30, R50, R7, R27 ;  /* 0x00000007321e7226 */ /* 0x002fc4000000061b */
[----:B------:R-:W1:Y:S01]  /*2770*/  LDS R27, [R0+UR4+0x8bc] ;  /* 0x0008bc04001b7984 */ /* 0x000e620008000800 */
[----:B--2---:R-:W-:Y:S02]  /*2780*/  IDP.4A.S8.S8 R59, R20, R4, R59 ;  /* 0x00000004143b7226 */ /* 0x004fe4000000063b */
[----:B------:R-:W-:Y:S02]  /*2790*/  IDP.4A.S8.S8 R42, R54, R31, R42 ;  /* 0x0000001f362a7226 */ /* 0x000fe4000000062a */
[----:B0-----:R-:W-:Y:S02]  /*27a0*/  IDP.4A.S8.S8 R59, R29, R12, R59 ;  /* 0x0000000c1d3b7226 */ /* 0x001fe4000000063b */
[-C--:B------:R-:W-:Y:S02]  /*27b0*/  IDP.4A.S8.S8 R43, R20, R6.reuse, R43 ;  /* 0x00000006142b7226 */ /* 0x080fe4000000062b */
[-C--:B---3--:R-:W-:Y:S02]  /*27c0*/  IDP.4A.S8.S8 R35, R52, R6.reuse, R35 ;  /* 0x0000000634237226 */ /* 0x088fe40000000623 */
[----:B------:R-:W-:-:S02]  /*27d0*/  IDP.4A.S8.S8 R25, R50, R6, R25 ;  /* 0x0000000632197226 */ /* 0x000fc40000000619 */
[----:B-----5:R-:W-:-:S04]  /*27e0*/  IMAD.WIDE.U32 R2, R57, 0x4, R2 ;  /* 0x0000000439027825 */ /* 0x020fc800078e0002 */
[-C--:B------:R-:W-:Y:S02]  /*27f0*/  IDP.4A.S8.S8 R23, R52, R4.reuse, R23 ;  /* 0x0000000434177226 */ /* 0x080fe40000000617 */
[----:B------:R-:W-:Y:S02]  /*2800*/  IDP.4A.S8.S8 R45, R50, R4, R45 ;  /* 0x00000004322d7226 */ /* 0x000fe4000000062d */
[C---:B----4-:R-:W-:Y:S02]  /*2810*/  IDP.4A.S8.S8 R39, R24.reuse, R6, R39 ;  /* 0x0000000618277226 */ /* 0x050fe40000000627 */
[----:B------:R-:W-:Y:S02]  /*2820*/  HFMA2 R6, -RZ, RZ, 2, 0 ;  /* 0x40000000ff067431 */ /* 0x000fe400000001ff */
[----:B------:R-:W-:Y:S02]  /*2830*/  IDP.4A.S8.S8 R26, R24, R7, R26 ;  /* 0x00000007181a7226 */ /* 0x000fe4000000061a */
[----:B------:R-:W-:Y:S01]  /*2840*/  IDP.4A.S8.S8 R54, R52, R17, R10 ;  /* 0x0000001134367226 */ /* 0x000fe2000000060a */
[----:B------:R-:W-:Y:S01]  /*2850*/  SHF.R.S32.HI R10, RZ, 0x1f, R59 ;  /* 0x0000001fff0a7819 */ /* 0x000fe2000001143b */
[----:B------:R-:W-:-:S02]  /*2860*/  IDP.4A.S8.S8 R60, R20, R7, R60 ;  /* 0x00000007143c7226 */ /* 0x000fc4000000063c */
[----:B------:R-:W-:Y:S01]  /*2870*/  IDP.4A.S8.S8 R22, R52, R7, R49 ;  /* 0x0000000734167226 */ /* 0x000fe20000000631 */
[----:B------:R-:W-:Y:S01]  /*2880*/  MOV R7, 0x0 ;  /* 0x0000000000077802 */ /* 0x000fe20000000f00 */
[----:B------:R-:W-:Y:S02]  /*2890*/  IMAD R10, R10, 0x5e680000, RZ ;  /* 0x5e6800000a0a7824 */ /* 0x000fe400078e02ff */
[----:B------:R-:W-:Y:S02]  /*28a0*/  IDP.4A.S8.S8 R21, R24, R4, R21 ;  /* 0x0000000418157226 */ /* 0x000fe40000000615 */
[-C--:B------:R-:W-:Y:S02]  /*28b0*/  IDP.4A.S8.S8 R36, R20, R5.reuse, R36 ;  /* 0x0000000514247226 */ /* 0x080fe40000000624 */
[-C--:B------:R-:W-:Y:S02]  /*28c0*/  IDP.4A.S8.S8 R34, R24, R5.reuse, R34 ;  /* 0x0000000518227226 */ /* 0x080fe40000000622 */
[----:B------:R-:W-:-:S02]  /*28d0*/  IDP.4A.S8.S8 R4, R52, R5, R33 ;  /* 0x0000000534047226 */ /* 0x000fc40000000621 */
[----:B------:R-:W-:Y:S02]  /*28e0*/  IDP.4A.S8.S8 R38, R50, R5, R38 ;  /* 0x0000000532267226 */ /* 0x000fe40000000626 */
[-C--:B------:R-:W-:Y:S01]  /*28f0*/  IDP.4A.S8.S8 R44, R53, R31.reuse, R44 ;  /* 0x0000001f352c7226 */ /* 0x080fe2000000062c */
[----:B------:R-:W2:Y:S01]  /*2900*/  LDG.E.CONSTANT R5, desc[UR8][R2.64] ;  /* 0x0000000802057981 */ /* 0x000ea2000c1e9900 */
[----:B------:R-:W-:Y:S02]  /*2910*/  IDP.4A.S8.S8 R33, R52, R18, R11 ;  /* 0x0000001234217226 */ /* 0x000fe4000000060b */
[----:B------:R-:W-:Y:S02]  /*2920*/  IMAD R53, R59, 0x32205, R10 ;  /* 0x000322053b357824 */ /* 0x000fe400078e020a */
[-C--:B------:R-:W-:Y:S02]  /*2930*/  IDP.4A.S8.S8 R40, R56, R31.reuse, R40 ;  /* 0x0000001f38287226 */ /* 0x080fe40000000628 */
[----:B------:R-:W-:-:S02]  /*2940*/  IDP.4A.S8.S8 R46, R55, R31, R46 ;  /* 0x0000001f372e7226 */ /* 0x000fc4000000062e */
[----:B------:R-:W-:-:S04]  /*2950*/  IMAD.WIDE.U32 R10, R59, 0x5e680000, R6 ;  /* 0x5e6800003b0a7825 */ /* 0x000fc800078e0006 */
[----:B------:R-:W-:-:S04]  /*2960*/  IMAD.WIDE.U32 R8, R58, 0x4, R8 ;  /* 0x000000043a087825 */ /* 0x000fc800078e0008 */
[-C--:B------:R-:W-:Y:S01]  /*2970*/  IDP.4A.S8.S8 R28, R20, R17.reuse, R28 ;  /* 0x00000011141c7226 */ /* 0x080fe2000000061c */
[----:B------:R-:W3:Y:S01]  /*2980*/  LDG.E.CONSTANT R31, desc[UR8][R8.64] ;  /* 0x00000008081f7981 */ /* 0x000ee2000c1e9900 */
[-C--:B------:R-:W-:Y:S02]  /*2990*/  IDP.4A.S8.S8 R62, R24, R17.reuse, R62 ;  /* 0x00000011183e7226 */ /* 0x080fe4000000063e */
[----:B------:R-:W-:Y:S02]  /*29a0*/  IDP.4A.S8.S8 R56, R50, R17, R32 ;  /* 0x0000001132387226 */ /* 0x000fe40000000620 */
[-C--:B------:R-:W-:Y:S01]  /*29b0*/  IDP.4A.S8.S8 R44, R20, R19.reuse, R44 ;  /* 0x00000013142c7226 */ /* 0x080fe2000000062c */
[----:B------:R-:W4:Y:S01]  /*29c0*/  LDG.E.CONSTANT R32, desc[UR8][R8.64+0x31000] ;  /* 0x0310000808207981 */ /* 0x000f22000c1e9900 */
[-C--:B------:R-:W-:Y:S02]  /*29d0*/  IDP.4A.S8.S8 R42, R24, R19.reuse, R42 ;  /* 0x00000013182a7226 */ /* 0x080fe4000000062a */
[----:B------:R-:W-:-:S02]  /*29e0*/  IDP.4A.S8.S8 R40, R52, R19, R40 ;  /* 0x0000001334287226 */ /* 0x000fc40000000628 */
[----:B------:R-:W-:Y:S02]  /*29f0*/  IDP.4A.S8.S8 R17, R29, R13, R36 ;  /* 0x0000000d1d117226 */ /* 0x000fe40000000624 */
[C---:B------:R-:W-:Y:S01]  /*2a00*/  IDP.4A.S8.S8 R46, R50.reuse, R19, R46 ;  /* 0x00000013322e7226 */ /* 0x040fe2000000062e */
[----:B------:R-:W-:Y:S01]  /*2a10*/  IADD3 R19, PT, PT, R11, R53, RZ ;  /* 0x000000350b137210 */ /* 0x000fe20007ffe0ff */
[----:B------:R-:W-:Y:S01]  /*2a20*/  IDP.4A.S8.S8 R49, R29, R14, R43 ;  /* 0x0000000e1d317226 */ /* 0x000fe2000000062b */
[----:B------:R-:W-:Y:S01]  /*2a30*/  SHF.R.S32.HI R11, RZ, 0x1f, R17 ;  /* 0x0000001fff0b7819 */ /* 0x000fe20000011411 */
[C---:B------:R-:W-:Y:S01]  /*2a40*/  IDP.4A.S8.S8 R63, R50.reuse, R16, R63 ;  /* 0x00000010323f7226 */ /* 0x040fe2000000063f */
[----:B------:R-:W5:Y:S01]  /*2a50*/  LDG.E.CONSTANT R43, desc[UR8][R8.64+0x1880] ;  /* 0x00188008082b7981 */ /* 0x000f62000c1e9900 */
[----:B------:R-:W-:Y:S01]  /*2a60*/  IDP.4A.S8.S8 R65, R50, R18, R65 ;  /* 0x0000001232417226 */ /* 0x000fe20000000641 */
[----:B------:R-:W-:Y:S02]  /*2a70*/  SHF.R.U64 R50, R10, 0x1f, R19 ;  /* 0x0000001f0a327819 */ /* 0x000fe40000001213 */
[----:B------:R-:W-:Y:S01]  /*2a80*/  SHF.R.S32.HI R10, RZ, 0x1f, R49 ;  /* 0x0000001fff0a7819 */ /* 0x000fe20000011431 */
[-C--:B------:R-:W-:Y:S01]  /*2a90*/  IDP.4A.S8.S8 R51, R20, R16.reuse, R51 ;  /* 0x0000001014337226 */ /* 0x080fe20000000633 */
[----:B------:R-:W5:Y:S01]  /*2aa0*/  LDG.E.CONSTANT R36, desc[UR8][R8.64+0x93000] ;  /* 0x0930000808247981 */ /* 0x000f62000c1e9900 */
[----:B------:R-:W-:-:S02]  /*2ab0*/  IDP.4A.S8.S8 R61, R24, R16, R61 ;  /* 0x00000010183d7226 */ /* 0x000fc4000000063d */
[----:B------:R-:W-:Y:S02]  /*2ac0*/  IDP.4A.S8.S8 R47, R52, R16, R47 ;  /* 0x00000010342f7226 */ /* 0x000fe4000000062f */
[-C--:B------:R-:W-:Y:S02]  /*2ad0*/  IDP.4A.S8.S8 R41, R20, R18.reuse, R41 ;  /* 0x0000001214297226 */ /* 0x080fe40000000629 */
[----:B------:R-:W-:Y:S01]  /*2ae0*/  IDP.4A.S8.S8 R37, R24, R18, R37 ;  /* 0x0000001218257226 */ /* 0x000fe20000000625 */
[----:B------:R-:W4:Y:S01]  /*2af0*/  LDG.E.CONSTANT R20, desc[UR8][R2.64+0x80] ;  /* 0x0000800802147981 */ /* 0x000f22000c1e9900 */
[----:B------:R-:W-:Y:S02]  /*2b00*/  IMAD R16, R11, 0x5e680000, RZ ;  /* 0x5e6800000b107824 */ /* 0x000fe400078e02ff */
[----:B------:R-:W-:Y:S01]  /*2b10*/  IMAD R18, R10, 0x5e680000, RZ ;  /* 0x5e6800000a127824 */ /* 0x000fe200078e02ff */
[----:B------:R-:W5:Y:S01]  /*2b20*/  LDG.E.CONSTANT R24, desc[UR8][R8.64+0x62000] ;  /* 0x0620000808187981 */ /* 0x000f62000c1e9900 */
[----:B------:R-:W-:-:S02]  /*2b30*/  IDP.4A.S8.S8 R53, R29, R15, R60 ;  /* 0x0000000f1d357226 */ /* 0x000fc4000000063c */
[C---:B------:R-:W-:Y:S02]  /*2b40*/  IMAD R55, R17.reuse, 0x32205, R16 ;  /* 0x0003220511377824 */ /* 0x040fe400078e0210 */
[----:B------:R-:W-:-:S04]  /*2b50*/  IMAD.WIDE.U32 R10, R17, 0x5e680000, R6 ;  /* 0x5e680000110a7825 */ /* 0x000fc800078e0006 */
[----:B-1----:R-:W-:Y:S02]  /*2b60*/  IDP.4A.S8.S8 R19, R27, R12, R21 ;  /* 0x0000000c1b137226 */ /* 0x002fe40000000615 */
        /* <DEDUP_REMOVED lines=8> */
[----:B------:R-:W-:Y:S01]  /*2bf0*/  SHF.R.U64 R21, R10, 0x1f, R21 ;  /* 0x0000001f0a157819 */ /* 0x000fe20000001215 */
[----:B------:R-:W1:Y:S01]  /*2c00*/  LDS R0, [R0+UR4+0xbfc] ;  /* 0x000bfc0400007984 */ /* 0x000e620008000800 */
[----:B------:R-:W-:Y:S01]  /*2c10*/  SHF.R.U64 R52, R16, 0x1f, R17 ;  /* 0x0000001f10347819 */ /* 0x000fe20000001211 */
[----:B------:R-:W-:-:S02]  /*2c20*/  IMAD R16, R11, 0x5e680000, RZ ;  /* 0x5e6800000b107824 */ /* 0x000fc400078e02ff */
[C---:B------:R-:W-:Y:S02]  /*2c30*/  IMAD R59, R53.reuse, 0x32205, R18 ;  /* 0x00032205353b7824 */ /* 0x040fe400078e0212 */
[----:B------:R-:W-:Y:S02]  /*2c40*/  IMAD.WIDE.U32 R10, R53, 0x5e680000, R6 ;  /* 0x5e680000350a7825 */ /* 0x000fe400078e0006 */
[----:B------:R-:W5:Y:S02]  /*2c50*/  LDG.E.CONSTANT R53, desc[UR8][R8.64+0x32880] ;  /* 0x0328800808357981 */ /* 0x000f64000c1e9900 */
[C---:B------:R-:W-:Y:S02]  /*2c60*/  IMAD R57, R19.reuse, 0x32205, R16 ;  /* 0x0003220513397824 */ /* 0x040fe400078e0210 */
[----:B------:R-:W-:Y:S01]  /*2c70*/  IMAD.WIDE.U32 R16, R19, 0x5e680000, R6 ;  /* 0x5e68000013107825 */ /* 0x000fe200078e0006 */
[----:B------:R-:W-:-:S03]  /*2c80*/  IADD3 R19, PT, PT, R11, R59, RZ ;  /* 0x0000003b0b137210 */ /* 0x000fc60007ffe0ff */
[----:B------:R-:W-:Y:S01]  /*2c90*/  IDP.4A.S8.S8 R55, R27, R13, R34 ;  /* 0x0000000d1b377226 */ /* 0x000fe20000000622 */
[----:B------:R-:W-:Y:S02]  /*2ca0*/  SHF.R.U64 R34, R10, 0x1f, R19 ;  /* 0x0000001f0a227819 */ /* 0x000fe40000001213 */
[----:B------:R-:W-:Y:S01]  /*2cb0*/  IADD3 R19, PT, PT, R17, R57, RZ ;  /* 0x0000003911137210 */ /* 0x000fe20007ffe0ff */
[----:B------:R-:W-:Y:S02]  /*2cc0*/  IDP.4A.S8.S8 R17, R27, R14, R39 ;  /* 0x0000000e1b117226 */ /* 0x000fe40000000627 */
[----:B------:R-:W5:Y:S01]  /*2cd0*/  LDG.E.CONSTANT R39, desc[UR8][R8.64+0x63880] ;  /* 0x0638800808277981 */ /* 0x000f62000c1e9900 */
[----:B------:R-:W-:Y:S02]  /*2ce0*/  SHF.R.S32.HI R11, RZ, 0x1f, R55 ;  /* 0x0000001fff0b7819 */ /* 0x000fe40000011437 */
[----:B------:R-:W-:-:S03]  /*2cf0*/  SHF.R.U64 R60, R16, 0x1f, R19 ;  /* 0x0000001f103c7819 */ /* 0x000fc60000001213 */
[----:B------:R-:W-:Y:S01]  /*2d00*/  IMAD R10, R11, 0x5e680000, RZ ;  /* 0x5e6800000b0a7824 */ /* 0x000fe200078e02ff */
[----:B------:R-:W-:-:S03]  /*2d10*/  SHF.R.S32.HI R16, RZ, 0x1f, R17 ;  /* 0x0000001fff107819 */ /* 0x000fc60000011411 */
[C---:B------:R-:W-:Y:S02]  /*2d20*/  IMAD R19, R55.reuse, 0x32205, R10 ;  /* 0x0003220537137824 */ /* 0x040fe400078e020a */
[----:B------:R-:W-:-:S04]  /*2d30*/  IMAD.WIDE.U32 R10, R55, 0x5e680000, R6 ;  /* 0x5e680000370a7825 */ /* 0x000fc800078e0006 */
[----:B------:R-:W-:Y:S01]  /*2d40*/  IMAD R16, R16, 0x5e680000, RZ ;  /* 0x5e68000010107824 */ /* 0x000fe200078e02ff */
[----:B------:R-:W-:Y:S01]  /*2d50*/  IADD3 R11, PT, PT, R11, R19, RZ ;  /* 0x000000130b0b7210 */ /* 0x000fe20007ffe0ff */
[----:B------:R-:W-:Y:S02]  /*2d60*/  IDP.4A.S8.S8 R19, R27, R15, R26 ;  /* 0x0000000f1b137226 */ /* 0x000fe4000000061a */
[C---:B------:R-:W-:Y:S01]  /*2d70*/  IMAD R55, R17.reuse, 0x32205, R16 ;  /* 0x0003220511377824 */ /* 0x040fe200078e0210 */
[----:B------:R-:W-:Y:S01]  /*2d80*/  SHF.R.U64 R26, R10, 0x1f, R11 ;  /* 0x0000001f0a1a7819 */ /* 0x000fe2000000120b */
[----:B------:R-:W-:Y:S01]  /*2d90*/  IMAD.WIDE.U32 R10, R17, 0x5e680000, R6 ;  /* 0x5e680000110a7825 */ /* 0x000fe200078e0006 */
[----:B------:R-:W-:-:S04]  /*2da0*/  SHF.R.S32.HI R16, RZ, 0x1f, R19 ;  /* 0x0000001fff107819 */ /* 0x000fc80000011413 */
[----:B------:R-:W-:Y:S01]  /*2db0*/  IADD3 R11, PT, PT, R11, R55, RZ ;  /* 0x000000370b0b7210 */ /* 0x000fe20007ffe0ff */
[----:B------:R-:W-:Y:S02]  /*2dc0*/  IMAD R16, R16, 0x5e680000, RZ ;  /* 0x5e68000010107824 */ /* 0x000fe400078e02ff */
[----:B0-----:R-:W-:Y:S01]  /*2dd0*/  IDP.4A.S8.S8 R55, R49, R12, R23 ;  /* 0x0000000c31377226 */ /* 0x001fe20000000617 */
[----:B------:R-:W-:Y:S01]  /*2de0*/  SHF.R.U64 R23, R10, 0x1f, R11 ;  /* 0x0000001f0a177819 */ /* 0x000fe2000000120b */
[C---:B------:R-:W-:Y:S02]  /*2df0*/  IMAD R17, R19.reuse, 0x32205, R16 ;  /* 0x0003220513117824 */ /* 0x040fe400078e0210 */
[----:B------:R-:W-:Y:S01]  /*2e00*/  IMAD.WIDE.U32 R10, R19, 0x5e680000, R6 ;  /* 0x5e680000130a7825 */ /* 0x000fe200078e0006 */
[----:B------:R-:W-:-:S04]  /*2e10*/  SHF.R.S32.HI R16, RZ, 0x1f, R55 ;  /* 0x0000001fff107819 */ /* 0x000fc80000011437 */
[----:B------:R-:W-:Y:S01]  /*2e20*/  IADD3 R11, PT, PT, R11, R17, RZ ;  /* 0x000000110b0b7210 */ /* 0x000fe20007ffe0ff */
[----:B------:R-:W-:Y:S02]  /*2e30*/  IMAD R16, R16, 0x5e680000, RZ ;  /* 0x5e68000010107824 */ /* 0x000fe400078e02ff */
[----:B------:R-:W-:Y:S01]  /*2e40*/  IDP.4A.S8.S8 R17, R49, R13, R4 ;  /* 0x0000000d31117226 */ /* 0x000fe20000000604 */
        /* <DEDUP_REMOVED lines=10> */
[----:B------:R-:W-:-:S03]  /*2ef0*/  SHF.R.S32.HI R16, RZ, 0x1f, R35 ;  /* 0x0000001fff107819 */ /* 0x000fc60000011423 */
[----:B------:R-:W-:Y:S01]  /*2f00*/  IDP.4A.S8.S8 R19, R49, R15, R22 ;  /* 0x0000000f31137226 */ /* 0x000fe20000000616 */
[----:B------:R-:W-:Y:S01]  /*2f10*/  IADD3 R11, PT, PT, R11, R55, RZ ;  /* 0x000000370b0b7210 */ /* 0x000fe20007ffe0ff */
[----:B------:R-:W-:-:S03]  /*2f20*/  IMAD R16, R16, 0x5e680000, RZ ;  /* 0x5e68000010107824 */ /* 0x000fc600078e02ff */
[----:B------:R-:W-:Y:S02]  /*2f30*/  SHF.R.U64 R22, R10, 0x1f, R11 ;  /* 0x0000001f0a167819 */ /* 0x000fe4000000120b */
[----:B------:R-:W-:Y:S01]  /*2f40*/  SHF.R.S32.HI R10, RZ, 0x1f, R19 ;  /* 0x0000001fff0a7819 */ /* 0x000fe20000011413 */
[C---:B------:R-:W-:Y:S02]  /*2f50*/  IMAD R11, R35.reuse, 0x32205, R16 ;  /* 0x00032205230b7824 */ /* 0x040fe400078e0210 */
[----:B------:R-:W-:-:S04]  /*2f60*/  IMAD.WIDE.U32 R16, R35, 0x5e680000, R6 ;  /* 0x5e68000023107825 */ /* 0x000fc800078e0006 */
[----:B------:R-:W-:Y:S01]  /*2f70*/  IMAD R10, R10, 0x5e680000, RZ ;  /* 0x5e6800000a0a7824 */ /* 0x000fe200078e02ff */
[----:B------:R-:W-:-:S03]  /*2f80*/  IADD3 R35, PT, PT, R17, R11, RZ ;  /* 0x0000000b11237210 */ /* 0x000fc60007ffe0ff */
[C---:B------:R-:W-:Y:S02]  /*2f90*/  IMAD R17, R19.reuse, 0x32205, R10 ;  /* 0x0003220513117824 */ /* 0x040fe400078e020a */
[----:B------:R-:W-:Y:S01]  /*2fa0*/  IMAD.WIDE.U32 R10, R19, 0x5e680000, R6 ;  /* 0x5e680000130a7825 */ /* 0x000fe200078e0006 */
[----:B------:R-:W-:-:S04]  /*2fb0*/  SHF.R.U64 R35, R16, 0x1f, R35 ;  /* 0x0000001f10237819 */ /* 0x000fc80000001223 */
[----:B------:R-:W-:Y:S02]  /*2fc0*/  IADD3 R11, PT, PT, R11, R17, RZ ;  /* 0x000000110b0b7210 */ /* 0x000fe40007ffe0ff */
[----:B------:R0:W0:Y:S01]  /*2fd0*/  LDS.128 R16, [R48+UR5+0x630] ;  /* 0x0006300530107984 */ /* 0x0000220008000c00 */
[----:B-1----:R-:W-:-:S05]  /*2fe0*/  IDP.4A.S8.S8 R45, R0, R12, R45 ;  /* 0x0000000c002d7226 */ /* 0x002fca000000062d */
[----:B------:R-:W-:Y:S01]  /*2ff0*/  SHF.R.S32.HI R12, RZ, 0x1f, R45 ;  /* 0x0000001fff0c7819 */ /* 0x000fe2000001142d */
[----:B------:R-:W-:Y:S01]  /*3000*/  IDP.4A.S8.S8 R13, R0, R13, R38 ;  /* 0x0000000d000d7226 */ /* 0x000fe20000000626 */
[----:B0-----:R-:W5:Y:S03]  /*3010*/  LDG.E.CONSTANT R48, desc[UR8][R8.64+0x31004] ;  /* 0x0310040808307981 */ /* 0x001f66000c1e9900 */
[----:B------:R-:W-:Y:S01]  /*3020*/  IMAD R12, R12, 0x5e680000, RZ ;  /* 0x5e6800000c0c7824 */ /* 0x000fe200078e02ff */
[----:B------:R-:W-:Y:S01]  /*3030*/  SHF.R.U64 R38, R10, 0x1f, R11 ;  /* 0x0000001f0a267819 */ /* 0x000fe2000000120b */
[----:B------:R-:W-:-:S04]  /*3040*/  IMAD.WIDE.U32 R10, R45, 0x5e680000, R6 ;  /* 0x5e6800002d0a7825 */ /* 0x000fc800078e0006 */
[----:B------:R-:W-:Y:S01]  /*3050*/  IMAD R55, R45, 0x32205, R12 ;  /* 0x000322052d377824 */ /* 0x000fe200078e020c */
[----:B------:R-:W-:Y:S01]  /*3060*/  SHF.R.S32.HI R12, RZ, 0x1f, R13 ;  /* 0x0000001fff0c7819 */ /* 0x000fe2000001140d */
[C---:B------:R-:W-:Y:S02]  /*3070*/  IDP.4A.S8.S8 R25, R0.reuse, R14, R25 ;  /* 0x0000000e00197226 */ /* 0x040fe40000000619 */
[----:B------:R-:W-:Y:S01]  /*3080*/  IDP.4A.S8.S8 R45, R0, R15, R30 ;  /* 0x0000000f002d7226 */ /* 0x000fe2000000061e */
[----:B------:R-:W-:Y:S01]  /*3090*/  IADD3 R11, PT, PT, R11, R55, RZ ;  /* 0x000000370b0b7210 */ /* 0x000fe20007ffe0ff */
[----:B------:R-:W-:-:S03]  /*30a0*/  IMAD R12, R12, 0x5e680000, RZ ;  /* 0x5e6800000c0c7824 */ /* 0x000fc600078e02ff */
[----:B------:R-:W-:Y:S01]  /*30b0*/  SHF.R.U64 R14, R10, 0x1f, R11 ;  /* 0x0000001f0a0e7819 */ /* 0x000fe2000000120b */
[C---:B------:R-:W-:Y:S01]  /*30c0*/  IMAD R15, R13.reuse, 0x32205, R12 ;  /* 0x000322050d0f7824 */ /* 0x040fe200078e020c */
[----:B------:R-:W-:Y:S01]  /*30d0*/  SHF.R.S32.HI R12, RZ, 0x1f, R25 ;  /* 0x0000001fff0c7819 */ /* 0x000fe20000011419 */
[----:B------:R-:W-:Y:S01]  /*30e0*/  IMAD.WIDE.U32 R10, R13, 0x5e680000, R6 ;  /* 0x5e6800000d0a7825 */ /* 0x000fe200078e0006 */
[----:B------:R-:W-:-:S03]  /*30f0*/  SHF.R.S32.HI R13, RZ, 0x1f, R45 ;  /* 0x0000001fff0d7819 */ /* 0x000fc6000001142d */
[----:B------:R-:W-:Y:S01]  /*3100*/  IMAD R12, R12, 0x5e680000, RZ ;  /* 0x5e6800000c0c7824 */ /* 0x000fe200078e02ff */
[----:B------:R-:W-:Y:S01]  /*3110*/  IADD3 R15, PT, PT, R11, R15, RZ ;  /* 0x0000000f0b0f7210 */ /* 0x000fe20007ffe0ff */
[----:B------:R-:W-:Y:S02]  /*3120*/  IMAD R30, R13, 0x5e680000, RZ ;  /* 0x5e6800000d1e7824 */ /* 0x000fe400078e02ff */
[C---:B------:R-:W-:Y:S01]  /*3130*/  IMAD R55, R25.reuse, 0x32205, R12 ;  /* 0x0003220519377824 */ /* 0x040fe200078e020c */
[----:B------:R-:W-:Y:S01]  /*3140*/  SHF.R.U64 R15, R10, 0x1f, R15 ;  /* 0x0000001f0a0f7819 */ /* 0x000fe2000000120f */
[----:B------:R-:W-:-:S04]  /*3150*/  IMAD.WIDE.U32 R12, R25, 0x5e680000, R6 ;  /* 0x5e680000190c7825 */ /* 0x000fc800078e0006 */
[C---:B------:R-:W-:Y:S02]  /*3160*/  IMAD R25, R45.reuse, 0x32205, R30 ;  /* 0x000322052d197824 */ /* 0x040fe400078e021e */
[----:B------:R-:W-:Y:S01]  /*3170*/  IMAD.WIDE.U32 R10, R45, 0x5e680000, R6 ;  /* 0x5e6800002d0a7825 */ /* 0x000fe200078e0006 */
[----:B------:R-:W-:-:S03]  /*3180*/  IADD3 R13, PT, PT, R13, R55, RZ ;  /* 0x000000370d0d7210 */ /* 0x000fc60007ffe0ff */
[-C--:B------:R-:W-:Y:S01]  /*3190*/  IDP.4A.S8.S8 R57, R29, R16.reuse, R51 ;  /* 0x000000101d397226 */ /* 0x080fe20000000633 */
[----:B------:R-:W-:Y:S01]  /*31a0*/  IADD3 R11, PT, PT, R11, R25, RZ ;  /* 0x000000190b0b7210 */ /* 0x000fe20007ffe0ff */
[-C--:B------:R-:W-:Y:S02]  /*31b0*/  IDP.4A.S8.S8 R61, R27, R16.reuse, R61 ;  /* 0x000000101b3d7226 */ /* 0x080fe4000000063d */
[-C--:B------:R-:W-:Y:S02]  /*31c0*/  IDP.4A.S8.S8 R47, R49, R16.reuse, R47 ;  /* 0x00000010312f7226 */ /* 0x080fe4000000062f */
[----:B------:R-:W-:Y:S01]  /*31d0*/  IDP.4A.S8.S8 R63, R0, R16, R63 ;  /* 0x00000010003f7226 */ /* 0x000fe2000000063f */
[----:B------:R-:W-:Y:S01]  /*31e0*/  SHF.R.S32.HI R16, RZ, 0x1f, R57 ;  /* 0x0000001fff107819 */ /* 0x000fe20000011439 */
[-C--:B------:R-:W-:Y:S01]  /*31f0*/  IDP.4A.S8.S8 R51, R29, R17.reuse, R28 ;  /* 0x000000111d337226 */ /* 0x080fe2000000061c */
[----:B------:R-:W-:Y:S01]  /*3200*/  SHF.R.U64 R12, R12, 0x1f, R13 ;  /* 0x0000001f0c0c7819 */ /* 0x000fe2000000120d */
[-C--:B------:R-:W-:Y:S01]  /*3210*/  IDP.4A.S8.S8 R25, R27, R17.reuse, R62 ;  /* 0x000000111b197226 */ /* 0x080fe2000000063e */
[----:B------:R-:W-:Y:S01]  /*3220*/  SHF.R.U64 R10, R10, 0x1f, R11 ;  /* 0x0000001f0a0a7819 */ /* 0x000fe2000000120b */
[----:B------:R-:W-:-:S02]  /*3230*/  IDP.4A.S8.S8 R13, R49, R17, R54 ;  /* 0x00000011310d7226 */ /* 0x000fc40000000636 */
[----:B------:R-:W-:Y:S01]  /*3240*/  IDP.4A.S8.S8 R11, R0, R17, R56 ;  /* 0x00000011000b7226 */ /* 0x000fe20000000638 */
[----:B------:R-:W-:Y:S01]  /*3250*/  SHF.R.S32.HI R17, RZ, 0x1f, R61 ;  /* 0x0000001fff117819 */ /* 0x000fe2000001143d */
[----:B------:R-:W-:Y:S02]  /*3260*/  IMAD R16, R16, 0x5e680000, RZ ;  /* 0x5e68000010107824 */ /* 0x000fe400078e02ff */
[-C--:B------:R-:W-:Y:S02]  /*3270*/  IDP.4A.S8.S8 R45, R29, R18.reuse, R41 ;  /* 0x000000121d2d7226 */ /* 0x080fe40000000629 */
[-C--:B------:R-:W-:Y:S02]  /*3280*/  IDP.4A.S8.S8 R37, R27, R18.reuse, R37 ;  /* 0x000000121b257226 */ /* 0x080fe40000000625 */
[-C--:B------:R-:W-:Y:S02]  /*3290*/  IDP.4A.S8.S8 R33, R49, R18.reuse, R33 ;  /* 0x0000001231217226 */ /* 0x080fe40000000621 */
[----:B------:R-:W-:-:S02]  /*32a0*/  IDP.4A.S8.S8 R65, R0, R18, R65 ;  /* 0x0000001200417226 */ /* 0x000fc40000000641 */
[-C--:B------:R-:W-:Y:S02]  /*32b0*/  IDP.4A.S8.S8 R55, R29, R19.reuse, R44 ;  /* 0x000000131d377226 */ /* 0x080fe4000000062c */
[----:B------:R-:W-:Y:S01]  /*32c0*/  IDP.4A.S8.S8 R59, R0, R19, R46 ;  /* 0x00000013003b7226 */ /* 0x000fe2000000062e */
[----:B------:R-:W-:Y:S01]  /*32d0*/  SHF.R.S32.HI R0, RZ, 0x1f, R47 ;  /* 0x0000001fff007819 */ /* 0x000fe2000001142f */
[----:B------:R-:W-:Y:S01]  /*32e0*/  IMAD R18, R17, 0x5e680000, RZ ;  /* 0x5e68000011127824 */ /* 0x000fe200078e02ff */
[----:B------:R-:W-:Y:S01]  /*32f0*/  SHF.R.S32.HI R28, RZ, 0x1f, R51 ;  /* 0x0000001fff1c7819 */ /* 0x000fe20000011433 */
[C---:B------:R-:W-:Y:S01]  /*3300*/  IMAD R29, R57.reuse, 0x32205, R16 ;  /* 0x00032205391d7824 */ /* 0x040fe200078e0210 */
[----:B------:R-:W5:Y:S01]  /*3310*/  LDG.E.CONSTANT R44, desc[UR8][R2.64+0x4] ;  /* 0x00000408022c7981 */ /* 0x000f62000c1e9900 */
[----:B------:R-:W-:-:S03]  /*3320*/  IMAD.WIDE.U32 R16, R57, 0x5e680000, R6 ;  /* 0x5e68000039107825 */ /* 0x000fc600078e0006 */
[----:B------:R-:W5:Y:S01]  /*3330*/  LDG.E.CONSTANT R54, desc[UR8][R2.64+0x8] ;  /* 0x0000080802367981 */ /* 0x000f62000c1e9900 */
[----:B------:R-:W-:Y:S01]  /*3340*/  IMAD R0, R0, 0x5e680000, RZ ;  /* 0x5e68000000007824 */ /* 0x000fe200078e02ff */
[----:B------:R-:W-:Y:S01]  /*3350*/  IADD3 R17, PT, PT, R17, R29, RZ ;  /* 0x0000001d11117210 */ /* 0x000fe20007ffe0ff */
[-C--:B------:R-:W-:Y:S01]  /*3360*/  IDP.4A.S8.S8 R27, R27, R19.reuse, R42 ;  /* 0x000000131b1b7226 */ /* 0x080fe2000000062a */
[----:B------:R-:W5:Y:S01]  /*3370*/  LDG.E.CONSTANT R46, desc[UR8][R8.64+0x62004] ;  /* 0x06200408082e7981 */ /* 0x000f62000c1e9900 */
[----:B------:R-:W-:Y:S02]  /*3380*/  IDP.4A.S8.S8 R49, R49, R19, R40 ;  /* 0x0000001331317226 */ /* 0x000fe40000000628 */
[C---:B------:R-:W-:Y:S01]  /*3390*/  IMAD R57, R61.reuse, 0x32205, R18 ;  /* 0x000322053d397824 */ /* 0x040fe200078e0212 */
[----:B------:R-:W5:Y:S01]  /*33a0*/  LDG.E.CONSTANT R56, desc[UR8][R2.64+0x8c] ;  /* 0x00008c0802387981 */ /* 0x000f62000c1e9900 */
[----:B------:R-:W-:-:S04]  /*33b0*/  IMAD.WIDE.U32 R18, R61, 0x5e680000, R6 ;  /* 0x5e6800003d127825 */ /* 0x000fc800078e0006 */
[----:B------:R-:W-:Y:S02]  /*33c0*/  IMAD R30, R28, 0x5e680000, RZ ;  /* 0x5e6800001c1e7824 */ /* 0x000fe400078e02ff */
[C---:B------:R-:W-:Y:S02]  /*33d0*/  IMAD R61, R47.reuse, 0x32205, R0 ;  /* 0x000322052f3d7824 */ /* 0x040fe400078e0200 */
[----:B------:R-:W-:Y:S01]  /*33e0*/  IMAD.WIDE.U32 R28, R47, 0x5e680000, R6 ;  /* 0x5e6800002f1c7825 */ /* 0x000fe200078e0006 */
[----:B------:R-:W-:Y:S02]  /*33f0*/  SHF.R.U64 R47, R16, 0x1f, R17 ;  /* 0x0000001f102f7819 */ /* 0x000fe40000001211 */
[----:B------:R-:W-:Y:S01]  /*3400*/  SHF.R.S32.HI R16, RZ, 0x1f, R25 ;  /* 0x0000001fff107819 */ /* 0x000fe20000011419 */
[C---:B------:R-:W-:Y:S02]  /*3410*/  IMAD R67, R51.reuse, 0x32205, R30 ;  /* 0x0003220533437824 */ /* 0x040fe400078e021e */
[----:B------:R-:W-:Y:S01]  /*3420*/  IMAD.WIDE.U32 R40, R51, 0x5e680000, R6 ;  /* 0x5e68000033287825 */ /* 0x000fe200078e0006 */
[----:B------:R-:W-:-:S02]  /*3430*/  IADD3 R51, PT, PT, R19, R57, RZ ;  /* 0x0000003913337210 */ /* 0x000fc40007ffe0ff */
[----:B------:R-:W-:Y:S01]  /*3440*/  SHF.R.S32.HI R17, RZ, 0x1f, R13 ;  /* 0x0000001fff117819 */ /* 0x000fe2000001140d */
[----:B------:R-:W-:Y:S01]  /*3450*/  IMAD R16, R16, 0x5e680000, RZ ;  /* 0x5e68000010107824 */ /* 0x000fe200078e02ff */
[----:B------:R-:W-:Y:S02]  /*3460*/  IADD3 R57, PT, PT, R29, R61, RZ ;  /* 0x0000003d1d397210 */ /* 0x000fe40007ffe0ff */
[----:B------:R-:W-:Y:S02]  /*3470*/  SHF.R.U64 R51, R18, 0x1f, R51 ;  /* 0x0000001f12337819 */ /* 0x000fe40000001233 */
[----:B------:R-:W-:Y:S02]  /*3480*/  IADD3 R19, PT, PT, R41, R67, RZ ;  /* 0x0000004329137210 */ /* 0x000fe40007ffe0ff */
[----:B------:R-:W-:Y:S01]  /*3490*/  SHF.R.S32.HI R18, RZ, 0x1f, R45 ;  /* 0x0000001fff127819 */ /* 0x000fe2000001142d */
[----:B------:R-:W-:Y:S01]  /*34a0*/  IMAD R30, R17, 0x5e680000, RZ ;  /* 0x5e680000111e7824 */ /* 0x000fe200078e02ff */
[----:B------:R-:W-:Y:S01]  /*34b0*/  SHF.R.U64 R57, R28, 0x1f, R57 ;  /* 0x0000001f1c397819 */ /* 0x000fe20000001239 */
[C---:B------:R-:W-:Y:S01]  /*34c0*/  IMAD R29, R25.reuse, 0x32205, R16 ;  /* 0x00032205191d7824 */ /* 0x040fe200078e0210 */
[----:B------:R-:W-:Y:S01]  /*34d0*/  SHF.R.S32.HI R28, RZ, 0x1f, R37 ;  /* 0x0000001fff1c7819 */ /* 0x000fe20000011425 */
[----:B------:R-:W-:Y:S01]  /*34e0*/  IMAD.WIDE.U32 R16, R25, 0x5e680000, R6 ;  /* 0x5e68000019107825 */ /* 0x000fe200078e0006 */
[----:B------:R-:W-:-:S03]  /*34f0*/  SHF.R.U64 R0, R40, 0x1f, R19 ;  /* 0x0000001f28007819 */ /* 0x000fc60000001213 */
[----:B------:R-:W-:Y:S02]  /*3500*/  IMAD R40, R18, 0x5e680000, RZ ;  /* 0x5e68000012287824 */ /* 0x000fe400078e02ff */
[C---:B------:R-:W-:Y:S02]  /*3510*/  IMAD R25, R13.reuse, 0x32205, R30 ;  /* 0x000322050d197824 */ /* 0x040fe400078e021e */
[----:B------:R-:W-:Y:S01]  /*3520*/  IMAD.WIDE.U32 R18, R13, 0x5e680000, R6 ;  /* 0x5e6800000d127825 */ /* 0x000fe200078e0006 */
[----:B------:R-:W-:-:S03]  /*3530*/  IADD3 R13, PT, PT, R17, R29, RZ ;  /* 0x0000001d110d7210 */ /* 0x000fc60007ffe0ff */
[----:B------:R-:W-:Y:S02]  /*3540*/  IMAD R30, R28, 0x5e680000, RZ ;  /* 0x5e6800001c1e7824 */ /* 0x000fe400078e02ff */
[C---:B------:R-:W-:Y:S02]  /*3550*/  IMAD R61, R45.reuse, 0x32205, R40 ;  /* 0x000322052d3d7824 */ /* 0x040fe400078e0228 */
[----:B------:R-:W-:Y:S01]  /*3560*/  IMAD.WIDE.U32 R28, R45, 0x5e680000, R6 ;  /* 0x5e6800002d1c7825 */ /* 0x000fe200078e0006 */
[----:B------:R-:W-:Y:S02]  /*3570*/  SHF.R.U64 R13, R16, 0x1f, R13 ;  /* 0x0000001f100d7819 */ /* 0x000fe4000000120d */
[----:B------:R-:W-:Y:S01]  /*3580*/  SHF.R.S32.HI R16, RZ, 0x1f, R33 ;  /* 0x0000001fff107819 */ /* 0x000fe20000011421 */
[----:B------:R-:W-:Y:S01]  /*3590*/  IMAD R45, R37, 0x32205, R30 ;  /* 0x00032205252d7824 */ /* 0x000fe200078e021e */
[----:B------:R-:W-:Y:S01]  /*35a0*/  IADD3 R17, PT, PT, R29, R61, RZ ;  /* 0x0000003d1d117210 */ /* 0x000fe20007ffe0ff */
[----:B------:R-:W-:Y:S01]  /*35b0*/  IMAD.WIDE.U32 R40, R37, 0x5e680000, R6 ;  /* 0x5e68000025287825 */ /* 0x000fe200078e0006 */
[----:B------:R-:W-:-:S02]  /*35c0*/  IADD3 R25, PT, PT, R19, R25, RZ ;  /* 0x0000001913197210 */ /* 0x000fc40007ffe0ff */
[----:B------:R-:W-:Y:S01]  /*35d0*/  SHF.R.U64 R30, R28, 0x1f, R17 ;  /* 0x0000001f1c1e7819 */ /* 0x000fe20000001211 */
[----:B------:R-:W-:Y:S01]  /*35e0*/  IMAD R16, R16, 0x5e680000, RZ ;  /* 0x5e68000010107824 */ /* 0x000fe200078e02ff */
[----:B------:R-:W-:Y:S02]  /*35f0*/  IADD3 R37, PT, PT, R41, R45, RZ ;  /* 0x0000002d29257210 */ /* 0x000fe40007ffe0ff */
[----:B------:R-:W-:Y:S01]  /*3600*/  SHF.R.S32.HI R17, RZ, 0x1f, R55 ;  /* 0x0000001fff117819 */ /* 0x000fe20000011437 */
[----:B------:R-:W-:Y:S01]  /*3610*/  IMAD R29, R33, 0x32205, R16 ;  /* 0x00032205211d7824 */ /* 0x000fe200078e0210 */
[----:B------:R-:W-:Y:S02]  /*3620*/  SHF.R.U64 R25, R18, 0x1f, R25 ;  /* 0x0000001f12197819 */ /* 0x000fe40000001219 */
[----:B------:R-:W-:Y:S01]  /*3630*/  SHF.R.U64 R37, R40, 0x1f, R37 ;  /* 0x0000001f28257819 */ /* 0x000fe20000001225 */
[----:B------:R-:W-:Y:S01]  /*3640*/  IMAD R40, R17, 0x5e680000, RZ ;  /* 0x5e68000011287824 */ /* 0x000fe200078e02ff */
[----:B------:R-:W-:Y:S01]  /*3650*/  SHF.R.S32.HI R18, RZ, 0x1f, R27 ;  /* 0x0000001fff127819 */ /* 0x000fe2000001141b */
[----:B------:R-:W-:Y:S01]  /*3660*/  IMAD.WIDE.U32 R16, R33, 0x5e680000, R6 ;  /* 0x5e68000021107825 */ /* 0x000fe200078e0006 */
[----:B------:R-:W-:-:S03]  /*3670*/  SHF.R.S32.HI R28, RZ, 0x1f, R49 ;  /* 0x0000001fff1c7819 */ /* 0x000fc60000011431 */
[----:B------:R-:W-:Y:S01]  /*3680*/  IMAD R42, R18, 0x5e680000, RZ ;  /* 0x5e680000122a7824 */ /* 0x000fe200078e02ff */
[----:B------:R-:W-:Y:S01]  /*3690*/  IADD3 R17, PT, PT, R17, R29, RZ ;  /* 0x0000001d11117210 */ /* 0x000fe20007ffe0ff */
[C---:B------:R-:W-:Y:S02]  /*36a0*/  IMAD R33, R55.reuse, 0x32205, R40 ;  /* 0x0003220537217824 */ /* 0x040fe400078e0228 */
[----:B------:R-:W-:Y:S02]  /*36b0*/  IMAD R40, R28, 0x5e680000, RZ ;  /* 0x5e6800001c287824 */ /* 0x000fe400078e02ff */
[----:B------:R-:W-:-:S04]  /*36c0*/  IMAD.WIDE.U32 R18, R55, 0x5e680000, R6 ;  /* 0x5e68000037127825 */ /* 0x000fc800078e0006 */
[C---:B------:R-:W-:Y:S02]  /*36d0*/  IMAD R45, R27.reuse, 0x32205, R42 ;  /* 0x000322051b2d7824 */ /* 0x040fe400078e022a */
[----:B------:R-:W-:Y:S01]  /*36e0*/  IMAD.WIDE.U32 R28, R27, 0x5e680000, R6 ;  /* 0x5e6800001b1c7825 */ /* 0x000fe200078e0006 */
[----:B------:R-:W-:Y:S02]  /*36f0*/  SHF.R.U64 R27, R16, 0x1f, R17 ;  /* 0x0000001f101b7819 */ /* 0x000fe40000001211 */
[----:B------:R-:W-:Y:S01]  /*3700*/  SHF.R.S32.HI R16, RZ, 0x1f, R63 ;  /* 0x0000001fff107819 */ /* 0x000fe2000001143f */
[C---:B------:R-:W-:Y:S02]  /*3710*/  IMAD R55, R49.reuse, 0x32205, R40 ;  /* 0x0003220531377824 */ /* 0x040fe400078e0228 */
[----:B------:R-:W-:Y:S01]  /*3720*/  IMAD.WIDE.U32 R40, R49, 0x5e680000, R6 ;  /* 0x5e68000031287825 */ /* 0x000fe200078e0006 */
[----:B------:R-:W-:Y:S02]  /*3730*/  IADD3 R33, PT, PT, R19, R33, RZ ;  /* 0x0000002113217210 */ /* 0x000fe40007ffe0ff */
[----:B------:R-:W-:Y:S01]  /*3740*/  IADD3 R19, PT, PT, R29, R45, RZ ;  /* 0x0000002d1d137210 */ /* 0x000fe20007ffe0ff */
[----:B------:R-:W-:Y:S01]  /*3750*/  IMAD R16, R16, 0x5e680000, RZ ;  /* 0x5e68000010107824 */ /* 0x000fe200078e02ff */
[----:B------:R-:W-:-:S02]  /*3760*/  SHF.R.S32.HI R17, RZ, 0x1f, R11 ;  /* 0x0000001fff117819 */ /* 0x000fc4000001140b */
[----:B------:R-:W-:Y:S01]  /*3770*/  IADD3 R45, PT, PT, R41, R55, RZ ;  /* 0x00000037292d7210 */ /* 0x000fe20007ffe0ff */
[----:B------:R-:W-:Y:S01]  /*3780*/  IMAD R49, R63, 0x32205, R16 ;  /* 0x000322053f317824 */ /* 0x000fe200078e0210 */
[----:B------:R-:W-:Y:S01]  /*3790*/  SHF.R.U64 R33, R18, 0x1f, R33 ;  /* 0x0000001f12217819 */ /* 0x000fe20000001221 */
[----:B------:R-:W-:Y:S01]  /*37a0*/  IMAD R18, R17, 0x5e680000, RZ ;  /* 0x5e68000011127824 */ /* 0x000fe200078e02ff */
[----:B------:R-:W-:Y:S01]  /*37b0*/  SHF.R.U64 R45, R40, 0x1f, R45 ;  /* 0x0000001f282d7819 */ /* 0x000fe2000000122d */
[----:B------:R-:W-:Y:S01]  /*37c0*/  IMAD.WIDE.U32 R16, R63, 0x5e680000, R6 ;  /* 0x5e6800003f107825 */ /* 0x000fe200078e0006 */
[----:B------:R-:W-:Y:S02]  /*37d0*/  SHF.R.S32.HI R40, RZ, 0x1f, R65 ;  /* 0x0000001fff287819 */ /* 0x000fe40000011441 */
[----:B------:R-:W-:Y:S01]  /*37e0*/  SHF.R.U64 R42, R28, 0x1f, R19 ;  /* 0x0000001f1c2a7819 */ /* 0x000fe20000001213 */
[C---:B------:R-:W-:Y:S02]  /*37f0*/  IMAD R41, R11.reuse, 0x32205, R18 ;  /* 0x000322050b297824 */ /* 0x040fe400078e0212 */
[----:B------:R-:W-:Y:S01]  /*3800*/  IMAD.WIDE.U32 R28, R11, 0x5e680000, R6 ;  /* 0x5e6800000b1c7825 */ /* 0x000fe200078e0006 */
[----:B------:R-:W-:Y:S01]  /*3810*/  IADD3 R49, PT, PT, R17, R49, RZ ;  /* 0x0000003111317210 */ /* 0x000fe20007ffe0ff */
[----:B------:R-:W0:Y:S01]  /*3820*/  LDC.64 R18, c[0x0][0x390] ;  /* 0x0000e400ff127b82 */ /* 0x000e220000000a00 */
[----:B------:R-:W5:Y:S01]  /*3830*/  LDG.E.CONSTANT R11, desc[UR8][R8.64+0x4] ;  /* 0x00000408080b7981 */ /* 0x000f62000c1e9900 */
[----:B------:R-:W-:Y:S01]  /*3840*/  IMAD R40, R40, 0x5e680000, RZ ;  /* 0x5e68000028287824 */ /* 0x000fe200078e02ff */
[----:B------:R-:W-:-:S02]  /*3850*/  IADD3 R17, PT, PT, R29, R41, RZ ;  /* 0x000000291d117210 */ /* 0x000fc40007ffe0ff */
[----:B------:R-:W-:Y:S01]  /*3860*/  SHF.R.U64 R29, R16, 0x1f, R49 ;  /* 0x0000001f101d7819 */ /* 0x000fe20000001231 */
[C---:B------:R-:W-:Y:S02]  /*3870*/  IMAD R55, R65.reuse, 0x32205, R40 ;  /* 0x0003220541377824 */ /* 0x040fe400078e0228 */
[----:B------:R-:W-:Y:S02]  /*3880*/  HFMA2 R16, -RZ, RZ, -0.0 , 0 ;  /* 0x80000000ff107431 */ /* 0x000fe400000001ff */
[----:B------:R-:W-:Y:S01]  /*3890*/  IMAD.WIDE.U32 R40, R65, 0x5e680000, R6 ;  /* 0x5e68000041287825 */ /* 0x000fe200078e0006 */
[----:B------:R-:W-:Y:S02]  /*38a0*/  SHF.R.U64 R28, R28, 0x1f, R17 ;  /* 0x0000001f1c1c7819 */ /* 0x000fe40000001211 */
[----:B------:R-:W-:Y:S02]  /*38b0*/  MOV R17, 0x0 ;  /* 0x0000000000117802 */ /* 0x000fe40000000f00 */
[----:B------:R-:W-:-:S02]  /*38c0*/  IADD3 R55, PT, PT, R41, R55, RZ ;  /* 0x0000003729377210 */ /* 0x000fc40007ffe0ff */
[----:B--2---:R-:W-:Y:S01]  /*38d0*/  IADD3 R49, PT, PT, R5, R50, RZ ;  /* 0x0000003205317210 */ /* 0x004fe20007ffe0ff */
[----:B------:R-:W2:Y:S04]  /*38e0*/  LDG.E.CONSTANT R41, desc[UR8][R2.64+0x84] ;  /* 0x0000840802297981 */ /* 0x000ea8000c1e9900 */
[----:B------:R-:W-:Y:S01]  /*38f0*/  IMAD.HI R62, R49, 0x676738d5, R16 ;  /* 0x676738d5313e7827 */ /* 0x000fe200078e0210 */
[----:B------:R-:W-:Y:S01]  /*3900*/  SHF.R.U64 R40, R40, 0x1f, R55 ;  /* 0x0000001f28287819 */ /* 0x000fe20000001237 */
[----:B------:R-:W2:Y:S01]  /*3910*/  LDG.E.CONSTANT R50, desc[UR8][R2.64+0x88] ;  /* 0x0000880802327981 */ /* 0x000ea2000c1e9900 */
[----:B------:R-:W-:Y:S02]  /*3920*/  IADD3 R63, PT, PT, R5, R60, RZ ;  /* 0x0000003c053f7210 */ /* 0x000fe40007ffe0ff */
[----:B---3--:R-:W-:Y:S01]  /*3930*/  VIADDMNMX R61, R31, R62, RZ, !PT ;  /* 0x0000003e1f3d7246 */ /* 0x008fe200078001ff */
[----:B------:R-:W3:Y:S04]  /*3940*/  LDG.E.CONSTANT R55, desc[UR8][R8.64+0x93004] ;  /* 0x0930040808377981 */ /* 0x000ee8000c1e9900 */
[----:B------:R-:W3:Y:S01]  /*3950*/  LDG.E.CONSTANT R31, desc[UR8][R8.64+0x32884] ;  /* 0x03288408081f7981 */ /* 0x000ee2000c1e9900 */
[----:B------:R-:W-:Y:S01]  /*3960*/  IMAD.HI R63, R63, 0x676738d5, R16 ;  /* 0x676738d53f3f7827 */ /* 0x000fe200078e0210 */
[----:B------:R-:W-:-:S02]  /*3970*/  IADD3 R65, PT, PT, R5, R64, RZ ;  /* 0x0000004005417210 */ /* 0x000fc40007ffe0ff */
[----:B------:R-:W3:Y:S01]  /*3980*/  LDG.E.CONSTANT R49, desc[UR8][R2.64+0xc] ;  /* 0x00000c0802317981 */ /* 0x000ee2000c1e9900 */
[----:B------:R-:W-:Y:S02]  /*3990*/  IADD3 R67, PT, PT, R5, R14, RZ ;  /* 0x0000000e05437210 */ /* 0x000fe40007ffe0ff */
[----:B----4-:R-:W-:Y:S01]  /*39a0*/  IADD3 R47, PT, PT, R20, R47, RZ ;  /* 0x0000002f142f7210 */ /* 0x010fe20007ffe0ff */
[----:B------:R-:W4:Y:S01]  /*39b0*/  LDG.E.CONSTANT R5, desc[UR8][R8.64+0x31008] ;  /* 0x0310080808057981 */ /* 0x000f22000c1e9900 */
[----:B0-----:R-:W-:Y:S01]  /*39c0*/  IMAD.WIDE.U32 R18, R58, 0x4, R18 ;  /* 0x000000043a127825 */ /* 0x001fe200078e0012 */
[----:B------:R-:W-:Y:S02]  /*39d0*/  VIADDMNMX R63, R32, R63, RZ, !PT ;  /* 0x0000003f203f7246 */ /* 0x000fe400078001ff */
[----:B------:R-:W4:Y:S04]  /*39e0*/  LDG.E.CONSTANT R60, desc[UR8][R8.64+0x1884] ;  /* 0x00188408083c7981 */ /* 0x000f28000c1e9900 */
[----:B------:R-:W4:Y:S01]  /*39f0*/  LDG.E.CONSTANT R3, desc[UR8][R8.64+0x62008] ;  /* 0x0620080808037981 */ /* 0x000f22000c1e9900 */
[----:B------:R-:W-:Y:S01]  /*3a00*/  IMAD.HI R62, R47, 0x676738d5, R16 ;  /* 0x676738d52f3e7827 */ /* 0x000fe200078e0210 */
[----:B------:R-:W-:-:S02]  /*3a10*/  IADD3 R29, PT, PT, R20, R29, RZ ;  /* 0x0000001d141d7210 */ /* 0x000fc40007ffe0ff */
[----:B------:R-:W4:Y:S01]  /*3a20*/  LDG.E.CONSTANT R64, desc[UR8][R8.64+0x9488c] ;  /* 0x09488c0808407981 */ /* 0x000f22000c1e9900 */
[----:B------:R-:W-:-:S03]  /*3a30*/  IMAD.HI R65, R65, 0x676738d5, R16 ;  /* 0x676738d541417827 */ /* 0x000fc600078e0210 */
[----:B------:R0:W-:Y:S01]  /*3a40*/  STG.E desc[UR8][R18.64+0x31000], R63 ;  /* 0x0310003f12007986 */ /* 0x0001e2000c101908 */
[----:B------:R-:W-:Y:S02]  /*3a50*/  IADD3 R47, PT, PT, R20, R51, RZ ;  /* 0x00000033142f7210 */ /* 0x000fe40007ffe0ff */
[----:B-----5:R-:W-:Y:S01]  /*3a60*/  VIADDMNMX R65, R24, R65, RZ, !PT ;  /* 0x0000004118417246 */ /* 0x020fe200078001ff */
[----:B------:R-:W5:Y:S04]  /*3a70*/  LDG.E.CONSTANT R2, desc[UR8][R8.64+0x93008] ;  /* 0x0930080808027981 */ /* 0x000f68000c1e9900 */
[----:B------:R-:W5:Y:S01]  /*3a80*/  LDG.E.CONSTANT R32, desc[UR8][R8.64+0x8] ;  /* 0x0000080808207981 */ /* 0x000f62000c1e9900 */
[----:B0-----:R-:W-:-:S03]  /*3a90*/  VIADDMNMX R63, R43, R62, RZ, !PT ;  /* 0x0000003e2b3f7246 */ /* 0x001fc600078001ff */
[----:B------:R0:W-:Y:S04]  /*3aa0*/  STG.E desc[UR8][R18.64], R61 ;  /* 0x0000003d12007986 */ /* 0x0001e8000c101908 */
[----:B------:R-:W5:Y:S01]  /*3ab0*/  LDG.E.CONSTANT R43, desc[UR8][R8.64+0x63888] ;  /* 0x06388808082b7981 */ /* 0x000f62000c1e9900 */
[----:B------:R-:W-:-:S03]  /*3ac0*/  IMAD.HI R62, R47, 0x676738d5, R16 ;  /* 0x676738d52f3e7827 */ /* 0x000fc600078e0210 */
[----:B------:R1:W-:Y:S04]  /*3ad0*/  STG.E desc[UR8][R18.64+0x62000], R65 ;  /* 0x0620004112007986 */ /* 0x0003e8000c101908 */
[----:B0-----:R-:W5:Y:S04]  /*3ae0*/  LDG.E.CONSTANT R61, desc[UR8][R8.64+0x3100c] ;  /* 0x03100c08083d7981 */ /* 0x001f68000c1e9900 */
[----:B------:R-:W5:Y:S01]  /*3af0*/  LDG.E.CONSTANT R51, desc[UR8][R8.64+0x6200c] ;  /* 0x06200c0808337981 */ /* 0x000f62000c1e9900 */
[----:B-1----:R-:W-:Y:S01]  /*3b00*/  IADD3 R65, PT, PT, R20, R57, RZ ;  /* 0x0000003914417210 */ /* 0x002fe20007ffe0ff */
[--C-:B------:R-:W-:Y:S01]  /*3b10*/  IMAD.HI R67, R67, 0x676738d5, R16.reuse ;  /* 0x676738d543437827 */ /* 0x100fe200078e0210 */
[----:B------:R-:W-:Y:S01]  /*3b20*/  VIADDMNMX R69, R53, R62, RZ, !PT ;  /* 0x0000003e35457246 */ /* 0x000fe200078001ff */
[----:B------:R-:W5:Y:S02]  /*3b30*/  LDG.E.CONSTANT R57, desc[UR8][R8.64+0x188c] ;  /* 0x00188c0808397981 */ /* 0x000f64000c1e9900 */
[----:B------:R-:W-:-:S02]  /*3b40*/  IMAD.HI R62, R65, 0x676738d5, R16 ;  /* 0x676738d5413e7827 */ /* 0x000fc400078e0210 */
[----:B------:R-:W5:Y:S01]  /*3b50*/  LDG.E.CONSTANT R53, desc[UR8][R8.64+0x3288c] ;  /* 0x03288c0808357981 */ /* 0x000f62000c1e9900 */
[----:B------:R-:W-:Y:S02]  /*3b60*/  VIADDMNMX R67, R36, R67, RZ, !PT ;  /* 0x0000004324437246 */ /* 0x000fe400078001ff */
[----:B------:R-:W-:Y:S01]  /*3b70*/  VIADDMNMX R65, R39, R62, RZ, !PT ;  /* 0x0000003e27417246 */ /* 0x000fe200078001ff */
[----:B------:R0:W-:Y:S04]  /*3b80*/  STG.E desc[UR8][R18.64+0x1880], R63 ;  /* 0x0018803f12007986 */ /* 0x0001e8000c101908 */
[----:B------:R-:W5:Y:S04]  /*3b90*/  LDG.E.CONSTANT R58, desc[UR8][R8.64+0x63884] ;  /* 0x06388408083a7981 */ /* 0x000f68000c1e9900 */
[----:B------:R-:W5:Y:S04]  /*3ba0*/  LDG.E.CONSTANT R24, desc[UR8][R8.64+0x1888] ;  /* 0x0018880808187981 */ /* 0x000f68000c1e9900 */
[----:B------:R-:W5:Y:S04]  /*3bb0*/  LDG.E.CONSTANT R14, desc[UR8][R8.64+0x32888] ;  /* 0x03288808080e7981 */ /* 0x000f68000c1e9900 */
[----:B------:R-:W5:Y:S04]  /*3bc0*/  LDG.E.CONSTANT R36, desc[UR8][R8.64+0xc] ;  /* 0x00000c0808247981 */ /* 0x000f68000c1e9900 */
[----:B------:R-:W5:Y:S04]  /*3bd0*/  LDG.E.CONSTANT R47, desc[UR8][R8.64+0x9300c] ;  /* 0x09300c08082f7981 */ /* 0x000f68000c1e9900 */
[----:B0-----:R-:W5:Y:S04]  /*3be0*/  LDG.E.CONSTANT R63, desc[UR8][R8.64+0x6388c] ;  /* 0x06388c08083f7981 */ /* 0x001f68000c1e9900 */
[----:B------:R-:W5:Y:S04]  /*3bf0*/  LDG.E.CONSTANT R62, desc[UR8][R8.64+0x94880] ;  /* 0x09488008083e7981 */ /* 0x000f68000c1e9900 */
[----:B------:R-:W5:Y:S04]  /*3c00*/  LDG.E.CONSTANT R39, desc[UR8][R8.64+0x94884] ;  /* 0x0948840808277981 */ /* 0x000f68000c1e9900 */
[----:B------:R0:W5:Y:S01]  /*3c10*/  LDG.E.CONSTANT R20, desc[UR8][R8.64+0x94888] ;  /* 0x0948880808147981 */ /* 0x000162000c1e9900 */
[----:B------:R-:W-:Y:S01]  /*3c20*/  SHF.R.S32.HI R66, RZ, 0x1f, R59 ;  /* 0x0000001fff427819 */ /* 0x000fe2000001143b */
[----:B------:R-:W-:-:S04]  /*3c30*/  IMAD.WIDE.U32 R6, R59, 0x5e680000, R6 ;  /* 0x5e6800003b067825 */ /* 0x000fc800078e0006 */
[----:B------:R-:W-:-:S04]  /*3c40*/  IMAD R66, R66, 0x5e680000, RZ ;  /* 0x5e68000042427824 */ /* 0x000fc800078e02ff */
[----:B------:R-:W-:-:S05]  /*3c50*/  IMAD R59, R59, 0x32205, R66 ;  /* 0x000322053b3b7824 */ /* 0x000fca00078e0242 */
[----:B------:R-:W-:-:S04]  /*3c60*/  IADD3 R7, PT, PT, R7, R59, RZ ;  /* 0x0000003b07077210 */ /* 0x000fc80007ffe0ff */
[----:B------:R-:W-:Y:S02]  /*3c70*/  SHF.R.U64 R7, R6, 0x1f, R7 ;  /* 0x0000001f06077819 */ /* 0x000fe40000001207 */
[C---:B------:R-:W-:Y:S02]  /*3c80*/  IADD3 R21, PT, PT, R44.reuse, R21, RZ ;  /* 0x000000152c157210 */ /* 0x040fe40007ffe0ff */
[----:B------:R-:W-:-:S03]  /*3c90*/  IADD3 R15, PT, PT, R44, R15, RZ ;  /* 0x0000000f2c0f7210 */ /* 0x000fc60007ffe0ff */
[--C-:B------:R-:W-:Y:S01]  /*3ca0*/  IMAD.HI R6, R21, 0x676738d5, R16.reuse ;  /* 0x676738d515067827 */ /* 0x100fe200078e0210 */
[----:B0-----:R-:W-:Y:S02]  /*3cb0*/  IADD3 R9, PT, PT, R44, R22, RZ ;  /* 0x000000162c097210 */ /* 0x001fe40007ffe0ff */
[C---:B------:R-:W-:Y:S02]  /*3cc0*/  IADD3 R23, PT, PT, R54.reuse, R23, RZ ;  /* 0x0000001736177210 */ /* 0x040fe40007ffe0ff */
[----:B------:R-:W-:Y:S01]  /*3cd0*/  IADD3 R35, PT, PT, R54, R35, RZ ;  /* 0x0000002336237210 */ /* 0x000fe20007ffe0ff */
[----:B------:R-:W-:-:S05]  /*3ce0*/  IMAD.HI R9, R9, 0x676738d5, R16 ;  /* 0x676738d509097827 */ /* 0x000fca00078e0210 */
[----:B------:R-:W-:-:S05]  /*3cf0*/  VIADDMNMX R9, R46, R9, RZ, !PT ;  /* 0x000000092e097246 */ /* 0x000fca00078001ff */
[----:B------:R0:W-:Y:S02]  /*3d00*/  STG.E desc[UR8][R18.64+0x62004], R9 ;  /* 0x0620040912007986 */ /* 0x0001e4000c101908 */
[----:B0-----:R-:W-:-:S05]  /*3d10*/  IADD3 R9, PT, PT, R54, R12, RZ ;  /* 0x0000000c36097210 */ /* 0x001fca0007ffe0ff */
[--C-:B------:R-:W-:Y:S01]  /*3d20*/  IMAD.HI R9, R9, 0x676738d5, R16.reuse ;  /* 0x676738d509097827 */ /* 0x100fe200078e0210 */
[----:B------:R-:W-:Y:S02]  /*3d30*/  IADD3 R33, PT, PT, R56, R33, RZ ;  /* 0x0000002138217210 */ /* 0x000fe40007ffe0ff */
[----:B------:R-:W-:Y:S02]  /*3d40*/  IADD3 R21, PT, PT, R44, R26, RZ ;  /* 0x0000001a2c157210 */ /* 0x000fe40007ffe0ff */
[C---:B------:R-:W-:Y:S02]  /*3d50*/  IADD3 R45, PT, PT, R56.reuse, R45, RZ ;  /* 0x0000002d382d7210 */ /* 0x040fe40007ffe0ff */
[----:B------:R-:W-:Y:S01]  /*3d60*/  IADD3 R7, PT, PT, R56, R7, RZ ;  /* 0x0000000738077210 */ /* 0x000fe20007ffe0ff */
[----:B------:R-:W-:-:S04]  /*3d70*/  IMAD.HI R21, R21, 0x676738d5, R16 ;  /* 0x676738d515157827 */ /* 0x000fc800078e0210 */
[----:B------:R-:W-:-:S04]  /*3d80*/  IMAD.HI R29, R29, 0x676738d5, R16 ;  /* 0x676738d51d1d7827 */ /* 0x000fc800078e0210 */
[--C-:B------:R-:W-:Y:S01]  /*3d90*/  IMAD.HI R7, R7, 0x676738d5, R16.reuse ;  /* 0x676738d507077827 */ /* 0x100fe200078e0210 */
[----:B------:R-:W-:Y:S01]  /*3da0*/  VIADDMNMX R21, R48, R21, RZ, !PT ;  /* 0x0000001530157246 */ /* 0x000fe200078001ff */
[----:B------:R-:W-:Y:S04]  /*3db0*/  STG.E desc[UR8][R18.64+0x93000], R67 ;  /* 0x0930004312007986 */ /* 0x000fe8000c101908 */
[----:B------:R-:W-:Y:S04]  /*3dc0*/  STG.E desc[UR8][R18.64+0x32880], R69 ;  /* 0x0328804512007986 */ /* 0x000fe8000c101908 */
[----:B------:R-:W-:Y:S04]  /*3dd0*/  STG.E desc[UR8][R18.64+0x63880], R65 ;  /* 0x0638804112007986 */ /* 0x000fe8000c101908 */
[----:B------:R-:W-:Y:S01]  /*3de0*/  STG.E desc[UR8][R18.64+0x31004], R21 ;  /* 0x0310041512007986 */ /* 0x000fe2000c101908 */
[----:B------:R-:W-:Y:S01]  /*3df0*/  VIADDMNMX R11, R11, R6, RZ, !PT ;  /* 0x000000060b0b7246 */ /* 0x000fe200078001ff */
[----:B------:R-:W-:Y:S01]  /*3e00*/  IMAD.HI R6, R15, 0x676738d5, R16 ;  /* 0x676738d50f067827 */ /* 0x000fe200078e0210 */
[----:B--2---:R-:W-:-:S02]  /*3e10*/  IADD3 R13, PT, PT, R41, R13, RZ ;  /* 0x0000000d290d7210 */ /* 0x004fc40007ffe0ff */
[----:B------:R-:W-:-:S03]  /*3e20*/  IADD3 R15, PT, PT, R41, R0, RZ ;  /* 0x00000000290f7210 */ /* 0x000fc60007ffe0ff */
[----:B------:R-:W-:Y:S01]  /*3e30*/  IMAD.HI R0, R13, 0x676738d5, R16 ;  /* 0x676738d50d007827 */ /* 0x000fe200078e0210 */
[----:B---3--:R-:W-:-:S03]  /*3e40*/  VIADDMNMX R55, R55, R6, RZ, !PT ;  /* 0x0000000637377246 */ /* 0x008fc600078001ff */
[----:B------:R-:W-:Y:S01]  /*3e50*/  IMAD.HI R6, R35, 0x676738d5, R16 ;  /* 0x676738d523067827 */ /* 0x000fe200078e0210 */
[----:B------:R-:W-:-:S03]  /*3e60*/  VIADDMNMX R31, R31, R0, RZ, !PT ;  /* 0x000000001f1f7246 */ /* 0x000fc600078001ff */
[--C-:B------:R-:W-:Y:S01]  /*3e70*/  IMAD.HI R0, R23, 0x676738d5, R16.reuse ;  /* 0x676738d517007827 */ /* 0x100fe200078e0210 */
[----:B------:R-:W-:Y:S01]  /*3e80*/  IADD3 R27, PT, PT, R50, R27, RZ ;  /* 0x0000001b321b7210 */ /* 0x000fe20007ffe0ff */
[----:B------:R0:W-:Y:S03]  /*3e90*/  STG.E desc[UR8][R18.64+0x4], R11 ;  /* 0x0000040b12007986 */ /* 0x0001e6000c101908 */
[----:B----4-:R-:W-:Y:S01]  /*3ea0*/  VIADDMNMX R5, R5, R0, RZ, !PT ;  /* 0x0000000005057246 */ /* 0x010fe200078001ff */
[--C-:B------:R-:W-:Y:S01]  /*3eb0*/  IMAD.HI R0, R27, 0x676738d5, R16.reuse ;  /* 0x676738d51b007827 */ /* 0x100fe200078e0210 */
[----:B------:R-:W-:Y:S02]  /*3ec0*/  VIADDMNMX R3, R3, R6, RZ, !PT ;  /* 0x0000000603037246 */ /* 0x000fe400078001ff */
[----:B0-----:R-:W-:Y:S01]  /*3ed0*/  IADD3 R11, PT, PT, R54, R52, RZ ;  /* 0x00000034360b7210 */ /* 0x001fe20007ffe0ff */
[----:B------:R0:W-:Y:S01]  /*3ee0*/  STG.E desc[UR8][R18.64+0x31008], R5 ;  /* 0x0310080512007986 */ /* 0x0001e2000c101908 */
[----:B------:R-:W-:-:S03]  /*3ef0*/  IMAD.HI R15, R15, 0x676738d5, R16 ;  /* 0x676738d50f0f7827 */ /* 0x000fc600078e0210 */
[----:B------:R1:W-:Y:S01]  /*3f00*/  STG.E desc[UR8][R18.64+0x62008], R3 ;  /* 0x0620080312007986 */ /* 0x0003e2000c101908 */
[--C-:B------:R-:W-:Y:S01]  /*3f10*/  IMAD.HI R11, R11, 0x676738d5, R16.reuse ;  /* 0x676738d50b0b7827 */ /* 0x100fe200078e0210 */
[----:B------:R-:W-:Y:S02]  /*3f20*/  VIADDMNMX R15, R60, R15, RZ, !PT ;  /* 0x0000000f3c0f7246 */ /* 0x000fe400078001ff */
[C---:B0-----:R-:W-:Y:S02]  /*3f30*/  IADD3 R5, PT, PT, R49.reuse, R38, RZ ;  /* 0x0000002631057210 */ /* 0x041fe40007ffe0ff */
[----:B-1----:R-:W-:Y:S02]  /*3f40*/  IADD3 R3, PT, PT, R49, R4, RZ ;  /* 0x0000000431037210 */ /* 0x002fe40007ffe0ff */
[----:B-----5:R-:W-:Y:S01]  /*3f50*/  VIADDMNMX R9, R2, R9, RZ, !PT ;  /* 0x0000000902097246 */ /* 0x020fe200078001ff */
[----:B------:R-:W-:Y:S01]  /*3f60*/  IMAD.HI R2, R5, 0x676738d5, R16 ;  /* 0x676738d505027827 */ /* 0x000fe200078e0210 */
[----:B------:R-:W-:-:S02]  /*3f70*/  VIADDMNMX R11, R32, R11, RZ, !PT ;  /* 0x0000000b200b7246 */ /* 0x000fc400078001ff */
[----:B------:R-:W-:Y:S01]  /*3f80*/  VIADDMNMX R43, R43, R0, RZ, !PT ;  /* 0x000000002b2b7246 */ /* 0x000fe200078001ff */
[--C-:B------:R-:W-:Y:S01]  /*3f90*/  IMAD.HI R0, R3, 0x676738d5, R16.reuse ;  /* 0x676738d503007827 */ /* 0x100fe200078e0210 */
[----:B------:R-:W-:Y:S01]  /*3fa0*/  IADD3 R3, PT, PT, R56, R42, RZ ;  /* 0x0000002a38037210 */ /* 0x000fe20007ffe0ff */
[----:B------:R0:W-:Y:S01]  /*3fb0*/  STG.E desc[UR8][R18.64+0x1884], R15 ;  /* 0x0018840f12007986 */ /* 0x0001e2000c101908 */
[C---:B------:R-:W-:Y:S02]  /*3fc0*/  IADD3 R25, PT, PT, R41.reuse, R25, RZ ;  /* 0x0000001929197210 */ /* 0x040fe40007ffe0ff */
[----:B------:R-:W-:Y:S01]  /*3fd0*/  IADD3 R41, PT, PT, R41, R28, RZ ;  /* 0x0000001c29297210 */ /* 0x000fe20007ffe0ff */
[----:B------:R1:W-:Y:S01]  /*3fe0*/  STG.E desc[UR8][R18.64+0x8], R11 ;  /* 0x0000080b12007986 */ /* 0x0003e2000c101908 */
[----:B------:R-:W-:Y:S01]  /*3ff0*/  VIADDMNMX R61, R61, R0, RZ, !PT ;  /* 0x000000003d3d7246 */ /* 0x000fe200078001ff */
[----:B------:R-:W-:Y:S01]  /*4000*/  IMAD.HI R0, R33, 0x676738d5, R16 ;  /* 0x676738d521007827 */ /* 0x000fe200078e0210 */
[----:B------:R-:W-:-:S02]  /*4010*/  IADD3 R13, PT, PT, R50, R30, RZ ;  /* 0x0000001e320d7210 */ /* 0x000fc40007ffe0ff */
[----:B------:R-:W-:Y:S01]  /*4020*/  VIADDMNMX R51, R51, R2, RZ, !PT ;  /* 0x0000000233337246 */ /* 0x000fe200078001ff */
[--C-:B------:R-:W-:Y:S01]  /*4030*/  IMAD.HI R2, R3, 0x676738d5, R16.reuse ;  /* 0x676738d503027827 */ /* 0x100fe200078e0210 */
[C---:B------:R-:W-:Y:S02]  /*4040*/  IADD3 R37, PT, PT, R50.reuse, R37, RZ ;  /* 0x0000002532257210 */ /* 0x040fe40007ffe0ff */
[C---:B0-----:R-:W-:Y:S02]  /*4050*/  IADD3 R15, PT, PT, R49.reuse, R34, RZ ;  /* 0x00000022310f7210 */ /* 0x041fe40007ffe0ff */
[----:B------:R-:W-:Y:S02]  /*4060*/  IADD3 R49, PT, PT, R49, R10, RZ ;  /* 0x0000000a31317210 */ /* 0x000fe40007ffe0ff */
[----:B-1----:R-:W-:Y:S01]  /*4070*/  IADD3 R11, PT, PT, R50, R40, RZ ;  /* 0x00000028320b7210 */ /* 0x002fe20007ffe0ff */
[----:B------:R-:W-:Y:S01]  /*4080*/  IMAD.HI R25, R25, 0x676738d5, R16 ;  /* 0x676738d519197827 */ /* 0x000fe200078e0210 */
[----:B------:R-:W-:-:S02]  /*4090*/  VIADDMNMX R57, R57, R0, RZ, !PT ;  /* 0x0000000039397246 */ /* 0x000fc400078001ff */
[----:B------:R-:W-:Y:S01]  /*40a0*/  VIADDMNMX R53, R53, R2, RZ, !PT ;  /* 0x0000000235357246 */ /* 0x000fe200078001ff */
[----:B------:R-:W-:-:S04]  /*40b0*/  IMAD.HI R13, R13, 0x676738d5, R16 ;  /* 0x676738d50d0d7827 */ /* 0x000fc800078e0210 */
[----:B------:R-:W-:-:S04]  /*40c0*/  IMAD.HI R37, R37, 0x676738d5, R16 ;  /* 0x676738d525257827 */ /* 0x000fc800078e0210 */
[----:B------:R-:W-:-:S04]  /*40d0*/  IMAD.HI R15, R15, 0x676738d5, R16 ;  /* 0x676738d50f0f7827 */ /* 0x000fc800078e0210 */
[----:B------:R-:W-:-:S04]  /*40e0*/  IMAD.HI R4, R49, 0x676738d5, R16 ;  /* 0x676738d531047827 */ /* 0x000fc800078e0210 */
[----:B------:R-:W-:-:S04]  /*40f0*/  IMAD.HI R0, R41, 0x676738d5, R16 ;  /* 0x676738d529007827 */ /* 0x000fc800078e0210 */
[----:B------:R-:W-:-:S04]  /*4100*/  IMAD.HI R2, R45, 0x676738d5, R16 ;  /* 0x676738d52d027827 */ /* 0x000fc800078e0210 */
        /* <DEDUP_REMOVED lines=30> */
.L_x_372:
        /* <DEDUP_REMOVED lines=9> */
.L_x_405:


//--------------------- .text.fused_cast_fixed_point_multiply_clip_cast_kernel0 --------------------------
	.section	.text.fused_cast_fixed_point_multiply_clip_cast_kernel0,"ax",@progbits
	.align	128
        .global         fused_cast_fixed_point_multiply_clip_cast_kernel0
        .type           fused_cast_fixed_point_multiply_clip_cast_kernel0,@function
        .size           fused_cast_fixed_point_multiply_clip_cast_kernel0,(.L_x_406 - fused_cast_fixed_point_multiply_clip_cast_kernel0)
        .other          fused_cast_fixed_point_multiply_clip_cast_kernel0,@"STO_CUDA_ENTRY STV_DEFAULT"
fused_cast_fixed_point_multiply_clip_cast_kernel0:
.text.fused_cast_fixed_point_multiply_clip_cast_kernel0:
        /* <DEDUP_REMOVED lines=70> */
.L_x_373:
        /* <DEDUP_REMOVED lines=10> */
.L_x_406:


//--------------------- .nv.shared.reserved.0     --------------------------
	.section	.nv.shared.reserved.0,"aw",@nobits
	.weak		__nv_reservedSMEM_offset_0_alias
	.size		__nv_reservedSMEM_offset_0_alias, 0, 64
	.other		__nv_reservedSMEM_offset_0_alias,@"STO_CUDA_RESERVED_SHARED STV_DEFAULT"
__nv_reservedSMEM_offset_0_alias:
	.zero		0
	.zero		64


//--------------------- .nv.shared.fused_nn_conv2d_cast_fixed_point_multiply_add_cast_fixed_point_multiply_add_cast_13255070459903635369__2_kernel0 --------------------------
	.section	.nv.shared.fused_nn_conv2d_cast_fixed_point_multiply_add_cast_fixed_point_multiply_add_cast_13255070459903635369__2_kernel0,"aw",@nobits
	.sectionflags	@""
	.align	4
.nv.shared.fused_nn_conv2d_cast_fixed_point_multiply_add_cast_fixed_point_multiply_add_cast_13255070459903635369__2_kernel0:
	.zero		3296


//--------------------- .nv.shared.fused_nn_conv2d_cast_fixed_point_multiply_add_cast_nn_relu_cast_fixed_point_mult_18399029763786111876__3_kernel0 --------------------------
	.section	.nv.shared.fused_nn_conv2d_cast_fixed_point_multiply_add_cast_nn_relu_cast_fixed_point_mult_18399029763786111876__3_kernel0,"aw",@nobits
	.sectionflags	@""
	.align	4
.nv.shared.fused_nn_conv2d_cast_fixed_point_multiply_add_cast_nn_relu_cast_fixed_point_mult_18399029763786111876__3_kernel0:
	.zero		2560


//--------------------- .nv.shared.fused_nn_conv2d_cast_fixed_point_multiply_add_cast_fixed_point_multiply_kernel0 --------------------------
	.section	.nv.shared.fused_nn_conv2d_cast_fixed_point_multiply_add_cast_fixed_point_multiply_kernel0,"aw",@nobits
	.sectionflags	@""
	.align	4
.nv.shared.fused_nn_conv2d_cast_fixed_point_multiply_add_cast_fixed_point_multiply_kernel0:
	.zero		2560


//--------------------- .nv.shared.fused_nn_conv2d_cast_fixed_point_multiply_add_cast_fixed_point_multiply_add_cast_13255070459903635369__1_kernel0 --------------------------
	.section	.nv.shared.fused_nn_conv2d_cast_fixed_point_multiply_add_cast_fixed_point_multiply_add_cast_13255070459903635369__1_kernel0,"aw",@nobits
	.sectionflags	@""
	.align	4
.nv.shared.fused_nn_conv2d_cast_fixed_point_multiply_add_cast_fixed_point_multiply_add_cast_13255070459903635369__1_kernel0:
	.zero		3776


//--------------------- .nv.shared.fused_nn_conv2d_cast_fixed_point_multiply_add_cast_fixed_point_multiply_1_kernel0 --------------------------
	.section	.nv.shared.fused_nn_conv2d_cast_fixed_point_multiply_add_cast_fixed_point_multiply_1_kernel0,"aw",@nobits
	.sectionflags	@""
	.align	4
.nv.shared.fused_nn_conv2d_cast_fixed_point_multiply_add_cast_fixed_point_multiply_1_kernel0:
	.zero		9728


//--------------------- .nv.shared.fused_nn_conv2d_cast_fixed_point_multiply_add_cast_nn_relu_cast_fixed_point_mult_18399029763786111876__5_kernel0 --------------------------
	.section	.nv.shared.fused_nn_conv2d_cast_fixed_point_multiply_add_cast_nn_relu_cast_fixed_point_mult_18399029763786111876__5_kernel0,"aw",@nobits
	.sectionflags	@""
	.align	4
.nv.shared.fused_nn_conv2d_cast_fixed_point_multiply_add_cast_nn_relu_cast_fixed_point_mult_18399029763786111876__5_kernel0:
	.zero		9728


//--------------------- .nv.shared.fused_cast_fixed_point_multiply_nn_conv2d_cast_fixed_point_multiply_add_cast_fix_5734298839780500801__kernel0 --------------------------
	.section	.nv.shared.fused_cast_fixed_point_multiply_nn_conv2d_cast_fixed_point_multiply_add_cast_fix_5734298839780500801__kernel0,"aw",@nobits
	.sectionflags	@""
	.align	4
.nv.shared.fused_cast_fixed_point_multiply_nn_conv2d_cast_fixed_point_multiply_add_cast_fix_5734298839780500801__kernel0:
	.zero		6280


//--------------------- .nv.shared.fused_nn_conv2d_cast_fixed_point_multiply_add_cast_nn_relu_cast_fixed_point_mult_18399029763786111876__6_kernel0 --------------------------
	.section	.nv.shared.fused_nn_conv2d_cast_fixed_point_multiply_add_cast_nn_relu_cast_fixed_point_mult_18399029763786111876__6_kernel0,"aw",@nobits
	.sectionflags	@""
	.align	4
.nv.shared.fused_nn_conv2d_cast_fixed_point_multiply_add_cast_nn_relu_cast_fixed_point_mult_18399029763786111876__6_kernel0:
	.zero		3040


//--------------------- .nv.shared.fused_cast_fixed_point_multiply_nn_conv2d_cast_fixed_point_multiply_add_cast_fix_1476761249106760241__3_kernel0 --------------------------
	.section	.nv.shared.fused_cast_fixed_point_multiply_nn_conv2d_cast_fixed_point_multiply_add_cast_fix_1476761249106760241__3_kernel0,"aw",@nobits
	.sectionflags	@""
	.align	4
.nv.shared.fused_cast_fixed_point_multiply_nn_conv2d_cast_fixed_point_multiply_add_cast_fix_1476761249106760241__3_kernel0:
	.zero		4128


//--------------------- .nv.shared.fused_nn_conv2d_cast_fixed_point_multiply_add_cast_nn_relu_cast_fixed_point_mult_18399029763786111876__2_kernel0 --------------------------
	.section	.nv.shared.fused_nn_conv2d_cast_fixed_point_multiply_add_cast_nn_relu_cast_fixed_point_mult_18399029763786111876__2_kernel0,"aw",@nobits
	.sectionflags	@""
	.align	4
.nv.shared.fused_nn_conv2d_cast_fixed_point_multiply_add_cast_nn_relu_cast_fixed_point_mult_18399029763786111876__2_kernel0:
	.zero		12560


//--------------------- .nv.shared.fused_nn_conv2d_cast_fixed_point_multiply_add_cast_fixed_point_multiply_2_kernel0 --------------------------
	.section	.nv.shared.fused_nn_conv2d_cast_fixed_point_multiply_add_cast_fixed_point_multiply_2_kernel0,"aw",@nobits
	.sectionflags	@""
	.align	4
.nv.shared.fused_nn_conv2d_cast_fixed_point_multiply_add_cast_fixed_point_multiply_2_kernel0:
	.zero		6280


//--------------------- .nv.shared.fused_nn_conv2d_cast_fixed_point_multiply_add_cast_nn_relu_cast_fixed_point_mult_18399029763786111876__1_kernel0 --------------------------
	.section	.nv.shared.fused_nn_conv2d_cast_fixed_point_multiply_add_cast_nn_relu_cast_fixed_point_mult_18399029763786111876__1_kernel0,"aw",@nobits
	.sectionflags	@""
	.align	4
.nv.shared.fused_nn_conv2d_cast_fixed_point_multiply_add_cast_nn_relu_cast_fixed_point_mult_18399029763786111876__1_kernel0:
	.zero		4128


//--------------------- .nv.shared.fused_nn_conv2d_cast_fixed_point_multiply_add_cast_nn_relu_cast_fixed_point_mult_18399029763786111876__4_kernel0 --------------------------
	.section	.nv.shared.fused_nn_conv2d_cast_fixed_point_multiply_add_cast_nn_relu_cast_fixed_point_mult_18399029763786111876__4_kernel0,"aw",@nobits
	.sectionflags	@""
	.align	4
.nv.shared.fused_nn_conv2d_cast_fixed_point_multiply_add_cast_nn_relu_cast_fixed_point_mult_18399029763786111876__4_kernel0:
	.zero		3024


//--------------------- .nv.shared.fused_nn_conv2d_cast_fixed_point_multiply_add_cast_nn_relu_cast_fixed_point_mult_18399029763786111876__kernel0 --------------------------
	.section	.nv.shared.fused_nn_conv2d_cast_fixed_point_multiply_add_cast_nn_relu_cast_fixed_point_mult_18399029763786111876__kernel0,"aw",@nobits
	.sectionflags	@""
	.align	4
.nv.shared.fused_nn_conv2d_cast_fixed_point_multiply_add_cast_nn_relu_cast_fixed_point_mult_18399029763786111876__kernel0:
	.zero		4128


//--------------------- .nv.shared.fused_cast_fixed_point_multiply_nn_conv2d_cast_fixed_point_multiply_add_cast_fix_1476761249106760241__2_kernel0 --------------------------
	.section	.nv.shared.fused_cast_fixed_point_multiply_nn_conv2d_cast_fixed_point_multiply_add_cast_fix_1476761249106760241__2_kernel0,"aw",@nobits
	.sectionflags	@""
	.align	4
.nv.shared.fused_cast_fixed_point_multiply_nn_conv2d_cast_fixed_point_multiply_add_cast_fix_1476761249106760241__2_kernel0:
	.zero		4128


//--------------------- .nv.shared.fused_nn_conv2d_cast_fixed_point_multiply_add_cast_nn_relu_cast_fixed_point_mult_6343854372805914660__kernel0 --------------------------
	.section	.nv.shared.fused_nn_conv2d_cast_fixed_point_multiply_add_cast_nn_relu_cast_fixed_point_mult_6343854372805914660__kernel0,"aw",@nobits
	.sectionflags	@""
	.align	4
.nv.shared.fused_nn_conv2d_cast_fixed_point_multiply_add_cast_nn_relu_cast_fixed_point_mult_6343854372805914660__kernel0:
	.zero		5792


//--------------------- .nv.shared.fused_nn_dense_add_kernel0 --------------------------
	.section	.nv.shared.fused_nn_dense_add_kernel0,"aw",@nobits
	.sectionflags	@""
	.align	2
.nv.shared.fused_nn_dense_add_kernel0:
	.zero		2304


//--------------------- .nv.shared.fused_nn_conv2d_cast_fixed_point_multiply_add_cast_nn_relu_cast_fixed_point_mult_18399029763786111876__7_kernel0 --------------------------
	.section	.nv.shared.fused_nn_conv2d_cast_fixed_point_multiply_add_cast_nn_relu_cast_fixed_point_mult_18399029763786111876__7_kernel0,"aw",@nobits
	.sectionflags	@""
	.align	4
.nv.shared.fused_nn_conv2d_cast_fixed_point_multiply_add_cast_nn_relu_cast_fixed_point_mult_18399029763786111876__7_kernel0:
	.zero		6280


//--------------------- .nv.shared.fused_cast_fixed_point_multiply_nn_conv2d_cast_fixed_point_multiply_add_cast_fix_1476761249106760241__kernel0 --------------------------
	.section	.nv.shared.fused_cast_fixed_point_multiply_nn_conv2d_cast_fixed_point_multiply_add_cast_fix_1476761249106760241__kernel0,"aw",@nobits
	.sectionflags	@""
	.align	4
.nv.shared.fused_cast_fixed_point_multiply_nn_conv2d_cast_fixed_point_multiply_add_cast_fix_1476761249106760241__kernel0:
	.zero		9728


//--------------------- .nv.shared.fused_cast_fixed_point_multiply_nn_conv2d_cast_fixed_point_multiply_add_cast_fix_1476761249106760241__1_kernel0 --------------------------
	.section	.nv.shared.fused_cast_fixed_point_multiply_nn_conv2d_cast_fixed_point_multiply_add_cast_fix_1476761249106760241__1_kernel0,"aw",@nobits
	.sectionflags	@""
	.align	4
.nv.shared.fused_cast_fixed_point_multiply_nn_conv2d_cast_fixed_point_multiply_add_cast_fix_1476761249106760241__1_kernel0:
	.zero		2560


//--------------------- .nv.shared.fused_nn_conv2d_cast_fixed_point_multiply_add_cast_fixed_point_multiply_add_cast_13255070459903635369__kernel0 --------------------------
	.section	.nv.shared.fused_nn_conv2d_cast_fixed_point_multiply_add_cast_fixed_point_multiply_add_cast_13255070459903635369__kernel0,"aw",@nobits
	.sectionflags	@""
	.align	4
.nv.shared.fused_nn_conv2d_cast_fixed_point_multiply_add_cast_fixed_point_multiply_add_cast_13255070459903635369__kernel0:
	.zero		6400


//--------------------- .nv.constant0.fused_layout_transform_nn_batch_flatten_kernel0 --------------------------
	.section	.nv.constant0.fused_layout_transform_nn_batch_flatten_kernel0,"a",@progbits
	.sectionflags	@""
	.align	4
.nv.constant0.fused_layout_transform_nn_batch_flatten_kernel0:
	.zero		912


//--------------------- .nv.constant0.fused_nn_conv2d_cast_fixed_point_multiply_add_cast_fixed_point_multiply_add_cast_13255070459903635369__2_kernel0 --------------------------
	.section	.nv.constant0.fused_nn_conv2d_cast_fixed_point_multiply_add_cast_fixed_point_multiply_add_cast_13255070459903635369__2_kernel0,"a",@progbits
	.sectionflags	@""
	.align	4
.nv.constant0.fused_nn_conv2d_cast_fixed_point_multiply_add_cast_fixed_point_multiply_add_cast_13255070459903635369__2_kernel0:
	.zero		936


//--------------------- .nv.constant0.fused_nn_conv2d_cast_fixed_point_multiply_add_cast_nn_relu_cast_fixed_point_mult_18399029763786111876__3_kernel0 --------------------------
	.section	.nv.constant0.fused_nn_conv2d_cast_fixed_point_multiply_add_cast_nn_relu_cast_fixed_point_mult_18399029763786111876__3_kernel0,"a",@progbits
	.sectionflags	@""
	.align	4
.nv.constant0.fused_nn_conv2d_cast_fixed_point_multiply_add_cast_nn_relu_cast_fixed_point_mult_18399029763786111876__3_kernel0:
	.zero		928


//--------------------- .nv.constant0.fused_cast_fixed_point_multiply_clip_cast_6_kernel0 --------------------------
	.section	.nv.constant0.fused_cast_fixed_point_multiply_clip_cast_6_kernel0,"a",@progbits
	.sectionflags	@""
	.align	4
.nv.constant0.fused_cast_fixed_point_multiply_clip_cast_6_kernel0:
	.zero		912


//--------------------- .nv.constant0.fused_nn_conv2d_cast_fixed_point_multiply_add_cast_fixed_point_multiply_kernel0 --------------------------
	.section	.nv.constant0.fused_nn_conv2d_cast_fixed_point_multiply_add_cast_fixed_point_multiply_kernel0,"a",@progbits
	.sectionflags	@""
	.align	4
.nv.constant0.fused_nn_conv2d_cast_fixed_point_multiply_add_cast_fixed_point_multiply_kernel0:
	.zero		928


//--------------------- .nv.constant0.fused_nn_conv2d_cast_fixed_point_multiply_add_cast_fixed_point_multiply_add_cast_13255070459903635369__1_kernel0 --------------------------
	.section	.nv.constant0.fused_nn_conv2d_cast_fixed_point_multiply_add_cast_fixed_point_multiply_add_cast_13255070459903635369__1_kernel0,"a",@progbits
	.sectionflags	@""
	.align	4
.nv.constant0.fused_nn_conv2d_cast_fixed_point_multiply_add_cast_fixed_point_multiply_add_cast_13255070459903635369__1_kernel0:
	.zero		936


//--------------------- .nv.constant0.fused_nn_conv2d_cast_fixed_point_multiply_add_cast_fixed_point_multiply_1_kernel0 --------------------------
	.section	.nv.constant0.fused_nn_conv2d_cast_fixed_point_multiply_add_cast_fixed_point_multiply_1_kernel0,"a",@progbits
	.sectionflags	@""
	.align	4
.nv.constant0.fused_nn_conv2d_cast_fixed_point_multiply_add_cast_fixed_point_multiply_1_kernel0:
	.zero		928


//--------------------- .nv.constant0.fused_nn_conv2d_cast_fixed_point_multiply_add_cast_nn_relu_cast_fixed_point_mult_18399029763786111876__5_kernel0 --------------------------
	.section	.nv.constant0.fused_nn_conv2d_cast_fixed_point_multiply_add_cast_nn_relu_cast_fixed_point_mult_18399029763786111876__5_kernel0,"a",@progbits
	.sectionflags	@""
	.align	4
.nv.constant0.fused_nn_conv2d_cast_fixed_point_multiply_add_cast_nn_relu_cast_fixed_point_mult_18399029763786111876__5_kernel0:
	.zero		928


//--------------------- .nv.constant0.fused_cast_fixed_point_multiply_nn_conv2d_cast_fixed_point_multiply_add_cast_fix_5734298839780500801__kernel0 --------------------------
	.section	.nv.constant0.fused_cast_fixed_point_multiply_nn_conv2d_cast_fixed_point_multiply_add_cast_fix_5734298839780500801__kernel0,"a",@progbits
	.sectionflags	@""
	.align	4
.nv.constant0.fused_cast_fixed_point_multiply_nn_conv2d_cast_fixed_point_multiply_add_cast_fix_5734298839780500801__kernel0:
	.zero		936


//--------------------- .nv.constant0.fused_cast_fixed_point_multiply_clip_cast_2_kernel0 --------------------------
	.section	.nv.constant0.fused_cast_fixed_point_multiply_clip_cast_2_kernel0,"a",@progbits
	.sectionflags	@""
	.align	4
.nv.constant0.fused_cast_fixed_point_multiply_clip_cast_2_kernel0:
	.zero		912


//--------------------- .nv.constant0.fused_nn_conv2d_cast_fixed_point_multiply_add_cast_nn_relu_cast_fixed_point_mult_18399029763786111876__6_kernel0 --------------------------
	.section	.nv.constant0.fused_nn_conv2d_cast_fixed_point_multiply_add_cast_nn_relu_cast_fixed_point_mult_18399029763786111876__6_kernel0,"a",@progbits
	.sectionflags	@""
	.align	4
.nv.constant0.fused_nn_conv2d_cast_fixed_point_multiply_add_cast_nn_relu_cast_fixed_point_mult_18399029763786111876__6_kernel0:
	.zero		928


//--------------------- .nv.constant0.fused_cast_fixed_point_multiply_nn_conv2d_cast_fixed_point_multiply_add_cast_fix_1476761249106760241__3_kernel0 --------------------------
	.section	.nv.constant0.fused_cast_fixed_point_multiply_nn_conv2d_cast_fixed_point_multiply_add_cast_fix_1476761249106760241__3_kernel0,"a",@progbits
	.sectionflags	@""
	.align	4
.nv.constant0.fused_cast_fixed_point_multiply_nn_conv2d_cast_fixed_point_multiply_add_cast_fix_1476761249106760241__3_kernel0:
	.zero		936


//--------------------- .nv.constant0.fused_cast_fixed_point_multiply_clip_cast_1_kernel0 --------------------------
	.section	.nv.constant0.fused_cast_fixed_point_multiply_clip_cast_1_kernel0,"a",@progbits
	.sectionflags	@""
	.align	4
.nv.constant0.fused_cast_fixed_point_multiply_clip_cast_1_kernel0:
	.zero		912


//--------------------- .nv.constant0.fused_nn_conv2d_cast_fixed_point_multiply_add_cast_nn_relu_cast_fixed_point_mult_18399029763786111876__2_kernel0 --------------------------
	.section	.nv.constant0.fused_nn_conv2d_cast_fixed_point_multiply_add_cast_nn_relu_cast_fixed_point_mult_18399029763786111876__2_kernel0,"a",@progbits
	.sectionflags	@""
	.align	4
.nv.constant0.fused_nn_conv2d_cast_fixed_point_multiply_add_cast_nn_relu_cast_fixed_point_mult_18399029763786111876__2_kernel0:
	.zero		928


//--------------------- .nv.constant0.fused_nn_conv2d_cast_fixed_point_multiply_add_cast_fixed_point_multiply_2_kernel0 --------------------------
	.section	.nv.constant0.fused_nn_conv2d_cast_fixed_point_multiply_add_cast_fixed_point_multiply_2_kernel0,"a",@progbits
	.sectionflags	@""
	.align	4
.nv.constant0.fused_nn_conv2d_cast_fixed_point_multiply_add_cast_fixed_point_multiply_2_kernel0:
	.zero		928


//--------------------- .nv.constant0.fused_nn_conv2d_cast_fixed_point_multiply_add_cast_nn_relu_cast_fixed_point_mult_18399029763786111876__1_kernel0 --------------------------
	.section	.nv.constant0.fused_nn_conv2d_cast_fixed_point_multiply_add_cast_nn_relu_cast_fixed_point_mult_18399029763786111876__1_kernel0,"a",@progbits
	.sectionflags	@""
	.align	4
.nv.constant0.fused_nn_conv2d_cast_fixed_point_multiply_add_cast_nn_relu_cast_fixed_point_mult_18399029763786111876__1_kernel0:
	.zero		928


//--------------------- .nv.constant0.fused_divide_add_round_cast_clip_cast_nn_pad_layout_transform_kernel0 --------------------------
	.section	.nv.constant0.fused_divide_add_round_cast_clip_cast_nn_pad_layout_transform_kernel0,"a",@progbits
	.sectionflags	@""
	.align	4
.nv.constant0.fused_divide_add_round_cast_clip_cast_nn_pad_layout_transform_kernel0:
	.zero		912


//--------------------- .nv.constant0.fused_nn_conv2d_cast_fixed_point_multiply_add_cast_nn_relu_cast_fixed_point_mult_18399029763786111876__4_kernel0 --------------------------
	.section	.nv.constant0.fused_nn_conv2d_cast_fixed_point_multiply_add_cast_nn_relu_cast_fixed_point_mult_18399029763786111876__4_kernel0,"a",@progbits
	.sectionflags	@""
	.align	4
.nv.constant0.fused_nn_conv2d_cast_fixed_point_multiply_add_cast_nn_relu_cast_fixed_point_mult_18399029763786111876__4_kernel0:
	.zero		928


//--------------------- .nv.constant0.fused_nn_conv2d_cast_fixed_point_multiply_add_cast_nn_relu_cast_fixed_point_mult_18399029763786111876__kernel0 --------------------------
	.section	.nv.constant0.fused_nn_conv2d_cast_fixed_point_multiply_add_cast_nn_relu_cast_fixed_point_mult_18399029763786111876__kernel0,"a",@progbits
	.sectionflags	@""
	.align	4
.nv.constant0.fused_nn_conv2d_cast_fixed_point_multiply_add_cast_nn_relu_cast_fixed_point_mult_18399029763786111876__kernel0:
	.zero		928


//--------------------- .nv.constant0.fused_cast_fixed_point_multiply_clip_cast_4_kernel0 --------------------------
	.section	.nv.constant0.fused_cast_fixed_point_multiply_clip_cast_4_kernel0,"a",@progbits
	.sectionflags	@""
	.align	4
.nv.constant0.fused_cast_fixed_point_multiply_clip_cast_4_kernel0:
	.zero		912


//--------------------- .nv.constant0.fused_nn_global_avg_pool2d_1_kernel0 --------------------------
	.section	.nv.constant0.fused_nn_global_avg_pool2d_1_kernel0,"a",@progbits
	.sectionflags	@""
	.align	4
.nv.constant0.fused_nn_global_avg_pool2d_1_kernel0:
	.zero		912


//--------------------- .nv.constant0.fused_cast_fixed_point_multiply_nn_conv2d_cast_fixed_point_multiply_add_cast_fix_1476761249106760241__2_kernel0 --------------------------
	.section	.nv.constant0.fused_cast_fixed_point_multiply_nn_conv2d_cast_fixed_point_multiply_add_cast_fix_1476761249106760241__2_kernel0,"a",@progbits
	.sectionflags	@""
	.align	4
.nv.constant0.fused_cast_fixed_point_multiply_nn_conv2d_cast_fixed_point_multiply_add_cast_fix_1476761249106760241__2_kernel0:
	.zero		936


//--------------------- .nv.constant0.fused_nn_conv2d_cast_fixed_point_multiply_add_cast_nn_relu_cast_fixed_point_mult_6343854372805914660__kernel0 --------------------------
	.section	.nv.constant0.fused_nn_conv2d_cast_fixed_point_multiply_add_cast_nn_relu_cast_fixed_point_mult_6343854372805914660__kernel0,"a",@progbits
	.sectionflags	@""
	.align	4
.nv.constant0.fused_nn_conv2d_cast_fixed_point_multiply_add_cast_nn_relu_cast_fixed_point_mult_6343854372805914660__kernel0:
	.zero		928


//--------------------- .nv.constant0.fused_nn_dense_add_kernel0 --------------------------
	.section	.nv.constant0.fused_nn_dense_add_kernel0,"a",@progbits
	.sectionflags	@""
	.align	4
.nv.constant0.fused_nn_dense_add_kernel0:
	.zero		928


//--------------------- .nv.constant0.fused_nn_max_pool2d_1_kernel0 --------------------------
	.section	.nv.constant0.fused_nn_max_pool2d_1_kernel0,"a",@progbits
	.sectionflags	@""
	.align	4
.nv.constant0.fused_nn_max_pool2d_1_kernel0:
	.zero		912


//--------------------- .nv.constant0.fused_cast_fixed_point_multiply_clip_cast_5_kernel0 --------------------------
	.section	.nv.constant0.fused_cast_fixed_point_multiply_clip_cast_5_kernel0,"a",@progbits
	.sectionflags	@""
	.align	4
.nv.constant0.fused_cast_fixed_point_multiply_clip_cast_5_kernel0:
	.zero		912


//--------------------- .nv.constant0.fused_cast_add_right_shift_clip_cast_kernel0 --------------------------
	.section	.nv.constant0.fused_cast_add_right_shift_clip_cast_kernel0,"a",@progbits
	.sectionflags	@""
	.align	4
.nv.constant0.fused_cast_add_right_shift_clip_cast_kernel0:
	.zero		912


//--------------------- .nv.constant0.fused_cast_fixed_point_multiply_clip_cast_3_kernel0 --------------------------
	.section	.nv.constant0.fused_cast_fixed_point_multiply_clip_cast_3_kernel0,"a",@progbits
	.sectionflags	@""
	.align	4
.nv.constant0.fused_cast_fixed_point_multiply_clip_cast_3_kernel0:
	.zero		912


//--------------------- .nv.constant0.fused_nn_conv2d_cast_fixed_point_multiply_add_cast_nn_relu_cast_fixed_point_mult_18399029763786111876__7_kernel0 --------------------------
	.section	.nv.constant0.fused_nn_conv2d_cast_fixed_point_multiply_add_cast_nn_relu_cast_fixed_point_mult_18399029763786111876__7_kernel0,"a",@progbits
	.sectionflags	@""
	.align	4
.nv.constant0.fused_nn_conv2d_cast_fixed_point_multiply_add_cast_nn_relu_cast_fixed_point_mult_18399029763786111876__7_kernel0:
	.zero		928


//--------------------- .nv.constant0.fused_cast_fixed_point_multiply_nn_conv2d_cast_fixed_point_multiply_add_cast_fix_1476761249106760241__kernel0 --------------------------
	.section	.nv.constant0.fused_cast_fixed_point_multiply_nn_conv2d_cast_fixed_point_multiply_add_cast_fix_1476761249106760241__kernel0,"a",@progbits
	.sectionflags	@""
	.align	4
.nv.constant0.fused_cast_fixed_point_multiply_nn_conv2d_cast_fixed_point_multiply_add_cast_fix_1476761249106760241__kernel0:
	.zero		936


//--------------------- .nv.constant0.fused_cast_fixed_point_multiply_nn_conv2d_cast_fixed_point_multiply_add_cast_fix_1476761249106760241__1_kernel0 --------------------------
	.section	.nv.constant0.fused_cast_fixed_point_multiply_nn_conv2d_cast_fixed_point_multiply_add_cast_fix_1476761249106760241__1_kernel0,"a",@progbits
	.sectionflags	@""
	.align	4
.nv.constant0.fused_cast_fixed_point_multiply_nn_conv2d_cast_fixed_point_multiply_add_cast_fix_1476761249106760241__1_kernel0:
	.zero		936


//--------------------- .nv.constant0.fused_nn_conv2d_cast_fixed_point_multiply_add_cast_fixed_point_multiply_add_cast_13255070459903635369__kernel0 --------------------------
	.section	.nv.constant0.fused_nn_conv2d_cast_fixed_point_multiply_add_cast_fixed_point_multiply_add_cast_13255070459903635369__kernel0,"a",@progbits
	.sectionflags	@""
	.align	4
.nv.constant0.fused_nn_conv2d_cast_fixed_point_multiply_add_cast_fixed_point_multiply_add_cast_13255070459903635369__kernel0:
	.zero		936


//--------------------- .nv.constant0.fused_cast_fixed_point_multiply_clip_cast_kernel0 --------------------------
	.section	.nv.constant0.fused_cast_fixed_point_multiply_clip_cast_kernel0,"a",@progbits
	.sectionflags	@""
	.align	4
.nv.constant0.fused_cast_fixed_point_multiply_clip_cast_kernel0:
	.zero		912


//--------------------- SYMBOLS --------------------------

	.type		.nv.reservedSmem.offset0,@object
	.size		.nv.reservedSmem.offset0,0x4
	.type		.nv.reservedSmem.cap,@object
	.size		.nv.reservedSmem.cap,0x4
